	.target	sm_90a

	.elftype	@"ET_EXEC"


//--------------------- .note.nv.tkinfo           --------------------------
	.section	.note.nv.tkinfo,"",@"SHT_NOTE"
	.sectionflags	@"SHF_NOTE_NV_TKINFO"
	.tkinfo
        /*0018*/ 	.word	0x00000002
        /*0030*/ 	.string	""
        /*0030*/ 	.string	"ptxas"
        /*0030*/ 	.string	"Cuda compilation tools, release 13.0, V13.0.88"
        /*0030*/ 	.string	"Build cuda_13.0.r13.0/compiler.36424714_0"
        /*0030*/ 	.string	"-arch sm_90a -m 64 "



//--------------------- .note.nv.cuinfo           --------------------------
	.section	.note.nv.cuinfo,"",@"SHT_NOTE"
	.sectionflags	@"SHF_NOTE_NV_CUINFO"
        /*0018*/ 	.short	0x0002
        /*001a*/ 	.short	0x005a
        /*001c*/ 	.short	0x0082
	.zero		2


//--------------------- .nv.info                  --------------------------
	.section	.nv.info,"",@"SHT_CUDA_INFO"
	.align	4


	//----- nvinfo : EIATTR_REGCOUNT
	.align		4
        /*0000*/ 	.byte	0x04, 0x2f
        /*0002*/ 	.short	(.L_12 - .L_11)
	.align		4
.L_11:
        /*0004*/ 	.word	index@(_ZN5flash25flash_bwd_dot_do_o_kernelILb1E23Flash_bwd_kernel_traitsILi192ELi64ELi64ELi8ELi4ELi2ELi2ELb0ELb0EN7cutlass10bfloat16_tE19Flash_kernel_traitsILi192ELi64ELi64ELi8ES3_EEEEvNS_16Flash_bwd_paramsE)
        /*0008*/ 	.word	0x00000040


	//----- nvinfo : EIATTR_FRAME_SIZE
	.align		4
.L_12:
        /*000c*/ 	.byte	0x04, 0x11
        /*000e*/ 	.short	(.L_14 - .L_13)
	.align		4
.L_13:
        /*0010*/ 	.word	index@(_ZN5flash25flash_bwd_dot_do_o_kernelILb1E23Flash_bwd_kernel_traitsILi192ELi64ELi64ELi8ELi4ELi2ELi2ELb0ELb0EN7cutlass10bfloat16_tE19Flash_kernel_traitsILi192ELi64ELi64ELi8ES3_EEEEvNS_16Flash_bwd_paramsE)
        /*0014*/ 	.word	0x00000000


	//----- nvinfo : EIATTR_REGCOUNT
	.align		4
.L_14:
        /*0018*/ 	.byte	0x04, 0x2f
        /*001a*/ 	.short	(.L_16 - .L_15)
	.align		4
.L_15:
        /*001c*/ 	.word	index@(_ZN5flash25flash_bwd_dot_do_o_kernelILb0E23Flash_bwd_kernel_traitsILi192ELi64ELi64ELi8ELi4ELi2ELi2ELb0ELb0EN7cutlass10bfloat16_tE19Flash_kernel_traitsILi192ELi64ELi64ELi8ES3_EEEEvNS_16Flash_bwd_paramsE)
        /*0020*/ 	.word	0x00000040


	//----- nvinfo : EIATTR_FRAME_SIZE
	.align		4
.L_16:
        /*0024*/ 	.byte	0x04, 0x11
        /*0026*/ 	.short	(.L_18 - .L_17)
	.align		4
.L_17:
        /*0028*/ 	.word	index@(_ZN5flash25flash_bwd_dot_do_o_kernelILb0E23Flash_bwd_kernel_traitsILi192ELi64ELi64ELi8ELi4ELi2ELi2ELb0ELb0EN7cutlass10bfloat16_tE19Flash_kernel_traitsILi192ELi64ELi64ELi8ES3_EEEEvNS_16Flash_bwd_paramsE)
        /*002c*/ 	.word	0x00000000


	//----- nvinfo : EIATTR_REGCOUNT
	.align		4
.L_18:
        /*0030*/ 	.byte	0x04, 0x2f
        /*0032*/ 	.short	(.L_20 - .L_19)
	.align		4
.L_19:
        /*0034*/ 	.word	index@(_ZN5flash44flash_bwd_dq_dk_dv_loop_seqk_parallel_kernelI23Flash_bwd_kernel_traitsILi192ELi64ELi64ELi8ELi4ELi2ELi2ELb0ELb0EN7cutlass10bfloat16_tE19Flash_kernel_traitsILi192ELi64ELi64ELi8ES3_EELb0ELb0ELb1ELb1ELb0ELb0ELb1EEEvNS_16Flash_bwd_paramsE)
        /*0038*/ 	.word	0x000000fd


	//----- nvinfo : EIATTR_FRAME_SIZE
	.align		4
.L_20:
        /*003c*/ 	.byte	0x04, 0x11
        /*003e*/ 	.short	(.L_22 - .L_21)
	.align		4
.L_21:
        /*0040*/ 	.word	index@(_ZN5flash44flash_bwd_dq_dk_dv_loop_seqk_parallel_kernelI23Flash_bwd_kernel_traitsILi192ELi64ELi64ELi8ELi4ELi2ELi2ELb0ELb0EN7cutlass10bfloat16_tE19Flash_kernel_traitsILi192ELi64ELi64ELi8ES3_EELb0ELb0ELb1ELb1ELb0ELb0ELb1EEEvNS_16Flash_bwd_paramsE)
        /*0044*/ 	.word	0x00000000


	//----- nvinfo : EIATTR_REGCOUNT
	.align		4
.L_22:
        /*0048*/ 	.byte	0x04, 0x2f
        /*004a*/ 	.short	(.L_24 - .L_23)
	.align		4
.L_23:
        /*004c*/ 	.word	index@(_ZN5flash44flash_bwd_dq_dk_dv_loop_seqk_parallel_kernelI23Flash_bwd_kernel_traitsILi192ELi64ELi64ELi8ELi4ELi2ELi2ELb0ELb0EN7cutlass10bfloat16_tE19Flash_kernel_traitsILi192ELi64ELi64ELi8ES3_EELb1ELb0ELb1ELb1ELb0ELb0ELb0EEEvNS_16Flash_bwd_paramsE)
        /*0050*/ 	.word	0x000000ff


	//----- nvinfo : EIATTR_FRAME_SIZE
	.align		4
.L_24:
        /*0054*/ 	.byte	0x04, 0x11
        /*0056*/ 	.short	(.L_26 - .L_25)
	.align		4
.L_25:
        /*0058*/ 	.word	index@(_ZN5flash44flash_bwd_dq_dk_dv_loop_seqk_parallel_kernelI23Flash_bwd_kernel_traitsILi192ELi64ELi64ELi8ELi4ELi2ELi2ELb0ELb0EN7cutlass10bfloat16_tE19Flash_kernel_traitsILi192ELi64ELi64ELi8ES3_EELb1ELb0ELb1ELb1ELb0ELb0ELb0EEEvNS_16Flash_bwd_paramsE)
        /*005c*/ 	.word	0x00000008


	//----- nvinfo : EIATTR_REGCOUNT
	.align		4
.L_26:
        /*0060*/ 	.byte	0x04, 0x2f
        /*0062*/ 	.short	(.L_28 - .L_27)
	.align		4
.L_27:
        /*0064*/ 	.word	index@(_ZN5flash44flash_bwd_dq_dk_dv_loop_seqk_parallel_kernelI23Flash_bwd_kernel_traitsILi192ELi64ELi64ELi8ELi4ELi2ELi2ELb0ELb0EN7cutlass10bfloat16_tE19Flash_kernel_traitsILi192ELi64ELi64ELi8ES3_EELb0ELb0ELb1ELb0ELb0ELb1ELb1EEEvNS_16Flash_bwd_paramsE)
        /*0068*/ 	.word	0x000000fc


	//----- nvinfo : EIATTR_FRAME_SIZE
	.align		4
.L_28:
        /*006c*/ 	.byte	0x04, 0x11
        /*006e*/ 	.short	(.L_30 - .L_29)
	.align		4
.L_29:
        /*0070*/ 	.word	index@(_ZN5flash44flash_bwd_dq_dk_dv_loop_seqk_parallel_kernelI23Flash_bwd_kernel_traitsILi192ELi64ELi64ELi8ELi4ELi2ELi2ELb0ELb0EN7cutlass10bfloat16_tE19Flash_kernel_traitsILi192ELi64ELi64ELi8ES3_EELb0ELb0ELb1ELb0ELb0ELb1ELb1EEEvNS_16Flash_bwd_paramsE)
        /*0074*/ 	.word	0x00000000


	//----- nvinfo : EIATTR_REGCOUNT
	.align		4
.L_30:
        /*0078*/ 	.byte	0x04, 0x2f
        /*007a*/ 	.short	(.L_32 - .L_31)
	.align		4
.L_31:
        /*007c*/ 	.word	index@(_ZN5flash44flash_bwd_dq_dk_dv_loop_seqk_parallel_kernelI23Flash_bwd_kernel_traitsILi192ELi64ELi64ELi8ELi4ELi2ELi2ELb0ELb0EN7cutlass10bfloat16_tE19Flash_kernel_traitsILi192ELi64ELi64ELi8ES3_EELb1ELb0ELb1ELb0ELb0ELb1ELb0EEEvNS_16Flash_bwd_paramsE)
        /*0080*/ 	.word	0x000000fe


	//----- nvinfo : EIATTR_FRAME_SIZE
	.align		4
.L_32:
        /*0084*/ 	.byte	0x04, 0x11
        /*0086*/ 	.short	(.L_34 - .L_33)
	.align		4
.L_33:
        /*0088*/ 	.word	index@(_ZN5flash44flash_bwd_dq_dk_dv_loop_seqk_parallel_kernelI23Flash_bwd_kernel_traitsILi192ELi64ELi64ELi8ELi4ELi2ELi2ELb0ELb0EN7cutlass10bfloat16_tE19Flash_kernel_traitsILi192ELi64ELi64ELi8ES3_EELb1ELb0ELb1ELb0ELb0ELb1ELb0EEEvNS_16Flash_bwd_paramsE)
        /*008c*/ 	.word	0x00000000


	//----- nvinfo : EIATTR_REGCOUNT
	.align		4
.L_34:
        /*0090*/ 	.byte	0x04, 0x2f
        /*0092*/ 	.short	(.L_36 - .L_35)
	.align		4
.L_35:
        /*0094*/ 	.word	index@(_ZN5flash44flash_bwd_dq_dk_dv_loop_seqk_parallel_kernelI23Flash_bwd_kernel_traitsILi192ELi64ELi64ELi8ELi4ELi2ELi2ELb0ELb0EN7cutlass10bfloat16_tE19Flash_kernel_traitsILi192ELi64ELi64ELi8ES3_EELb0ELb0ELb0ELb1ELb0ELb0ELb1EEEvNS_16Flash_bwd_paramsE)
        /*0098*/ 	.word	0x000000ff


	//----- nvinfo : EIATTR_FRAME_SIZE
	.align		4
.L_36:
        /*009c*/ 	.byte	0x04, 0x11
        /*009e*/ 	.short	(.L_38 - .L_37)
	.align		4
.L_37:
        /*00a0*/ 	.word	index@(_ZN5flash44flash_bwd_dq_dk_dv_loop_seqk_parallel_kernelI23Flash_bwd_kernel_traitsILi192ELi64ELi64ELi8ELi4ELi2ELi2ELb0ELb0EN7cutlass10bfloat16_tE19Flash_kernel_traitsILi192ELi64ELi64ELi8ES3_EELb0ELb0ELb0ELb1ELb0ELb0ELb1EEEvNS_16Flash_bwd_paramsE)
        /*00a4*/ 	.word	0x00000000


	//----- nvinfo : EIATTR_REGCOUNT
	.align		4
.L_38:
        /*00a8*/ 	.byte	0x04, 0x2f
        /*00aa*/ 	.short	(.L_40 - .L_39)
	.align		4
.L_39:
        /*00ac*/ 	.word	index@(_ZN5flash44flash_bwd_dq_dk_dv_loop_seqk_parallel_kernelI23Flash_bwd_kernel_traitsILi192ELi64ELi64ELi8ELi4ELi2ELi2ELb0ELb0EN7cutlass10bfloat16_tE19Flash_kernel_traitsILi192ELi64ELi64ELi8ES3_EELb1ELb0ELb0ELb1ELb0ELb0ELb0EEEvNS_16Flash_bwd_paramsE)
        /*00b0*/ 	.word	0x000000fe


	//----- nvinfo : EIATTR_FRAME_SIZE
	.align		4
.L_40:
        /*00b4*/ 	.byte	0x04, 0x11
        /*00b6*/ 	.short	(.L_42 - .L_41)
	.align		4
.L_41:
        /*00b8*/ 	.word	index@(_ZN5flash44flash_bwd_dq_dk_dv_loop_seqk_parallel_kernelI23Flash_bwd_kernel_traitsILi192ELi64ELi64ELi8ELi4ELi2ELi2ELb0ELb0EN7cutlass10bfloat16_tE19Flash_kernel_traitsILi192ELi64ELi64ELi8ES3_EELb1ELb0ELb0ELb1ELb0ELb0ELb0EEEvNS_16Flash_bwd_paramsE)
        /*00bc*/ 	.word	0x00000000


	//----- nvinfo : EIATTR_REGCOUNT
	.align		4
.L_42:
        /*00c0*/ 	.byte	0x04, 0x2f
        /*00c2*/ 	.short	(.L_44 - .L_43)
	.align		4
.L_43:
        /*00c4*/ 	.word	index@(_ZN5flash44flash_bwd_dq_dk_dv_loop_seqk_parallel_kernelI23Flash_bwd_kernel_traitsILi192ELi64ELi64ELi8ELi4ELi2ELi2ELb0ELb0EN7cutlass10bfloat16_tE19Flash_kernel_traitsILi192ELi64ELi64ELi8ES3_EELb0ELb0ELb0ELb0ELb0ELb1ELb1EEEvNS_16Flash_bwd_paramsE)
        /*00c8*/ 	.word	0x000000fe


	//----- nvinfo : EIATTR_FRAME_SIZE
	.align		4
.L_44:
        /*00cc*/ 	.byte	0x04, 0x11
        /*00ce*/ 	.short	(.L_46 - .L_45)
	.align		4
.L_45:
        /*00d0*/ 	.word	index@(_ZN5flash44flash_bwd_dq_dk_dv_loop_seqk_parallel_kernelI23Flash_bwd_kernel_traitsILi192ELi64ELi64ELi8ELi4ELi2ELi2ELb0ELb0EN7cutlass10bfloat16_tE19Flash_kernel_traitsILi192ELi64ELi64ELi8ES3_EELb0ELb0ELb0ELb0ELb0ELb1ELb1EEEvNS_16Flash_bwd_paramsE)
        /*00d4*/ 	.word	0x00000000


	//----- nvinfo : EIATTR_REGCOUNT
	.align		4
.L_46:
        /*00d8*/ 	.byte	0x04, 0x2f
        /*00da*/ 	.short	(.L_48 - .L_47)
	.align		4
.L_47:
        /*00dc*/ 	.word	index@(_ZN5flash44flash_bwd_dq_dk_dv_loop_seqk_parallel_kernelI23Flash_bwd_kernel_traitsILi192ELi64ELi64ELi8ELi4ELi2ELi2ELb0ELb0EN7cutlass10bfloat16_tE19Flash_kernel_traitsILi192ELi64ELi64ELi8ES3_EELb1ELb0ELb0ELb0ELb0ELb1ELb0EEEvNS_16Flash_bwd_paramsE)
        /*00e0*/ 	.word	0x000000ff


	//----- nvinfo : EIATTR_FRAME_SIZE
	.align		4
.L_48:
        /*00e4*/ 	.byte	0x04, 0x11
        /*00e6*/ 	.short	(.L_50 - .L_49)
	.align		4
.L_49:
        /*00e8*/ 	.word	index@(_ZN5flash44flash_bwd_dq_dk_dv_loop_seqk_parallel_kernelI23Flash_bwd_kernel_traitsILi192ELi64ELi64ELi8ELi4ELi2ELi2ELb0ELb0EN7cutlass10bfloat16_tE19Flash_kernel_traitsILi192ELi64ELi64ELi8ES3_EELb1ELb0ELb0ELb0ELb0ELb1ELb0EEEvNS_16Flash_bwd_paramsE)
        /*00ec*/ 	.word	0x00000000


	//----- nvinfo : EIATTR_REGCOUNT
	.align		4
.L_50:
        /*00f0*/ 	.byte	0x04, 0x2f
        /*00f2*/ 	.short	(.L_52 - .L_51)
	.align		4
.L_51:
        /*00f4*/ 	.word	index@(_ZN5flash44flash_bwd_dq_dk_dv_loop_seqk_parallel_kernelI23Flash_bwd_kernel_traitsILi192ELi64ELi64ELi8ELi4ELi2ELi2ELb0ELb0EN7cutlass10bfloat16_tE19Flash_kernel_traitsILi192ELi64ELi64ELi8ES3_EELb0ELb0ELb1ELb0ELb0ELb0ELb1EEEvNS_16Flash_bwd_paramsE)
        /*00f8*/ 	.word	0x000000fc


	//----- nvinfo : EIATTR_FRAME_SIZE
	.align		4
.L_52:
        /*00fc*/ 	.byte	0x04, 0x11
        /*00fe*/ 	.short	(.L_54 - .L_53)
	.align		4
.L_53:
        /*0100*/ 	.word	index@(_ZN5flash44flash_bwd_dq_dk_dv_loop_seqk_parallel_kernelI23Flash_bwd_kernel_traitsILi192ELi64ELi64ELi8ELi4ELi2ELi2ELb0ELb0EN7cutlass10bfloat16_tE19Flash_kernel_traitsILi192ELi64ELi64ELi8ES3_EELb0ELb0ELb1ELb0ELb0ELb0ELb1EEEvNS_16Flash_bwd_paramsE)
        /*0104*/ 	.word	0x00000000


	//----- nvinfo : EIATTR_REGCOUNT
	.align		4
.L_54:
        /*0108*/ 	.byte	0x04, 0x2f
        /*010a*/ 	.short	(.L_56 - .L_55)
	.align		4
.L_55:
        /*010c*/ 	.word	index@(_ZN5flash44flash_bwd_dq_dk_dv_loop_seqk_parallel_kernelI23Flash_bwd_kernel_traitsILi192ELi64ELi64ELi8ELi4ELi2ELi2ELb0ELb0EN7cutlass10bfloat16_tE19Flash_kernel_traitsILi192ELi64ELi64ELi8ES3_EELb1ELb0ELb1ELb0ELb0ELb0ELb0EEEvNS_16Flash_bwd_paramsE)
        /*0110*/ 	.word	0x000000fe


	//----- nvinfo : EIATTR_FRAME_SIZE
	.align		4
.L_56:
        /*0114*/ 	.byte	0x04, 0x11
        /*0116*/ 	.short	(.L_58 - .L_57)
	.align		4
.L_57:
        /*0118*/ 	.word	index@(_ZN5flash44flash_bwd_dq_dk_dv_loop_seqk_parallel_kernelI23Flash_bwd_kernel_traitsILi192ELi64ELi64ELi8ELi4ELi2ELi2ELb0ELb0EN7cutlass10bfloat16_tE19Flash_kernel_traitsILi192ELi64ELi64ELi8ES3_EELb1ELb0ELb1ELb0ELb0ELb0ELb0EEEvNS_16Flash_bwd_paramsE)
        /*011c*/ 	.word	0x00000000


	//----- nvinfo : EIATTR_REGCOUNT
	.align		4
.L_58:
        /*0120*/ 	.byte	0x04, 0x2f
        /*0122*/ 	.short	(.L_60 - .L_59)
	.align		4
.L_59:
        /*0124*/ 	.word	index@(_ZN5flash44flash_bwd_dq_dk_dv_loop_seqk_parallel_kernelI23Flash_bwd_kernel_traitsILi192ELi64ELi64ELi8ELi4ELi2ELi2ELb0ELb0EN7cutlass10bfloat16_tE19Flash_kernel_traitsILi192ELi64ELi64ELi8ES3_EELb0ELb0ELb0ELb0ELb0ELb0ELb1EEEvNS_16Flash_bwd_paramsE)
        /*0128*/ 	.word	0x000000ff


	//----- nvinfo : EIATTR_FRAME_SIZE
	.align		4
.L_60:
        /*012c*/ 	.byte	0x04, 0x11
        /*012e*/ 	.short	(.L_62 - .L_61)
	.align		4
.L_61:
        /*0130*/ 	.word	index@(_ZN5flash44flash_bwd_dq_dk_dv_loop_seqk_parallel_kernelI23Flash_bwd_kernel_traitsILi192ELi64ELi64ELi8ELi4ELi2ELi2ELb0ELb0EN7cutlass10bfloat16_tE19Flash_kernel_traitsILi192ELi64ELi64ELi8ES3_EELb0ELb0ELb0ELb0ELb0ELb0ELb1EEEvNS_16Flash_bwd_paramsE)
        /*0134*/ 	.word	0x00000000


	//----- nvinfo : EIATTR_REGCOUNT
	.align		4
.L_62:
        /*0138*/ 	.byte	0x04, 0x2f
        /*013a*/ 	.short	(.L_64 - .L_63)
	.align		4
.L_63:
        /*013c*/ 	.word	index@(_ZN5flash44flash_bwd_dq_dk_dv_loop_seqk_parallel_kernelI23Flash_bwd_kernel_traitsILi192ELi64ELi64ELi8ELi4ELi2ELi2ELb0ELb0EN7cutlass10bfloat16_tE19Flash_kernel_traitsILi192ELi64ELi64ELi8ES3_EELb1ELb0ELb0ELb0ELb0ELb0ELb0EEEvNS_16Flash_bwd_paramsE)
        /*0140*/ 	.word	0x000000ff


	//----- nvinfo : EIATTR_FRAME_SIZE
	.align		4
.L_64:
        /*0144*/ 	.byte	0x04, 0x11
        /*0146*/ 	.short	(.L_66 - .L_65)
	.align		4
.L_65:
        /*0148*/ 	.word	index@(_ZN5flash44flash_bwd_dq_dk_dv_loop_seqk_parallel_kernelI23Flash_bwd_kernel_traitsILi192ELi64ELi64ELi8ELi4ELi2ELi2ELb0ELb0EN7cutlass10bfloat16_tE19Flash_kernel_traitsILi192ELi64ELi64ELi8ES3_EELb1ELb0ELb0ELb0ELb0ELb0ELb0EEEvNS_16Flash_bwd_paramsE)
        /*014c*/ 	.word	0x00000000


	//----- nvinfo : EIATTR_REGCOUNT
	.align		4
.L_66:
        /*0150*/ 	.byte	0x04, 0x2f
        /*0152*/ 	.short	(.L_68 - .L_67)
	.align		4
.L_67:
        /*0154*/ 	.word	index@(_ZN5flash27flash_bwd_convert_dq_kernelI23Flash_bwd_kernel_traitsILi192ELi64ELi64ELi8ELi4ELi2ELi2ELb0ELb0EN7cutlass10bfloat16_tE19Flash_kernel_traitsILi192ELi64ELi64ELi8ES3_EEEEvNS_16Flash_bwd_paramsEi)
        /*0158*/ 	.word	0x00000060


	//----- nvinfo : EIATTR_FRAME_SIZE
	.align		4
.L_68:
        /*015c*/ 	.byte	0x04, 0x11
        /*015e*/ 	.short	(.L_70 - .L_69)
	.align		4
.L_69:
        /*0160*/ 	.word	index@(_ZN5flash27flash_bwd_convert_dq_kernelI23Flash_bwd_kernel_traitsILi192ELi64ELi64ELi8ELi4ELi2ELi2ELb0ELb0EN7cutlass10bfloat16_tE19Flash_kernel_traitsILi192ELi64ELi64ELi8ES3_EEEEvNS_16Flash_bwd_paramsEi)
        /*0164*/ 	.word	0x00000000


	//----- nvinfo : EIATTR_REGCOUNT
	.align		4
.L_70:
        /*0168*/ 	.byte	0x04, 0x2f
        /*016a*/ 	.short	(.L_72 - .L_71)
	.align		4
.L_71:
        /*016c*/ 	.word	index@(_ZN5flash25flash_bwd_dot_do_o_kernelILb1E23Flash_bwd_kernel_traitsILi192ELi64ELi64ELi8ELi4ELi2ELi2ELb1ELb1EN7cutlass10bfloat16_tE19Flash_kernel_traitsILi192ELi64ELi64ELi8ES3_EEEEvNS_16Flash_bwd_paramsE)
        /*0170*/ 	.word	0x00000040


	//----- nvinfo : EIATTR_FRAME_SIZE
	.align		4
.L_72:
        /*0174*/ 	.byte	0x04, 0x11
        /*0176*/ 	.short	(.L_74 - .L_73)
	.align		4
.L_73:
        /*0178*/ 	.word	index@(_ZN5flash25flash_bwd_dot_do_o_kernelILb1E23Flash_bwd_kernel_traitsILi192ELi64ELi64ELi8ELi4ELi2ELi2ELb1ELb1EN7cutlass10bfloat16_tE19Flash_kernel_traitsILi192ELi64ELi64ELi8ES3_EEEEvNS_16Flash_bwd_paramsE)
        /*017c*/ 	.word	0x00000000


	//----- nvinfo : EIATTR_REGCOUNT
	.align		4
.L_74:
        /*0180*/ 	.byte	0x04, 0x2f
        /*0182*/ 	.short	(.L_76 - .L_75)
	.align		4
.L_75:
        /*0184*/ 	.word	index@(_ZN5flash25flash_bwd_dot_do_o_kernelILb0E23Flash_bwd_kernel_traitsILi192ELi64ELi64ELi8ELi4ELi2ELi2ELb1ELb1EN7cutlass10bfloat16_tE19Flash_kernel_traitsILi192ELi64ELi64ELi8ES3_EEEEvNS_16Flash_bwd_paramsE)
        /*0188*/ 	.word	0x00000040


	//----- nvinfo : EIATTR_FRAME_SIZE
	.align		4
.L_76:
        /*018c*/ 	.byte	0x04, 0x11
        /*018e*/ 	.short	(.L_78 - .L_77)
	.align		4
.L_77:
        /*0190*/ 	.word	index@(_ZN5flash25flash_bwd_dot_do_o_kernelILb0E23Flash_bwd_kernel_traitsILi192ELi64ELi64ELi8ELi4ELi2ELi2ELb1ELb1EN7cutlass10bfloat16_tE19Flash_kernel_traitsILi192ELi64ELi64ELi8ES3_EEEEvNS_16Flash_bwd_paramsE)
        /*0194*/ 	.word	0x00000000


	//----- nvinfo : EIATTR_REGCOUNT
	.align		4
.L_78:
        /*0198*/ 	.byte	0x04, 0x2f
        /*019a*/ 	.short	(.L_80 - .L_79)
	.align		4
.L_79:
        /*019c*/ 	.word	index@(_ZN5flash44flash_bwd_dq_dk_dv_loop_seqk_parallel_kernelI23Flash_bwd_kernel_traitsILi192ELi64ELi64ELi8ELi4ELi2ELi2ELb1ELb1EN7cutlass10bfloat16_tE19Flash_kernel_traitsILi192ELi64ELi64ELi8ES3_EELb0ELb0ELb1ELb1ELb0ELb0ELb1EEEvNS_16Flash_bwd_paramsE)
        /*01a0*/ 	.word	0x000000ff


	//----- nvinfo : EIATTR_FRAME_SIZE
	.align		4
.L_80:
        /*01a4*/ 	.byte	0x04, 0x11
        /*01a6*/ 	.short	(.L_82 - .L_81)
	.align		4
.L_81:
        /*01a8*/ 	.word	index@(_ZN5flash44flash_bwd_dq_dk_dv_loop_seqk_parallel_kernelI23Flash_bwd_kernel_traitsILi192ELi64ELi64ELi8ELi4ELi2ELi2ELb1ELb1EN7cutlass10bfloat16_tE19Flash_kernel_traitsILi192ELi64ELi64ELi8ES3_EELb0ELb0ELb1ELb1ELb0ELb0ELb1EEEvNS_16Flash_bwd_paramsE)
        /*01ac*/ 	.word	0x000000f8


	//----- nvinfo : EIATTR_REGCOUNT
	.align		4
.L_82:
        /*01b0*/ 	.byte	0x04, 0x2f
        /*01b2*/ 	.short	(.L_84 - .L_83)
	.align		4
.L_83:
        /*01b4*/ 	.word	index@(_ZN5flash44flash_bwd_dq_dk_dv_loop_seqk_parallel_kernelI23Flash_bwd_kernel_traitsILi192ELi64ELi64ELi8ELi4ELi2ELi2ELb1ELb1EN7cutlass10bfloat16_tE19Flash_kernel_traitsILi192ELi64ELi64ELi8ES3_EELb1ELb0ELb1ELb1ELb0ELb0ELb0EEEvNS_16Flash_bwd_paramsE)
        /*01b8*/ 	.word	0x000000ff


	//----- nvinfo : EIATTR_FRAME_SIZE
	.align		4
.L_84:
        /*01bc*/ 	.byte	0x04, 0x11
        /*01be*/ 	.short	(.L_86 - .L_85)
	.align		4
.L_85:
        /*01c0*/ 	.word	index@(_ZN5flash44flash_bwd_dq_dk_dv_loop_seqk_parallel_kernelI23Flash_bwd_kernel_traitsILi192ELi64ELi64ELi8ELi4ELi2ELi2ELb1ELb1EN7cutlass10bfloat16_tE19Flash_kernel_traitsILi192ELi64ELi64ELi8ES3_EELb1ELb0ELb1ELb1ELb0ELb0ELb0EEEvNS_16Flash_bwd_paramsE)
        /*01c4*/ 	.word	0x00000108


	//----- nvinfo : EIATTR_REGCOUNT
	.align		4
.L_86:
        /*01c8*/ 	.byte	0x04, 0x2f
        /*01ca*/ 	.short	(.L_88 - .L_87)
	.align		4
.L_87:
        /*01cc*/ 	.word	index@(_ZN5flash44flash_bwd_dq_dk_dv_loop_seqk_parallel_kernelI23Flash_bwd_kernel_traitsILi192ELi64ELi64ELi8ELi4ELi2ELi2ELb1ELb1EN7cutlass10bfloat16_tE19Flash_kernel_traitsILi192ELi64ELi64ELi8ES3_EELb0ELb0ELb1ELb0ELb0ELb1ELb1EEEvNS_16Flash_bwd_paramsE)
        /*01d0*/ 	.word	0x000000ff


	//----- nvinfo : EIATTR_FRAME_SIZE
	.align		4
.L_88:
        /*01d4*/ 	.byte	0x04, 0x11
        /*01d6*/ 	.short	(.L_90 - .L_89)
	.align		4
.L_89:
        /*01d8*/ 	.word	index@(_ZN5flash44flash_bwd_dq_dk_dv_loop_seqk_parallel_kernelI23Flash_bwd_kernel_traitsILi192ELi64ELi64ELi8ELi4ELi2ELi2ELb1ELb1EN7cutlass10bfloat16_tE19Flash_kernel_traitsILi192ELi64ELi64ELi8ES3_EELb0ELb0ELb1ELb0ELb0ELb1ELb1EEEvNS_16Flash_bwd_paramsE)
        /*01dc*/ 	.word	0x000000e8


	//----- nvinfo : EIATTR_REGCOUNT
	.align		4
.L_90:
        /*01e0*/ 	.byte	0x04, 0x2f
        /*01e2*/ 	.short	(.L_92 - .L_91)
	.align		4
.L_91:
        /*01e4*/ 	.word	index@(_ZN5flash44flash_bwd_dq_dk_dv_loop_seqk_parallel_kernelI23Flash_bwd_kernel_traitsILi192ELi64ELi64ELi8ELi4ELi2ELi2ELb1ELb1EN7cutlass10bfloat16_tE19Flash_kernel_traitsILi192ELi64ELi64ELi8ES3_EELb1ELb0ELb1ELb0ELb0ELb1ELb0EEEvNS_16Flash_bwd_paramsE)
        /*01e8*/ 	.word	0x000000ff


	//----- nvinfo : EIATTR_FRAME_SIZE
	.align		4
.L_92:
        /*01ec*/ 	.byte	0x04, 0x11
        /*01ee*/ 	.short	(.L_94 - .L_93)
	.align		4
.L_93:
        /*01f0*/ 	.word	index@(_ZN5flash44flash_bwd_dq_dk_dv_loop_seqk_parallel_kernelI23Flash_bwd_kernel_traitsILi192ELi64ELi64ELi8ELi4ELi2ELi2ELb1ELb1EN7cutlass10bfloat16_tE19Flash_kernel_traitsILi192ELi64ELi64ELi8ES3_EELb1ELb0ELb1ELb0ELb0ELb1ELb0EEEvNS_16Flash_bwd_paramsE)
        /*01f4*/ 	.word	0x000000e8


	//----- nvinfo : EIATTR_REGCOUNT
	.align		4
.L_94:
        /*01f8*/ 	.byte	0x04, 0x2f
        /*01fa*/ 	.short	(.L_96 - .L_95)
	.align		4
.L_95:
        /*01fc*/ 	.word	index@(_ZN5flash44flash_bwd_dq_dk_dv_loop_seqk_parallel_kernelI23Flash_bwd_kernel_traitsILi192ELi64ELi64ELi8ELi4ELi2ELi2ELb1ELb1EN7cutlass10bfloat16_tE19Flash_kernel_traitsILi192ELi64ELi64ELi8ES3_EELb0ELb0ELb0ELb1ELb0ELb0ELb1EEEvNS_16Flash_bwd_paramsE)
        /*0200*/ 	.word	0x000000ff


	//----- nvinfo : EIATTR_FRAME_SIZE
	.align		4
.L_96:
        /*0204*/ 	.byte	0x04, 0x11
        /*0206*/ 	.short	(.L_98 - .L_97)
	.align		4
.L_97:
        /*0208*/ 	.word	index@(_ZN5flash44flash_bwd_dq_dk_dv_loop_seqk_parallel_kernelI23Flash_bwd_kernel_traitsILi192ELi64ELi64ELi8ELi4ELi2ELi2ELb1ELb1EN7cutlass10bfloat16_tE19Flash_kernel_traitsILi192ELi64ELi64ELi8ES3_EELb0ELb0ELb0ELb1ELb0ELb0ELb1EEEvNS_16Flash_bwd_paramsE)
        /*020c*/ 	.word	0x000000e8


	//----- nvinfo : EIATTR_REGCOUNT
	.align		4
.L_98:
        /*0210*/ 	.byte	0x04, 0x2f
        /*0212*/ 	.short	(.L_100 - .L_99)
	.align		4
.L_99:
        /*0214*/ 	.word	index@(_ZN5flash44flash_bwd_dq_dk_dv_loop_seqk_parallel_kernelI23Flash_bwd_kernel_traitsILi192ELi64ELi64ELi8ELi4ELi2ELi2ELb1ELb1EN7cutlass10bfloat16_tE19Flash_kernel_traitsILi192ELi64ELi64ELi8ES3_EELb1ELb0ELb0ELb1ELb0ELb0ELb0EEEvNS_16Flash_bwd_paramsE)
        /*0218*/ 	.word	0x000000ff


	//----- nvinfo : EIATTR_FRAME_SIZE
	.align		4
.L_100:
        /*021c*/ 	.byte	0x04, 0x11
        /*021e*/ 	.short	(.L_102 - .L_101)
	.align		4
.L_101:
        /*0220*/ 	.word	index@(_ZN5flash44flash_bwd_dq_dk_dv_loop_seqk_parallel_kernelI23Flash_bwd_kernel_traitsILi192ELi64ELi64ELi8ELi4ELi2ELi2ELb1ELb1EN7cutlass10bfloat16_tE19Flash_kernel_traitsILi192ELi64ELi64ELi8ES3_EELb1ELb0ELb0ELb1ELb0ELb0ELb0EEEvNS_16Flash_bwd_paramsE)
        /*0224*/ 	.word	0x00000108


	//----- nvinfo : EIATTR_REGCOUNT
	.align		4
.L_102:
        /*0228*/ 	.byte	0x04, 0x2f
        /*022a*/ 	.short	(.L_104 - .L_103)
	.align		4
.L_103:
        /*022c*/ 	.word	index@(_ZN5flash44flash_bwd_dq_dk_dv_loop_seqk_parallel_kernelI23Flash_bwd_kernel_traitsILi192ELi64ELi64ELi8ELi4ELi2ELi2ELb1ELb1EN7cutlass10bfloat16_tE19Flash_kernel_traitsILi192ELi64ELi64ELi8ES3_EELb0ELb0ELb0ELb0ELb0ELb1ELb1EEEvNS_16Flash_bwd_paramsE)
        /*0230*/ 	.word	0x000000ff


	//----- nvinfo : EIATTR_FRAME_SIZE
	.align		4
.L_104:
        /*0234*/ 	.byte	0x04, 0x11
        /*0236*/ 	.short	(.L_106 - .L_105)
	.align		4
.L_105:
        /*0238*/ 	.word	index@(_ZN5flash44flash_bwd_dq_dk_dv_loop_seqk_parallel_kernelI23Flash_bwd_kernel_traitsILi192ELi64ELi64ELi8ELi4ELi2ELi2ELb1ELb1EN7cutlass10bfloat16_tE19Flash_kernel_traitsILi192ELi64ELi64ELi8ES3_EELb0ELb0ELb0ELb0ELb0ELb1ELb1EEEvNS_16Flash_bwd_paramsE)
        /*023c*/ 	.word	0x000000e0


	//----- nvinfo : EIATTR_REGCOUNT
	.align		4
.L_106:
        /*0240*/ 	.byte	0x04, 0x2f
        /*0242*/ 	.short	(.L_108 - .L_107)
	.align		4
.L_107:
        /*0244*/ 	.word	index@(_ZN5flash44flash_bwd_dq_dk_dv_loop_seqk_parallel_kernelI23Flash_bwd_kernel_traitsILi192ELi64ELi64ELi8ELi4ELi2ELi2ELb1ELb1EN7cutlass10bfloat16_tE19Flash_kernel_traitsILi192ELi64ELi64ELi8ES3_EELb1ELb0ELb0ELb0ELb0ELb1ELb0EEEvNS_16Flash_bwd_paramsE)
        /*0248*/ 	.word	0x000000ff


	//----- nvinfo : EIATTR_FRAME_SIZE
	.align		4
.L_108:
        /*024c*/ 	.byte	0x04, 0x11
        /*024e*/ 	.short	(.L_110 - .L_109)
	.align		4
.L_109:
        /*0250*/ 	.word	index@(_ZN5flash44flash_bwd_dq_dk_dv_loop_seqk_parallel_kernelI23Flash_bwd_kernel_traitsILi192ELi64ELi64ELi8ELi4ELi2ELi2ELb1ELb1EN7cutlass10bfloat16_tE19Flash_kernel_traitsILi192ELi64ELi64ELi8ES3_EELb1ELb0ELb0ELb0ELb0ELb1ELb0EEEvNS_16Flash_bwd_paramsE)
        /*0254*/ 	.word	0x000000f0


	//----- nvinfo : EIATTR_REGCOUNT
	.align		4
.L_110:
        /*0258*/ 	.byte	0x04, 0x2f
        /*025a*/ 	.short	(.L_112 - .L_111)
	.align		4
.L_111:
        /*025c*/ 	.word	index@(_ZN5flash44flash_bwd_dq_dk_dv_loop_seqk_parallel_kernelI23Flash_bwd_kernel_traitsILi192ELi64ELi64ELi8ELi4ELi2ELi2ELb1ELb1EN7cutlass10bfloat16_tE19Flash_kernel_traitsILi192ELi64ELi64ELi8ES3_EELb0ELb0ELb1ELb0ELb0ELb0ELb1EEEvNS_16Flash_bwd_paramsE)
        /*0260*/ 	.word	0x000000ff


	//----- nvinfo : EIATTR_FRAME_SIZE
	.align		4
.L_112:
        /*0264*/ 	.byte	0x04, 0x11
        /*0266*/ 	.short	(.L_114 - .L_113)
	.align		4
.L_113:
        /*0268*/ 	.word	index@(_ZN5flash44flash_bwd_dq_dk_dv_loop_seqk_parallel_kernelI23Flash_bwd_kernel_traitsILi192ELi64ELi64ELi8ELi4ELi2ELi2ELb1ELb1EN7cutlass10bfloat16_tE19Flash_kernel_traitsILi192ELi64ELi64ELi8ES3_EELb0ELb0ELb1ELb0ELb0ELb0ELb1EEEvNS_16Flash_bwd_paramsE)
        /*026c*/ 	.word	0x000000f8


	//----- nvinfo : EIATTR_REGCOUNT
	.align		4
.L_114:
        /*0270*/ 	.byte	0x04, 0x2f
        /*0272*/ 	.short	(.L_116 - .L_115)
	.align		4
.L_115:
        /*0274*/ 	.word	index@(_ZN5flash44flash_bwd_dq_dk_dv_loop_seqk_parallel_kernelI23Flash_bwd_kernel_traitsILi192ELi64ELi64ELi8ELi4ELi2ELi2ELb1ELb1EN7cutlass10bfloat16_tE19Flash_kernel_traitsILi192ELi64ELi64ELi8ES3_EELb1ELb0ELb1ELb0ELb0ELb0ELb0EEEvNS_16Flash_bwd_paramsE)
        /*0278*/ 	.word	0x000000ff


	//----- nvinfo : EIATTR_FRAME_SIZE
	.align		4
.L_116:
        /*027c*/ 	.byte	0x04, 0x11
        /*027e*/ 	.short	(.L_118 - .L_117)
	.align		4
.L_117:
        /*0280*/ 	.word	index@(_ZN5flash44flash_bwd_dq_dk_dv_loop_seqk_parallel_kernelI23Flash_bwd_kernel_traitsILi192ELi64ELi64ELi8ELi4ELi2ELi2ELb1ELb1EN7cutlass10bfloat16_tE19Flash_kernel_traitsILi192ELi64ELi64ELi8ES3_EELb1ELb0ELb1ELb0ELb0ELb0ELb0EEEvNS_16Flash_bwd_paramsE)
        /*0284*/ 	.word	0x000000f8


	//----- nvinfo : EIATTR_REGCOUNT
	.align		4
.L_118:
        /*0288*/ 	.byte	0x04, 0x2f
        /*028a*/ 	.short	(.L_120 - .L_119)
	.align		4
.L_119:
        /*028c*/ 	.word	index@(_ZN5flash44flash_bwd_dq_dk_dv_loop_seqk_parallel_kernelI23Flash_bwd_kernel_traitsILi192ELi64ELi64ELi8ELi4ELi2ELi2ELb1ELb1EN7cutlass10bfloat16_tE19Flash_kernel_traitsILi192ELi64ELi64ELi8ES3_EELb0ELb0ELb0ELb0ELb0ELb0ELb1EEEvNS_16Flash_bwd_paramsE)
        /*0290*/ 	.word	0x000000ff


	//----- nvinfo : EIATTR_FRAME_SIZE
	.align		4
.L_120:
        /*0294*/ 	.byte	0x04, 0x11
        /*0296*/ 	.short	(.L_122 - .L_121)
	.align		4
.L_121:
        /*0298*/ 	.word	index@(_ZN5flash44flash_bwd_dq_dk_dv_loop_seqk_parallel_kernelI23Flash_bwd_kernel_traitsILi192ELi64ELi64ELi8ELi4ELi2ELi2ELb1ELb1EN7cutlass10bfloat16_tE19Flash_kernel_traitsILi192ELi64ELi64ELi8ES3_EELb0ELb0ELb0ELb0ELb0ELb0ELb1EEEvNS_16Flash_bwd_paramsE)
        /*029c*/ 	.word	0x000000e8


	//----- nvinfo : EIATTR_REGCOUNT
	.align		4
.L_122:
        /*02a0*/ 	.byte	0x04, 0x2f
        /*02a2*/ 	.short	(.L_124 - .L_123)
	.align		4
.L_123:
        /*02a4*/ 	.word	index@(_ZN5flash44flash_bwd_dq_dk_dv_loop_seqk_parallel_kernelI23Flash_bwd_kernel_traitsILi192ELi64ELi64ELi8ELi4ELi2ELi2ELb1ELb1EN7cutlass10bfloat16_tE19Flash_kernel_traitsILi192ELi64ELi64ELi8ES3_EELb1ELb0ELb0ELb0ELb0ELb0ELb0EEEvNS_16Flash_bwd_paramsE)
        /*02a8*/ 	.word	0x000000ff


	//----- nvinfo : EIATTR_FRAME_SIZE
	.align		4
.L_124:
        /*02ac*/ 	.byte	0x04, 0x11
        /*02ae*/ 	.short	(.L_126 - .L_125)
	.align		4
.L_125:
        /*02b0*/ 	.word	index@(_ZN5flash44flash_bwd_dq_dk_dv_loop_seqk_parallel_kernelI23Flash_bwd_kernel_traitsILi192ELi64ELi64ELi8ELi4ELi2ELi2ELb1ELb1EN7cutlass10bfloat16_tE19Flash_kernel_traitsILi192ELi64ELi64ELi8ES3_EELb1ELb0ELb0ELb0ELb0ELb0ELb0EEEvNS_16Flash_bwd_paramsE)
        /*02b4*/ 	.word	0x000000f8


	//----- nvinfo : EIATTR_REGCOUNT
	.align		4
.L_126:
        /*02b8*/ 	.byte	0x04, 0x2f
        /*02ba*/ 	.short	(.L_128 - .L_127)
	.align		4
.L_127:
        /*02bc*/ 	.word	index@(_ZN5flash27flash_bwd_convert_dq_kernelI23Flash_bwd_kernel_traitsILi192ELi64ELi64ELi8ELi4ELi2ELi2ELb1ELb1EN7cutlass10bfloat16_tE19Flash_kernel_traitsILi192ELi64ELi64ELi8ES3_EEEEvNS_16Flash_bwd_paramsEi)
        /*02c0*/ 	.word	0x00000060


	//----- nvinfo : EIATTR_FRAME_SIZE
	.align		4
.L_128:
        /*02c4*/ 	.byte	0x04, 0x11
        /*02c6*/ 	.short	(.L_130 - .L_129)
	.align		4
.L_129:
        /*02c8*/ 	.word	index@(_ZN5flash27flash_bwd_convert_dq_kernelI23Flash_bwd_kernel_traitsILi192ELi64ELi64ELi8ELi4ELi2ELi2ELb1ELb1EN7cutlass10bfloat16_tE19Flash_kernel_traitsILi192ELi64ELi64ELi8ES3_EEEEvNS_16Flash_bwd_paramsEi)
        /*02cc*/ 	.word	0x00000000


	//----- nvinfo : EIATTR_REGCOUNT
	.align		4
.L_130:
        /*02d0*/ 	.byte	0x04, 0x2f
        /*02d2*/ 	.short	(.L_132 - .L_131)
	.align		4
.L_131:
        /*02d4*/ 	.word	index@(_ZN5flash44flash_bwd_dq_dk_dv_loop_seqk_parallel_kernelI23Flash_bwd_kernel_traitsILi192ELi64ELi64ELi8ELi4ELi2ELi2ELb0ELb0EN7cutlass10bfloat16_tE19Flash_kernel_traitsILi192ELi64ELi64ELi8ES3_EELb0ELb0ELb1ELb1ELb0ELb0ELb0EEEvNS_16Flash_bwd_paramsE)
        /*02d8*/ 	.word	0x000000fd


	//----- nvinfo : EIATTR_FRAME_SIZE
	.align		4
.L_132:
        /*02dc*/ 	.byte	0x04, 0x11
        /*02de*/ 	.short	(.L_134 - .L_133)
	.align		4
.L_133:
        /*02e0*/ 	.word	index@(_ZN5flash44flash_bwd_dq_dk_dv_loop_seqk_parallel_kernelI23Flash_bwd_kernel_traitsILi192ELi64ELi64ELi8ELi4ELi2ELi2ELb0ELb0EN7cutlass10bfloat16_tE19Flash_kernel_traitsILi192ELi64ELi64ELi8ES3_EELb0ELb0ELb1ELb1ELb0ELb0ELb0EEEvNS_16Flash_bwd_paramsE)
        /*02e4*/ 	.word	0x00000000


	//----- nvinfo : EIATTR_REGCOUNT
	.align		4
.L_134:
        /*02e8*/ 	.byte	0x04, 0x2f
        /*02ea*/ 	.short	(.L_136 - .L_135)
	.align		4
.L_135:
        /*02ec*/ 	.word	index@(_ZN5flash44flash_bwd_dq_dk_dv_loop_seqk_parallel_kernelI23Flash_bwd_kernel_traitsILi192ELi64ELi64ELi8ELi4ELi2ELi2ELb0ELb0EN7cutlass10bfloat16_tE19Flash_kernel_traitsILi192ELi64ELi64ELi8ES3_EELb0ELb0ELb1ELb0ELb0ELb1ELb0EEEvNS_16Flash_bwd_paramsE)
        /*02f0*/ 	.word	0x000000fb


	//----- nvinfo : EIATTR_FRAME_SIZE
	.align		4
.L_136:
        /*02f4*/ 	.byte	0x04, 0x11
        /*02f6*/ 	.short	(.L_138 - .L_137)
	.align		4
.L_137:
        /*02f8*/ 	.word	index@(_ZN5flash44flash_bwd_dq_dk_dv_loop_seqk_parallel_kernelI23Flash_bwd_kernel_traitsILi192ELi64ELi64ELi8ELi4ELi2ELi2ELb0ELb0EN7cutlass10bfloat16_tE19Flash_kernel_traitsILi192ELi64ELi64ELi8ES3_EELb0ELb0ELb1ELb0ELb0ELb1ELb0EEEvNS_16Flash_bwd_paramsE)
        /*02fc*/ 	.word	0x00000000


	//----- nvinfo : EIATTR_REGCOUNT
	.align		4
.L_138:
        /*0300*/ 	.byte	0x04, 0x2f
        /*0302*/ 	.short	(.L_140 - .L_139)
	.align		4
.L_139:
        /*0304*/ 	.word	index@(_ZN5flash44flash_bwd_dq_dk_dv_loop_seqk_parallel_kernelI23Flash_bwd_kernel_traitsILi192ELi64ELi64ELi8ELi4ELi2ELi2ELb0ELb0EN7cutlass10bfloat16_tE19Flash_kernel_traitsILi192ELi64ELi64ELi8ES3_EELb0ELb0ELb0ELb1ELb0ELb0ELb0EEEvNS_16Flash_bwd_paramsE)
        /*0308*/ 	.word	0x000000ff


	//----- nvinfo : EIATTR_FRAME_SIZE
	.align		4
.L_140:
        /*030c*/ 	.byte	0x04, 0x11
        /*030e*/ 	.short	(.L_142 - .L_141)
	.align		4
.L_141:
        /*0310*/ 	.word	index@(_ZN5flash44flash_bwd_dq_dk_dv_loop_seqk_parallel_kernelI23Flash_bwd_kernel_traitsILi192ELi64ELi64ELi8ELi4ELi2ELi2ELb0ELb0EN7cutlass10bfloat16_tE19Flash_kernel_traitsILi192ELi64ELi64ELi8ES3_EELb0ELb0ELb0ELb1ELb0ELb0ELb0EEEvNS_16Flash_bwd_paramsE)
        /*0314*/ 	.word	0x00000000


	//----- nvinfo : EIATTR_REGCOUNT
	.align		4
.L_142:
        /*0318*/ 	.byte	0x04, 0x2f
        /*031a*/ 	.short	(.L_144 - .L_143)
	.align		4
.L_143:
        /*031c*/ 	.word	index@(_ZN5flash44flash_bwd_dq_dk_dv_loop_seqk_parallel_kernelI23Flash_bwd_kernel_traitsILi192ELi64ELi64ELi8ELi4ELi2ELi2ELb0ELb0EN7cutlass10bfloat16_tE19Flash_kernel_traitsILi192ELi64ELi64ELi8ES3_EELb0ELb0ELb0ELb0ELb0ELb1ELb0EEEvNS_16Flash_bwd_paramsE)
        /*0320*/ 	.word	0x000000fe


	//----- nvinfo : EIATTR_FRAME_SIZE
	.align		4
.L_144:
        /*0324*/ 	.byte	0x04, 0x11
        /*0326*/ 	.short	(.L_146 - .L_145)
	.align		4
.L_145:
        /*0328*/ 	.word	index@(_ZN5flash44flash_bwd_dq_dk_dv_loop_seqk_parallel_kernelI23Flash_bwd_kernel_traitsILi192ELi64ELi64ELi8ELi4ELi2ELi2ELb0ELb0EN7cutlass10bfloat16_tE19Flash_kernel_traitsILi192ELi64ELi64ELi8ES3_EELb0ELb0ELb0ELb0ELb0ELb1ELb0EEEvNS_16Flash_bwd_paramsE)
        /*032c*/ 	.word	0x00000000


	//----- nvinfo : EIATTR_REGCOUNT
	.align		4
.L_146:
        /*0330*/ 	.byte	0x04, 0x2f
        /*0332*/ 	.short	(.L_148 - .L_147)
	.align		4
.L_147:
        /*0334*/ 	.word	index@(_ZN5flash44flash_bwd_dq_dk_dv_loop_seqk_parallel_kernelI23Flash_bwd_kernel_traitsILi192ELi64ELi64ELi8ELi4ELi2ELi2ELb0ELb0EN7cutlass10bfloat16_tE19Flash_kernel_traitsILi192ELi64ELi64ELi8ES3_EELb0ELb0ELb1ELb0ELb0ELb0ELb0EEEvNS_16Flash_bwd_paramsE)
        /*0338*/ 	.word	0x000000ff


	//----- nvinfo : EIATTR_FRAME_SIZE
	.align		4
.L_148:
        /*033c*/ 	.byte	0x04, 0x11
        /*033e*/ 	.short	(.L_150 - .L_149)
	.align		4
.L_149:
        /*0340*/ 	.word	index@(_ZN5flash44flash_bwd_dq_dk_dv_loop_seqk_parallel_kernelI23Flash_bwd_kernel_traitsILi192ELi64ELi64ELi8ELi4ELi2ELi2ELb0ELb0EN7cutlass10bfloat16_tE19Flash_kernel_traitsILi192ELi64ELi64ELi8ES3_EELb0ELb0ELb1ELb0ELb0ELb0ELb0EEEvNS_16Flash_bwd_paramsE)
        /*0344*/ 	.word	0x00000000


	//----- nvinfo : EIATTR_REGCOUNT
	.align		4
.L_150:
        /*0348*/ 	.byte	0x04, 0x2f
        /*034a*/ 	.short	(.L_152 - .L_151)
	.align		4
.L_151:
        /*034c*/ 	.word	index@(_ZN5flash44flash_bwd_dq_dk_dv_loop_seqk_parallel_kernelI23Flash_bwd_kernel_traitsILi192ELi64ELi64ELi8ELi4ELi2ELi2ELb0ELb0EN7cutlass10bfloat16_tE19Flash_kernel_traitsILi192ELi64ELi64ELi8ES3_EELb0ELb0ELb0ELb0ELb0ELb0ELb0EEEvNS_16Flash_bwd_paramsE)
        /*0350*/ 	.word	0x000000ff


	//----- nvinfo : EIATTR_FRAME_SIZE
	.align		4
.L_152:
        /*0354*/ 	.byte	0x04, 0x11
        /*0356*/ 	.short	(.L_154 - .L_153)
	.align		4
.L_153:
        /*0358*/ 	.word	index@(_ZN5flash44flash_bwd_dq_dk_dv_loop_seqk_parallel_kernelI23Flash_bwd_kernel_traitsILi192ELi64ELi64ELi8ELi4ELi2ELi2ELb0ELb0EN7cutlass10bfloat16_tE19Flash_kernel_traitsILi192ELi64ELi64ELi8ES3_EELb0ELb0ELb0ELb0ELb0ELb0ELb0EEEvNS_16Flash_bwd_paramsE)
        /*035c*/ 	.word	0x00000000


	//----- nvinfo : EIATTR_REGCOUNT
	.align		4
.L_154:
        /*0360*/ 	.byte	0x04, 0x2f
        /*0362*/ 	.short	(.L_156 - .L_155)
	.align		4
.L_155:
        /*0364*/ 	.word	index@(_ZN5flash44flash_bwd_dq_dk_dv_loop_seqk_parallel_kernelI23Flash_bwd_kernel_traitsILi192ELi64ELi64ELi8ELi4ELi2ELi2ELb1ELb1EN7cutlass10bfloat16_tE19Flash_kernel_traitsILi192ELi64ELi64ELi8ES3_EELb0ELb0ELb1ELb1ELb0ELb0ELb0EEEvNS_16Flash_bwd_paramsE)
        /*0368*/ 	.word	0x000000ff


	//----- nvinfo : EIATTR_FRAME_SIZE
	.align		4
.L_156:
        /*036c*/ 	.byte	0x04, 0x11
        /*036e*/ 	.short	(.L_158 - .L_157)
	.align		4
.L_157:
        /*0370*/ 	.word	index@(_ZN5flash44flash_bwd_dq_dk_dv_loop_seqk_parallel_kernelI23Flash_bwd_kernel_traitsILi192ELi64ELi64ELi8ELi4ELi2ELi2ELb1ELb1EN7cutlass10bfloat16_tE19Flash_kernel_traitsILi192ELi64ELi64ELi8ES3_EELb0ELb0ELb1ELb1ELb0ELb0ELb0EEEvNS_16Flash_bwd_paramsE)
        /*0374*/ 	.word	0x000000f8


	//----- nvinfo : EIATTR_REGCOUNT
	.align		4
.L_158:
        /*0378*/ 	.byte	0x04, 0x2f
        /*037a*/ 	.short	(.L_160 - .L_159)
	.align		4
.L_159:
        /*037c*/ 	.word	index@(_ZN5flash44flash_bwd_dq_dk_dv_loop_seqk_parallel_kernelI23Flash_bwd_kernel_traitsILi192ELi64ELi64ELi8ELi4ELi2ELi2ELb1ELb1EN7cutlass10bfloat16_tE19Flash_kernel_traitsILi192ELi64ELi64ELi8ES3_EELb0ELb0ELb1ELb0ELb0ELb1ELb0EEEvNS_16Flash_bwd_paramsE)
        /*0380*/ 	.word	0x000000ff


	//----- nvinfo : EIATTR_FRAME_SIZE
	.align		4
.L_160:
        /*0384*/ 	.byte	0x04, 0x11
        /*0386*/ 	.short	(.L_162 - .L_161)
	.align		4
.L_161:
        /*0388*/ 	.word	index@(_ZN5flash44flash_bwd_dq_dk_dv_loop_seqk_parallel_kernelI23Flash_bwd_kernel_traitsILi192ELi64ELi64ELi8ELi4ELi2ELi2ELb1ELb1EN7cutlass10bfloat16_tE19Flash_kernel_traitsILi192ELi64ELi64ELi8ES3_EELb0ELb0ELb1ELb0ELb0ELb1ELb0EEEvNS_16Flash_bwd_paramsE)
        /*038c*/ 	.word	0x000000e8


	//----- nvinfo : EIATTR_REGCOUNT
	.align		4
.L_162:
        /*0390*/ 	.byte	0x04, 0x2f
        /*0392*/ 	.short	(.L_164 - .L_163)
	.align		4
.L_163:
        /*0394*/ 	.word	index@(_ZN5flash44flash_bwd_dq_dk_dv_loop_seqk_parallel_kernelI23Flash_bwd_kernel_traitsILi192ELi64ELi64ELi8ELi4ELi2ELi2ELb1ELb1EN7cutlass10bfloat16_tE19Flash_kernel_traitsILi192ELi64ELi64ELi8ES3_EELb0ELb0ELb0ELb1ELb0ELb0ELb0EEEvNS_16Flash_bwd_paramsE)
        /*0398*/ 	.word	0x000000ff


	//----- nvinfo : EIATTR_FRAME_SIZE
	.align		4
.L_164:
        /*039c*/ 	.byte	0x04, 0x11
        /*039e*/ 	.short	(.L_166 - .L_165)
	.align		4
.L_165:
        /*03a0*/ 	.word	index@(_ZN5flash44flash_bwd_dq_dk_dv_loop_seqk_parallel_kernelI23Flash_bwd_kernel_traitsILi192ELi64ELi64ELi8ELi4ELi2ELi2ELb1ELb1EN7cutlass10bfloat16_tE19Flash_kernel_traitsILi192ELi64ELi64ELi8ES3_EELb0ELb0ELb0ELb1ELb0ELb0ELb0EEEvNS_16Flash_bwd_paramsE)
        /*03a4*/ 	.word	0x000000e8


	//----- nvinfo : EIATTR_REGCOUNT
	.align		4
.L_166:
        /*03a8*/ 	.byte	0x04, 0x2f
        /*03aa*/ 	.short	(.L_168 - .L_167)
	.align		4
.L_167:
        /*03ac*/ 	.word	index@(_ZN5flash44flash_bwd_dq_dk_dv_loop_seqk_parallel_kernelI23Flash_bwd_kernel_traitsILi192ELi64ELi64ELi8ELi4ELi2ELi2ELb1ELb1EN7cutlass10bfloat16_tE19Flash_kernel_traitsILi192ELi64ELi64ELi8ES3_EELb0ELb0ELb0ELb0ELb0ELb1ELb0EEEvNS_16Flash_bwd_paramsE)
        /*03b0*/ 	.word	0x000000ff


	//----- nvinfo : EIATTR_FRAME_SIZE
	.align		4
.L_168:
        /*03b4*/ 	.byte	0x04, 0x11
        /*03b6*/ 	.short	(.L_170 - .L_169)
	.align		4
.L_169:
        /*03b8*/ 	.word	index@(_ZN5flash44flash_bwd_dq_dk_dv_loop_seqk_parallel_kernelI23Flash_bwd_kernel_traitsILi192ELi64ELi64ELi8ELi4ELi2ELi2ELb1ELb1EN7cutlass10bfloat16_tE19Flash_kernel_traitsILi192ELi64ELi64ELi8ES3_EELb0ELb0ELb0ELb0ELb0ELb1ELb0EEEvNS_16Flash_bwd_paramsE)
        /*03bc*/ 	.word	0x000000e0


	//----- nvinfo : EIATTR_REGCOUNT
	.align		4
.L_170:
        /*03c0*/ 	.byte	0x04, 0x2f
        /*03c2*/ 	.short	(.L_172 - .L_171)
	.align		4
.L_171:
        /*03c4*/ 	.word	index@(_ZN5flash44flash_bwd_dq_dk_dv_loop_seqk_parallel_kernelI23Flash_bwd_kernel_traitsILi192ELi64ELi64ELi8ELi4ELi2ELi2ELb1ELb1EN7cutlass10bfloat16_tE19Flash_kernel_traitsILi192ELi64ELi64ELi8ES3_EELb0ELb0ELb1ELb0ELb0ELb0ELb0EEEvNS_16Flash_bwd_paramsE)
        /*03c8*/ 	.word	0x000000ff


	//----- nvinfo : EIATTR_FRAME_SIZE
	.align		4
.L_172:
        /*03cc*/ 	.byte	0x04, 0x11
        /*03ce*/ 	.short	(.L_174 - .L_173)
	.align		4
.L_173:
        /*03d0*/ 	.word	index@(_ZN5flash44flash_bwd_dq_dk_dv_loop_seqk_parallel_kernelI23Flash_bwd_kernel_traitsILi192ELi64ELi64ELi8ELi4ELi2ELi2ELb1ELb1EN7cutlass10bfloat16_tE19Flash_kernel_traitsILi192ELi64ELi64ELi8ES3_EELb0ELb0ELb1ELb0ELb0ELb0ELb0EEEvNS_16Flash_bwd_paramsE)
        /*03d4*/ 	.word	0x000000f8


	//----- nvinfo : EIATTR_REGCOUNT
	.align		4
.L_174:
        /*03d8*/ 	.byte	0x04, 0x2f
        /*03da*/ 	.short	(.L_176 - .L_175)
	.align		4
.L_175:
        /*03dc*/ 	.word	index@(_ZN5flash44flash_bwd_dq_dk_dv_loop_seqk_parallel_kernelI23Flash_bwd_kernel_traitsILi192ELi64ELi64ELi8ELi4ELi2ELi2ELb1ELb1EN7cutlass10bfloat16_tE19Flash_kernel_traitsILi192ELi64ELi64ELi8ES3_EELb0ELb0ELb0ELb0ELb0ELb0ELb0EEEvNS_16Flash_bwd_paramsE)
        /*03e0*/ 	.word	0x000000ff


	//----- nvinfo : EIATTR_FRAME_SIZE
	.align		4
.L_176:
        /*03e4*/ 	.byte	0x04, 0x11
        /*03e6*/ 	.short	(.L_178 - .L_177)
	.align		4
.L_177:
        /*03e8*/ 	.word	index@(_ZN5flash44flash_bwd_dq_dk_dv_loop_seqk_parallel_kernelI23Flash_bwd_kernel_traitsILi192ELi64ELi64ELi8ELi4ELi2ELi2ELb1ELb1EN7cutlass10bfloat16_tE19Flash_kernel_traitsILi192ELi64ELi64ELi8ES3_EELb0ELb0ELb0ELb0ELb0ELb0ELb0EEEvNS_16Flash_bwd_paramsE)
        /*03ec*/ 	.word	0x000000e8


	//----- nvinfo : EIATTR_MIN_STACK_SIZE
	.align		4
.L_178:
        /*03f0*/ 	.byte	0x04, 0x12
        /*03f2*/ 	.short	(.L_180 - .L_179)
	.align		4
.L_179:
        /*03f4*/ 	.word	index@(_ZN5flash44flash_bwd_dq_dk_dv_loop_seqk_parallel_kernelI23Flash_bwd_kernel_traitsILi192ELi64ELi64ELi8ELi4ELi2ELi2ELb1ELb1EN7cutlass10bfloat16_tE19Flash_kernel_traitsILi192ELi64ELi64ELi8ES3_EELb0ELb0ELb0ELb0ELb0ELb0ELb0EEEvNS_16Flash_bwd_paramsE)
        /*03f8*/ 	.word	0x000000e8


	//----- nvinfo : EIATTR_MIN_STACK_SIZE
	.align		4
.L_180:
        /*03fc*/ 	.byte	0x04, 0x12
        /*03fe*/ 	.short	(.L_182 - .L_181)
	.align		4
.L_181:
        /*0400*/ 	.word	index@(_ZN5flash44flash_bwd_dq_dk_dv_loop_seqk_parallel_kernelI23Flash_bwd_kernel_traitsILi192ELi64ELi64ELi8ELi4ELi2ELi2ELb1ELb1EN7cutlass10bfloat16_tE19Flash_kernel_traitsILi192ELi64ELi64ELi8ES3_EELb0ELb0ELb1ELb0ELb0ELb0ELb0EEEvNS_16Flash_bwd_paramsE)
        /*0404*/ 	.word	0x000000f8


	//----- nvinfo : EIATTR_MIN_STACK_SIZE
	.align		4
.L_182:
        /*0408*/ 	.byte	0x04, 0x12
        /*040a*/ 	.short	(.L_184 - .L_183)
	.align		4
.L_183:
        /*040c*/ 	.word	index@(_ZN5flash44flash_bwd_dq_dk_dv_loop_seqk_parallel_kernelI23Flash_bwd_kernel_traitsILi192ELi64ELi64ELi8ELi4ELi2ELi2ELb1ELb1EN7cutlass10bfloat16_tE19Flash_kernel_traitsILi192ELi64ELi64ELi8ES3_EELb0ELb0ELb0ELb0ELb0ELb1ELb0EEEvNS_16Flash_bwd_paramsE)
        /*0410*/ 	.word	0x000000e0


	//----- nvinfo : EIATTR_MIN_STACK_SIZE
	.align		4
.L_184:
        /*0414*/ 	.byte	0x04, 0x12
        /*0416*/ 	.short	(.L_186 - .L_185)
	.align		4
.L_185:
        /*0418*/ 	.word	index@(_ZN5flash44flash_bwd_dq_dk_dv_loop_seqk_parallel_kernelI23Flash_bwd_kernel_traitsILi192ELi64ELi64ELi8ELi4ELi2ELi2ELb1ELb1EN7cutlass10bfloat16_tE19Flash_kernel_traitsILi192ELi64ELi64ELi8ES3_EELb0ELb0ELb0ELb1ELb0ELb0ELb0EEEvNS_16Flash_bwd_paramsE)
        /*041c*/ 	.word	0x000000e8


	//----- nvinfo : EIATTR_MIN_STACK_SIZE
	.align		4
.L_186:
        /*0420*/ 	.byte	0x04, 0x12
        /*0422*/ 	.short	(.L_188 - .L_187)
	.align		4
.L_187:
        /*0424*/ 	.word	index@(_ZN5flash44flash_bwd_dq_dk_dv_loop_seqk_parallel_kernelI23Flash_bwd_kernel_traitsILi192ELi64ELi64ELi8ELi4ELi2ELi2ELb1ELb1EN7cutlass10bfloat16_tE19Flash_kernel_traitsILi192ELi64ELi64ELi8ES3_EELb0ELb0ELb1ELb0ELb0ELb1ELb0EEEvNS_16Flash_bwd_paramsE)
        /*0428*/ 	.word	0x000000e8


	//----- nvinfo : EIATTR_MIN_STACK_SIZE
	.align		4
.L_188:
        /*042c*/ 	.byte	0x04, 0x12
        /*042e*/ 	.short	(.L_190 - .L_189)
	.align		4
.L_189:
        /*0430*/ 	.word	index@(_ZN5flash44flash_bwd_dq_dk_dv_loop_seqk_parallel_kernelI23Flash_bwd_kernel_traitsILi192ELi64ELi64ELi8ELi4ELi2ELi2ELb1ELb1EN7cutlass10bfloat16_tE19Flash_kernel_traitsILi192ELi64ELi64ELi8ES3_EELb0ELb0ELb1ELb1ELb0ELb0ELb0EEEvNS_16Flash_bwd_paramsE)
        /*0434*/ 	.word	0x000000f8


	//----- nvinfo : EIATTR_MIN_STACK_SIZE
	.align		4
.L_190:
        /*0438*/ 	.byte	0x04, 0x12
        /*043a*/ 	.short	(.L_192 - .L_191)
	.align		4
.L_191:
        /*043c*/ 	.word	index@(_ZN5flash44flash_bwd_dq_dk_dv_loop_seqk_parallel_kernelI23Flash_bwd_kernel_traitsILi192ELi64ELi64ELi8ELi4ELi2ELi2ELb0ELb0EN7cutlass10bfloat16_tE19Flash_kernel_traitsILi192ELi64ELi64ELi8ES3_EELb0ELb0ELb0ELb0ELb0ELb0ELb0EEEvNS_16Flash_bwd_paramsE)
        /*0440*/ 	.word	0x00000000


	//----- nvinfo : EIATTR_MIN_STACK_SIZE
	.align		4
.L_192:
        /*0444*/ 	.byte	0x04, 0x12
        /*0446*/ 	.short	(.L_194 - .L_193)
	.align		4
.L_193:
        /*0448*/ 	.word	index@(_ZN5flash44flash_bwd_dq_dk_dv_loop_seqk_parallel_kernelI23Flash_bwd_kernel_traitsILi192ELi64ELi64ELi8ELi4ELi2ELi2ELb0ELb0EN7cutlass10bfloat16_tE19Flash_kernel_traitsILi192ELi64ELi64ELi8ES3_EELb0ELb0ELb1ELb0ELb0ELb0ELb0EEEvNS_16Flash_bwd_paramsE)
        /*044c*/ 	.word	0x00000000


	//----- nvinfo : EIATTR_MIN_STACK_SIZE
	.align		4
.L_194:
        /*0450*/ 	.byte	0x04, 0x12
        /*0452*/ 	.short	(.L_196 - .L_195)
	.align		4
.L_195:
        /*0454*/ 	.word	index@(_ZN5flash44flash_bwd_dq_dk_dv_loop_seqk_parallel_kernelI23Flash_bwd_kernel_traitsILi192ELi64ELi64ELi8ELi4ELi2ELi2ELb0ELb0EN7cutlass10bfloat16_tE19Flash_kernel_traitsILi192ELi64ELi64ELi8ES3_EELb0ELb0ELb0ELb0ELb0ELb1ELb0EEEvNS_16Flash_bwd_paramsE)
        /*0458*/ 	.word	0x00000000


	//----- nvinfo : EIATTR_MIN_STACK_SIZE
	.align		4
.L_196:
        /*045c*/ 	.byte	0x04, 0x12
        /*045e*/ 	.short	(.L_198 - .L_197)
	.align		4
.L_197:
        /*0460*/ 	.word	index@(_ZN5flash44flash_bwd_dq_dk_dv_loop_seqk_parallel_kernelI23Flash_bwd_kernel_traitsILi192ELi64ELi64ELi8ELi4ELi2ELi2ELb0ELb0EN7cutlass10bfloat16_tE19Flash_kernel_traitsILi192ELi64ELi64ELi8ES3_EELb0ELb0ELb0ELb1ELb0ELb0ELb0EEEvNS_16Flash_bwd_paramsE)
        /*0464*/ 	.word	0x00000000


	//----- nvinfo : EIATTR_MIN_STACK_SIZE
	.align		4
.L_198:
        /*0468*/ 	.byte	0x04, 0x12
        /*046a*/ 	.short	(.L_200 - .L_199)
	.align		4
.L_199:
        /*046c*/ 	.word	index@(_ZN5flash44flash_bwd_dq_dk_dv_loop_seqk_parallel_kernelI23Flash_bwd_kernel_traitsILi192ELi64ELi64ELi8ELi4ELi2ELi2ELb0ELb0EN7cutlass10bfloat16_tE19Flash_kernel_traitsILi192ELi64ELi64ELi8ES3_EELb0ELb0ELb1ELb0ELb0ELb1ELb0EEEvNS_16Flash_bwd_paramsE)
        /*0470*/ 	.word	0x00000000


	//----- nvinfo : EIATTR_MIN_STACK_SIZE
	.align		4
.L_200:
        /*0474*/ 	.byte	0x04, 0x12
        /*0476*/ 	.short	(.L_202 - .L_201)
	.align		4
.L_201:
        /*0478*/ 	.word	index@(_ZN5flash44flash_bwd_dq_dk_dv_loop_seqk_parallel_kernelI23Flash_bwd_kernel_traitsILi192ELi64ELi64ELi8ELi4ELi2ELi2ELb0ELb0EN7cutlass10bfloat16_tE19Flash_kernel_traitsILi192ELi64ELi64ELi8ES3_EELb0ELb0ELb1ELb1ELb0ELb0ELb0EEEvNS_16Flash_bwd_paramsE)
        /*047c*/ 	.word	0x00000000


	//----- nvinfo : EIATTR_MIN_STACK_SIZE
	.align		4
.L_202:
        /*0480*/ 	.byte	0x04, 0x12
        /*0482*/ 	.short	(.L_204 - .L_203)
	.align		4
.L_203:
        /*0484*/ 	.word	index@(_ZN5flash27flash_bwd_convert_dq_kernelI23Flash_bwd_kernel_traitsILi192ELi64ELi64ELi8ELi4ELi2ELi2ELb1ELb1EN7cutlass10bfloat16_tE19Flash_kernel_traitsILi192ELi64ELi64ELi8ES3_EEEEvNS_16Flash_bwd_paramsEi)
        /*0488*/ 	.word	0x00000000


	//----- nvinfo : EIATTR_MIN_STACK_SIZE
	.align		4
.L_204:
        /*048c*/ 	.byte	0x04, 0x12
        /*048e*/ 	.short	(.L_206 - .L_205)
	.align		4
.L_205:
        /*0490*/ 	.word	index@(_ZN5flash44flash_bwd_dq_dk_dv_loop_seqk_parallel_kernelI23Flash_bwd_kernel_traitsILi192ELi64ELi64ELi8ELi4ELi2ELi2ELb1ELb1EN7cutlass10bfloat16_tE19Flash_kernel_traitsILi192ELi64ELi64ELi8ES3_EELb1ELb0ELb0ELb0ELb0ELb0ELb0EEEvNS_16Flash_bwd_paramsE)
        /*0494*/ 	.word	0x000000f8


	//----- nvinfo : EIATTR_MIN_STACK_SIZE
	.align		4
.L_206:
        /*0498*/ 	.byte	0x04, 0x12
        /*049a*/ 	.short	(.L_208 - .L_207)
	.align		4
.L_207:
        /*049c*/ 	.word	index@(_ZN5flash44flash_bwd_dq_dk_dv_loop_seqk_parallel_kernelI23Flash_bwd_kernel_traitsILi192ELi64ELi64ELi8ELi4ELi2ELi2ELb1ELb1EN7cutlass10bfloat16_tE19Flash_kernel_traitsILi192ELi64ELi64ELi8ES3_EELb0ELb0ELb0ELb0ELb0ELb0ELb1EEEvNS_16Flash_bwd_paramsE)
        /*04a0*/ 	.word	0x000000e8


	//----- nvinfo : EIATTR_MIN_STACK_SIZE
	.align		4
.L_208:
        /*04a4*/ 	.byte	0x04, 0x12
        /*04a6*/ 	.short	(.L_210 - .L_209)
	.align		4
.L_209:
        /*04a8*/ 	.word	index@(_ZN5flash44flash_bwd_dq_dk_dv_loop_seqk_parallel_kernelI23Flash_bwd_kernel_traitsILi192ELi64ELi64ELi8ELi4ELi2ELi2ELb1ELb1EN7cutlass10bfloat16_tE19Flash_kernel_traitsILi192ELi64ELi64ELi8ES3_EELb1ELb0ELb1ELb0ELb0ELb0ELb0EEEvNS_16Flash_bwd_paramsE)
        /*04ac*/ 	.word	0x000000f8


	//----- nvinfo : EIATTR_MIN_STACK_SIZE
	.align		4
.L_210:
        /*04b0*/ 	.byte	0x04, 0x12
        /*04b2*/ 	.short	(.L_212 - .L_211)
	.align		4
.L_211:
        /*04b4*/ 	.word	index@(_ZN5flash44flash_bwd_dq_dk_dv_loop_seqk_parallel_kernelI23Flash_bwd_kernel_traitsILi192ELi64ELi64ELi8ELi4ELi2ELi2ELb1ELb1EN7cutlass10bfloat16_tE19Flash_kernel_traitsILi192ELi64ELi64ELi8ES3_EELb0ELb0ELb1ELb0ELb0ELb0ELb1EEEvNS_16Flash_bwd_paramsE)
        /*04b8*/ 	.word	0x000000f8


	//----- nvinfo : EIATTR_MIN_STACK_SIZE
	.align		4
.L_212:
        /*04bc*/ 	.byte	0x04, 0x12
        /*04be*/ 	.short	(.L_214 - .L_213)
	.align		4
.L_213:
        /*04c0*/ 	.word	index@(_ZN5flash44flash_bwd_dq_dk_dv_loop_seqk_parallel_kernelI23Flash_bwd_kernel_traitsILi192ELi64ELi64ELi8ELi4ELi2ELi2ELb1ELb1EN7cutlass10bfloat16_tE19Flash_kernel_traitsILi192ELi64ELi64ELi8ES3_EELb1ELb0ELb0ELb0ELb0ELb1ELb0EEEvNS_16Flash_bwd_paramsE)
        /*04c4*/ 	.word	0x000000f0


	//----- nvinfo : EIATTR_MIN_STACK_SIZE
	.align		4
.L_214:
        /*04c8*/ 	.byte	0x04, 0x12
        /*04ca*/ 	.short	(.L_216 - .L_215)
	.align		4
.L_215:
        /*04cc*/ 	.word	index@(_ZN5flash44flash_bwd_dq_dk_dv_loop_seqk_parallel_kernelI23Flash_bwd_kernel_traitsILi192ELi64ELi64ELi8ELi4ELi2ELi2ELb1ELb1EN7cutlass10bfloat16_tE19Flash_kernel_traitsILi192ELi64ELi64ELi8ES3_EELb0ELb0ELb0ELb0ELb0ELb1ELb1EEEvNS_16Flash_bwd_paramsE)
        /*04d0*/ 	.word	0x000000e0


	//----- nvinfo : EIATTR_MIN_STACK_SIZE
	.align		4
.L_216:
        /*04d4*/ 	.byte	0x04, 0x12
        /*04d6*/ 	.short	(.L_218 - .L_217)
	.align		4
.L_217:
        /*04d8*/ 	.word	index@(_ZN5flash44flash_bwd_dq_dk_dv_loop_seqk_parallel_kernelI23Flash_bwd_kernel_traitsILi192ELi64ELi64ELi8ELi4ELi2ELi2ELb1ELb1EN7cutlass10bfloat16_tE19Flash_kernel_traitsILi192ELi64ELi64ELi8ES3_EELb1ELb0ELb0ELb1ELb0ELb0ELb0EEEvNS_16Flash_bwd_paramsE)
        /*04dc*/ 	.word	0x00000108


	//----- nvinfo : EIATTR_MIN_STACK_SIZE
	.align		4
.L_218:
        /*04e0*/ 	.byte	0x04, 0x12
        /*04e2*/ 	.short	(.L_220 - .L_219)
	.align		4
.L_219:
        /*04e4*/ 	.word	index@(_ZN5flash44flash_bwd_dq_dk_dv_loop_seqk_parallel_kernelI23Flash_bwd_kernel_traitsILi192ELi64ELi64ELi8ELi4ELi2ELi2ELb1ELb1EN7cutlass10bfloat16_tE19Flash_kernel_traitsILi192ELi64ELi64ELi8ES3_EELb0ELb0ELb0ELb1ELb0ELb0ELb1EEEvNS_16Flash_bwd_paramsE)
        /*04e8*/ 	.word	0x000000e8


	//----- nvinfo : EIATTR_MIN_STACK_SIZE
	.align		4
.L_220:
        /*04ec*/ 	.byte	0x04, 0x12
        /*04ee*/ 	.short	(.L_222 - .L_221)
	.align		4
.L_221:
        /*04f0*/ 	.word	index@(_ZN5flash44flash_bwd_dq_dk_dv_loop_seqk_parallel_kernelI23Flash_bwd_kernel_traitsILi192ELi64ELi64ELi8ELi4ELi2ELi2ELb1ELb1EN7cutlass10bfloat16_tE19Flash_kernel_traitsILi192ELi64ELi64ELi8ES3_EELb1ELb0ELb1ELb0ELb0ELb1ELb0EEEvNS_16Flash_bwd_paramsE)
        /*04f4*/ 	.word	0x000000e8


	//----- nvinfo : EIATTR_MIN_STACK_SIZE
	.align		4
.L_222:
        /*04f8*/ 	.byte	0x04, 0x12
        /*04fa*/ 	.short	(.L_224 - .L_223)
	.align		4
.L_223:
        /*04fc*/ 	.word	index@(_ZN5flash44flash_bwd_dq_dk_dv_loop_seqk_parallel_kernelI23Flash_bwd_kernel_traitsILi192ELi64ELi64ELi8ELi4ELi2ELi2ELb1ELb1EN7cutlass10bfloat16_tE19Flash_kernel_traitsILi192ELi64ELi64ELi8ES3_EELb0ELb0ELb1ELb0ELb0ELb1ELb1EEEvNS_16Flash_bwd_paramsE)
        /*0500*/ 	.word	0x000000e8


	//----- nvinfo : EIATTR_MIN_STACK_SIZE
	.align		4
.L_224:
        /*0504*/ 	.byte	0x04, 0x12
        /*0506*/ 	.short	(.L_226 - .L_225)
	.align		4
.L_225:
        /*0508*/ 	.word	index@(_ZN5flash44flash_bwd_dq_dk_dv_loop_seqk_parallel_kernelI23Flash_bwd_kernel_traitsILi192ELi64ELi64ELi8ELi4ELi2ELi2ELb1ELb1EN7cutlass10bfloat16_tE19Flash_kernel_traitsILi192ELi64ELi64ELi8ES3_EELb1ELb0ELb1ELb1ELb0ELb0ELb0EEEvNS_16Flash_bwd_paramsE)
        /*050c*/ 	.word	0x00000108


	//----- nvinfo : EIATTR_MIN_STACK_SIZE
	.align		4
.L_226:
        /*0510*/ 	.byte	0x04, 0x12
        /*0512*/ 	.short	(.L_228 - .L_227)
	.align		4
.L_227:
        /*0514*/ 	.word	index@(_ZN5flash44flash_bwd_dq_dk_dv_loop_seqk_parallel_kernelI23Flash_bwd_kernel_traitsILi192ELi64ELi64ELi8ELi4ELi2ELi2ELb1ELb1EN7cutlass10bfloat16_tE19Flash_kernel_traitsILi192ELi64ELi64ELi8ES3_EELb0ELb0ELb1ELb1ELb0ELb0ELb1EEEvNS_16Flash_bwd_paramsE)
        /*0518*/ 	.word	0x000000f8


	//----- nvinfo : EIATTR_MIN_STACK_SIZE
	.align		4
.L_228:
        /*051c*/ 	.byte	0x04, 0x12
        /*051e*/ 	.short	(.L_230 - .L_229)
	.align		4
.L_229:
        /*0520*/ 	.word	index@(_ZN5flash25flash_bwd_dot_do_o_kernelILb0E23Flash_bwd_kernel_traitsILi192ELi64ELi64ELi8ELi4ELi2ELi2ELb1ELb1EN7cutlass10bfloat16_tE19Flash_kernel_traitsILi192ELi64ELi64ELi8ES3_EEEEvNS_16Flash_bwd_paramsE)
        /*0524*/ 	.word	0x00000000


	//----- nvinfo : EIATTR_MIN_STACK_SIZE
	.align		4
.L_230:
        /*0528*/ 	.byte	0x04, 0x12
        /*052a*/ 	.short	(.L_232 - .L_231)
	.align		4
.L_231:
        /*052c*/ 	.word	index@(_ZN5flash25flash_bwd_dot_do_o_kernelILb1E23Flash_bwd_kernel_traitsILi192ELi64ELi64ELi8ELi4ELi2ELi2ELb1ELb1EN7cutlass10bfloat16_tE19Flash_kernel_traitsILi192ELi64ELi64ELi8ES3_EEEEvNS_16Flash_bwd_paramsE)
        /*0530*/ 	.word	0x00000000


	//----- nvinfo : EIATTR_MIN_STACK_SIZE
	.align		4
.L_232:
        /*0534*/ 	.byte	0x04, 0x12
        /*0536*/ 	.short	(.L_234 - .L_233)
	.align		4
.L_233:
        /*0538*/ 	.word	index@(_ZN5flash27flash_bwd_convert_dq_kernelI23Flash_bwd_kernel_traitsILi192ELi64ELi64ELi8ELi4ELi2ELi2ELb0ELb0EN7cutlass10bfloat16_tE19Flash_kernel_traitsILi192ELi64ELi64ELi8ES3_EEEEvNS_16Flash_bwd_paramsEi)
        /*053c*/ 	.word	0x00000000


	//----- nvinfo : EIATTR_MIN_STACK_SIZE
	.align		4
.L_234:
        /*0540*/ 	.byte	0x04, 0x12
        /*0542*/ 	.short	(.L_236 - .L_235)
	.align		4
.L_235:
        /*0544*/ 	.word	index@(_ZN5flash44flash_bwd_dq_dk_dv_loop_seqk_parallel_kernelI23Flash_bwd_kernel_traitsILi192ELi64ELi64ELi8ELi4ELi2ELi2ELb0ELb0EN7cutlass10bfloat16_tE19Flash_kernel_traitsILi192ELi64ELi64ELi8ES3_EELb1ELb0ELb0ELb0ELb0ELb0ELb0EEEvNS_16Flash_bwd_paramsE)
        /*0548*/ 	.word	0x00000000


	//----- nvinfo : EIATTR_MIN_STACK_SIZE
	.align		4
.L_236:
        /*054c*/ 	.byte	0x04, 0x12
        /*054e*/ 	.short	(.L_238 - .L_237)
	.align		4
.L_237:
        /*0550*/ 	.word	index@(_ZN5flash44flash_bwd_dq_dk_dv_loop_seqk_parallel_kernelI23Flash_bwd_kernel_traitsILi192ELi64ELi64ELi8ELi4ELi2ELi2ELb0ELb0EN7cutlass10bfloat16_tE19Flash_kernel_traitsILi192ELi64ELi64ELi8ES3_EELb0ELb0ELb0ELb0ELb0ELb0ELb1EEEvNS_16Flash_bwd_paramsE)
        /*0554*/ 	.word	0x00000000


	//----- nvinfo : EIATTR_MIN_STACK_SIZE
	.align		4
.L_238:
        /*0558*/ 	.byte	0x04, 0x12
        /*055a*/ 	.short	(.L_240 - .L_239)
	.align		4
.L_239:
        /*055c*/ 	.word	index@(_ZN5flash44flash_bwd_dq_dk_dv_loop_seqk_parallel_kernelI23Flash_bwd_kernel_traitsILi192ELi64ELi64ELi8ELi4ELi2ELi2ELb0ELb0EN7cutlass10bfloat16_tE19Flash_kernel_traitsILi192ELi64ELi64ELi8ES3_EELb1ELb0ELb1ELb0ELb0ELb0ELb0EEEvNS_16Flash_bwd_paramsE)
        /*0560*/ 	.word	0x00000000


	//----- nvinfo : EIATTR_MIN_STACK_SIZE
	.align		4
.L_240:
        /*0564*/ 	.byte	0x04, 0x12
        /*0566*/ 	.short	(.L_242 - .L_241)
	.align		4
.L_241:
        /*0568*/ 	.word	index@(_ZN5flash44flash_bwd_dq_dk_dv_loop_seqk_parallel_kernelI23Flash_bwd_kernel_traitsILi192ELi64ELi64ELi8ELi4ELi2ELi2ELb0ELb0EN7cutlass10bfloat16_tE19Flash_kernel_traitsILi192ELi64ELi64ELi8ES3_EELb0ELb0ELb1ELb0ELb0ELb0ELb1EEEvNS_16Flash_bwd_paramsE)
        /*056c*/ 	.word	0x00000000


	//----- nvinfo : EIATTR_MIN_STACK_SIZE
	.align		4
.L_242:
        /*0570*/ 	.byte	0x04, 0x12
        /*0572*/ 	.short	(.L_244 - .L_243)
	.align		4
.L_243:
        /*0574*/ 	.word	index@(_ZN5flash44flash_bwd_dq_dk_dv_loop_seqk_parallel_kernelI23Flash_bwd_kernel_traitsILi192ELi64ELi64ELi8ELi4ELi2ELi2ELb0ELb0EN7cutlass10bfloat16_tE19Flash_kernel_traitsILi192ELi64ELi64ELi8ES3_EELb1ELb0ELb0ELb0ELb0ELb1ELb0EEEvNS_16Flash_bwd_paramsE)
        /*0578*/ 	.word	0x00000000


	//----- nvinfo : EIATTR_MIN_STACK_SIZE
	.align		4
.L_244:
        /*057c*/ 	.byte	0x04, 0x12
        /*057e*/ 	.short	(.L_246 - .L_245)
	.align		4
.L_245:
        /*0580*/ 	.word	index@(_ZN5flash44flash_bwd_dq_dk_dv_loop_seqk_parallel_kernelI23Flash_bwd_kernel_traitsILi192ELi64ELi64ELi8ELi4ELi2ELi2ELb0ELb0EN7cutlass10bfloat16_tE19Flash_kernel_traitsILi192ELi64ELi64ELi8ES3_EELb0ELb0ELb0ELb0ELb0ELb1ELb1EEEvNS_16Flash_bwd_paramsE)
        /*0584*/ 	.word	0x00000000


	//----- nvinfo : EIATTR_MIN_STACK_SIZE
	.align		4
.L_246:
        /*0588*/ 	.byte	0x04, 0x12
        /*058a*/ 	.short	(.L_248 - .L_247)
	.align		4
.L_247:
        /*058c*/ 	.word	index@(_ZN5flash44flash_bwd_dq_dk_dv_loop_seqk_parallel_kernelI23Flash_bwd_kernel_traitsILi192ELi64ELi64ELi8ELi4ELi2ELi2ELb0ELb0EN7cutlass10bfloat16_tE19Flash_kernel_traitsILi192ELi64ELi64ELi8ES3_EELb1ELb0ELb0ELb1ELb0ELb0ELb0EEEvNS_16Flash_bwd_paramsE)
        /*0590*/ 	.word	0x00000000


	//----- nvinfo : EIATTR_MIN_STACK_SIZE
	.align		4
.L_248:
        /*0594*/ 	.byte	0x04, 0x12
        /*0596*/ 	.short	(.L_250 - .L_249)
	.align		4
.L_249:
        /*0598*/ 	.word	index@(_ZN5flash44flash_bwd_dq_dk_dv_loop_seqk_parallel_kernelI23Flash_bwd_kernel_traitsILi192ELi64ELi64ELi8ELi4ELi2ELi2ELb0ELb0EN7cutlass10bfloat16_tE19Flash_kernel_traitsILi192ELi64ELi64ELi8ES3_EELb0ELb0ELb0ELb1ELb0ELb0ELb1EEEvNS_16Flash_bwd_paramsE)
        /*059c*/ 	.word	0x00000000


	//----- nvinfo : EIATTR_MIN_STACK_SIZE
	.align		4
.L_250:
        /*05a0*/ 	.byte	0x04, 0x12
        /*05a2*/ 	.short	(.L_252 - .L_251)
	.align		4
.L_251:
        /*05a4*/ 	.word	index@(_ZN5flash44flash_bwd_dq_dk_dv_loop_seqk_parallel_kernelI23Flash_bwd_kernel_traitsILi192ELi64ELi64ELi8ELi4ELi2ELi2ELb0ELb0EN7cutlass10bfloat16_tE19Flash_kernel_traitsILi192ELi64ELi64ELi8ES3_EELb1ELb0ELb1ELb0ELb0ELb1ELb0EEEvNS_16Flash_bwd_paramsE)
        /*05a8*/ 	.word	0x00000000


	//----- nvinfo : EIATTR_MIN_STACK_SIZE
	.align		4
.L_252:
        /*05ac*/ 	.byte	0x04, 0x12
        /*05ae*/ 	.short	(.L_254 - .L_253)
	.align		4
.L_253:
        /*05b0*/ 	.word	index@(_ZN5flash44flash_bwd_dq_dk_dv_loop_seqk_parallel_kernelI23Flash_bwd_kernel_traitsILi192ELi64ELi64ELi8ELi4ELi2ELi2ELb0ELb0EN7cutlass10bfloat16_tE19Flash_kernel_traitsILi192ELi64ELi64ELi8ES3_EELb0ELb0ELb1ELb0ELb0ELb1ELb1EEEvNS_16Flash_bwd_paramsE)
        /*05b4*/ 	.word	0x00000000


	//----- nvinfo : EIATTR_MIN_STACK_SIZE
	.align		4
.L_254:
        /*05b8*/ 	.byte	0x04, 0x12
        /*05ba*/ 	.short	(.L_256 - .L_255)
	.align		4
.L_255:
        /*05bc*/ 	.word	index@(_ZN5flash44flash_bwd_dq_dk_dv_loop_seqk_parallel_kernelI23Flash_bwd_kernel_traitsILi192ELi64ELi64ELi8ELi4ELi2ELi2ELb0ELb0EN7cutlass10bfloat16_tE19Flash_kernel_traitsILi192ELi64ELi64ELi8ES3_EELb1ELb0ELb1ELb1ELb0ELb0ELb0EEEvNS_16Flash_bwd_paramsE)
        /*05c0*/ 	.word	0x00000008


	//----- nvinfo : EIATTR_MIN_STACK_SIZE
	.align		4
.L_256:
        /*05c4*/ 	.byte	0x04, 0x12
        /*05c6*/ 	.short	(.L_258 - .L_257)
	.align		4
.L_257:
        /*05c8*/ 	.word	index@(_ZN5flash44flash_bwd_dq_dk_dv_loop_seqk_parallel_kernelI23Flash_bwd_kernel_traitsILi192ELi64ELi64ELi8ELi4ELi2ELi2ELb0ELb0EN7cutlass10bfloat16_tE19Flash_kernel_traitsILi192ELi64ELi64ELi8ES3_EELb0ELb0ELb1ELb1ELb0ELb0ELb1EEEvNS_16Flash_bwd_paramsE)
        /*05cc*/ 	.word	0x00000000


	//----- nvinfo : EIATTR_MIN_STACK_SIZE
	.align		4
.L_258:
        /*05d0*/ 	.byte	0x04, 0x12
        /*05d2*/ 	.short	(.L_260 - .L_259)
	.align		4
.L_259:
        /*05d4*/ 	.word	index@(_ZN5flash25flash_bwd_dot_do_o_kernelILb0E23Flash_bwd_kernel_traitsILi192ELi64ELi64ELi8ELi4ELi2ELi2ELb0ELb0EN7cutlass10bfloat16_tE19Flash_kernel_traitsILi192ELi64ELi64ELi8ES3_EEEEvNS_16Flash_bwd_paramsE)
        /*05d8*/ 	.word	0x00000000


	//----- nvinfo : EIATTR_MIN_STACK_SIZE
	.align		4
.L_260:
        /*05dc*/ 	.byte	0x04, 0x12
        /*05de*/ 	.short	(.L_262 - .L_261)
	.align		4
.L_261:
        /*05e0*/ 	.word	index@(_ZN5flash25flash_bwd_dot_do_o_kernelILb1E23Flash_bwd_kernel_traitsILi192ELi64ELi64ELi8ELi4ELi2ELi2ELb0ELb0EN7cutlass10bfloat16_tE19Flash_kernel_traitsILi192ELi64ELi64ELi8ES3_EEEEvNS_16Flash_bwd_paramsE)
        /*05e4*/ 	.word	0x00000000
.L_262:


//--------------------- .nv.compat                --------------------------
	.section	.nv.compat,"",@"SHT_CUDA_COMPAT_INFO"
	.align	4
        /*0000*/ 	.byte	0x02, 0x09, 0x01, 0x00, 0x02, 0x02, 0x01, 0x00, 0x02, 0x05, 0x05, 0x00, 0x03, 0x07, 0x01, 0x01
        /*0010*/ 	.byte	0x02, 0x03, 0x00, 0x00, 0x02, 0x06, 0x01, 0x00, 0x04, 0x0b, 0x08, 0x00, 0x00, 0x00, 0x00, 0x00
        /*0020*/ 	.byte	0x00, 0x00, 0x00, 0x00


//--------------------- .nv.info._ZN5flash44flash_bwd_dq_dk_dv_loop_seqk_parallel_kernelI23Flash_bwd_kernel_traitsILi192ELi64ELi64ELi8ELi4ELi2ELi2ELb1ELb1EN7cutlass10bfloat16_tE19Flash_kernel_traitsILi192ELi64ELi64ELi8ES3_EELb0ELb0ELb0ELb0ELb0ELb0ELb0EEEvNS_16Flash_bwd_paramsE --------------------------
	.section	.nv.info._ZN5flash44flash_bwd_dq_dk_dv_loop_seqk_parallel_kernelI23Flash_bwd_kernel_traitsILi192ELi64ELi64ELi8ELi4ELi2ELi2ELb1ELb1EN7cutlass10bfloat16_tE19Flash_kernel_traitsILi192ELi64ELi64ELi8ES3_EELb0ELb0ELb0ELb0ELb0ELb0ELb0EEEvNS_16Flash_bwd_paramsE,"",@"SHT_CUDA_INFO"
	.sectionflags	@""
	.align	4


	//----- nvinfo : EIATTR_CUDA_API_VERSION
	.align		4
        /*0000*/ 	.byte	0x04, 0x37
        /*0002*/ 	.short	(.L_264 - .L_263)
.L_263:
        /*0004*/ 	.word	0x00000082


	//----- nvinfo : EIATTR_KPARAM_INFO
	.align		4
.L_264:
        /*0008*/ 	.byte	0x04, 0x17
        /*000a*/ 	.short	(.L_266 - .L_265)
.L_265:
        /*000c*/ 	.word	0x00000000
        /*0010*/ 	.short	0x0000
        /*0012*/ 	.short	0x0000
        /*0014*/ 	.byte	0x00, 0xf0, 0x01, 0x0a


	//----- nvinfo : EIATTR_SPARSE_MMA_MASK
	.align		4
.L_266:
        /*0018*/ 	.byte	0x03, 0x50
        /*001a*/ 	.short	0x0000


	//----- nvinfo : EIATTR_MAXREG_COUNT
	.align		4
        /*001c*/ 	.byte	0x03, 0x1b
        /*001e*/ 	.short	0x00ff


	//----- nvinfo : EIATTR_NUM_BARRIERS
	.align		4
        /*0020*/ 	.byte	0x02, 0x4c
        /*0022*/ 	.byte	0x01
	.zero		1


	//----- nvinfo : EIATTR_ANNOTATIONS
	.align		4
        /*0024*/ 	.byte	0x04, 0x55
        /*0026*/ 	.short	(.L_268 - .L_267)


	//   ....[0]....
.L_267:
        /*0028*/ 	.word	0x00000001
        /*002c*/ 	.byte	0xc0, 0x03, 0x00, 0x00, 0x01, 0x00, 0x00, 0x00, 0xd0, 0x05, 0x00, 0x00, 0x01, 0x00, 0x00, 0x00
        /* <DEDUP_REMOVED lines=58> */
        /*03dc*/ 	.byte	0x20, 0x8c, 0x00, 0x00, 0x01, 0x00, 0x00, 0x00, 0x30, 0x8c, 0x00, 0x00


	//----- nvinfo : EIATTR_MERCURY_ISA_VERSION
	.align		4
.L_268:
        /*03e8*/ 	.byte	0x03, 0x5f
        /*03ea*/ 	.short	0x0101


	//----- nvinfo : EIATTR_EXIT_INSTR_OFFSETS
	.align		4
        /*03ec*/ 	.byte	0x04, 0x1c
        /*03ee*/ 	.short	(.L_270 - .L_269)


	//   ....[0]....
.L_269:
        /*03f0*/ 	.word	0x000000a0


	//   ....[1]....
        /*03f4*/ 	.word	0x000093b0


	//----- nvinfo : EIATTR_CRS_STACK_SIZE
	.align		4
.L_270:
        /*03f8*/ 	.byte	0x04, 0x1e
        /*03fa*/ 	.short	(.L_272 - .L_271)
.L_271:
        /*03fc*/ 	.word	0x00000000


	//----- nvinfo : EIATTR_CBANK_PARAM_SIZE
	.align		4
.L_272:
        /*0400*/ 	.byte	0x03, 0x19
        /*0402*/ 	.short	0x0280


	//----- nvinfo : EIATTR_PARAM_CBANK
	.align		4
        /*0404*/ 	.byte	0x04, 0x0a
        /*0406*/ 	.short	(.L_274 - .L_273)
	.align		4
.L_273:
        /*0408*/ 	.word	index@(.nv.constant0._ZN5flash44flash_bwd_dq_dk_dv_loop_seqk_parallel_kernelI23Flash_bwd_kernel_traitsILi192ELi64ELi64ELi8ELi4ELi2ELi2ELb1ELb1EN7cutlass10bfloat16_tE19Flash_kernel_traitsILi192ELi64ELi64ELi8ES3_EELb0ELb0ELb0ELb0ELb0ELb0ELb0EEEvNS_16Flash_bwd_paramsE)
        /*040c*/ 	.short	0x0210
        /*040e*/ 	.short	0x0280


	//----- nvinfo : EIATTR_SW_WAR
	.align		4
.L_274:
        /*0410*/ 	.byte	0x04, 0x36
        /*0412*/ 	.short	(.L_276 - .L_275)
.L_275:
        /*0414*/ 	.word	0x00000008
.L_276:


//--------------------- .nv.info._ZN5flash44flash_bwd_dq_dk_dv_loop_seqk_parallel_kernelI23Flash_bwd_kernel_traitsILi192ELi64ELi64ELi8ELi4ELi2ELi2ELb1ELb1EN7cutlass10bfloat16_tE19Flash_kernel_traitsILi192ELi64ELi64ELi8ES3_EELb0ELb0ELb1ELb0ELb0ELb0ELb0EEEvNS_16Flash_bwd_paramsE --------------------------
	.section	.nv.info._ZN5flash44flash_bwd_dq_dk_dv_loop_seqk_parallel_kernelI23Flash_bwd_kernel_traitsILi192ELi64ELi64ELi8ELi4ELi2ELi2ELb1ELb1EN7cutlass10bfloat16_tE19Flash_kernel_traitsILi192ELi64ELi64ELi8ES3_EELb0ELb0ELb1ELb0ELb0ELb0ELb0EEEvNS_16Flash_bwd_paramsE,"",@"SHT_CUDA_INFO"
	.sectionflags	@""
	.align	4


	//----- nvinfo : EIATTR_CUDA_API_VERSION
	.align		4
        /*0000*/ 	.byte	0x04, 0x37
        /*0002*/ 	.short	(.L_278 - .L_277)
.L_277:
        /*0004*/ 	.word	0x00000082


	//----- nvinfo : EIATTR_KPARAM_INFO
	.align		4
.L_278:
        /*0008*/ 	.byte	0x04, 0x17
        /*000a*/ 	.short	(.L_280 - .L_279)
.L_279:
        /*000c*/ 	.word	0x00000000
        /*0010*/ 	.short	0x0000
        /*0012*/ 	.short	0x0000
        /*0014*/ 	.byte	0x00, 0xf0, 0x01, 0x0a


	//----- nvinfo : EIATTR_SPARSE_MMA_MASK
	.align		4
.L_280:
        /*0018*/ 	.byte	0x03, 0x50
        /*001a*/ 	.short	0x0000


	//----- nvinfo : EIATTR_MAXREG_COUNT
	.align		4
        /*001c*/ 	.byte	0x03, 0x1b
        /*001e*/ 	.short	0x00ff


	//----- nvinfo : EIATTR_NUM_BARRIERS
	.align		4
        /*0020*/ 	.byte	0x02, 0x4c
        /*0022*/ 	.byte	0x01
	.zero		1


	//----- nvinfo : EIATTR_ANNOTATIONS
	.align		4
        /*0024*/ 	.byte	0x04, 0x55
        /*0026*/ 	.short	(.L_282 - .L_281)


	//   ....[0]....
.L_281:
        /* <DEDUP_REMOVED lines=64> */


	//----- nvinfo : EIATTR_MERCURY_ISA_VERSION
	.align		4
.L_282:
        /*0418*/ 	.byte	0x03, 0x5f
        /*041a*/ 	.short	0x0101


	//----- nvinfo : EIATTR_EXIT_INSTR_OFFSETS
	.align		4
        /*041c*/ 	.byte	0x04, 0x1c
        /*041e*/ 	.short	(.L_284 - .L_283)


	//   ....[0]....
.L_283:
        /*0420*/ 	.word	0x000000c0


	//   ....[1]....
        /*0424*/ 	.word	0x00009580


	//----- nvinfo : EIATTR_CRS_STACK_SIZE
	.align		4
.L_284:
        /*0428*/ 	.byte	0x04, 0x1e
        /*042a*/ 	.short	(.L_286 - .L_285)
.L_285:
        /*042c*/ 	.word	0x00000000


	//----- nvinfo : EIATTR_CBANK_PARAM_SIZE
	.align		4
.L_286:
        /*0430*/ 	.byte	0x03, 0x19
        /*0432*/ 	.short	0x0280


	//----- nvinfo : EIATTR_PARAM_CBANK
	.align		4
        /*0434*/ 	.byte	0x04, 0x0a
        /*0436*/ 	.short	(.L_288 - .L_287)
	.align		4
.L_287:
        /*0438*/ 	.word	index@(.nv.constant0._ZN5flash44flash_bwd_dq_dk_dv_loop_seqk_parallel_kernelI23Flash_bwd_kernel_traitsILi192ELi64ELi64ELi8ELi4ELi2ELi2ELb1ELb1EN7cutlass10bfloat16_tE19Flash_kernel_traitsILi192ELi64ELi64ELi8ES3_EELb0ELb0ELb1ELb0ELb0ELb0ELb0EEEvNS_16Flash_bwd_paramsE)
        /*043c*/ 	.short	0x0210
        /*043e*/ 	.short	0x0280


	//----- nvinfo : EIATTR_SW_WAR
	.align		4
.L_288:
        /*0440*/ 	.byte	0x04, 0x36
        /*0442*/ 	.short	(.L_290 - .L_289)
.L_289:
        /*0444*/ 	.word	0x00000008
.L_290:


//--------------------- .nv.info._ZN5flash44flash_bwd_dq_dk_dv_loop_seqk_parallel_kernelI23Flash_bwd_kernel_traitsILi192ELi64ELi64ELi8ELi4ELi2ELi2ELb1ELb1EN7cutlass10bfloat16_tE19Flash_kernel_traitsILi192ELi64ELi64ELi8ES3_EELb0ELb0ELb0ELb0ELb0ELb1ELb0EEEvNS_16Flash_bwd_paramsE --------------------------
	.section	.nv.info._ZN5flash44flash_bwd_dq_dk_dv_loop_seqk_parallel_kernelI23Flash_bwd_kernel_traitsILi192ELi64ELi64ELi8ELi4ELi2ELi2ELb1ELb1EN7cutlass10bfloat16_tE19Flash_kernel_traitsILi192ELi64ELi64ELi8ES3_EELb0ELb0ELb0ELb0ELb0ELb1ELb0EEEvNS_16Flash_bwd_paramsE,"",@"SHT_CUDA_INFO"
	.sectionflags	@""
	.align	4


	//----- nvinfo : EIATTR_CUDA_API_VERSION
	.align		4
        /*0000*/ 	.byte	0x04, 0x37
        /*0002*/ 	.short	(.L_292 - .L_291)
.L_291:
        /*0004*/ 	.word	0x00000082


	//----- nvinfo : EIATTR_KPARAM_INFO
	.align		4
.L_292:
        /*0008*/ 	.byte	0x04, 0x17
        /*000a*/ 	.short	(.L_294 - .L_293)
.L_293:
        /*000c*/ 	.word	0x00000000
        /*0010*/ 	.short	0x0000
        /*0012*/ 	.short	0x0000
        /*0014*/ 	.byte	0x00, 0xf0, 0x01, 0x0a


	//----- nvinfo : EIATTR_SPARSE_MMA_MASK
	.align		4
.L_294:
        /*0018*/ 	.byte	0x03, 0x50
        /*001a*/ 	.short	0x0000


	//----- nvinfo : EIATTR_MAXREG_COUNT
	.align		4
        /*001c*/ 	.byte	0x03, 0x1b
        /*001e*/ 	.short	0x00ff


	//----- nvinfo : EIATTR_NUM_BARRIERS
	.align		4
        /*0020*/ 	.byte	0x02, 0x4c
        /*0022*/ 	.byte	0x01
	.zero		1


	//----- nvinfo : EIATTR_ANNOTATIONS
	.align		4
        /*0024*/ 	.byte	0x04, 0x55
        /*0026*/ 	.short	(.L_296 - .L_295)


	//   ....[0]....
.L_295:
        /* <DEDUP_REMOVED lines=45> */
        /*02ec*/ 	.byte	0xd0, 0x63, 0x00, 0x00


	//----- nvinfo : EIATTR_MERCURY_ISA_VERSION
	.align		4
.L_296:
        /*02f0*/ 	.byte	0x03, 0x5f
        /*02f2*/ 	.short	0x0101


	//----- nvinfo : EIATTR_EXIT_INSTR_OFFSETS
	.align		4
        /*02f4*/ 	.byte	0x04, 0x1c
        /*02f6*/ 	.short	(.L_298 - .L_297)


	//   ....[0]....
.L_297:
        /*02f8*/ 	.word	0x000000a0


	//   ....[1]....
        /*02fc*/ 	.word	0x00008050


	//----- nvinfo : EIATTR_CRS_STACK_SIZE
	.align		4
.L_298:
        /*0300*/ 	.byte	0x04, 0x1e
        /*0302*/ 	.short	(.L_300 - .L_299)
.L_299:
        /*0304*/ 	.word	0x00000000


	//----- nvinfo : EIATTR_CBANK_PARAM_SIZE
	.align		4
.L_300:
        /*0308*/ 	.byte	0x03, 0x19
        /*030a*/ 	.short	0x0280


	//----- nvinfo : EIATTR_PARAM_CBANK
	.align		4
        /*030c*/ 	.byte	0x04, 0x0a
        /*030e*/ 	.short	(.L_302 - .L_301)
	.align		4
.L_301:
        /*0310*/ 	.word	index@(.nv.constant0._ZN5flash44flash_bwd_dq_dk_dv_loop_seqk_parallel_kernelI23Flash_bwd_kernel_traitsILi192ELi64ELi64ELi8ELi4ELi2ELi2ELb1ELb1EN7cutlass10bfloat16_tE19Flash_kernel_traitsILi192ELi64ELi64ELi8ES3_EELb0ELb0ELb0ELb0ELb0ELb1ELb0EEEvNS_16Flash_bwd_paramsE)
        /*0314*/ 	.short	0x0210
        /*0316*/ 	.short	0x0280


	//----- nvinfo : EIATTR_SW_WAR
	.align		4
.L_302:
        /*0318*/ 	.byte	0x04, 0x36
        /*031a*/ 	.short	(.L_304 - .L_303)
.L_303:
        /*031c*/ 	.word	0x00000008
.L_304:


//--------------------- .nv.info._ZN5flash44flash_bwd_dq_dk_dv_loop_seqk_parallel_kernelI23Flash_bwd_kernel_traitsILi192ELi64ELi64ELi8ELi4ELi2ELi2ELb1ELb1EN7cutlass10bfloat16_tE19Flash_kernel_traitsILi192ELi64ELi64ELi8ES3_EELb0ELb0ELb0ELb1ELb0ELb0ELb0EEEvNS_16Flash_bwd_paramsE --------------------------
	.section	.nv.info._ZN5flash44flash_bwd_dq_dk_dv_loop_seqk_parallel_kernelI23Flash_bwd_kernel_traitsILi192ELi64ELi64ELi8ELi4ELi2ELi2ELb1ELb1EN7cutlass10bfloat16_tE19Flash_kernel_traitsILi192ELi64ELi64ELi8ES3_EELb0ELb0ELb0ELb1ELb0ELb0ELb0EEEvNS_16Flash_bwd_paramsE,"",@"SHT_CUDA_INFO"
	.sectionflags	@""
	.align	4


	//----- nvinfo : EIATTR_CUDA_API_VERSION
	.align		4
        /*0000*/ 	.byte	0x04, 0x37
        /*0002*/ 	.short	(.L_306 - .L_305)
.L_305:
        /*0004*/ 	.word	0x00000082


	//----- nvinfo : EIATTR_KPARAM_INFO
	.align		4
.L_306:
        /*0008*/ 	.byte	0x04, 0x17
        /*000a*/ 	.short	(.L_308 - .L_307)
.L_307:
        /*000c*/ 	.word	0x00000000
        /*0010*/ 	.short	0x0000
        /*0012*/ 	.short	0x0000
        /*0014*/ 	.byte	0x00, 0xf0, 0x01, 0x0a


	//----- nvinfo : EIATTR_SPARSE_MMA_MASK
	.align		4
.L_308:
        /*0018*/ 	.byte	0x03, 0x50
        /*001a*/ 	.short	0x0000


	//----- nvinfo : EIATTR_MAXREG_COUNT
	.align		4
        /*001c*/ 	.byte	0x03, 0x1b
        /*001e*/ 	.short	0x00ff


	//----- nvinfo : EIATTR_NUM_BARRIERS
	.align		4
        /*0020*/ 	.byte	0x02, 0x4c
        /*0022*/ 	.byte	0x01
	.zero		1


	//----- nvinfo : EIATTR_ANNOTATIONS
	.align		4
        /*0024*/ 	.byte	0x04, 0x55
        /*0026*/ 	.short	(.L_310 - .L_309)


	//   ....[0]....
.L_309:
        /* <DEDUP_REMOVED lines=61> */


	//----- nvinfo : EIATTR_MERCURY_ISA_VERSION
	.align		4
.L_310:
        /*03e8*/ 	.byte	0x03, 0x5f
        /*03ea*/ 	.short	0x0101


	//----- nvinfo : EIATTR_EXIT_INSTR_OFFSETS
	.align		4
        /*03ec*/ 	.byte	0x04, 0x1c
        /*03ee*/ 	.short	(.L_312 - .L_311)


	//   ....[0]....
.L_311:
        /*03f0*/ 	.word	0x000000a0


	//   ....[1]....
        /*03f4*/ 	.word	0x00009870


	//----- nvinfo : EIATTR_CRS_STACK_SIZE
	.align		4
.L_312:
        /*03f8*/ 	.byte	0x04, 0x1e
        /*03fa*/ 	.short	(.L_314 - .L_313)
.L_313:
        /*03fc*/ 	.word	0x00000000


	//----- nvinfo : EIATTR_CBANK_PARAM_SIZE
	.align		4
.L_314:
        /*0400*/ 	.byte	0x03, 0x19
        /*0402*/ 	.short	0x0280


	//----- nvinfo : EIATTR_PARAM_CBANK
	.align		4
        /*0404*/ 	.byte	0x04, 0x0a
        /*0406*/ 	.short	(.L_316 - .L_315)
	.align		4
.L_315:
        /*0408*/ 	.word	index@(.nv.constant0._ZN5flash44flash_bwd_dq_dk_dv_loop_seqk_parallel_kernelI23Flash_bwd_kernel_traitsILi192ELi64ELi64ELi8ELi4ELi2ELi2ELb1ELb1EN7cutlass10bfloat16_tE19Flash_kernel_traitsILi192ELi64ELi64ELi8ES3_EELb0ELb0ELb0ELb1ELb0ELb0ELb0EEEvNS_16Flash_bwd_paramsE)
        /*040c*/ 	.short	0x0210
        /*040e*/ 	.short	0x0280


	//----- nvinfo : EIATTR_SW_WAR
	.align		4
.L_316:
        /*0410*/ 	.byte	0x04, 0x36
        /*0412*/ 	.short	(.L_318 - .L_317)
.L_317:
        /*0414*/ 	.word	0x00000008
.L_318:


//--------------------- .nv.info._ZN5flash44flash_bwd_dq_dk_dv_loop_seqk_parallel_kernelI23Flash_bwd_kernel_traitsILi192ELi64ELi64ELi8ELi4ELi2ELi2ELb1ELb1EN7cutlass10bfloat16_tE19Flash_kernel_traitsILi192ELi64ELi64ELi8ES3_EELb0ELb0ELb1ELb0ELb0ELb1ELb0EEEvNS_16Flash_bwd_paramsE --------------------------
	.section	.nv.info._ZN5flash44flash_bwd_dq_dk_dv_loop_seqk_parallel_kernelI23Flash_bwd_kernel_traitsILi192ELi64ELi64ELi8ELi4ELi2ELi2ELb1ELb1EN7cutlass10bfloat16_tE19Flash_kernel_traitsILi192ELi64ELi64ELi8ES3_EELb0ELb0ELb1ELb0ELb0ELb1ELb0EEEvNS_16Flash_bwd_paramsE,"",@"SHT_CUDA_INFO"
	.sectionflags	@""
	.align	4


	//----- nvinfo : EIATTR_CUDA_API_VERSION
	.align		4
        /*0000*/ 	.byte	0x04, 0x37
        /*0002*/ 	.short	(.L_320 - .L_319)
.L_319:
        /*0004*/ 	.word	0x00000082


	//----- nvinfo : EIATTR_KPARAM_INFO
	.align		4
.L_320:
        /*0008*/ 	.byte	0x04, 0x17
        /*000a*/ 	.short	(.L_322 - .L_321)
.L_321:
        /*000c*/ 	.word	0x00000000
        /*0010*/ 	.short	0x0000
        /*0012*/ 	.short	0x0000
        /*0014*/ 	.byte	0x00, 0xf0, 0x01, 0x0a


	//----- nvinfo : EIATTR_SPARSE_MMA_MASK
	.align		4
.L_322:
        /*0018*/ 	.byte	0x03, 0x50
        /*001a*/ 	.short	0x0000


	//----- nvinfo : EIATTR_MAXREG_COUNT
	.align		4
        /*001c*/ 	.byte	0x03, 0x1b
        /*001e*/ 	.short	0x00ff


	//----- nvinfo : EIATTR_NUM_BARRIERS
	.align		4
        /*0020*/ 	.byte	0x02, 0x4c
        /*0022*/ 	.byte	0x01
	.zero		1


	//----- nvinfo : EIATTR_ANNOTATIONS
	.align		4
        /*0024*/ 	.byte	0x04, 0x55
        /*0026*/ 	.short	(.L_324 - .L_323)


	//   ....[0]....
.L_323:
        /* <DEDUP_REMOVED lines=48> */


	//----- nvinfo : EIATTR_MERCURY_ISA_VERSION
	.align		4
.L_324:
        /*0318*/ 	.byte	0x03, 0x5f
        /*031a*/ 	.short	0x0101


	//----- nvinfo : EIATTR_EXIT_INSTR_OFFSETS
	.align		4
        /*031c*/ 	.byte	0x04, 0x1c
        /*031e*/ 	.short	(.L_326 - .L_325)


	//   ....[0]....
.L_325:
        /*0320*/ 	.word	0x000000c0


	//   ....[1]....
        /*0324*/ 	.word	0x00008250


	//----- nvinfo : EIATTR_CRS_STACK_SIZE
	.align		4
.L_326:
        /*0328*/ 	.byte	0x04, 0x1e
        /*032a*/ 	.short	(.L_328 - .L_327)
.L_327:
        /*032c*/ 	.word	0x00000000


	//----- nvinfo : EIATTR_CBANK_PARAM_SIZE
	.align		4
.L_328:
        /*0330*/ 	.byte	0x03, 0x19
        /*0332*/ 	.short	0x0280


	//----- nvinfo : EIATTR_PARAM_CBANK
	.align		4
        /*0334*/ 	.byte	0x04, 0x0a
        /*0336*/ 	.short	(.L_330 - .L_329)
	.align		4
.L_329:
        /*0338*/ 	.word	index@(.nv.constant0._ZN5flash44flash_bwd_dq_dk_dv_loop_seqk_parallel_kernelI23Flash_bwd_kernel_traitsILi192ELi64ELi64ELi8ELi4ELi2ELi2ELb1ELb1EN7cutlass10bfloat16_tE19Flash_kernel_traitsILi192ELi64ELi64ELi8ES3_EELb0ELb0ELb1ELb0ELb0ELb1ELb0EEEvNS_16Flash_bwd_paramsE)
        /*033c*/ 	.short	0x0210
        /*033e*/ 	.short	0x0280


	//----- nvinfo : EIATTR_SW_WAR
	.align		4
.L_330:
        /*0340*/ 	.byte	0x04, 0x36
        /*0342*/ 	.short	(.L_332 - .L_331)
.L_331:
        /*0344*/ 	.word	0x00000008
.L_332:


//--------------------- .nv.info._ZN5flash44flash_bwd_dq_dk_dv_loop_seqk_parallel_kernelI23Flash_bwd_kernel_traitsILi192ELi64ELi64ELi8ELi4ELi2ELi2ELb1ELb1EN7cutlass10bfloat16_tE19Flash_kernel_traitsILi192ELi64ELi64ELi8ES3_EELb0ELb0ELb1ELb1ELb0ELb0ELb0EEEvNS_16Flash_bwd_paramsE --------------------------
	.section	.nv.info._ZN5flash44flash_bwd_dq_dk_dv_loop_seqk_parallel_kernelI23Flash_bwd_kernel_traitsILi192ELi64ELi64ELi8ELi4ELi2ELi2ELb1ELb1EN7cutlass10bfloat16_tE19Flash_kernel_traitsILi192ELi64ELi64ELi8ES3_EELb0ELb0ELb1ELb1ELb0ELb0ELb0EEEvNS_16Flash_bwd_paramsE,"",@"SHT_CUDA_INFO"
	.sectionflags	@""
	.align	4


	//----- nvinfo : EIATTR_CUDA_API_VERSION
	.align		4
        /*0000*/ 	.byte	0x04, 0x37
        /*0002*/ 	.short	(.L_334 - .L_333)
.L_333:
        /*0004*/ 	.word	0x00000082


	//----- nvinfo : EIATTR_KPARAM_INFO
	.align		4
.L_334:
        /*0008*/ 	.byte	0x04, 0x17
        /*000a*/ 	.short	(.L_336 - .L_335)
.L_335:
        /*000c*/ 	.word	0x00000000
        /*0010*/ 	.short	0x0000
        /*0012*/ 	.short	0x0000
        /*0014*/ 	.byte	0x00, 0xf0, 0x01, 0x0a


	//----- nvinfo : EIATTR_SPARSE_MMA_MASK
	.align		4
.L_336:
        /*0018*/ 	.byte	0x03, 0x50
        /*001a*/ 	.short	0x0000


	//----- nvinfo : EIATTR_MAXREG_COUNT
	.align		4
        /*001c*/ 	.byte	0x03, 0x1b
        /*001e*/ 	.short	0x00ff


	//----- nvinfo : EIATTR_NUM_BARRIERS
	.align		4
        /*0020*/ 	.byte	0x02, 0x4c
        /*0022*/ 	.byte	0x01
	.zero		1


	//----- nvinfo : EIATTR_ANNOTATIONS
	.align		4
        /*0024*/ 	.byte	0x04, 0x55
        /*0026*/ 	.short	(.L_338 - .L_337)


	//   ....[0]....
.L_337:
        /* <DEDUP_REMOVED lines=64> */


	//----- nvinfo : EIATTR_MERCURY_ISA_VERSION
	.align		4
.L_338:
        /*0418*/ 	.byte	0x03, 0x5f
        /*041a*/ 	.short	0x0101


	//----- nvinfo : EIATTR_EXIT_INSTR_OFFSETS
	.align		4
        /*041c*/ 	.byte	0x04, 0x1c
        /*041e*/ 	.short	(.L_340 - .L_339)


	//   ....[0]....
.L_339:
        /*0420*/ 	.word	0x000000c0


	//   ....[1]....
        /*0424*/ 	.word	0x00009a50


	//----- nvinfo : EIATTR_CRS_STACK_SIZE
	.align		4
.L_340:
        /*0428*/ 	.byte	0x04, 0x1e
        /*042a*/ 	.short	(.L_342 - .L_341)
.L_341:
        /*042c*/ 	.word	0x00000000


	//----- nvinfo : EIATTR_CBANK_PARAM_SIZE
	.align		4
.L_342:
        /*0430*/ 	.byte	0x03, 0x19
        /*0432*/ 	.short	0x0280


	//----- nvinfo : EIATTR_PARAM_CBANK
	.align		4
        /*0434*/ 	.byte	0x04, 0x0a
        /*0436*/ 	.short	(.L_344 - .L_343)
	.align		4
.L_343:
        /*0438*/ 	.word	index@(.nv.constant0._ZN5flash44flash_bwd_dq_dk_dv_loop_seqk_parallel_kernelI23Flash_bwd_kernel_traitsILi192ELi64ELi64ELi8ELi4ELi2ELi2ELb1ELb1EN7cutlass10bfloat16_tE19Flash_kernel_traitsILi192ELi64ELi64ELi8ES3_EELb0ELb0ELb1ELb1ELb0ELb0ELb0EEEvNS_16Flash_bwd_paramsE)
        /*043c*/ 	.short	0x0210
        /*043e*/ 	.short	0x0280


	//----- nvinfo : EIATTR_SW_WAR
	.align		4
.L_344:
        /*0440*/ 	.byte	0x04, 0x36
        /*0442*/ 	.short	(.L_346 - .L_345)
.L_345:
        /*0444*/ 	.word	0x00000008
.L_346:


//--------------------- .nv.info._ZN5flash44flash_bwd_dq_dk_dv_loop_seqk_parallel_kernelI23Flash_bwd_kernel_traitsILi192ELi64ELi64ELi8ELi4ELi2ELi2ELb0ELb0EN7cutlass10bfloat16_tE19Flash_kernel_traitsILi192ELi64ELi64ELi8ES3_EELb0ELb0ELb0ELb0ELb0ELb0ELb0EEEvNS_16Flash_bwd_paramsE --------------------------
	.section	.nv.info._ZN5flash44flash_bwd_dq_dk_dv_loop_seqk_parallel_kernelI23Flash_bwd_kernel_traitsILi192ELi64ELi64ELi8ELi4ELi2ELi2ELb0ELb0EN7cutlass10bfloat16_tE19Flash_kernel_traitsILi192ELi64ELi64ELi8ES3_EELb0ELb0ELb0ELb0ELb0ELb0ELb0EEEvNS_16Flash_bwd_paramsE,"",@"SHT_CUDA_INFO"
	.sectionflags	@""
	.align	4


	//----- nvinfo : EIATTR_CUDA_API_VERSION
	.align		4
        /*0000*/ 	.byte	0x04, 0x37
        /*0002*/ 	.short	(.L_348 - .L_347)
.L_347:
        /*0004*/ 	.word	0x00000082


	//----- nvinfo : EIATTR_KPARAM_INFO
	.align		4
.L_348:
        /*0008*/ 	.byte	0x04, 0x17
        /*000a*/ 	.short	(.L_350 - .L_349)
.L_349:
        /*000c*/ 	.word	0x00000000
        /*0010*/ 	.short	0x0000
        /*0012*/ 	.short	0x0000
        /*0014*/ 	.byte	0x00, 0xf0, 0x01, 0x0a


	//----- nvinfo : EIATTR_SPARSE_MMA_MASK
	.align		4
.L_350:
        /*0018*/ 	.byte	0x03, 0x50
        /*001a*/ 	.short	0x0000


	//----- nvinfo : EIATTR_MAXREG_COUNT
	.align		4
        /*001c*/ 	.byte	0x03, 0x1b
        /*001e*/ 	.short	0x00ff


	//----- nvinfo : EIATTR_NUM_BARRIERS
	.align		4
        /*0020*/ 	.byte	0x02, 0x4c
        /*0022*/ 	.byte	0x01
	.zero		1


	//----- nvinfo : EIATTR_MERCURY_ISA_VERSION
	.align		4
        /*0024*/ 	.byte	0x03, 0x5f
        /*0026*/ 	.short	0x0101


	//----- nvinfo : EIATTR_EXIT_INSTR_OFFSETS
	.align		4
        /*0028*/ 	.byte	0x04, 0x1c
        /*002a*/ 	.short	(.L_352 - .L_351)


	//   ....[0]....
.L_351:
        /*002c*/ 	.word	0x00000080


	//   ....[1]....
        /*0030*/ 	.word	0x000085b0


	//----- nvinfo : EIATTR_CRS_STACK_SIZE
	.align		4
.L_352:
        /*0034*/ 	.byte	0x04, 0x1e
        /*0036*/ 	.short	(.L_354 - .L_353)
.L_353:
        /*0038*/ 	.word	0x00000000


	//----- nvinfo : EIATTR_CBANK_PARAM_SIZE
	.align		4
.L_354:
        /*003c*/ 	.byte	0x03, 0x19
        /*003e*/ 	.short	0x0280


	//----- nvinfo : EIATTR_PARAM_CBANK
	.align		4
        /*0040*/ 	.byte	0x04, 0x0a
        /*0042*/ 	.short	(.L_356 - .L_355)
	.align		4
.L_355:
        /*0044*/ 	.word	index@(.nv.constant0._ZN5flash44flash_bwd_dq_dk_dv_loop_seqk_parallel_kernelI23Flash_bwd_kernel_traitsILi192ELi64ELi64ELi8ELi4ELi2ELi2ELb0ELb0EN7cutlass10bfloat16_tE19Flash_kernel_traitsILi192ELi64ELi64ELi8ES3_EELb0ELb0ELb0ELb0ELb0ELb0ELb0EEEvNS_16Flash_bwd_paramsE)
        /*0048*/ 	.short	0x0210
        /*004a*/ 	.short	0x0280


	//----- nvinfo : EIATTR_SW_WAR
	.align		4
.L_356:
        /*004c*/ 	.byte	0x04, 0x36
        /*004e*/ 	.short	(.L_358 - .L_357)
.L_357:
        /*0050*/ 	.word	0x00000008
.L_358:


//--------------------- .nv.info._ZN5flash44flash_bwd_dq_dk_dv_loop_seqk_parallel_kernelI23Flash_bwd_kernel_traitsILi192ELi64ELi64ELi8ELi4ELi2ELi2ELb0ELb0EN7cutlass10bfloat16_tE19Flash_kernel_traitsILi192ELi64ELi64ELi8ES3_EELb0ELb0ELb1ELb0ELb0ELb0ELb0EEEvNS_16Flash_bwd_paramsE --------------------------
	.section	.nv.info._ZN5flash44flash_bwd_dq_dk_dv_loop_seqk_parallel_kernelI23Flash_bwd_kernel_traitsILi192ELi64ELi64ELi8ELi4ELi2ELi2ELb0ELb0EN7cutlass10bfloat16_tE19Flash_kernel_traitsILi192ELi64ELi64ELi8ES3_EELb0ELb0ELb1ELb0ELb0ELb0ELb0EEEvNS_16Flash_bwd_paramsE,"",@"SHT_CUDA_INFO"
	.sectionflags	@""
	.align	4


	//----- nvinfo : EIATTR_CUDA_API_VERSION
	.align		4
        /*0000*/ 	.byte	0x04, 0x37
        /*0002*/ 	.short	(.L_360 - .L_359)
.L_359:
        /*0004*/ 	.word	0x00000082


	//----- nvinfo : EIATTR_KPARAM_INFO
	.align		4
.L_360:
        /*0008*/ 	.byte	0x04, 0x17
        /*000a*/ 	.short	(.L_362 - .L_361)
.L_361:
        /*000c*/ 	.word	0x00000000
        /*0010*/ 	.short	0x0000
        /*0012*/ 	.short	0x0000
        /*0014*/ 	.byte	0x00, 0xf0, 0x01, 0x0a


	//----- nvinfo : EIATTR_SPARSE_MMA_MASK
	.align		4
.L_362:
        /*0018*/ 	.byte	0x03, 0x50
        /*001a*/ 	.short	0x0000


	//----- nvinfo : EIATTR_MAXREG_COUNT
	.align		4
        /*001c*/ 	.byte	0x03, 0x1b
        /*001e*/ 	.short	0x00ff


	//----- nvinfo : EIATTR_NUM_BARRIERS
	.align		4
        /*0020*/ 	.byte	0x02, 0x4c
        /*0022*/ 	.byte	0x01
	.zero		1


	//----- nvinfo : EIATTR_MERCURY_ISA_VERSION
	.align		4
        /*0024*/ 	.byte	0x03, 0x5f
        /*0026*/ 	.short	0x0101


	//----- nvinfo : EIATTR_EXIT_INSTR_OFFSETS
	.align		4
        /*0028*/ 	.byte	0x04, 0x1c
        /*002a*/ 	.short	(.L_364 - .L_363)


	//   ....[0]....
.L_363:
        /*002c*/ 	.word	0x00000080


	//   ....[1]....
        /*0030*/ 	.word	0x000089a0


	//----- nvinfo : EIATTR_CRS_STACK_SIZE
	.align		4
.L_364:
        /*0034*/ 	.byte	0x04, 0x1e
        /*0036*/ 	.short	(.L_366 - .L_365)
.L_365:
        /*0038*/ 	.word	0x00000000


	//----- nvinfo : EIATTR_CBANK_PARAM_SIZE
	.align		4
.L_366:
        /*003c*/ 	.byte	0x03, 0x19
        /*003e*/ 	.short	0x0280


	//----- nvinfo : EIATTR_PARAM_CBANK
	.align		4
        /*0040*/ 	.byte	0x04, 0x0a
        /*0042*/ 	.short	(.L_368 - .L_367)
	.align		4
.L_367:
        /*0044*/ 	.word	index@(.nv.constant0._ZN5flash44flash_bwd_dq_dk_dv_loop_seqk_parallel_kernelI23Flash_bwd_kernel_traitsILi192ELi64ELi64ELi8ELi4ELi2ELi2ELb0ELb0EN7cutlass10bfloat16_tE19Flash_kernel_traitsILi192ELi64ELi64ELi8ES3_EELb0ELb0ELb1ELb0ELb0ELb0ELb0EEEvNS_16Flash_bwd_paramsE)
        /*0048*/ 	.short	0x0210
        /*004a*/ 	.short	0x0280


	//----- nvinfo : EIATTR_SW_WAR
	.align		4
.L_368:
        /*004c*/ 	.byte	0x04, 0x36
        /*004e*/ 	.short	(.L_370 - .L_369)
.L_369:
        /*0050*/ 	.word	0x00000008
.L_370:


//--------------------- .nv.info._ZN5flash44flash_bwd_dq_dk_dv_loop_seqk_parallel_kernelI23Flash_bwd_kernel_traitsILi192ELi64ELi64ELi8ELi4ELi2ELi2ELb0ELb0EN7cutlass10bfloat16_tE19Flash_kernel_traitsILi192ELi64ELi64ELi8ES3_EELb0ELb0ELb0ELb0ELb0ELb1ELb0EEEvNS_16Flash_bwd_paramsE --------------------------
	.section	.nv.info._ZN5flash44flash_bwd_dq_dk_dv_loop_seqk_parallel_kernelI23Flash_bwd_kernel_traitsILi192ELi64ELi64ELi8ELi4ELi2ELi2ELb0ELb0EN7cutlass10bfloat16_tE19Flash_kernel_traitsILi192ELi64ELi64ELi8ES3_EELb0ELb0ELb0ELb0ELb0ELb1ELb0EEEvNS_16Flash_bwd_paramsE,"",@"SHT_CUDA_INFO"
	.sectionflags	@""
	.align	4


	//----- nvinfo : EIATTR_CUDA_API_VERSION
	.align		4
        /*0000*/ 	.byte	0x04, 0x37
        /*0002*/ 	.short	(.L_372 - .L_371)
.L_371:
        /*0004*/ 	.word	0x00000082


	//----- nvinfo : EIATTR_KPARAM_INFO
	.align		4
.L_372:
        /*0008*/ 	.byte	0x04, 0x17
        /*000a*/ 	.short	(.L_374 - .L_373)
.L_373:
        /*000c*/ 	.word	0x00000000
        /*0010*/ 	.short	0x0000
        /*0012*/ 	.short	0x0000
        /*0014*/ 	.byte	0x00, 0xf0, 0x01, 0x0a


	//----- nvinfo : EIATTR_SPARSE_MMA_MASK
	.align		4
.L_374:
        /*0018*/ 	.byte	0x03, 0x50
        /*001a*/ 	.short	0x0000


	//----- nvinfo : EIATTR_MAXREG_COUNT
	.align		4
        /*001c*/ 	.byte	0x03, 0x1b
        /*001e*/ 	.short	0x00ff


	//----- nvinfo : EIATTR_NUM_BARRIERS
	.align		4
        /*0020*/ 	.byte	0x02, 0x4c
        /*0022*/ 	.byte	0x01
	.zero		1


	//----- nvinfo : EIATTR_MERCURY_ISA_VERSION
	.align		4
        /*0024*/ 	.byte	0x03, 0x5f
        /*0026*/ 	.short	0x0101


	//----- nvinfo : EIATTR_EXIT_INSTR_OFFSETS
	.align		4
        /*0028*/ 	.byte	0x04, 0x1c
        /*002a*/ 	.short	(.L_376 - .L_375)


	//   ....[0]....
.L_375:
        /*002c*/ 	.word	0x00000080


	//   ....[1]....
        /*0030*/ 	.word	0x00007120


	//----- nvinfo : EIATTR_CRS_STACK_SIZE
	.align		4
.L_376:
        /*0034*/ 	.byte	0x04, 0x1e
        /*0036*/ 	.short	(.L_378 - .L_377)
.L_377:
        /*0038*/ 	.word	0x00000000


	//----- nvinfo : EIATTR_CBANK_PARAM_SIZE
	.align		4
.L_378:
        /*003c*/ 	.byte	0x03, 0x19
        /*003e*/ 	.short	0x0280


	//----- nvinfo : EIATTR_PARAM_CBANK
	.align		4
        /*0040*/ 	.byte	0x04, 0x0a
        /*0042*/ 	.short	(.L_380 - .L_379)
	.align		4
.L_379:
        /*0044*/ 	.word	index@(.nv.constant0._ZN5flash44flash_bwd_dq_dk_dv_loop_seqk_parallel_kernelI23Flash_bwd_kernel_traitsILi192ELi64ELi64ELi8ELi4ELi2ELi2ELb0ELb0EN7cutlass10bfloat16_tE19Flash_kernel_traitsILi192ELi64ELi64ELi8ES3_EELb0ELb0ELb0ELb0ELb0ELb1ELb0EEEvNS_16Flash_bwd_paramsE)
        /*0048*/ 	.short	0x0210
        /*004a*/ 	.short	0x0280


	//----- nvinfo : EIATTR_SW_WAR
	.align		4
.L_380:
        /*004c*/ 	.byte	0x04, 0x36
        /*004e*/ 	.short	(.L_382 - .L_381)
.L_381:
        /*0050*/ 	.word	0x00000008
.L_382:


//--------------------- .nv.info._ZN5flash44flash_bwd_dq_dk_dv_loop_seqk_parallel_kernelI23Flash_bwd_kernel_traitsILi192ELi64ELi64ELi8ELi4ELi2ELi2ELb0ELb0EN7cutlass10bfloat16_tE19Flash_kernel_traitsILi192ELi64ELi64ELi8ES3_EELb0ELb0ELb0ELb1ELb0ELb0ELb0EEEvNS_16Flash_bwd_paramsE --------------------------
	.section	.nv.info._ZN5flash44flash_bwd_dq_dk_dv_loop_seqk_parallel_kernelI23Flash_bwd_kernel_traitsILi192ELi64ELi64ELi8ELi4ELi2ELi2ELb0ELb0EN7cutlass10bfloat16_tE19Flash_kernel_traitsILi192ELi64ELi64ELi8ES3_EELb0ELb0ELb0ELb1ELb0ELb0ELb0EEEvNS_16Flash_bwd_paramsE,"",@"SHT_CUDA_INFO"
	.sectionflags	@""
	.align	4


	//----- nvinfo : EIATTR_CUDA_API_VERSION
	.align		4
        /*0000*/ 	.byte	0x04, 0x37
        /*0002*/ 	.short	(.L_384 - .L_383)
.L_383:
        /*0004*/ 	.word	0x00000082


	//----- nvinfo : EIATTR_KPARAM_INFO
	.align		4
.L_384:
        /*0008*/ 	.byte	0x04, 0x17
        /*000a*/ 	.short	(.L_386 - .L_385)
.L_385:
        /*000c*/ 	.word	0x00000000
        /*0010*/ 	.short	0x0000
        /*0012*/ 	.short	0x0000
        /*0014*/ 	.byte	0x00, 0xf0, 0x01, 0x0a


	//----- nvinfo : EIATTR_SPARSE_MMA_MASK
	.align		4
.L_386:
        /*0018*/ 	.byte	0x03, 0x50
        /*001a*/ 	.short	0x0000


	//----- nvinfo : EIATTR_MAXREG_COUNT
	.align		4
        /*001c*/ 	.byte	0x03, 0x1b
        /*001e*/ 	.short	0x00ff


	//----- nvinfo : EIATTR_NUM_BARRIERS
	.align		4
        /*0020*/ 	.byte	0x02, 0x4c
        /*0022*/ 	.byte	0x01
	.zero		1


	//----- nvinfo : EIATTR_MERCURY_ISA_VERSION
	.align		4
        /*0024*/ 	.byte	0x03, 0x5f
        /*0026*/ 	.short	0x0101


	//----- nvinfo : EIATTR_EXIT_INSTR_OFFSETS
	.align		4
        /*0028*/ 	.byte	0x04, 0x1c
        /*002a*/ 	.short	(.L_388 - .L_387)


	//   ....[0]....
.L_387:
        /*002c*/ 	.word	0x00000080


	//   ....[1]....
        /*0030*/ 	.word	0x00008aa0


	//----- nvinfo : EIATTR_CRS_STACK_SIZE
	.align		4
.L_388:
        /*0034*/ 	.byte	0x04, 0x1e
        /*0036*/ 	.short	(.L_390 - .L_389)
.L_389:
        /*0038*/ 	.word	0x00000000


	//----- nvinfo : EIATTR_CBANK_PARAM_SIZE
	.align		4
.L_390:
        /*003c*/ 	.byte	0x03, 0x19
        /*003e*/ 	.short	0x0280


	//----- nvinfo : EIATTR_PARAM_CBANK
	.align		4
        /*0040*/ 	.byte	0x04, 0x0a
        /*0042*/ 	.short	(.L_392 - .L_391)
	.align		4
.L_391:
        /*0044*/ 	.word	index@(.nv.constant0._ZN5flash44flash_bwd_dq_dk_dv_loop_seqk_parallel_kernelI23Flash_bwd_kernel_traitsILi192ELi64ELi64ELi8ELi4ELi2ELi2ELb0ELb0EN7cutlass10bfloat16_tE19Flash_kernel_traitsILi192ELi64ELi64ELi8ES3_EELb0ELb0ELb0ELb1ELb0ELb0ELb0EEEvNS_16Flash_bwd_paramsE)
        /*0048*/ 	.short	0x0210
        /*004a*/ 	.short	0x0280


	//----- nvinfo : EIATTR_SW_WAR
	.align		4
.L_392:
        /*004c*/ 	.byte	0x04, 0x36
        /*004e*/ 	.short	(.L_394 - .L_393)
.L_393:
        /*0050*/ 	.word	0x00000008
.L_394:


//--------------------- .nv.info._ZN5flash44flash_bwd_dq_dk_dv_loop_seqk_parallel_kernelI23Flash_bwd_kernel_traitsILi192ELi64ELi64ELi8ELi4ELi2ELi2ELb0ELb0EN7cutlass10bfloat16_tE19Flash_kernel_traitsILi192ELi64ELi64ELi8ES3_EELb0ELb0ELb1ELb0ELb0ELb1ELb0EEEvNS_16Flash_bwd_paramsE --------------------------
	.section	.nv.info._ZN5flash44flash_bwd_dq_dk_dv_loop_seqk_parallel_kernelI23Flash_bwd_kernel_traitsILi192ELi64ELi64ELi8ELi4ELi2ELi2ELb0ELb0EN7cutlass10bfloat16_tE19Flash_kernel_traitsILi192ELi64ELi64ELi8ES3_EELb0ELb0ELb1ELb0ELb0ELb1ELb0EEEvNS_16Flash_bwd_paramsE,"",@"SHT_CUDA_INFO"
	.sectionflags	@""
	.align	4


	//----- nvinfo : EIATTR_CUDA_API_VERSION
	.align		4
        /*0000*/ 	.byte	0x04, 0x37
        /*0002*/ 	.short	(.L_396 - .L_395)
.L_395:
        /*0004*/ 	.word	0x00000082


	//----- nvinfo : EIATTR_KPARAM_INFO
	.align		4
.L_396:
        /*0008*/ 	.byte	0x04, 0x17
        /*000a*/ 	.short	(.L_398 - .L_397)
.L_397:
        /*000c*/ 	.word	0x00000000
        /*0010*/ 	.short	0x0000
        /*0012*/ 	.short	0x0000
        /*0014*/ 	.byte	0x00, 0xf0, 0x01, 0x0a


	//----- nvinfo : EIATTR_SPARSE_MMA_MASK
	.align		4
.L_398:
        /*0018*/ 	.byte	0x03, 0x50
        /*001a*/ 	.short	0x0000


	//----- nvinfo : EIATTR_MAXREG_COUNT
	.align		4
        /*001c*/ 	.byte	0x03, 0x1b
        /*001e*/ 	.short	0x00ff


	//----- nvinfo : EIATTR_NUM_BARRIERS
	.align		4
        /*0020*/ 	.byte	0x02, 0x4c
        /*0022*/ 	.byte	0x01
	.zero		1


	//----- nvinfo : EIATTR_MERCURY_ISA_VERSION
	.align		4
        /*0024*/ 	.byte	0x03, 0x5f
        /*0026*/ 	.short	0x0101


	//----- nvinfo : EIATTR_EXIT_INSTR_OFFSETS
	.align		4
        /*0028*/ 	.byte	0x04, 0x1c
        /*002a*/ 	.short	(.L_400 - .L_399)


	//   ....[0]....
.L_399:
        /*002c*/ 	.word	0x00000080


	//   ....[1]....
        /*0030*/ 	.word	0x00007570


	//----- nvinfo : EIATTR_CRS_STACK_SIZE
	.align		4
.L_400:
        /*0034*/ 	.byte	0x04, 0x1e
        /*0036*/ 	.short	(.L_402 - .L_401)
.L_401:
        /*0038*/ 	.word	0x00000000


	//----- nvinfo : EIATTR_CBANK_PARAM_SIZE
	.align		4
.L_402:
        /*003c*/ 	.byte	0x03, 0x19
        /*003e*/ 	.short	0x0280


	//----- nvinfo : EIATTR_PARAM_CBANK
	.align		4
        /*0040*/ 	.byte	0x04, 0x0a
        /*0042*/ 	.short	(.L_404 - .L_403)
	.align		4
.L_403:
        /*0044*/ 	.word	index@(.nv.constant0._ZN5flash44flash_bwd_dq_dk_dv_loop_seqk_parallel_kernelI23Flash_bwd_kernel_traitsILi192ELi64ELi64ELi8ELi4ELi2ELi2ELb0ELb0EN7cutlass10bfloat16_tE19Flash_kernel_traitsILi192ELi64ELi64ELi8ES3_EELb0ELb0ELb1ELb0ELb0ELb1ELb0EEEvNS_16Flash_bwd_paramsE)
        /*0048*/ 	.short	0x0210
        /*004a*/ 	.short	0x0280


	//----- nvinfo : EIATTR_SW_WAR
	.align		4
.L_404:
        /*004c*/ 	.byte	0x04, 0x36
        /*004e*/ 	.short	(.L_406 - .L_405)
.L_405:
        /*0050*/ 	.word	0x00000008
.L_406:


//--------------------- .nv.info._ZN5flash44flash_bwd_dq_dk_dv_loop_seqk_parallel_kernelI23Flash_bwd_kernel_traitsILi192ELi64ELi64ELi8ELi4ELi2ELi2ELb0ELb0EN7cutlass10bfloat16_tE19Flash_kernel_traitsILi192ELi64ELi64ELi8ES3_EELb0ELb0ELb1ELb1ELb0ELb0ELb0EEEvNS_16Flash_bwd_paramsE --------------------------
	.section	.nv.info._ZN5flash44flash_bwd_dq_dk_dv_loop_seqk_parallel_kernelI23Flash_bwd_kernel_traitsILi192ELi64ELi64ELi8ELi4ELi2ELi2ELb0ELb0EN7cutlass10bfloat16_tE19Flash_kernel_traitsILi192ELi64ELi64ELi8ES3_EELb0ELb0ELb1ELb1ELb0ELb0ELb0EEEvNS_16Flash_bwd_paramsE,"",@"SHT_CUDA_INFO"
	.sectionflags	@""
	.align	4


	//----- nvinfo : EIATTR_CUDA_API_VERSION
	.align		4
        /*0000*/ 	.byte	0x04, 0x37
        /*0002*/ 	.short	(.L_408 - .L_407)
.L_407:
        /*0004*/ 	.word	0x00000082


	//----- nvinfo : EIATTR_KPARAM_INFO
	.align		4
.L_408:
        /*0008*/ 	.byte	0x04, 0x17
        /*000a*/ 	.short	(.L_410 - .L_409)
.L_409:
        /*000c*/ 	.word	0x00000000
        /*0010*/ 	.short	0x0000
        /*0012*/ 	.short	0x0000
        /*0014*/ 	.byte	0x00, 0xf0, 0x01, 0x0a


	//----- nvinfo : EIATTR_SPARSE_MMA_MASK
	.align		4
.L_410:
        /*0018*/ 	.byte	0x03, 0x50
        /*001a*/ 	.short	0x0000


	//----- nvinfo : EIATTR_MAXREG_COUNT
	.align		4
        /*001c*/ 	.byte	0x03, 0x1b
        /*001e*/ 	.short	0x00ff


	//----- nvinfo : EIATTR_NUM_BARRIERS
	.align		4
        /*0020*/ 	.byte	0x02, 0x4c
        /*0022*/ 	.byte	0x01
	.zero		1


	//----- nvinfo : EIATTR_MERCURY_ISA_VERSION
	.align		4
        /*0024*/ 	.byte	0x03, 0x5f
        /*0026*/ 	.short	0x0101


	//----- nvinfo : EIATTR_EXIT_INSTR_OFFSETS
	.align		4
        /*0028*/ 	.byte	0x04, 0x1c
        /*002a*/ 	.short	(.L_412 - .L_411)


	//   ....[0]....
.L_411:
        /*002c*/ 	.word	0x00000080


	//   ....[1]....
        /*0030*/ 	.word	0x00008eb0


	//----- nvinfo : EIATTR_CRS_STACK_SIZE
	.align		4
.L_412:
        /*0034*/ 	.byte	0x04, 0x1e
        /*0036*/ 	.short	(.L_414 - .L_413)
.L_413:
        /*0038*/ 	.word	0x00000000


	//----- nvinfo : EIATTR_CBANK_PARAM_SIZE
	.align		4
.L_414:
        /*003c*/ 	.byte	0x03, 0x19
        /*003e*/ 	.short	0x0280


	//----- nvinfo : EIATTR_PARAM_CBANK
	.align		4
        /*0040*/ 	.byte	0x04, 0x0a
        /*0042*/ 	.short	(.L_416 - .L_415)
	.align		4
.L_415:
        /*0044*/ 	.word	index@(.nv.constant0._ZN5flash44flash_bwd_dq_dk_dv_loop_seqk_parallel_kernelI23Flash_bwd_kernel_traitsILi192ELi64ELi64ELi8ELi4ELi2ELi2ELb0ELb0EN7cutlass10bfloat16_tE19Flash_kernel_traitsILi192ELi64ELi64ELi8ES3_EELb0ELb0ELb1ELb1ELb0ELb0ELb0EEEvNS_16Flash_bwd_paramsE)
        /*0048*/ 	.short	0x0210
        /*004a*/ 	.short	0x0280


	//----- nvinfo : EIATTR_SW_WAR
	.align		4
.L_416:
        /*004c*/ 	.byte	0x04, 0x36
        /*004e*/ 	.short	(.L_418 - .L_417)
.L_417:
        /*0050*/ 	.word	0x00000008
.L_418:


//--------------------- .nv.info._ZN5flash27flash_bwd_convert_dq_kernelI23Flash_bwd_kernel_traitsILi192ELi64ELi64ELi8ELi4ELi2ELi2ELb1ELb1EN7cutlass10bfloat16_tE19Flash_kernel_traitsILi192ELi64ELi64ELi8ES3_EEEEvNS_16Flash_bwd_paramsEi --------------------------
	.section	.nv.info._ZN5flash27flash_bwd_convert_dq_kernelI23Flash_bwd_kernel_traitsILi192ELi64ELi64ELi8ELi4ELi2ELi2ELb1ELb1EN7cutlass10bfloat16_tE19Flash_kernel_traitsILi192ELi64ELi64ELi8ES3_EEEEvNS_16Flash_bwd_paramsEi,"",@"SHT_CUDA_INFO"
	.sectionflags	@""
	.align	4


	//----- nvinfo : EIATTR_CUDA_API_VERSION
	.align		4
        /*0000*/ 	.byte	0x04, 0x37
        /*0002*/ 	.short	(.L_420 - .L_419)
.L_419:
        /*0004*/ 	.word	0x00000082


	//----- nvinfo : EIATTR_KPARAM_INFO
	.align		4
.L_420:
        /*0008*/ 	.byte	0x04, 0x17
        /*000a*/ 	.short	(.L_422 - .L_421)
.L_421:
        /*000c*/ 	.word	0x00000000
        /*0010*/ 	.short	0x0001
        /*0012*/ 	.short	0x0280
        /*0014*/ 	.byte	0x00, 0xf0, 0x11, 0x00


	//----- nvinfo : EIATTR_KPARAM_INFO
	.align		4
.L_422:
        /*0018*/ 	.byte	0x04, 0x17
        /*001a*/ 	.short	(.L_424 - .L_423)
.L_423:
        /*001c*/ 	.word	0x00000000
        /*0020*/ 	.short	0x0000
        /*0022*/ 	.short	0x0000
        /*0024*/ 	.byte	0x00, 0xf0, 0x01, 0x0a


	//----- nvinfo : EIATTR_SPARSE_MMA_MASK
	.align		4
.L_424:
        /*0028*/ 	.byte	0x03, 0x50
        /*002a*/ 	.short	0x0000


	//----- nvinfo : EIATTR_MAXREG_COUNT
	.align		4
        /*002c*/ 	.byte	0x03, 0x1b
        /*002e*/ 	.short	0x00ff


	//----- nvinfo : EIATTR_NUM_BARRIERS
	.align		4
        /*0030*/ 	.byte	0x02, 0x4c
        /*0032*/ 	.byte	0x01
	.zero		1


	//----- nvinfo : EIATTR_MERCURY_ISA_VERSION
	.align		4
        /*0034*/ 	.byte	0x03, 0x5f
        /*0036*/ 	.short	0x0101


	//----- nvinfo : EIATTR_EXIT_INSTR_OFFSETS
	.align		4
        /*0038*/ 	.byte	0x04, 0x1c
        /*003a*/ 	.short	(.L_426 - .L_425)


	//   ....[0]....
.L_425:
        /*003c*/ 	.word	0x00000100


	//   ....[1]....
        /*0040*/ 	.word	0x00001c70


	//   ....[2]....
        /*0044*/ 	.word	0x00001d90


	//   ....[3]....
        /*0048*/ 	.word	0x00001db0


	//----- nvinfo : EIATTR_CRS_STACK_SIZE
	.align		4
.L_426:
        /*004c*/ 	.byte	0x04, 0x1e
        /*004e*/ 	.short	(.L_428 - .L_427)
.L_427:
        /*0050*/ 	.word	0x00000000


	//----- nvinfo : EIATTR_CBANK_PARAM_SIZE
	.align		4
.L_428:
        /*0054*/ 	.byte	0x03, 0x19
        /*0056*/ 	.short	0x0284


	//----- nvinfo : EIATTR_PARAM_CBANK
	.align		4
        /*0058*/ 	.byte	0x04, 0x0a
        /*005a*/ 	.short	(.L_430 - .L_429)
	.align		4
.L_429:
        /*005c*/ 	.word	index@(.nv.constant0._ZN5flash27flash_bwd_convert_dq_kernelI23Flash_bwd_kernel_traitsILi192ELi64ELi64ELi8ELi4ELi2ELi2ELb1ELb1EN7cutlass10bfloat16_tE19Flash_kernel_traitsILi192ELi64ELi64ELi8ES3_EEEEvNS_16Flash_bwd_paramsEi)
        /*0060*/ 	.short	0x0210
        /*0062*/ 	.short	0x0284


	//----- nvinfo : EIATTR_SW_WAR
	.align		4
.L_430:
        /*0064*/ 	.byte	0x04, 0x36
        /*0066*/ 	.short	(.L_432 - .L_431)
.L_431:
        /*0068*/ 	.word	0x00000008
.L_432:


//--------------------- .nv.info._ZN5flash44flash_bwd_dq_dk_dv_loop_seqk_parallel_kernelI23Flash_bwd_kernel_traitsILi192ELi64ELi64ELi8ELi4ELi2ELi2ELb1ELb1EN7cutlass10bfloat16_tE19Flash_kernel_traitsILi192ELi64ELi64ELi8ES3_EELb1ELb0ELb0ELb0ELb0ELb0ELb0EEEvNS_16Flash_bwd_paramsE --------------------------
	.section	.nv.info._ZN5flash44flash_bwd_dq_dk_dv_loop_seqk_parallel_kernelI23Flash_bwd_kernel_traitsILi192ELi64ELi64ELi8ELi4ELi2ELi2ELb1ELb1EN7cutlass10bfloat16_tE19Flash_kernel_traitsILi192ELi64ELi64ELi8ES3_EELb1ELb0ELb0ELb0ELb0ELb0ELb0EEEvNS_16Flash_bwd_paramsE,"",@"SHT_CUDA_INFO"
	.sectionflags	@""
	.align	4


	//----- nvinfo : EIATTR_CUDA_API_VERSION
	.align		4
        /*0000*/ 	.byte	0x04, 0x37
        /*0002*/ 	.short	(.L_434 - .L_433)
.L_433:
        /*0004*/ 	.word	0x00000082


	//----- nvinfo : EIATTR_KPARAM_INFO
	.align		4
.L_434:
        /*0008*/ 	.byte	0x04, 0x17
        /*000a*/ 	.short	(.L_436 - .L_435)
.L_435:
        /*000c*/ 	.word	0x00000000
        /*0010*/ 	.short	0x0000
        /*0012*/ 	.short	0x0000
        /*0014*/ 	.byte	0x00, 0xf0, 0x01, 0x0a


	//----- nvinfo : EIATTR_SPARSE_MMA_MASK
	.align		4
.L_436:
        /*0018*/ 	.byte	0x03, 0x50
        /*001a*/ 	.short	0x0000


	//----- nvinfo : EIATTR_MAXREG_COUNT
	.align		4
        /*001c*/ 	.byte	0x03, 0x1b
        /*001e*/ 	.short	0x00ff


	//----- nvinfo : EIATTR_NUM_BARRIERS
	.align		4
        /*0020*/ 	.byte	0x02, 0x4c
        /*0022*/ 	.byte	0x01
	.zero		1


	//----- nvinfo : EIATTR_ANNOTATIONS
	.align		4
        /*0024*/ 	.byte	0x04, 0x55
        /*0026*/ 	.short	(.L_438 - .L_437)


	//   ....[0]....
.L_437:
        /* <DEDUP_REMOVED lines=64> */


	//----- nvinfo : EIATTR_MERCURY_ISA_VERSION
	.align		4
.L_438:
        /*0410*/ 	.byte	0x03, 0x5f
        /*0412*/ 	.short	0x0101


	//----- nvinfo : EIATTR_EXIT_INSTR_OFFSETS
	.align		4
        /*0414*/ 	.byte	0x04, 0x1c
        /*0416*/ 	.short	(.L_440 - .L_439)


	//   ....[0]....
.L_439:
        /*0418*/ 	.word	0x000000a0


	//   ....[1]....
        /*041c*/ 	.word	0x00009ee0


	//----- nvinfo : EIATTR_CRS_STACK_SIZE
	.align		4
.L_440:
        /*0420*/ 	.byte	0x04, 0x1e
        /*0422*/ 	.short	(.L_442 - .L_441)
.L_441:
        /*0424*/ 	.word	0x00000000


	//----- nvinfo : EIATTR_CBANK_PARAM_SIZE
	.align		4
.L_442:
        /*0428*/ 	.byte	0x03, 0x19
        /*042a*/ 	.short	0x0280


	//----- nvinfo : EIATTR_PARAM_CBANK
	.align		4
        /*042c*/ 	.byte	0x04, 0x0a
        /*042e*/ 	.short	(.L_444 - .L_443)
	.align		4
.L_443:
        /*0430*/ 	.word	index@(.nv.constant0._ZN5flash44flash_bwd_dq_dk_dv_loop_seqk_parallel_kernelI23Flash_bwd_kernel_traitsILi192ELi64ELi64ELi8ELi4ELi2ELi2ELb1ELb1EN7cutlass10bfloat16_tE19Flash_kernel_traitsILi192ELi64ELi64ELi8ES3_EELb1ELb0ELb0ELb0ELb0ELb0ELb0EEEvNS_16Flash_bwd_paramsE)
        /*0434*/ 	.short	0x0210
        /*0436*/ 	.short	0x0280


	//----- nvinfo : EIATTR_SW_WAR
	.align		4
.L_444:
        /*0438*/ 	.byte	0x04, 0x36
        /*043a*/ 	.short	(.L_446 - .L_445)
.L_445:
        /*043c*/ 	.word	0x00000008
.L_446:


//--------------------- .nv.info._ZN5flash44flash_bwd_dq_dk_dv_loop_seqk_parallel_kernelI23Flash_bwd_kernel_traitsILi192ELi64ELi64ELi8ELi4ELi2ELi2ELb1ELb1EN7cutlass10bfloat16_tE19Flash_kernel_traitsILi192ELi64ELi64ELi8ES3_EELb0ELb0ELb0ELb0ELb0ELb0ELb1EEEvNS_16Flash_bwd_paramsE --------------------------
	.section	.nv.info._ZN5flash44flash_bwd_dq_dk_dv_loop_seqk_parallel_kernelI23Flash_bwd_kernel_traitsILi192ELi64ELi64ELi8ELi4ELi2ELi2ELb1ELb1EN7cutlass10bfloat16_tE19Flash_kernel_traitsILi192ELi64ELi64ELi8ES3_EELb0ELb0ELb0ELb0ELb0ELb0ELb1EEEvNS_16Flash_bwd_paramsE,"",@"SHT_CUDA_INFO"
	.sectionflags	@""
	.align	4


	//----- nvinfo : EIATTR_CUDA_API_VERSION
	.align		4
        /*0000*/ 	.byte	0x04, 0x37
        /*0002*/ 	.short	(.L_448 - .L_447)
.L_447:
        /*0004*/ 	.word	0x00000082


	//----- nvinfo : EIATTR_KPARAM_INFO
	.align		4
.L_448:
        /*0008*/ 	.byte	0x04, 0x17
        /*000a*/ 	.short	(.L_450 - .L_449)
.L_449:
        /*000c*/ 	.word	0x00000000
        /*0010*/ 	.short	0x0000
        /*0012*/ 	.short	0x0000
        /*0014*/ 	.byte	0x00, 0xf0, 0x01, 0x0a


	//----- nvinfo : EIATTR_SPARSE_MMA_MASK
	.align		4
.L_450:
        /*0018*/ 	.byte	0x03, 0x50
        /*001a*/ 	.short	0x0000


	//----- nvinfo : EIATTR_MAXREG_COUNT
	.align		4
        /*001c*/ 	.byte	0x03, 0x1b
        /*001e*/ 	.short	0x00ff


	//----- nvinfo : EIATTR_NUM_BARRIERS
	.align		4
        /*0020*/ 	.byte	0x02, 0x4c
        /*0022*/ 	.byte	0x01
	.zero		1


	//----- nvinfo : EIATTR_ANNOTATIONS
	.align		4
        /*0024*/ 	.byte	0x04, 0x55
        /*0026*/ 	.short	(.L_452 - .L_451)


	//   ....[0]....
.L_451:
        /* <DEDUP_REMOVED lines=77> */


	//----- nvinfo : EIATTR_MERCURY_ISA_VERSION
	.align		4
.L_452:
        /*04e8*/ 	.byte	0x03, 0x5f
        /*04ea*/ 	.short	0x0101


	//----- nvinfo : EIATTR_EXIT_INSTR_OFFSETS
	.align		4
        /*04ec*/ 	.byte	0x04, 0x1c
        /*04ee*/ 	.short	(.L_454 - .L_453)


	//   ....[0]....
.L_453:
        /*04f0*/ 	.word	0x000000a0


	//   ....[1]....
        /*04f4*/ 	.word	0x00009bc0


	//----- nvinfo : EIATTR_CRS_STACK_SIZE
	.align		4
.L_454:
        /*04f8*/ 	.byte	0x04, 0x1e
        /*04fa*/ 	.short	(.L_456 - .L_455)
.L_455:
        /*04fc*/ 	.word	0x00000000


	//----- nvinfo : EIATTR_CBANK_PARAM_SIZE
	.align		4
.L_456:
        /*0500*/ 	.byte	0x03, 0x19
        /*0502*/ 	.short	0x0280


	//----- nvinfo : EIATTR_PARAM_CBANK
	.align		4
        /*0504*/ 	.byte	0x04, 0x0a
        /*0506*/ 	.short	(.L_458 - .L_457)
	.align		4
.L_457:
        /*0508*/ 	.word	index@(.nv.constant0._ZN5flash44flash_bwd_dq_dk_dv_loop_seqk_parallel_kernelI23Flash_bwd_kernel_traitsILi192ELi64ELi64ELi8ELi4ELi2ELi2ELb1ELb1EN7cutlass10bfloat16_tE19Flash_kernel_traitsILi192ELi64ELi64ELi8ES3_EELb0ELb0ELb0ELb0ELb0ELb0ELb1EEEvNS_16Flash_bwd_paramsE)
        /*050c*/ 	.short	0x0210
        /*050e*/ 	.short	0x0280


	//----- nvinfo : EIATTR_SW_WAR
	.align		4
.L_458:
        /*0510*/ 	.byte	0x04, 0x36
        /*0512*/ 	.short	(.L_460 - .L_459)
.L_459:
        /*0514*/ 	.word	0x00000008
.L_460:


//--------------------- .nv.info._ZN5flash44flash_bwd_dq_dk_dv_loop_seqk_parallel_kernelI23Flash_bwd_kernel_traitsILi192ELi64ELi64ELi8ELi4ELi2ELi2ELb1ELb1EN7cutlass10bfloat16_tE19Flash_kernel_traitsILi192ELi64ELi64ELi8ES3_EELb1ELb0ELb1ELb0ELb0ELb0ELb0EEEvNS_16Flash_bwd_paramsE --------------------------
	.section	.nv.info._ZN5flash44flash_bwd_dq_dk_dv_loop_seqk_parallel_kernelI23Flash_bwd_kernel_traitsILi192ELi64ELi64ELi8ELi4ELi2ELi2ELb1ELb1EN7cutlass10bfloat16_tE19Flash_kernel_traitsILi192ELi64ELi64ELi8ES3_EELb1ELb0ELb1ELb0ELb0ELb0ELb0EEEvNS_16Flash_bwd_paramsE,"",@"SHT_CUDA_INFO"
	.sectionflags	@""
	.align	4


	//----- nvinfo : EIATTR_CUDA_API_VERSION
	.align		4
        /*0000*/ 	.byte	0x04, 0x37
        /*0002*/ 	.short	(.L_462 - .L_461)
.L_461:
        /*0004*/ 	.word	0x00000082


	//----- nvinfo : EIATTR_KPARAM_INFO
	.align		4
.L_462:
        /*0008*/ 	.byte	0x04, 0x17
        /*000a*/ 	.short	(.L_464 - .L_463)
.L_463:
        /*000c*/ 	.word	0x00000000
        /*0010*/ 	.short	0x0000
        /*0012*/ 	.short	0x0000
        /*0014*/ 	.byte	0x00, 0xf0, 0x01, 0x0a


	//----- nvinfo : EIATTR_SPARSE_MMA_MASK
	.align		4
.L_464:
        /*0018*/ 	.byte	0x03, 0x50
        /*001a*/ 	.short	0x0000


	//----- nvinfo : EIATTR_MAXREG_COUNT
	.align		4
        /*001c*/ 	.byte	0x03, 0x1b
        /*001e*/ 	.short	0x00ff


	//----- nvinfo : EIATTR_NUM_BARRIERS
	.align		4
        /*0020*/ 	.byte	0x02, 0x4c
        /*0022*/ 	.byte	0x01
	.zero		1


	//----- nvinfo : EIATTR_ANNOTATIONS
	.align		4
        /*0024*/ 	.byte	0x04, 0x55
        /*0026*/ 	.short	(.L_466 - .L_465)


	//   ....[0]....
.L_465:
        /* <DEDUP_REMOVED lines=64> */


	//----- nvinfo : EIATTR_MERCURY_ISA_VERSION
	.align		4
.L_466:
        /*0418*/ 	.byte	0x03, 0x5f
        /*041a*/ 	.short	0x0101


	//----- nvinfo : EIATTR_EXIT_INSTR_OFFSETS
	.align		4
        /*041c*/ 	.byte	0x04, 0x1c
        /*041e*/ 	.short	(.L_468 - .L_467)


	//   ....[0]....
.L_467:
        /*0420*/ 	.word	0x000000c0


	//   ....[1]....
        /*0424*/ 	.word	0x0000a0a0


	//----- nvinfo : EIATTR_CRS_STACK_SIZE
	.align		4
.L_468:
        /*0428*/ 	.byte	0x04, 0x1e
        /*042a*/ 	.short	(.L_470 - .L_469)
.L_469:
        /*042c*/ 	.word	0x00000000


	//----- nvinfo : EIATTR_CBANK_PARAM_SIZE
	.align		4
.L_470:
        /*0430*/ 	.byte	0x03, 0x19
        /*0432*/ 	.short	0x0280


	//----- nvinfo : EIATTR_PARAM_CBANK
	.align		4
        /*0434*/ 	.byte	0x04, 0x0a
        /*0436*/ 	.short	(.L_472 - .L_471)
	.align		4
.L_471:
        /*0438*/ 	.word	index@(.nv.constant0._ZN5flash44flash_bwd_dq_dk_dv_loop_seqk_parallel_kernelI23Flash_bwd_kernel_traitsILi192ELi64ELi64ELi8ELi4ELi2ELi2ELb1ELb1EN7cutlass10bfloat16_tE19Flash_kernel_traitsILi192ELi64ELi64ELi8ES3_EELb1ELb0ELb1ELb0ELb0ELb0ELb0EEEvNS_16Flash_bwd_paramsE)
        /*043c*/ 	.short	0x0210
        /*043e*/ 	.short	0x0280


	//----- nvinfo : EIATTR_SW_WAR
	.align		4
.L_472:
        /*0440*/ 	.byte	0x04, 0x36
        /*0442*/ 	.short	(.L_474 - .L_473)
.L_473:
        /*0444*/ 	.word	0x00000008
.L_474:


//--------------------- .nv.info._ZN5flash44flash_bwd_dq_dk_dv_loop_seqk_parallel_kernelI23Flash_bwd_kernel_traitsILi192ELi64ELi64ELi8ELi4ELi2ELi2ELb1ELb1EN7cutlass10bfloat16_tE19Flash_kernel_traitsILi192ELi64ELi64ELi8ES3_EELb0ELb0ELb1ELb0ELb0ELb0ELb1EEEvNS_16Flash_bwd_paramsE --------------------------
	.section	.nv.info._ZN5flash44flash_bwd_dq_dk_dv_loop_seqk_parallel_kernelI23Flash_bwd_kernel_traitsILi192ELi64ELi64ELi8ELi4ELi2ELi2ELb1ELb1EN7cutlass10bfloat16_tE19Flash_kernel_traitsILi192ELi64ELi64ELi8ES3_EELb0ELb0ELb1ELb0ELb0ELb0ELb1EEEvNS_16Flash_bwd_paramsE,"",@"SHT_CUDA_INFO"
	.sectionflags	@""
	.align	4


	//----- nvinfo : EIATTR_CUDA_API_VERSION
	.align		4
        /*0000*/ 	.byte	0x04, 0x37
        /*0002*/ 	.short	(.L_476 - .L_475)
.L_475:
        /*0004*/ 	.word	0x00000082


	//----- nvinfo : EIATTR_KPARAM_INFO
	.align		4
.L_476:
        /*0008*/ 	.byte	0x04, 0x17
        /*000a*/ 	.short	(.L_478 - .L_477)
.L_477:
        /*000c*/ 	.word	0x00000000
        /*0010*/ 	.short	0x0000
        /*0012*/ 	.short	0x0000
        /*0014*/ 	.byte	0x00, 0xf0, 0x01, 0x0a


	//----- nvinfo : EIATTR_SPARSE_MMA_MASK
	.align		4
.L_478:
        /*0018*/ 	.byte	0x03, 0x50
        /*001a*/ 	.short	0x0000


	//----- nvinfo : EIATTR_MAXREG_COUNT
	.align		4
        /*001c*/ 	.byte	0x03, 0x1b
        /*001e*/ 	.short	0x00ff


	//----- nvinfo : EIATTR_NUM_BARRIERS
	.align		4
        /*0020*/ 	.byte	0x02, 0x4c
        /*0022*/ 	.byte	0x01
	.zero		1


	//----- nvinfo : EIATTR_ANNOTATIONS
	.align		4
        /*0024*/ 	.byte	0x04, 0x55
        /*0026*/ 	.short	(.L_480 - .L_479)


	//   ....[0]....
.L_479:
        /* <DEDUP_REMOVED lines=80> */


	//----- nvinfo : EIATTR_MERCURY_ISA_VERSION
	.align		4
.L_480:
        /*0518*/ 	.byte	0x03, 0x5f
        /*051a*/ 	.short	0x0101


	//----- nvinfo : EIATTR_EXIT_INSTR_OFFSETS
	.align		4
        /*051c*/ 	.byte	0x04, 0x1c
        /*051e*/ 	.short	(.L_482 - .L_481)


	//   ....[0]....
.L_481:
        /*0520*/ 	.word	0x000000c0


	//   ....[1]....
        /*0524*/ 	.word	0x00009d90


	//----- nvinfo : EIATTR_CRS_STACK_SIZE
	.align		4
.L_482:
        /*0528*/ 	.byte	0x04, 0x1e
        /*052a*/ 	.short	(.L_484 - .L_483)
.L_483:
        /*052c*/ 	.word	0x00000000


	//----- nvinfo : EIATTR_CBANK_PARAM_SIZE
	.align		4
.L_484:
        /*0530*/ 	.byte	0x03, 0x19
        /*0532*/ 	.short	0x0280


	//----- nvinfo : EIATTR_PARAM_CBANK
	.align		4
        /*0534*/ 	.byte	0x04, 0x0a
        /*0536*/ 	.short	(.L_486 - .L_485)
	.align		4
.L_485:
        /*0538*/ 	.word	index@(.nv.constant0._ZN5flash44flash_bwd_dq_dk_dv_loop_seqk_parallel_kernelI23Flash_bwd_kernel_traitsILi192ELi64ELi64ELi8ELi4ELi2ELi2ELb1ELb1EN7cutlass10bfloat16_tE19Flash_kernel_traitsILi192ELi64ELi64ELi8ES3_EELb0ELb0ELb1ELb0ELb0ELb0ELb1EEEvNS_16Flash_bwd_paramsE)
        /*053c*/ 	.short	0x0210
        /*053e*/ 	.short	0x0280


	//----- nvinfo : EIATTR_SW_WAR
	.align		4
.L_486:
        /*0540*/ 	.byte	0x04, 0x36
        /*0542*/ 	.short	(.L_488 - .L_487)
.L_487:
        /*0544*/ 	.word	0x00000008
.L_488:


//--------------------- .nv.info._ZN5flash44flash_bwd_dq_dk_dv_loop_seqk_parallel_kernelI23Flash_bwd_kernel_traitsILi192ELi64ELi64ELi8ELi4ELi2ELi2ELb1ELb1EN7cutlass10bfloat16_tE19Flash_kernel_traitsILi192ELi64ELi64ELi8ES3_EELb1ELb0ELb0ELb0ELb0ELb1ELb0EEEvNS_16Flash_bwd_paramsE --------------------------
	.section	.nv.info._ZN5flash44flash_bwd_dq_dk_dv_loop_seqk_parallel_kernelI23Flash_bwd_kernel_traitsILi192ELi64ELi64ELi8ELi4ELi2ELi2ELb1ELb1EN7cutlass10bfloat16_tE19Flash_kernel_traitsILi192ELi64ELi64ELi8ES3_EELb1ELb0ELb0ELb0ELb0ELb1ELb0EEEvNS_16Flash_bwd_paramsE,"",@"SHT_CUDA_INFO"
	.sectionflags	@""
	.align	4


	//----- nvinfo : EIATTR_CUDA_API_VERSION
	.align		4
        /*0000*/ 	.byte	0x04, 0x37
        /*0002*/ 	.short	(.L_490 - .L_489)
.L_489:
        /*0004*/ 	.word	0x00000082


	//----- nvinfo : EIATTR_KPARAM_INFO
	.align		4
.L_490:
        /*0008*/ 	.byte	0x04, 0x17
        /*000a*/ 	.short	(.L_492 - .L_491)
.L_491:
        /*000c*/ 	.word	0x00000000
        /*0010*/ 	.short	0x0000
        /*0012*/ 	.short	0x0000
        /*0014*/ 	.byte	0x00, 0xf0, 0x01, 0x0a


	//----- nvinfo : EIATTR_SPARSE_MMA_MASK
	.align		4
.L_492:
        /*0018*/ 	.byte	0x03, 0x50
        /*001a*/ 	.short	0x0000


	//----- nvinfo : EIATTR_MAXREG_COUNT
	.align		4
        /*001c*/ 	.byte	0x03, 0x1b
        /*001e*/ 	.short	0x00ff


	//----- nvinfo : EIATTR_NUM_BARRIERS
	.align		4
        /*0020*/ 	.byte	0x02, 0x4c
        /*0022*/ 	.byte	0x01
	.zero		1


	//----- nvinfo : EIATTR_ANNOTATIONS
	.align		4
        /*0024*/ 	.byte	0x04, 0x55
        /*0026*/ 	.short	(.L_494 - .L_493)


	//   ....[0]....
.L_493:
        /* <DEDUP_REMOVED lines=48> */


	//----- nvinfo : EIATTR_MERCURY_ISA_VERSION
	.align		4
.L_494:
        /*0318*/ 	.byte	0x03, 0x5f
        /*031a*/ 	.short	0x0101


	//----- nvinfo : EIATTR_EXIT_INSTR_OFFSETS
	.align		4
        /*031c*/ 	.byte	0x04, 0x1c
        /*031e*/ 	.short	(.L_496 - .L_495)


	//   ....[0]....
.L_495:
        /*0320*/ 	.word	0x000000a0


	//   ....[1]....
        /*0324*/ 	.word	0x00008be0


	//----- nvinfo : EIATTR_CRS_STACK_SIZE
	.align		4
.L_496:
        /*0328*/ 	.byte	0x04, 0x1e
        /*032a*/ 	.short	(.L_498 - .L_497)
.L_497:
        /*032c*/ 	.word	0x00000000


	//----- nvinfo : EIATTR_CBANK_PARAM_SIZE
	.align		4
.L_498:
        /*0330*/ 	.byte	0x03, 0x19
        /*0332*/ 	.short	0x0280


	//----- nvinfo : EIATTR_PARAM_CBANK
	.align		4
        /*0334*/ 	.byte	0x04, 0x0a
        /*0336*/ 	.short	(.L_500 - .L_499)
	.align		4
.L_499:
        /*0338*/ 	.word	index@(.nv.constant0._ZN5flash44flash_bwd_dq_dk_dv_loop_seqk_parallel_kernelI23Flash_bwd_kernel_traitsILi192ELi64ELi64ELi8ELi4ELi2ELi2ELb1ELb1EN7cutlass10bfloat16_tE19Flash_kernel_traitsILi192ELi64ELi64ELi8ES3_EELb1ELb0ELb0ELb0ELb0ELb1ELb0EEEvNS_16Flash_bwd_paramsE)
        /*033c*/ 	.short	0x0210
        /*033e*/ 	.short	0x0280


	//----- nvinfo : EIATTR_SW_WAR
	.align		4
.L_500:
        /*0340*/ 	.byte	0x04, 0x36
        /*0342*/ 	.short	(.L_502 - .L_501)
.L_501:
        /*0344*/ 	.word	0x00000008
.L_502:


//--------------------- .nv.info._ZN5flash44flash_bwd_dq_dk_dv_loop_seqk_parallel_kernelI23Flash_bwd_kernel_traitsILi192ELi64ELi64ELi8ELi4ELi2ELi2ELb1ELb1EN7cutlass10bfloat16_tE19Flash_kernel_traitsILi192ELi64ELi64ELi8ES3_EELb0ELb0ELb0ELb0ELb0ELb1ELb1EEEvNS_16Flash_bwd_paramsE --------------------------
	.section	.nv.info._ZN5flash44flash_bwd_dq_dk_dv_loop_seqk_parallel_kernelI23Flash_bwd_kernel_traitsILi192ELi64ELi64ELi8ELi4ELi2ELi2ELb1ELb1EN7cutlass10bfloat16_tE19Flash_kernel_traitsILi192ELi64ELi64ELi8ES3_EELb0ELb0ELb0ELb0ELb0ELb1ELb1EEEvNS_16Flash_bwd_paramsE,"",@"SHT_CUDA_INFO"
	.sectionflags	@""
	.align	4


	//----- nvinfo : EIATTR_CUDA_API_VERSION
	.align		4
        /*0000*/ 	.byte	0x04, 0x37
        /*0002*/ 	.short	(.L_504 - .L_503)
.L_503:
        /*0004*/ 	.word	0x00000082


	//----- nvinfo : EIATTR_KPARAM_INFO
	.align		4
.L_504:
        /*0008*/ 	.byte	0x04, 0x17
        /*000a*/ 	.short	(.L_506 - .L_505)
.L_505:
        /*000c*/ 	.word	0x00000000
        /*0010*/ 	.short	0x0000
        /*0012*/ 	.short	0x0000
        /*0014*/ 	.byte	0x00, 0xf0, 0x01, 0x0a


	//----- nvinfo : EIATTR_SPARSE_MMA_MASK
	.align		4
.L_506:
        /*0018*/ 	.byte	0x03, 0x50
        /*001a*/ 	.short	0x0000


	//----- nvinfo : EIATTR_MAXREG_COUNT
	.align		4
        /*001c*/ 	.byte	0x03, 0x1b
        /*001e*/ 	.short	0x00ff


	//----- nvinfo : EIATTR_NUM_BARRIERS
	.align		4
        /*0020*/ 	.byte	0x02, 0x4c
        /*0022*/ 	.byte	0x01
	.zero		1


	//----- nvinfo : EIATTR_ANNOTATIONS
	.align		4
        /*0024*/ 	.byte	0x04, 0x55
        /*0026*/ 	.short	(.L_508 - .L_507)


	//   ....[0]....
.L_507:
        /* <DEDUP_REMOVED lines=62> */


	//----- nvinfo : EIATTR_MERCURY_ISA_VERSION
	.align		4
.L_508:
        /*03f0*/ 	.byte	0x03, 0x5f
        /*03f2*/ 	.short	0x0101


	//----- nvinfo : EIATTR_EXIT_INSTR_OFFSETS
	.align		4
        /*03f4*/ 	.byte	0x04, 0x1c
        /*03f6*/ 	.short	(.L_510 - .L_509)


	//   ....[0]....
.L_509:
        /*03f8*/ 	.word	0x000000a0


	//   ....[1]....
        /*03fc*/ 	.word	0x00008860


	//----- nvinfo : EIATTR_CRS_STACK_SIZE
	.align		4
.L_510:
        /*0400*/ 	.byte	0x04, 0x1e
        /*0402*/ 	.short	(.L_512 - .L_511)
.L_511:
        /*0404*/ 	.word	0x00000000


	//----- nvinfo : EIATTR_CBANK_PARAM_SIZE
	.align		4
.L_512:
        /*0408*/ 	.byte	0x03, 0x19
        /*040a*/ 	.short	0x0280


	//----- nvinfo : EIATTR_PARAM_CBANK
	.align		4
        /*040c*/ 	.byte	0x04, 0x0a
        /*040e*/ 	.short	(.L_514 - .L_513)
	.align		4
.L_513:
        /*0410*/ 	.word	index@(.nv.constant0._ZN5flash44flash_bwd_dq_dk_dv_loop_seqk_parallel_kernelI23Flash_bwd_kernel_traitsILi192ELi64ELi64ELi8ELi4ELi2ELi2ELb1ELb1EN7cutlass10bfloat16_tE19Flash_kernel_traitsILi192ELi64ELi64ELi8ES3_EELb0ELb0ELb0ELb0ELb0ELb1ELb1EEEvNS_16Flash_bwd_paramsE)
        /*0414*/ 	.short	0x0210
        /*0416*/ 	.short	0x0280


	//----- nvinfo : EIATTR_SW_WAR
	.align		4
.L_514:
        /*0418*/ 	.byte	0x04, 0x36
        /*041a*/ 	.short	(.L_516 - .L_515)
.L_515:
        /*041c*/ 	.word	0x00000008
.L_516:


//--------------------- .nv.info._ZN5flash44flash_bwd_dq_dk_dv_loop_seqk_parallel_kernelI23Flash_bwd_kernel_traitsILi192ELi64ELi64ELi8ELi4ELi2ELi2ELb1ELb1EN7cutlass10bfloat16_tE19Flash_kernel_traitsILi192ELi64ELi64ELi8ES3_EELb1ELb0ELb0ELb1ELb0ELb0ELb0EEEvNS_16Flash_bwd_paramsE --------------------------
	.section	.nv.info._ZN5flash44flash_bwd_dq_dk_dv_loop_seqk_parallel_kernelI23Flash_bwd_kernel_traitsILi192ELi64ELi64ELi8ELi4ELi2ELi2ELb1ELb1EN7cutlass10bfloat16_tE19Flash_kernel_traitsILi192ELi64ELi64ELi8ES3_EELb1ELb0ELb0ELb1ELb0ELb0ELb0EEEvNS_16Flash_bwd_paramsE,"",@"SHT_CUDA_INFO"
	.sectionflags	@""
	.align	4


	//----- nvinfo : EIATTR_CUDA_API_VERSION
	.align		4
        /*0000*/ 	.byte	0x04, 0x37
        /*0002*/ 	.short	(.L_518 - .L_517)
.L_517:
        /*0004*/ 	.word	0x00000082


	//----- nvinfo : EIATTR_KPARAM_INFO
	.align		4
.L_518:
        /*0008*/ 	.byte	0x04, 0x17
        /*000a*/ 	.short	(.L_520 - .L_519)
.L_519:
        /*000c*/ 	.word	0x00000000
        /*0010*/ 	.short	0x0000
        /*0012*/ 	.short	0x0000
        /*0014*/ 	.byte	0x00, 0xf0, 0x01, 0x0a


	//----- nvinfo : EIATTR_SPARSE_MMA_MASK
	.align		4
.L_520:
        /*0018*/ 	.byte	0x03, 0x50
        /*001a*/ 	.short	0x0000


	//----- nvinfo : EIATTR_MAXREG_COUNT
	.align		4
        /*001c*/ 	.byte	0x03, 0x1b
        /*001e*/ 	.short	0x00ff


	//----- nvinfo : EIATTR_NUM_BARRIERS
	.align		4
        /*0020*/ 	.byte	0x02, 0x4c
        /*0022*/ 	.byte	0x01
	.zero		1


	//----- nvinfo : EIATTR_ANNOTATIONS
	.align		4
        /*0024*/ 	.byte	0x04, 0x55
        /*0026*/ 	.short	(.L_522 - .L_521)


	//   ....[0]....
.L_521:
        /* <DEDUP_REMOVED lines=66> */


	//----- nvinfo : EIATTR_MERCURY_ISA_VERSION
	.align		4
.L_522:
        /*0430*/ 	.byte	0x03, 0x5f
        /*0432*/ 	.short	0x0101


	//----- nvinfo : EIATTR_EXIT_INSTR_OFFSETS
	.align		4
        /*0434*/ 	.byte	0x04, 0x1c
        /*0436*/ 	.short	(.L_524 - .L_523)


	//   ....[0]....
.L_523:
        /*0438*/ 	.word	0x000000a0


	//   ....[1]....
        /*043c*/ 	.word	0x0000a3f0


	//----- nvinfo : EIATTR_CRS_STACK_SIZE
	.align		4
.L_524:
        /*0440*/ 	.byte	0x04, 0x1e
        /*0442*/ 	.short	(.L_526 - .L_525)
.L_525:
        /*0444*/ 	.word	0x00000000


	//----- nvinfo : EIATTR_CBANK_PARAM_SIZE
	.align		4
.L_526:
        /*0448*/ 	.byte	0x03, 0x19
        /*044a*/ 	.short	0x0280


	//----- nvinfo : EIATTR_PARAM_CBANK
	.align		4
        /*044c*/ 	.byte	0x04, 0x0a
        /*044e*/ 	.short	(.L_528 - .L_527)
	.align		4
.L_527:
        /*0450*/ 	.word	index@(.nv.constant0._ZN5flash44flash_bwd_dq_dk_dv_loop_seqk_parallel_kernelI23Flash_bwd_kernel_traitsILi192ELi64ELi64ELi8ELi4ELi2ELi2ELb1ELb1EN7cutlass10bfloat16_tE19Flash_kernel_traitsILi192ELi64ELi64ELi8ES3_EELb1ELb0ELb0ELb1ELb0ELb0ELb0EEEvNS_16Flash_bwd_paramsE)
        /*0454*/ 	.short	0x0210
        /*0456*/ 	.short	0x0280


	//----- nvinfo : EIATTR_SW_WAR
	.align		4
.L_528:
        /*0458*/ 	.byte	0x04, 0x36
        /*045a*/ 	.short	(.L_530 - .L_529)
.L_529:
        /*045c*/ 	.word	0x00000008
.L_530:


//--------------------- .nv.info._ZN5flash44flash_bwd_dq_dk_dv_loop_seqk_parallel_kernelI23Flash_bwd_kernel_traitsILi192ELi64ELi64ELi8ELi4ELi2ELi2ELb1ELb1EN7cutlass10bfloat16_tE19Flash_kernel_traitsILi192ELi64ELi64ELi8ES3_EELb0ELb0ELb0ELb1ELb0ELb0ELb1EEEvNS_16Flash_bwd_paramsE --------------------------
	.section	.nv.info._ZN5flash44flash_bwd_dq_dk_dv_loop_seqk_parallel_kernelI23Flash_bwd_kernel_traitsILi192ELi64ELi64ELi8ELi4ELi2ELi2ELb1ELb1EN7cutlass10bfloat16_tE19Flash_kernel_traitsILi192ELi64ELi64ELi8ES3_EELb0ELb0ELb0ELb1ELb0ELb0ELb1EEEvNS_16Flash_bwd_paramsE,"",@"SHT_CUDA_INFO"
	.sectionflags	@""
	.align	4


	//----- nvinfo : EIATTR_CUDA_API_VERSION
	.align		4
        /*0000*/ 	.byte	0x04, 0x37
        /*0002*/ 	.short	(.L_532 - .L_531)
.L_531:
        /*0004*/ 	.word	0x00000082


	//----- nvinfo : EIATTR_KPARAM_INFO
	.align		4
.L_532:
        /*0008*/ 	.byte	0x04, 0x17
        /*000a*/ 	.short	(.L_534 - .L_533)
.L_533:
        /*000c*/ 	.word	0x00000000
        /*0010*/ 	.short	0x0000
        /*0012*/ 	.short	0x0000
        /*0014*/ 	.byte	0x00, 0xf0, 0x01, 0x0a


	//----- nvinfo : EIATTR_SPARSE_MMA_MASK
	.align		4
.L_534:
        /*0018*/ 	.byte	0x03, 0x50
        /*001a*/ 	.short	0x0000


	//----- nvinfo : EIATTR_MAXREG_COUNT
	.align		4
        /*001c*/ 	.byte	0x03, 0x1b
        /*001e*/ 	.short	0x00ff


	//----- nvinfo : EIATTR_NUM_BARRIERS
	.align		4
        /*0020*/ 	.byte	0x02, 0x4c
        /*0022*/ 	.byte	0x01
	.zero		1


	//----- nvinfo : EIATTR_ANNOTATIONS
	.align		4
        /*0024*/ 	.byte	0x04, 0x55
        /*0026*/ 	.short	(.L_536 - .L_535)


	//   ....[0]....
.L_535:
        /* <DEDUP_REMOVED lines=77> */


	//----- nvinfo : EIATTR_MERCURY_ISA_VERSION
	.align		4
.L_536:
        /*04e8*/ 	.byte	0x03, 0x5f
        /*04ea*/ 	.short	0x0101


	//----- nvinfo : EIATTR_EXIT_INSTR_OFFSETS
	.align		4
        /*04ec*/ 	.byte	0x04, 0x1c
        /*04ee*/ 	.short	(.L_538 - .L_537)


	//   ....[0]....
.L_537:
        /*04f0*/ 	.word	0x000000a0


	//   ....[1]....
        /*04f4*/ 	.word	0x00009f80


	//----- nvinfo : EIATTR_CRS_STACK_SIZE
	.align		4
.L_538:
        /*04f8*/ 	.byte	0x04, 0x1e
        /*04fa*/ 	.short	(.L_540 - .L_539)
.L_539:
        /*04fc*/ 	.word	0x00000000


	//----- nvinfo : EIATTR_CBANK_PARAM_SIZE
	.align		4
.L_540:
        /*0500*/ 	.byte	0x03, 0x19
        /*0502*/ 	.short	0x0280


	//----- nvinfo : EIATTR_PARAM_CBANK
	.align		4
        /*0504*/ 	.byte	0x04, 0x0a
        /*0506*/ 	.short	(.L_542 - .L_541)
	.align		4
.L_541:
        /*0508*/ 	.word	index@(.nv.constant0._ZN5flash44flash_bwd_dq_dk_dv_loop_seqk_parallel_kernelI23Flash_bwd_kernel_traitsILi192ELi64ELi64ELi8ELi4ELi2ELi2ELb1ELb1EN7cutlass10bfloat16_tE19Flash_kernel_traitsILi192ELi64ELi64ELi8ES3_EELb0ELb0ELb0ELb1ELb0ELb0ELb1EEEvNS_16Flash_bwd_paramsE)
        /*050c*/ 	.short	0x0210
        /*050e*/ 	.short	0x0280


	//----- nvinfo : EIATTR_SW_WAR
	.align		4
.L_542:
        /*0510*/ 	.byte	0x04, 0x36
        /*0512*/ 	.short	(.L_544 - .L_543)
.L_543:
        /*0514*/ 	.word	0x00000008
.L_544:


//--------------------- .nv.info._ZN5flash44flash_bwd_dq_dk_dv_loop_seqk_parallel_kernelI23Flash_bwd_kernel_traitsILi192ELi64ELi64ELi8ELi4ELi2ELi2ELb1ELb1EN7cutlass10bfloat16_tE19Flash_kernel_traitsILi192ELi64ELi64ELi8ES3_EELb1ELb0ELb1ELb0ELb0ELb1ELb0EEEvNS_16Flash_bwd_paramsE --------------------------
	.section	.nv.info._ZN5flash44flash_bwd_dq_dk_dv_loop_seqk_parallel_kernelI23Flash_bwd_kernel_traitsILi192ELi64ELi64ELi8ELi4ELi2ELi2ELb1ELb1EN7cutlass10bfloat16_tE19Flash_kernel_traitsILi192ELi64ELi64ELi8ES3_EELb1ELb0ELb1ELb0ELb0ELb1ELb0EEEvNS_16Flash_bwd_paramsE,"",@"SHT_CUDA_INFO"
	.sectionflags	@""
	.align	4


	//----- nvinfo : EIATTR_CUDA_API_VERSION
	.align		4
        /*0000*/ 	.byte	0x04, 0x37
        /*0002*/ 	.short	(.L_546 - .L_545)
.L_545:
        /*0004*/ 	.word	0x00000082


	//----- nvinfo : EIATTR_KPARAM_INFO
	.align		4
.L_546:
        /*0008*/ 	.byte	0x04, 0x17
        /*000a*/ 	.short	(.L_548 - .L_547)
.L_547:
        /*000c*/ 	.word	0x00000000
        /*0010*/ 	.short	0x0000
        /*0012*/ 	.short	0x0000
        /*0014*/ 	.byte	0x00, 0xf0, 0x01, 0x0a


	//----- nvinfo : EIATTR_SPARSE_MMA_MASK
	.align		4
.L_548:
        /*0018*/ 	.byte	0x03, 0x50
        /*001a*/ 	.short	0x0000


	//----- nvinfo : EIATTR_MAXREG_COUNT
	.align		4
        /*001c*/ 	.byte	0x03, 0x1b
        /*001e*/ 	.short	0x00ff


	//----- nvinfo : EIATTR_NUM_BARRIERS
	.align		4
        /*0020*/ 	.byte	0x02, 0x4c
        /*0022*/ 	.byte	0x01
	.zero		1


	//----- nvinfo : EIATTR_ANNOTATIONS
	.align		4
        /*0024*/ 	.byte	0x04, 0x55
        /*0026*/ 	.short	(.L_550 - .L_549)


	//   ....[0]....
.L_549:
        /* <DEDUP_REMOVED lines=49> */


	//----- nvinfo : EIATTR_MERCURY_ISA_VERSION
	.align		4
.L_550:
        /*0328*/ 	.byte	0x03, 0x5f
        /*032a*/ 	.short	0x0101


	//----- nvinfo : EIATTR_EXIT_INSTR_OFFSETS
	.align		4
        /*032c*/ 	.byte	0x04, 0x1c
        /*032e*/ 	.short	(.L_552 - .L_551)


	//   ....[0]....
.L_551:
        /*0330*/ 	.word	0x000000c0


	//   ....[1]....
        /*0334*/ 	.word	0x00008d40


	//----- nvinfo : EIATTR_CRS_STACK_SIZE
	.align		4
.L_552:
        /*0338*/ 	.byte	0x04, 0x1e
        /*033a*/ 	.short	(.L_554 - .L_553)
.L_553:
        /*033c*/ 	.word	0x00000000


	//----- nvinfo : EIATTR_CBANK_PARAM_SIZE
	.align		4
.L_554:
        /*0340*/ 	.byte	0x03, 0x19
        /*0342*/ 	.short	0x0280


	//----- nvinfo : EIATTR_PARAM_CBANK
	.align		4
        /*0344*/ 	.byte	0x04, 0x0a
        /*0346*/ 	.short	(.L_556 - .L_555)
	.align		4
.L_555:
        /*0348*/ 	.word	index@(.nv.constant0._ZN5flash44flash_bwd_dq_dk_dv_loop_seqk_parallel_kernelI23Flash_bwd_kernel_traitsILi192ELi64ELi64ELi8ELi4ELi2ELi2ELb1ELb1EN7cutlass10bfloat16_tE19Flash_kernel_traitsILi192ELi64ELi64ELi8ES3_EELb1ELb0ELb1ELb0ELb0ELb1ELb0EEEvNS_16Flash_bwd_paramsE)
        /*034c*/ 	.short	0x0210
        /*034e*/ 	.short	0x0280


	//----- nvinfo : EIATTR_SW_WAR
	.align		4
.L_556:
        /*0350*/ 	.byte	0x04, 0x36
        /*0352*/ 	.short	(.L_558 - .L_557)
.L_557:
        /*0354*/ 	.word	0x00000008
.L_558:


//--------------------- .nv.info._ZN5flash44flash_bwd_dq_dk_dv_loop_seqk_parallel_kernelI23Flash_bwd_kernel_traitsILi192ELi64ELi64ELi8ELi4ELi2ELi2ELb1ELb1EN7cutlass10bfloat16_tE19Flash_kernel_traitsILi192ELi64ELi64ELi8ES3_EELb0ELb0ELb1ELb0ELb0ELb1ELb1EEEvNS_16Flash_bwd_paramsE --------------------------
	.section	.nv.info._ZN5flash44flash_bwd_dq_dk_dv_loop_seqk_parallel_kernelI23Flash_bwd_kernel_traitsILi192ELi64ELi64ELi8ELi4ELi2ELi2ELb1ELb1EN7cutlass10bfloat16_tE19Flash_kernel_traitsILi192ELi64ELi64ELi8ES3_EELb0ELb0ELb1ELb0ELb0ELb1ELb1EEEvNS_16Flash_bwd_paramsE,"",@"SHT_CUDA_INFO"
	.sectionflags	@""
	.align	4


	//----- nvinfo : EIATTR_CUDA_API_VERSION
	.align		4
        /*0000*/ 	.byte	0x04, 0x37
        /*0002*/ 	.short	(.L_560 - .L_559)
.L_559:
        /*0004*/ 	.word	0x00000082


	//----- nvinfo : EIATTR_KPARAM_INFO
	.align		4
.L_560:
        /*0008*/ 	.byte	0x04, 0x17
        /*000a*/ 	.short	(.L_562 - .L_561)
.L_561:
        /*000c*/ 	.word	0x00000000
        /*0010*/ 	.short	0x0000
        /*0012*/ 	.short	0x0000
        /*0014*/ 	.byte	0x00, 0xf0, 0x01, 0x0a


	//----- nvinfo : EIATTR_SPARSE_MMA_MASK
	.align		4
.L_562:
        /*0018*/ 	.byte	0x03, 0x50
        /*001a*/ 	.short	0x0000


	//----- nvinfo : EIATTR_MAXREG_COUNT
	.align		4
        /*001c*/ 	.byte	0x03, 0x1b
        /*001e*/ 	.short	0x00ff


	//----- nvinfo : EIATTR_NUM_BARRIERS
	.align		4
        /*0020*/ 	.byte	0x02, 0x4c
        /*0022*/ 	.byte	0x01
	.zero		1


	//----- nvinfo : EIATTR_ANNOTATIONS
	.align		4
        /*0024*/ 	.byte	0x04, 0x55
        /*0026*/ 	.short	(.L_564 - .L_563)


	//   ....[0]....
.L_563:
        /* <DEDUP_REMOVED lines=64> */


	//----- nvinfo : EIATTR_MERCURY_ISA_VERSION
	.align		4
.L_564:
        /*0418*/ 	.byte	0x03, 0x5f
        /*041a*/ 	.short	0x0101


	//----- nvinfo : EIATTR_EXIT_INSTR_OFFSETS
	.align		4
        /*041c*/ 	.byte	0x04, 0x1c
        /*041e*/ 	.short	(.L_566 - .L_565)


	//   ....[0]....
.L_565:
        /*0420*/ 	.word	0x000000c0


	//   ....[1]....
        /*0424*/ 	.word	0x00008a00


	//----- nvinfo : EIATTR_CRS_STACK_SIZE
	.align		4
.L_566:
        /*0428*/ 	.byte	0x04, 0x1e
        /*042a*/ 	.short	(.L_568 - .L_567)
.L_567:
        /*042c*/ 	.word	0x00000000


	//----- nvinfo : EIATTR_CBANK_PARAM_SIZE
	.align		4
.L_568:
        /*0430*/ 	.byte	0x03, 0x19
        /*0432*/ 	.short	0x0280


	//----- nvinfo : EIATTR_PARAM_CBANK
	.align		4
        /*0434*/ 	.byte	0x04, 0x0a
        /*0436*/ 	.short	(.L_570 - .L_569)
	.align		4
.L_569:
        /*0438*/ 	.word	index@(.nv.constant0._ZN5flash44flash_bwd_dq_dk_dv_loop_seqk_parallel_kernelI23Flash_bwd_kernel_traitsILi192ELi64ELi64ELi8ELi4ELi2ELi2ELb1ELb1EN7cutlass10bfloat16_tE19Flash_kernel_traitsILi192ELi64ELi64ELi8ES3_EELb0ELb0ELb1ELb0ELb0ELb1ELb1EEEvNS_16Flash_bwd_paramsE)
        /*043c*/ 	.short	0x0210
        /*043e*/ 	.short	0x0280


	//----- nvinfo : EIATTR_SW_WAR
	.align		4
.L_570:
        /*0440*/ 	.byte	0x04, 0x36
        /*0442*/ 	.short	(.L_572 - .L_571)
.L_571:
        /*0444*/ 	.word	0x00000008
.L_572:


//--------------------- .nv.info._ZN5flash44flash_bwd_dq_dk_dv_loop_seqk_parallel_kernelI23Flash_bwd_kernel_traitsILi192ELi64ELi64ELi8ELi4ELi2ELi2ELb1ELb1EN7cutlass10bfloat16_tE19Flash_kernel_traitsILi192ELi64ELi64ELi8ES3_EELb1ELb0ELb1ELb1ELb0ELb0ELb0EEEvNS_16Flash_bwd_paramsE --------------------------
	.section	.nv.info._ZN5flash44flash_bwd_dq_dk_dv_loop_seqk_parallel_kernelI23Flash_bwd_kernel_traitsILi192ELi64ELi64ELi8ELi4ELi2ELi2ELb1ELb1EN7cutlass10bfloat16_tE19Flash_kernel_traitsILi192ELi64ELi64ELi8ES3_EELb1ELb0ELb1ELb1ELb0ELb0ELb0EEEvNS_16Flash_bwd_paramsE,"",@"SHT_CUDA_INFO"
	.sectionflags	@""
	.align	4


	//----- nvinfo : EIATTR_CUDA_API_VERSION
	.align		4
        /*0000*/ 	.byte	0x04, 0x37
        /*0002*/ 	.short	(.L_574 - .L_573)
.L_573:
        /*0004*/ 	.word	0x00000082


	//----- nvinfo : EIATTR_KPARAM_INFO
	.align		4
.L_574:
        /*0008*/ 	.byte	0x04, 0x17
        /*000a*/ 	.short	(.L_576 - .L_575)
.L_575:
        /*000c*/ 	.word	0x00000000
        /*0010*/ 	.short	0x0000
        /*0012*/ 	.short	0x0000
        /*0014*/ 	.byte	0x00, 0xf0, 0x01, 0x0a


	//----- nvinfo : EIATTR_SPARSE_MMA_MASK
	.align		4
.L_576:
        /*0018*/ 	.byte	0x03, 0x50
        /*001a*/ 	.short	0x0000


	//----- nvinfo : EIATTR_MAXREG_COUNT
	.align		4
        /*001c*/ 	.byte	0x03, 0x1b
        /*001e*/ 	.short	0x00ff


	//----- nvinfo : EIATTR_NUM_BARRIERS
	.align		4
        /*0020*/ 	.byte	0x02, 0x4c
        /*0022*/ 	.byte	0x01
	.zero		1


	//----- nvinfo : EIATTR_ANNOTATIONS
	.align		4
        /*0024*/ 	.byte	0x04, 0x55
        /*0026*/ 	.short	(.L_578 - .L_577)


	//   ....[0]....
.L_577:
        /* <DEDUP_REMOVED lines=66> */


	//----- nvinfo : EIATTR_MERCURY_ISA_VERSION
	.align		4
.L_578:
        /*0438*/ 	.byte	0x03, 0x5f
        /*043a*/ 	.short	0x0101


	//----- nvinfo : EIATTR_EXIT_INSTR_OFFSETS
	.align		4
        /*043c*/ 	.byte	0x04, 0x1c
        /*043e*/ 	.short	(.L_580 - .L_579)


	//   ....[0]....
.L_579:
        /*0440*/ 	.word	0x000000c0


	//   ....[1]....
        /*0444*/ 	.word	0x0000a5a0


	//----- nvinfo : EIATTR_CRS_STACK_SIZE
	.align		4
.L_580:
        /*0448*/ 	.byte	0x04, 0x1e
        /*044a*/ 	.short	(.L_582 - .L_581)
.L_581:
        /*044c*/ 	.word	0x00000000


	//----- nvinfo : EIATTR_CBANK_PARAM_SIZE
	.align		4
.L_582:
        /*0450*/ 	.byte	0x03, 0x19
        /*0452*/ 	.short	0x0280


	//----- nvinfo : EIATTR_PARAM_CBANK
	.align		4
        /*0454*/ 	.byte	0x04, 0x0a
        /*0456*/ 	.short	(.L_584 - .L_583)
	.align		4
.L_583:
        /*0458*/ 	.word	index@(.nv.constant0._ZN5flash44flash_bwd_dq_dk_dv_loop_seqk_parallel_kernelI23Flash_bwd_kernel_traitsILi192ELi64ELi64ELi8ELi4ELi2ELi2ELb1ELb1EN7cutlass10bfloat16_tE19Flash_kernel_traitsILi192ELi64ELi64ELi8ES3_EELb1ELb0ELb1ELb1ELb0ELb0ELb0EEEvNS_16Flash_bwd_paramsE)
        /*045c*/ 	.short	0x0210
        /*045e*/ 	.short	0x0280


	//----- nvinfo : EIATTR_SW_WAR
	.align		4
.L_584:
        /*0460*/ 	.byte	0x04, 0x36
        /*0462*/ 	.short	(.L_586 - .L_585)
.L_585:
        /*0464*/ 	.word	0x00000008
.L_586:


//--------------------- .nv.info._ZN5flash44flash_bwd_dq_dk_dv_loop_seqk_parallel_kernelI23Flash_bwd_kernel_traitsILi192ELi64ELi64ELi8ELi4ELi2ELi2ELb1ELb1EN7cutlass10bfloat16_tE19Flash_kernel_traitsILi192ELi64ELi64ELi8ES3_EELb0ELb0ELb1ELb1ELb0ELb0ELb1EEEvNS_16Flash_bwd_paramsE --------------------------
	.section	.nv.info._ZN5flash44flash_bwd_dq_dk_dv_loop_seqk_parallel_kernelI23Flash_bwd_kernel_traitsILi192ELi64ELi64ELi8ELi4ELi2ELi2ELb1ELb1EN7cutlass10bfloat16_tE19Flash_kernel_traitsILi192ELi64ELi64ELi8ES3_EELb0ELb0ELb1ELb1ELb0ELb0ELb1EEEvNS_16Flash_bwd_paramsE,"",@"SHT_CUDA_INFO"
	.sectionflags	@""
	.align	4


	//----- nvinfo : EIATTR_CUDA_API_VERSION
	.align		4
        /*0000*/ 	.byte	0x04, 0x37
        /*0002*/ 	.short	(.L_588 - .L_587)
.L_587:
        /*0004*/ 	.word	0x00000082


	//----- nvinfo : EIATTR_KPARAM_INFO
	.align		4
.L_588:
        /*0008*/ 	.byte	0x04, 0x17
        /*000a*/ 	.short	(.L_590 - .L_589)
.L_589:
        /*000c*/ 	.word	0x00000000
        /*0010*/ 	.short	0x0000
        /*0012*/ 	.short	0x0000
        /*0014*/ 	.byte	0x00, 0xf0, 0x01, 0x0a


	//----- nvinfo : EIATTR_SPARSE_MMA_MASK
	.align		4
.L_590:
        /*0018*/ 	.byte	0x03, 0x50
        /*001a*/ 	.short	0x0000


	//----- nvinfo : EIATTR_MAXREG_COUNT
	.align		4
        /*001c*/ 	.byte	0x03, 0x1b
        /*001e*/ 	.short	0x00ff


	//----- nvinfo : EIATTR_NUM_BARRIERS
	.align		4
        /*0020*/ 	.byte	0x02, 0x4c
        /*0022*/ 	.byte	0x01
	.zero		1


	//----- nvinfo : EIATTR_ANNOTATIONS
	.align		4
        /*0024*/ 	.byte	0x04, 0x55
        /*0026*/ 	.short	(.L_592 - .L_591)


	//   ....[0]....
.L_591:
        /* <DEDUP_REMOVED lines=80> */


	//----- nvinfo : EIATTR_MERCURY_ISA_VERSION
	.align		4
.L_592:
        /*0518*/ 	.byte	0x03, 0x5f
        /*051a*/ 	.short	0x0101


	//----- nvinfo : EIATTR_EXIT_INSTR_OFFSETS
	.align		4
        /*051c*/ 	.byte	0x04, 0x1c
        /*051e*/ 	.short	(.L_594 - .L_593)


	//   ....[0]....
.L_593:
        /*0520*/ 	.word	0x000000c0


	//   ....[1]....
        /*0524*/ 	.word	0x0000a1b0


	//----- nvinfo : EIATTR_CRS_STACK_SIZE
	.align		4
.L_594:
        /*0528*/ 	.byte	0x04, 0x1e
        /*052a*/ 	.short	(.L_596 - .L_595)
.L_595:
        /*052c*/ 	.word	0x00000000


	//----- nvinfo : EIATTR_CBANK_PARAM_SIZE
	.align		4
.L_596:
        /*0530*/ 	.byte	0x03, 0x19
        /*0532*/ 	.short	0x0280


	//----- nvinfo : EIATTR_PARAM_CBANK
	.align		4
        /*0534*/ 	.byte	0x04, 0x0a
        /*0536*/ 	.short	(.L_598 - .L_597)
	.align		4
.L_597:
        /*0538*/ 	.word	index@(.nv.constant0._ZN5flash44flash_bwd_dq_dk_dv_loop_seqk_parallel_kernelI23Flash_bwd_kernel_traitsILi192ELi64ELi64ELi8ELi4ELi2ELi2ELb1ELb1EN7cutlass10bfloat16_tE19Flash_kernel_traitsILi192ELi64ELi64ELi8ES3_EELb0ELb0ELb1ELb1ELb0ELb0ELb1EEEvNS_16Flash_bwd_paramsE)
        /*053c*/ 	.short	0x0210
        /*053e*/ 	.short	0x0280


	//----- nvinfo : EIATTR_SW_WAR
	.align		4
.L_598:
        /*0540*/ 	.byte	0x04, 0x36
        /*0542*/ 	.short	(.L_600 - .L_599)
.L_599:
        /*0544*/ 	.word	0x00000008
.L_600:


//--------------------- .nv.info._ZN5flash25flash_bwd_dot_do_o_kernelILb0E23Flash_bwd_kernel_traitsILi192ELi64ELi64ELi8ELi4ELi2ELi2ELb1ELb1EN7cutlass10bfloat16_tE19Flash_kernel_traitsILi192ELi64ELi64ELi8ES3_EEEEvNS_16Flash_bwd_paramsE --------------------------
	.section	.nv.info._ZN5flash25flash_bwd_dot_do_o_kernelILb0E23Flash_bwd_kernel_traitsILi192ELi64ELi64ELi8ELi4ELi2ELi2ELb1ELb1EN7cutlass10bfloat16_tE19Flash_kernel_traitsILi192ELi64ELi64ELi8ES3_EEEEvNS_16Flash_bwd_paramsE,"",@"SHT_CUDA_INFO"
	.sectionflags	@""
	.align	4


	//----- nvinfo : EIATTR_CUDA_API_VERSION
	.align		4
        /*0000*/ 	.byte	0x04, 0x37
        /*0002*/ 	.short	(.L_602 - .L_601)
.L_601:
        /*0004*/ 	.word	0x00000082


	//----- nvinfo : EIATTR_KPARAM_INFO
	.align		4
.L_602:
        /*0008*/ 	.byte	0x04, 0x17
        /*000a*/ 	.short	(.L_604 - .L_603)
.L_603:
        /*000c*/ 	.word	0x00000000
        /*0010*/ 	.short	0x0000
        /*0012*/ 	.short	0x0000
        /*0014*/ 	.byte	0x00, 0xf0, 0x01, 0x0a


	//----- nvinfo : EIATTR_SPARSE_MMA_MASK
	.align		4
.L_604:
        /*0018*/ 	.byte	0x03, 0x50
        /*001a*/ 	.short	0x0000


	//----- nvinfo : EIATTR_MAXREG_COUNT
	.align		4
        /*001c*/ 	.byte	0x03, 0x1b
        /*001e*/ 	.short	0x00ff


	//----- nvinfo : EIATTR_MERCURY_ISA_VERSION
	.align		4
        /*0020*/ 	.byte	0x03, 0x5f
        /*0022*/ 	.short	0x0101


	//----- nvinfo : EIATTR_COOP_GROUP_MASK_REGIDS
	.align		4
        /*0024*/ 	.byte	0x04, 0x29
        /*0026*/ 	.short	(.L_606 - .L_605)


	//   ....[0]....
.L_605:
        /*0028*/ 	.word	0xffffffff


	//   ....[1]....
        /*002c*/ 	.word	0xffffffff


	//   ....[2]....
        /*0030*/ 	.word	0xffffffff


	//   ....[3]....
        /*0034*/ 	.word	0xffffffff


	//   ....[4]....
        /*0038*/ 	.word	0xffffffff


	//   ....[5]....
        /*003c*/ 	.word	0xffffffff


	//----- nvinfo : EIATTR_COOP_GROUP_INSTR_OFFSETS
	.align		4
.L_606:
        /*0040*/ 	.byte	0x04, 0x28
        /*0042*/ 	.short	(.L_608 - .L_607)


	//   ....[0]....
.L_607:
        /*0044*/ 	.word	0x000015d0


	//   ....[1]....
        /*0048*/ 	.word	0x000015e0


	//   ....[2]....
        /*004c*/ 	.word	0x00001640


	//   ....[3]....
        /*0050*/ 	.word	0x00001650


	//   ....[4]....
        /*0054*/ 	.word	0x000016a0


	//   ....[5]....
        /*0058*/ 	.word	0x000016d0


	//----- nvinfo : EIATTR_EXIT_INSTR_OFFSETS
	.align		4
.L_608:
        /*005c*/ 	.byte	0x04, 0x1c
        /*005e*/ 	.short	(.L_610 - .L_609)


	//   ....[0]....
.L_609:
        /*0060*/ 	.word	0x00000130


	//   ....[1]....
        /*0064*/ 	.word	0x00001730


	//   ....[2]....
        /*0068*/ 	.word	0x00001750


	//----- nvinfo : EIATTR_CRS_STACK_SIZE
	.align		4
.L_610:
        /*006c*/ 	.byte	0x04, 0x1e
        /*006e*/ 	.short	(.L_612 - .L_611)
.L_611:
        /*0070*/ 	.word	0x00000000


	//----- nvinfo : EIATTR_CBANK_PARAM_SIZE
	.align		4
.L_612:
        /*0074*/ 	.byte	0x03, 0x19
        /*0076*/ 	.short	0x0280


	//----- nvinfo : EIATTR_PARAM_CBANK
	.align		4
        /*0078*/ 	.byte	0x04, 0x0a
        /*007a*/ 	.short	(.L_614 - .L_613)
	.align		4
.L_613:
        /*007c*/ 	.word	index@(.nv.constant0._ZN5flash25flash_bwd_dot_do_o_kernelILb0E23Flash_bwd_kernel_traitsILi192ELi64ELi64ELi8ELi4ELi2ELi2ELb1ELb1EN7cutlass10bfloat16_tE19Flash_kernel_traitsILi192ELi64ELi64ELi8ES3_EEEEvNS_16Flash_bwd_paramsE)
        /*0080*/ 	.short	0x0210
        /*0082*/ 	.short	0x0280


	//----- nvinfo : EIATTR_SW_WAR
	.align		4
.L_614:
        /*0084*/ 	.byte	0x04, 0x36
        /*0086*/ 	.short	(.L_616 - .L_615)
.L_615:
        /*0088*/ 	.word	0x00000008
.L_616:


//--------------------- .nv.info._ZN5flash25flash_bwd_dot_do_o_kernelILb1E23Flash_bwd_kernel_traitsILi192ELi64ELi64ELi8ELi4ELi2ELi2ELb1ELb1EN7cutlass10bfloat16_tE19Flash_kernel_traitsILi192ELi64ELi64ELi8ES3_EEEEvNS_16Flash_bwd_paramsE --------------------------
	.section	.nv.info._ZN5flash25flash_bwd_dot_do_o_kernelILb1E23Flash_bwd_kernel_traitsILi192ELi64ELi64ELi8ELi4ELi2ELi2ELb1ELb1EN7cutlass10bfloat16_tE19Flash_kernel_traitsILi192ELi64ELi64ELi8ES3_EEEEvNS_16Flash_bwd_paramsE,"",@"SHT_CUDA_INFO"
	.sectionflags	@""
	.align	4


	//----- nvinfo : EIATTR_CUDA_API_VERSION
	.align		4
        /*0000*/ 	.byte	0x04, 0x37
        /*0002*/ 	.short	(.L_618 - .L_617)
.L_617:
        /*0004*/ 	.word	0x00000082


	//----- nvinfo : EIATTR_KPARAM_INFO
	.align		4
.L_618:
        /*0008*/ 	.byte	0x04, 0x17
        /*000a*/ 	.short	(.L_620 - .L_619)
.L_619:
        /*000c*/ 	.word	0x00000000
        /*0010*/ 	.short	0x0000
        /*0012*/ 	.short	0x0000
        /*0014*/ 	.byte	0x00, 0xf0, 0x01, 0x0a


	//----- nvinfo : EIATTR_SPARSE_MMA_MASK
	.align		4
.L_620:
        /*0018*/ 	.byte	0x03, 0x50
        /*001a*/ 	.short	0x0000


	//----- nvinfo : EIATTR_MAXREG_COUNT
	.align		4
        /*001c*/ 	.byte	0x03, 0x1b
        /*001e*/ 	.short	0x00ff


	//----- nvinfo : EIATTR_MERCURY_ISA_VERSION
	.align		4
        /*0020*/ 	.byte	0x03, 0x5f
        /*0022*/ 	.short	0x0101


	//----- nvinfo : EIATTR_COOP_GROUP_MASK_REGIDS
	.align		4
        /*0024*/ 	.byte	0x04, 0x29
        /*0026*/ 	.short	(.L_622 - .L_621)


	//   ....[0]....
.L_621:
        /*0028*/ 	.word	0xffffffff


	//   ....[1]....
        /*002c*/ 	.word	0xffffffff


	//   ....[2]....
        /*0030*/ 	.word	0xffffffff


	//   ....[3]....
        /*0034*/ 	.word	0xffffffff


	//   ....[4]....
        /*0038*/ 	.word	0xffffffff


	//   ....[5]....
        /*003c*/ 	.word	0xffffffff


	//----- nvinfo : EIATTR_COOP_GROUP_INSTR_OFFSETS
	.align		4
.L_622:
        /*0040*/ 	.byte	0x04, 0x28
        /*0042*/ 	.short	(.L_624 - .L_623)


	//   ....[0]....
.L_623:
        /*0044*/ 	.word	0x00001890


	//   ....[1]....
        /*0048*/ 	.word	0x000018b0


	//   ....[2]....
        /*004c*/ 	.word	0x000018d0


	//   ....[3]....
        /*0050*/ 	.word	0x00001910


	//   ....[4]....
        /*0054*/ 	.word	0x00001930


	//   ....[5]....
        /*0058*/ 	.word	0x00001960


	//----- nvinfo : EIATTR_EXIT_INSTR_OFFSETS
	.align		4
.L_624:
        /*005c*/ 	.byte	0x04, 0x1c
        /*005e*/ 	.short	(.L_626 - .L_625)


	//   ....[0]....
.L_625:
        /*0060*/ 	.word	0x00000130


	//   ....[1]....
        /*0064*/ 	.word	0x00001b30


	//----- nvinfo : EIATTR_CRS_STACK_SIZE
	.align		4
.L_626:
        /*0068*/ 	.byte	0x04, 0x1e
        /*006a*/ 	.short	(.L_628 - .L_627)
.L_627:
        /*006c*/ 	.word	0x00000000


	//----- nvinfo : EIATTR_CBANK_PARAM_SIZE
	.align		4
.L_628:
        /*0070*/ 	.byte	0x03, 0x19
        /*0072*/ 	.short	0x0280


	//----- nvinfo : EIATTR_PARAM_CBANK
	.align		4
        /*0074*/ 	.byte	0x04, 0x0a
        /*0076*/ 	.short	(.L_630 - .L_629)
	.align		4
.L_629:
        /*0078*/ 	.word	index@(.nv.constant0._ZN5flash25flash_bwd_dot_do_o_kernelILb1E23Flash_bwd_kernel_traitsILi192ELi64ELi64ELi8ELi4ELi2ELi2ELb1ELb1EN7cutlass10bfloat16_tE19Flash_kernel_traitsILi192ELi64ELi64ELi8ES3_EEEEvNS_16Flash_bwd_paramsE)
        /*007c*/ 	.short	0x0210
        /*007e*/ 	.short	0x0280


	//----- nvinfo : EIATTR_SW_WAR
	.align		4
.L_630:
        /*0080*/ 	.byte	0x04, 0x36
        /*0082*/ 	.short	(.L_632 - .L_631)
.L_631:
        /*0084*/ 	.word	0x00000008
.L_632:


//--------------------- .nv.info._ZN5flash27flash_bwd_convert_dq_kernelI23Flash_bwd_kernel_traitsILi192ELi64ELi64ELi8ELi4ELi2ELi2ELb0ELb0EN7cutlass10bfloat16_tE19Flash_kernel_traitsILi192ELi64ELi64ELi8ES3_EEEEvNS_16Flash_bwd_paramsEi --------------------------
	.section	.nv.info._ZN5flash27flash_bwd_convert_dq_kernelI23Flash_bwd_kernel_traitsILi192ELi64ELi64ELi8ELi4ELi2ELi2ELb0ELb0EN7cutlass10bfloat16_tE19Flash_kernel_traitsILi192ELi64ELi64ELi8ES3_EEEEvNS_16Flash_bwd_paramsEi,"",@"SHT_CUDA_INFO"
	.sectionflags	@""
	.align	4


	//----- nvinfo : EIATTR_CUDA_API_VERSION
	.align		4
        /*0000*/ 	.byte	0x04, 0x37
        /*0002*/ 	.short	(.L_634 - .L_633)
.L_633:
        /*0004*/ 	.word	0x00000082


	//----- nvinfo : EIATTR_KPARAM_INFO
	.align		4
.L_634:
        /*0008*/ 	.byte	0x04, 0x17
        /*000a*/ 	.short	(.L_636 - .L_635)
.L_635:
        /*000c*/ 	.word	0x00000000
        /*0010*/ 	.short	0x0001
        /*0012*/ 	.short	0x0280
        /*0014*/ 	.byte	0x00, 0xf0, 0x11, 0x00


	//----- nvinfo : EIATTR_KPARAM_INFO
	.align		4
.L_636:
        /*0018*/ 	.byte	0x04, 0x17
        /*001a*/ 	.short	(.L_638 - .L_637)
.L_637:
        /*001c*/ 	.word	0x00000000
        /*0020*/ 	.short	0x0000
        /*0022*/ 	.short	0x0000
        /*0024*/ 	.byte	0x00, 0xf0, 0x01, 0x0a


	//----- nvinfo : EIATTR_SPARSE_MMA_MASK
	.align		4
.L_638:
        /*0028*/ 	.byte	0x03, 0x50
        /*002a*/ 	.short	0x0000


	//----- nvinfo : EIATTR_MAXREG_COUNT
	.align		4
        /*002c*/ 	.byte	0x03, 0x1b
        /*002e*/ 	.short	0x00ff


	//----- nvinfo : EIATTR_NUM_BARRIERS
	.align		4
        /*0030*/ 	.byte	0x02, 0x4c
        /*0032*/ 	.byte	0x01
	.zero		1


	//----- nvinfo : EIATTR_MERCURY_ISA_VERSION
	.align		4
        /*0034*/ 	.byte	0x03, 0x5f
        /*0036*/ 	.short	0x0101


	//----- nvinfo : EIATTR_EXIT_INSTR_OFFSETS
	.align		4
        /*0038*/ 	.byte	0x04, 0x1c
        /*003a*/ 	.short	(.L_640 - .L_639)


	//   ....[0]....
.L_639:
        /*003c*/ 	.word	0x00000100


	//   ....[1]....
        /*0040*/ 	.word	0x00001c70


	//   ....[2]....
        /*0044*/ 	.word	0x00001d90


	//   ....[3]....
        /*0048*/ 	.word	0x00001db0


	//----- nvinfo : EIATTR_CRS_STACK_SIZE
	.align		4
.L_640:
        /*004c*/ 	.byte	0x04, 0x1e
        /*004e*/ 	.short	(.L_642 - .L_641)
.L_641:
        /*0050*/ 	.word	0x00000000


	//----- nvinfo : EIATTR_CBANK_PARAM_SIZE
	.align		4
.L_642:
        /*0054*/ 	.byte	0x03, 0x19
        /*0056*/ 	.short	0x0284


	//----- nvinfo : EIATTR_PARAM_CBANK
	.align		4
        /*0058*/ 	.byte	0x04, 0x0a
        /*005a*/ 	.short	(.L_644 - .L_643)
	.align		4
.L_643:
        /*005c*/ 	.word	index@(.nv.constant0._ZN5flash27flash_bwd_convert_dq_kernelI23Flash_bwd_kernel_traitsILi192ELi64ELi64ELi8ELi4ELi2ELi2ELb0ELb0EN7cutlass10bfloat16_tE19Flash_kernel_traitsILi192ELi64ELi64ELi8ES3_EEEEvNS_16Flash_bwd_paramsEi)
        /*0060*/ 	.short	0x0210
        /*0062*/ 	.short	0x0284


	//----- nvinfo : EIATTR_SW_WAR
	.align		4
.L_644:
        /*0064*/ 	.byte	0x04, 0x36
        /*0066*/ 	.short	(.L_646 - .L_645)
.L_645:
        /*0068*/ 	.word	0x00000008
.L_646:


//--------------------- .nv.info._ZN5flash44flash_bwd_dq_dk_dv_loop_seqk_parallel_kernelI23Flash_bwd_kernel_traitsILi192ELi64ELi64ELi8ELi4ELi2ELi2ELb0ELb0EN7cutlass10bfloat16_tE19Flash_kernel_traitsILi192ELi64ELi64ELi8ES3_EELb1ELb0ELb0ELb0ELb0ELb0ELb0EEEvNS_16Flash_bwd_paramsE --------------------------
	.section	.nv.info._ZN5flash44flash_bwd_dq_dk_dv_loop_seqk_parallel_kernelI23Flash_bwd_kernel_traitsILi192ELi64ELi64ELi8ELi4ELi2ELi2ELb0ELb0EN7cutlass10bfloat16_tE19Flash_kernel_traitsILi192ELi64ELi64ELi8ES3_EELb1ELb0ELb0ELb0ELb0ELb0ELb0EEEvNS_16Flash_bwd_paramsE,"",@"SHT_CUDA_INFO"
	.sectionflags	@""
	.align	4


	//----- nvinfo : EIATTR_CUDA_API_VERSION
	.align		4
        /*0000*/ 	.byte	0x04, 0x37
        /*0002*/ 	.short	(.L_648 - .L_647)
.L_647:
        /*0004*/ 	.word	0x00000082


	//----- nvinfo : EIATTR_KPARAM_INFO
	.align		4
.L_648:
        /*0008*/ 	.byte	0x04, 0x17
        /*000a*/ 	.short	(.L_650 - .L_649)
.L_649:
        /*000c*/ 	.word	0x00000000
        /*0010*/ 	.short	0x0000
        /*0012*/ 	.short	0x0000
        /*0014*/ 	.byte	0x00, 0xf0, 0x01, 0x0a


	//----- nvinfo : EIATTR_SPARSE_MMA_MASK
	.align		4
.L_650:
        /*0018*/ 	.byte	0x03, 0x50
        /*001a*/ 	.short	0x0000


	//----- nvinfo : EIATTR_MAXREG_COUNT
	.align		4
        /*001c*/ 	.byte	0x03, 0x1b
        /*001e*/ 	.short	0x00ff


	//----- nvinfo : EIATTR_NUM_BARRIERS
	.align		4
        /*0020*/ 	.byte	0x02, 0x4c
        /*0022*/ 	.byte	0x01
	.zero		1


	//----- nvinfo : EIATTR_MERCURY_ISA_VERSION
	.align		4
        /*0024*/ 	.byte	0x03, 0x5f
        /*0026*/ 	.short	0x0101


	//----- nvinfo : EIATTR_EXIT_INSTR_OFFSETS
	.align		4
        /*0028*/ 	.byte	0x04, 0x1c
        /*002a*/ 	.short	(.L_652 - .L_651)


	//   ....[0]....
.L_651:
        /*002c*/ 	.word	0x00000080


	//   ....[1]....
        /*0030*/ 	.word	0x000091c0


	//----- nvinfo : EIATTR_CRS_STACK_SIZE
	.align		4
.L_652:
        /*0034*/ 	.byte	0x04, 0x1e
        /*0036*/ 	.short	(.L_654 - .L_653)
.L_653:
        /*0038*/ 	.word	0x00000000


	//----- nvinfo : EIATTR_CBANK_PARAM_SIZE
	.align		4
.L_654:
        /*003c*/ 	.byte	0x03, 0x19
        /*003e*/ 	.short	0x0280


	//----- nvinfo : EIATTR_PARAM_CBANK
	.align		4
        /*0040*/ 	.byte	0x04, 0x0a
        /*0042*/ 	.short	(.L_656 - .L_655)
	.align		4
.L_655:
        /*0044*/ 	.word	index@(.nv.constant0._ZN5flash44flash_bwd_dq_dk_dv_loop_seqk_parallel_kernelI23Flash_bwd_kernel_traitsILi192ELi64ELi64ELi8ELi4ELi2ELi2ELb0ELb0EN7cutlass10bfloat16_tE19Flash_kernel_traitsILi192ELi64ELi64ELi8ES3_EELb1ELb0ELb0ELb0ELb0ELb0ELb0EEEvNS_16Flash_bwd_paramsE)
        /*0048*/ 	.short	0x0210
        /*004a*/ 	.short	0x0280


	//----- nvinfo : EIATTR_SW_WAR
	.align		4
.L_656:
        /*004c*/ 	.byte	0x04, 0x36
        /*004e*/ 	.short	(.L_658 - .L_657)
.L_657:
        /*0050*/ 	.word	0x00000008
.L_658:


//--------------------- .nv.info._ZN5flash44flash_bwd_dq_dk_dv_loop_seqk_parallel_kernelI23Flash_bwd_kernel_traitsILi192ELi64ELi64ELi8ELi4ELi2ELi2ELb0ELb0EN7cutlass10bfloat16_tE19Flash_kernel_traitsILi192ELi64ELi64ELi8ES3_EELb0ELb0ELb0ELb0ELb0ELb0ELb1EEEvNS_16Flash_bwd_paramsE --------------------------
	.section	.nv.info._ZN5flash44flash_bwd_dq_dk_dv_loop_seqk_parallel_kernelI23Flash_bwd_kernel_traitsILi192ELi64ELi64ELi8ELi4ELi2ELi2ELb0ELb0EN7cutlass10bfloat16_tE19Flash_kernel_traitsILi192ELi64ELi64ELi8ES3_EELb0ELb0ELb0ELb0ELb0ELb0ELb1EEEvNS_16Flash_bwd_paramsE,"",@"SHT_CUDA_INFO"
	.sectionflags	@""
	.align	4


	//----- nvinfo : EIATTR_CUDA_API_VERSION
	.align		4
        /*0000*/ 	.byte	0x04, 0x37
        /*0002*/ 	.short	(.L_660 - .L_659)
.L_659:
        /*0004*/ 	.word	0x00000082


	//----- nvinfo : EIATTR_KPARAM_INFO
	.align		4
.L_660:
        /*0008*/ 	.byte	0x04, 0x17
        /*000a*/ 	.short	(.L_662 - .L_661)
.L_661:
        /*000c*/ 	.word	0x00000000
        /*0010*/ 	.short	0x0000
        /*0012*/ 	.short	0x0000
        /*0014*/ 	.byte	0x00, 0xf0, 0x01, 0x0a


	//----- nvinfo : EIATTR_SPARSE_MMA_MASK
	.align		4
.L_662:
        /*0018*/ 	.byte	0x03, 0x50
        /*001a*/ 	.short	0x0000


	//----- nvinfo : EIATTR_MAXREG_COUNT
	.align		4
        /*001c*/ 	.byte	0x03, 0x1b
        /*001e*/ 	.short	0x00ff


	//----- nvinfo : EIATTR_NUM_BARRIERS
	.align		4
        /*0020*/ 	.byte	0x02, 0x4c
        /*0022*/ 	.byte	0x01
	.zero		1


	//----- nvinfo : EIATTR_MERCURY_ISA_VERSION
	.align		4
        /*0024*/ 	.byte	0x03, 0x5f
        /*0026*/ 	.short	0x0101


	//----- nvinfo : EIATTR_EXIT_INSTR_OFFSETS
	.align		4
        /*0028*/ 	.byte	0x04, 0x1c
        /*002a*/ 	.short	(.L_664 - .L_663)


	//   ....[0]....
.L_663:
        /*002c*/ 	.word	0x00000080


	//   ....[1]....
        /*0030*/ 	.word	0x00008bd0


	//----- nvinfo : EIATTR_CRS_STACK_SIZE
	.align		4
.L_664:
        /*0034*/ 	.byte	0x04, 0x1e
        /*0036*/ 	.short	(.L_666 - .L_665)
.L_665:
        /*0038*/ 	.word	0x00000000


	//----- nvinfo : EIATTR_CBANK_PARAM_SIZE
	.align		4
.L_666:
        /*003c*/ 	.byte	0x03, 0x19
        /*003e*/ 	.short	0x0280


	//----- nvinfo : EIATTR_PARAM_CBANK
	.align		4
        /*0040*/ 	.byte	0x04, 0x0a
        /*0042*/ 	.short	(.L_668 - .L_667)
	.align		4
.L_667:
        /*0044*/ 	.word	index@(.nv.constant0._ZN5flash44flash_bwd_dq_dk_dv_loop_seqk_parallel_kernelI23Flash_bwd_kernel_traitsILi192ELi64ELi64ELi8ELi4ELi2ELi2ELb0ELb0EN7cutlass10bfloat16_tE19Flash_kernel_traitsILi192ELi64ELi64ELi8ES3_EELb0ELb0ELb0ELb0ELb0ELb0ELb1EEEvNS_16Flash_bwd_paramsE)
        /*0048*/ 	.short	0x0210
        /*004a*/ 	.short	0x0280


	//----- nvinfo : EIATTR_SW_WAR
	.align		4
.L_668:
        /*004c*/ 	.byte	0x04, 0x36
        /*004e*/ 	.short	(.L_670 - .L_669)
.L_669:
        /*0050*/ 	.word	0x00000008
.L_670:


//--------------------- .nv.info._ZN5flash44flash_bwd_dq_dk_dv_loop_seqk_parallel_kernelI23Flash_bwd_kernel_traitsILi192ELi64ELi64ELi8ELi4ELi2ELi2ELb0ELb0EN7cutlass10bfloat16_tE19Flash_kernel_traitsILi192ELi64ELi64ELi8ES3_EELb1ELb0ELb1ELb0ELb0ELb0ELb0EEEvNS_16Flash_bwd_paramsE --------------------------
	.section	.nv.info._ZN5flash44flash_bwd_dq_dk_dv_loop_seqk_parallel_kernelI23Flash_bwd_kernel_traitsILi192ELi64ELi64ELi8ELi4ELi2ELi2ELb0ELb0EN7cutlass10bfloat16_tE19Flash_kernel_traitsILi192ELi64ELi64ELi8ES3_EELb1ELb0ELb1ELb0ELb0ELb0ELb0EEEvNS_16Flash_bwd_paramsE,"",@"SHT_CUDA_INFO"
	.sectionflags	@""
	.align	4


	//----- nvinfo : EIATTR_CUDA_API_VERSION
	.align		4
        /*0000*/ 	.byte	0x04, 0x37
        /*0002*/ 	.short	(.L_672 - .L_671)
.L_671:
        /*0004*/ 	.word	0x00000082


	//----- nvinfo : EIATTR_KPARAM_INFO
	.align		4
.L_672:
        /*0008*/ 	.byte	0x04, 0x17
        /*000a*/ 	.short	(.L_674 - .L_673)
.L_673:
        /*000c*/ 	.word	0x00000000
        /*0010*/ 	.short	0x0000
        /*0012*/ 	.short	0x0000
        /*0014*/ 	.byte	0x00, 0xf0, 0x01, 0x0a


	//----- nvinfo : EIATTR_SPARSE_MMA_MASK
	.align		4
.L_674:
        /*0018*/ 	.byte	0x03, 0x50
        /*001a*/ 	.short	0x0000


	//----- nvinfo : EIATTR_MAXREG_COUNT
	.align		4
        /*001c*/ 	.byte	0x03, 0x1b
        /*001e*/ 	.short	0x00ff


	//----- nvinfo : EIATTR_NUM_BARRIERS
	.align		4
        /*0020*/ 	.byte	0x02, 0x4c
        /*0022*/ 	.byte	0x01
	.zero		1


	//----- nvinfo : EIATTR_MERCURY_ISA_VERSION
	.align		4
        /*0024*/ 	.byte	0x03, 0x5f
        /*0026*/ 	.short	0x0101


	//----- nvinfo : EIATTR_EXIT_INSTR_OFFSETS
	.align		4
        /*0028*/ 	.byte	0x04, 0x1c
        /*002a*/ 	.short	(.L_676 - .L_675)


	//   ....[0]....
.L_675:
        /*002c*/ 	.word	0x00000080


	//   ....[1]....
        /*0030*/ 	.word	0x000095a0


	//----- nvinfo : EIATTR_CRS_STACK_SIZE
	.align		4
.L_676:
        /*0034*/ 	.byte	0x04, 0x1e
        /*0036*/ 	.short	(.L_678 - .L_677)
.L_677:
        /*0038*/ 	.word	0x00000000


	//----- nvinfo : EIATTR_CBANK_PARAM_SIZE
	.align		4
.L_678:
        /*003c*/ 	.byte	0x03, 0x19
        /*003e*/ 	.short	0x0280


	//----- nvinfo : EIATTR_PARAM_CBANK
	.align		4
        /*0040*/ 	.byte	0x04, 0x0a
        /*0042*/ 	.short	(.L_680 - .L_679)
	.align		4
.L_679:
        /*0044*/ 	.word	index@(.nv.constant0._ZN5flash44flash_bwd_dq_dk_dv_loop_seqk_parallel_kernelI23Flash_bwd_kernel_traitsILi192ELi64ELi64ELi8ELi4ELi2ELi2ELb0ELb0EN7cutlass10bfloat16_tE19Flash_kernel_traitsILi192ELi64ELi64ELi8ES3_EELb1ELb0ELb1ELb0ELb0ELb0ELb0EEEvNS_16Flash_bwd_paramsE)
        /*0048*/ 	.short	0x0210
        /*004a*/ 	.short	0x0280


	//----- nvinfo : EIATTR_SW_WAR
	.align		4
.L_680:
        /*004c*/ 	.byte	0x04, 0x36
        /*004e*/ 	.short	(.L_682 - .L_681)
.L_681:
        /*0050*/ 	.word	0x00000008
.L_682:


//--------------------- .nv.info._ZN5flash44flash_bwd_dq_dk_dv_loop_seqk_parallel_kernelI23Flash_bwd_kernel_traitsILi192ELi64ELi64ELi8ELi4ELi2ELi2ELb0ELb0EN7cutlass10bfloat16_tE19Flash_kernel_traitsILi192ELi64ELi64ELi8ES3_EELb0ELb0ELb1ELb0ELb0ELb0ELb1EEEvNS_16Flash_bwd_paramsE --------------------------
	.section	.nv.info._ZN5flash44flash_bwd_dq_dk_dv_loop_seqk_parallel_kernelI23Flash_bwd_kernel_traitsILi192ELi64ELi64ELi8ELi4ELi2ELi2ELb0ELb0EN7cutlass10bfloat16_tE19Flash_kernel_traitsILi192ELi64ELi64ELi8ES3_EELb0ELb0ELb1ELb0ELb0ELb0ELb1EEEvNS_16Flash_bwd_paramsE,"",@"SHT_CUDA_INFO"
	.sectionflags	@""
	.align	4


	//----- nvinfo : EIATTR_CUDA_API_VERSION
	.align		4
        /*0000*/ 	.byte	0x04, 0x37
        /*0002*/ 	.short	(.L_684 - .L_683)
.L_683:
        /*0004*/ 	.word	0x00000082


	//----- nvinfo : EIATTR_KPARAM_INFO
	.align		4
.L_684:
        /*0008*/ 	.byte	0x04, 0x17
        /*000a*/ 	.short	(.L_686 - .L_685)
.L_685:
        /*000c*/ 	.word	0x00000000
        /*0010*/ 	.short	0x0000
        /*0012*/ 	.short	0x0000
        /*0014*/ 	.byte	0x00, 0xf0, 0x01, 0x0a


	//----- nvinfo : EIATTR_SPARSE_MMA_MASK
	.align		4
.L_686:
        /*0018*/ 	.byte	0x03, 0x50
        /*001a*/ 	.short	0x0000


	//----- nvinfo : EIATTR_MAXREG_COUNT
	.align		4
        /*001c*/ 	.byte	0x03, 0x1b
        /*001e*/ 	.short	0x00ff


	//----- nvinfo : EIATTR_NUM_BARRIERS
	.align		4
        /*0020*/ 	.byte	0x02, 0x4c
        /*0022*/ 	.byte	0x01
	.zero		1


	//----- nvinfo : EIATTR_MERCURY_ISA_VERSION
	.align		4
        /*0024*/ 	.byte	0x03, 0x5f
        /*0026*/ 	.short	0x0101


	//----- nvinfo : EIATTR_EXIT_INSTR_OFFSETS
	.align		4
        /*0028*/ 	.byte	0x04, 0x1c
        /*002a*/ 	.short	(.L_688 - .L_687)


	//   ....[0]....
.L_687:
        /*002c*/ 	.word	0x00000080


	//   ....[1]....
        /*0030*/ 	.word	0x00008fb0


	//----- nvinfo : EIATTR_CRS_STACK_SIZE
	.align		4
.L_688:
        /*0034*/ 	.byte	0x04, 0x1e
        /*0036*/ 	.short	(.L_690 - .L_689)
.L_689:
        /*0038*/ 	.word	0x00000000


	//----- nvinfo : EIATTR_CBANK_PARAM_SIZE
	.align		4
.L_690:
        /*003c*/ 	.byte	0x03, 0x19
        /*003e*/ 	.short	0x0280


	//----- nvinfo : EIATTR_PARAM_CBANK
	.align		4
        /*0040*/ 	.byte	0x04, 0x0a
        /*0042*/ 	.short	(.L_692 - .L_691)
	.align		4
.L_691:
        /*0044*/ 	.word	index@(.nv.constant0._ZN5flash44flash_bwd_dq_dk_dv_loop_seqk_parallel_kernelI23Flash_bwd_kernel_traitsILi192ELi64ELi64ELi8ELi4ELi2ELi2ELb0ELb0EN7cutlass10bfloat16_tE19Flash_kernel_traitsILi192ELi64ELi64ELi8ES3_EELb0ELb0ELb1ELb0ELb0ELb0ELb1EEEvNS_16Flash_bwd_paramsE)
        /*0048*/ 	.short	0x0210
        /*004a*/ 	.short	0x0280


	//----- nvinfo : EIATTR_SW_WAR
	.align		4
.L_692:
        /*004c*/ 	.byte	0x04, 0x36
        /*004e*/ 	.short	(.L_694 - .L_693)
.L_693:
        /*0050*/ 	.word	0x00000008
.L_694:


//--------------------- .nv.info._ZN5flash44flash_bwd_dq_dk_dv_loop_seqk_parallel_kernelI23Flash_bwd_kernel_traitsILi192ELi64ELi64ELi8ELi4ELi2ELi2ELb0ELb0EN7cutlass10bfloat16_tE19Flash_kernel_traitsILi192ELi64ELi64ELi8ES3_EELb1ELb0ELb0ELb0ELb0ELb1ELb0EEEvNS_16Flash_bwd_paramsE --------------------------
	.section	.nv.info._ZN5flash44flash_bwd_dq_dk_dv_loop_seqk_parallel_kernelI23Flash_bwd_kernel_traitsILi192ELi64ELi64ELi8ELi4ELi2ELi2ELb0ELb0EN7cutlass10bfloat16_tE19Flash_kernel_traitsILi192ELi64ELi64ELi8ES3_EELb1ELb0ELb0ELb0ELb0ELb1ELb0EEEvNS_16Flash_bwd_paramsE,"",@"SHT_CUDA_INFO"
	.sectionflags	@""
	.align	4


	//----- nvinfo : EIATTR_CUDA_API_VERSION
	.align		4
        /*0000*/ 	.byte	0x04, 0x37
        /*0002*/ 	.short	(.L_696 - .L_695)
.L_695:
        /*0004*/ 	.word	0x00000082


	//----- nvinfo : EIATTR_KPARAM_INFO
	.align		4
.L_696:
        /*0008*/ 	.byte	0x04, 0x17
        /*000a*/ 	.short	(.L_698 - .L_697)
.L_697:
        /*000c*/ 	.word	0x00000000
        /*0010*/ 	.short	0x0000
        /*0012*/ 	.short	0x0000
        /*0014*/ 	.byte	0x00, 0xf0, 0x01, 0x0a


	//----- nvinfo : EIATTR_SPARSE_MMA_MASK
	.align		4
.L_698:
        /*0018*/ 	.byte	0x03, 0x50
        /*001a*/ 	.short	0x0000


	//----- nvinfo : EIATTR_MAXREG_COUNT
	.align		4
        /*001c*/ 	.byte	0x03, 0x1b
        /*001e*/ 	.short	0x00ff


	//----- nvinfo : EIATTR_NUM_BARRIERS
	.align		4
        /*0020*/ 	.byte	0x02, 0x4c
        /*0022*/ 	.byte	0x01
	.zero		1


	//----- nvinfo : EIATTR_MERCURY_ISA_VERSION
	.align		4
        /*0024*/ 	.byte	0x03, 0x5f
        /*0026*/ 	.short	0x0101


	//----- nvinfo : EIATTR_EXIT_INSTR_OFFSETS
	.align		4
        /*0028*/ 	.byte	0x04, 0x1c
        /*002a*/ 	.short	(.L_700 - .L_699)


	//   ....[0]....
.L_699:
        /*002c*/ 	.word	0x00000080


	//   ....[1]....
        /*0030*/ 	.word	0x00007e80


	//----- nvinfo : EIATTR_CRS_STACK_SIZE
	.align		4
.L_700:
        /*0034*/ 	.byte	0x04, 0x1e
        /*0036*/ 	.short	(.L_702 - .L_701)
.L_701:
        /*0038*/ 	.word	0x00000000


	//----- nvinfo : EIATTR_CBANK_PARAM_SIZE
	.align		4
.L_702:
        /*003c*/ 	.byte	0x03, 0x19
        /*003e*/ 	.short	0x0280


	//----- nvinfo : EIATTR_PARAM_CBANK
	.align		4
        /*0040*/ 	.byte	0x04, 0x0a
        /*0042*/ 	.short	(.L_704 - .L_703)
	.align		4
.L_703:
        /*0044*/ 	.word	index@(.nv.constant0._ZN5flash44flash_bwd_dq_dk_dv_loop_seqk_parallel_kernelI23Flash_bwd_kernel_traitsILi192ELi64ELi64ELi8ELi4ELi2ELi2ELb0ELb0EN7cutlass10bfloat16_tE19Flash_kernel_traitsILi192ELi64ELi64ELi8ES3_EELb1ELb0ELb0ELb0ELb0ELb1ELb0EEEvNS_16Flash_bwd_paramsE)
        /*0048*/ 	.short	0x0210
        /*004a*/ 	.short	0x0280


	//----- nvinfo : EIATTR_SW_WAR
	.align		4
.L_704:
        /*004c*/ 	.byte	0x04, 0x36
        /*004e*/ 	.short	(.L_706 - .L_705)
.L_705:
        /*0050*/ 	.word	0x00000008
.L_706:


//--------------------- .nv.info._ZN5flash44flash_bwd_dq_dk_dv_loop_seqk_parallel_kernelI23Flash_bwd_kernel_traitsILi192ELi64ELi64ELi8ELi4ELi2ELi2ELb0ELb0EN7cutlass10bfloat16_tE19Flash_kernel_traitsILi192ELi64ELi64ELi8ES3_EELb0ELb0ELb0ELb0ELb0ELb1ELb1EEEvNS_16Flash_bwd_paramsE --------------------------
	.section	.nv.info._ZN5flash44flash_bwd_dq_dk_dv_loop_seqk_parallel_kernelI23Flash_bwd_kernel_traitsILi192ELi64ELi64ELi8ELi4ELi2ELi2ELb0ELb0EN7cutlass10bfloat16_tE19Flash_kernel_traitsILi192ELi64ELi64ELi8ES3_EELb0ELb0ELb0ELb0ELb0ELb1ELb1EEEvNS_16Flash_bwd_paramsE,"",@"SHT_CUDA_INFO"
	.sectionflags	@""
	.align	4


	//----- nvinfo : EIATTR_CUDA_API_VERSION
	.align		4
        /*0000*/ 	.byte	0x04, 0x37
        /*0002*/ 	.short	(.L_708 - .L_707)
.L_707:
        /*0004*/ 	.word	0x00000082


	//----- nvinfo : EIATTR_KPARAM_INFO
	.align		4
.L_708:
        /*0008*/ 	.byte	0x04, 0x17
        /*000a*/ 	.short	(.L_710 - .L_709)
.L_709:
        /*000c*/ 	.word	0x00000000
        /*0010*/ 	.short	0x0000
        /*0012*/ 	.short	0x0000
        /*0014*/ 	.byte	0x00, 0xf0, 0x01, 0x0a


	//----- nvinfo : EIATTR_SPARSE_MMA_MASK
	.align		4
.L_710:
        /*0018*/ 	.byte	0x03, 0x50
        /*001a*/ 	.short	0x0000


	//----- nvinfo : EIATTR_MAXREG_COUNT
	.align		4
        /*001c*/ 	.byte	0x03, 0x1b
        /*001e*/ 	.short	0x00ff


	//----- nvinfo : EIATTR_NUM_BARRIERS
	.align		4
        /*0020*/ 	.byte	0x02, 0x4c
        /*0022*/ 	.byte	0x01
	.zero		1


	//----- nvinfo : EIATTR_MERCURY_ISA_VERSION
	.align		4
        /*0024*/ 	.byte	0x03, 0x5f
        /*0026*/ 	.short	0x0101


	//----- nvinfo : EIATTR_EXIT_INSTR_OFFSETS
	.align		4
        /*0028*/ 	.byte	0x04, 0x1c
        /*002a*/ 	.short	(.L_712 - .L_711)


	//   ....[0]....
.L_711:
        /*002c*/ 	.word	0x00000080


	//   ....[1]....
        /*0030*/ 	.word	0x00007730


	//----- nvinfo : EIATTR_CRS_STACK_SIZE
	.align		4
.L_712:
        /*0034*/ 	.byte	0x04, 0x1e
        /*0036*/ 	.short	(.L_714 - .L_713)
.L_713:
        /*0038*/ 	.word	0x00000000


	//----- nvinfo : EIATTR_CBANK_PARAM_SIZE
	.align		4
.L_714:
        /*003c*/ 	.byte	0x03, 0x19
        /*003e*/ 	.short	0x0280


	//----- nvinfo : EIATTR_PARAM_CBANK
	.align		4
        /*0040*/ 	.byte	0x04, 0x0a
        /*0042*/ 	.short	(.L_716 - .L_715)
	.align		4
.L_715:
        /*0044*/ 	.word	index@(.nv.constant0._ZN5flash44flash_bwd_dq_dk_dv_loop_seqk_parallel_kernelI23Flash_bwd_kernel_traitsILi192ELi64ELi64ELi8ELi4ELi2ELi2ELb0ELb0EN7cutlass10bfloat16_tE19Flash_kernel_traitsILi192ELi64ELi64ELi8ES3_EELb0ELb0ELb0ELb0ELb0ELb1ELb1EEEvNS_16Flash_bwd_paramsE)
        /*0048*/ 	.short	0x0210
        /*004a*/ 	.short	0x0280


	//----- nvinfo : EIATTR_SW_WAR
	.align		4
.L_716:
        /*004c*/ 	.byte	0x04, 0x36
        /*004e*/ 	.short	(.L_718 - .L_717)
.L_717:
        /*0050*/ 	.word	0x00000008
.L_718:


//--------------------- .nv.info._ZN5flash44flash_bwd_dq_dk_dv_loop_seqk_parallel_kernelI23Flash_bwd_kernel_traitsILi192ELi64ELi64ELi8ELi4ELi2ELi2ELb0ELb0EN7cutlass10bfloat16_tE19Flash_kernel_traitsILi192ELi64ELi64ELi8ES3_EELb1ELb0ELb0ELb1ELb0ELb0ELb0EEEvNS_16Flash_bwd_paramsE --------------------------
	.section	.nv.info._ZN5flash44flash_bwd_dq_dk_dv_loop_seqk_parallel_kernelI23Flash_bwd_kernel_traitsILi192ELi64ELi64ELi8ELi4ELi2ELi2ELb0ELb0EN7cutlass10bfloat16_tE19Flash_kernel_traitsILi192ELi64ELi64ELi8ES3_EELb1ELb0ELb0ELb1ELb0ELb0ELb0EEEvNS_16Flash_bwd_paramsE,"",@"SHT_CUDA_INFO"
	.sectionflags	@""
	.align	4


	//----- nvinfo : EIATTR_CUDA_API_VERSION
	.align		4
        /*0000*/ 	.byte	0x04, 0x37
        /*0002*/ 	.short	(.L_720 - .L_719)
.L_719:
        /*0004*/ 	.word	0x00000082


	//----- nvinfo : EIATTR_KPARAM_INFO
	.align		4
.L_720:
        /*0008*/ 	.byte	0x04, 0x17
        /*000a*/ 	.short	(.L_722 - .L_721)
.L_721:
        /*000c*/ 	.word	0x00000000
        /*0010*/ 	.short	0x0000
        /*0012*/ 	.short	0x0000
        /*0014*/ 	.byte	0x00, 0xf0, 0x01, 0x0a


	//----- nvinfo : EIATTR_SPARSE_MMA_MASK
	.align		4
.L_722:
        /*0018*/ 	.byte	0x03, 0x50
        /*001a*/ 	.short	0x0000


	//----- nvinfo : EIATTR_MAXREG_COUNT
	.align		4
        /*001c*/ 	.byte	0x03, 0x1b
        /*001e*/ 	.short	0x00ff


	//----- nvinfo : EIATTR_NUM_BARRIERS
	.align		4
        /*0020*/ 	.byte	0x02, 0x4c
        /*0022*/ 	.byte	0x01
	.zero		1


	//----- nvinfo : EIATTR_MERCURY_ISA_VERSION
	.align		4
        /*0024*/ 	.byte	0x03, 0x5f
        /*0026*/ 	.short	0x0101


	//----- nvinfo : EIATTR_EXIT_INSTR_OFFSETS
	.align		4
        /*0028*/ 	.byte	0x04, 0x1c
        /*002a*/ 	.short	(.L_724 - .L_723)


	//   ....[0]....
.L_723:
        /*002c*/ 	.word	0x00000080


	//   ....[1]....
        /*0030*/ 	.word	0x00009690


	//----- nvinfo : EIATTR_CRS_STACK_SIZE
	.align		4
.L_724:
        /*0034*/ 	.byte	0x04, 0x1e
        /*0036*/ 	.short	(.L_726 - .L_725)
.L_725:
        /*0038*/ 	.word	0x00000000


	//----- nvinfo : EIATTR_CBANK_PARAM_SIZE
	.align		4
.L_726:
        /*003c*/ 	.byte	0x03, 0x19
        /*003e*/ 	.short	0x0280


	//----- nvinfo : EIATTR_PARAM_CBANK
	.align		4
        /*0040*/ 	.byte	0x04, 0x0a
        /*0042*/ 	.short	(.L_728 - .L_727)
	.align		4
.L_727:
        /*0044*/ 	.word	index@(.nv.constant0._ZN5flash44flash_bwd_dq_dk_dv_loop_seqk_parallel_kernelI23Flash_bwd_kernel_traitsILi192ELi64ELi64ELi8ELi4ELi2ELi2ELb0ELb0EN7cutlass10bfloat16_tE19Flash_kernel_traitsILi192ELi64ELi64ELi8ES3_EELb1ELb0ELb0ELb1ELb0ELb0ELb0EEEvNS_16Flash_bwd_paramsE)
        /*0048*/ 	.short	0x0210
        /*004a*/ 	.short	0x0280


	//----- nvinfo : EIATTR_SW_WAR
	.align		4
.L_728:
        /*004c*/ 	.byte	0x04, 0x36
        /*004e*/ 	.short	(.L_730 - .L_729)
.L_729:
        /*0050*/ 	.word	0x00000008
.L_730:


//--------------------- .nv.info._ZN5flash44flash_bwd_dq_dk_dv_loop_seqk_parallel_kernelI23Flash_bwd_kernel_traitsILi192ELi64ELi64ELi8ELi4ELi2ELi2ELb0ELb0EN7cutlass10bfloat16_tE19Flash_kernel_traitsILi192ELi64ELi64ELi8ES3_EELb0ELb0ELb0ELb1ELb0ELb0ELb1EEEvNS_16Flash_bwd_paramsE --------------------------
	.section	.nv.info._ZN5flash44flash_bwd_dq_dk_dv_loop_seqk_parallel_kernelI23Flash_bwd_kernel_traitsILi192ELi64ELi64ELi8ELi4ELi2ELi2ELb0ELb0EN7cutlass10bfloat16_tE19Flash_kernel_traitsILi192ELi64ELi64ELi8ES3_EELb0ELb0ELb0ELb1ELb0ELb0ELb1EEEvNS_16Flash_bwd_paramsE,"",@"SHT_CUDA_INFO"
	.sectionflags	@""
	.align	4


	//----- nvinfo : EIATTR_CUDA_API_VERSION
	.align		4
        /*0000*/ 	.byte	0x04, 0x37
        /*0002*/ 	.short	(.L_732 - .L_731)
.L_731:
        /*0004*/ 	.word	0x00000082


	//----- nvinfo : EIATTR_KPARAM_INFO
	.align		4
.L_732:
        /*0008*/ 	.byte	0x04, 0x17
        /*000a*/ 	.short	(.L_734 - .L_733)
.L_733:
        /*000c*/ 	.word	0x00000000
        /*0010*/ 	.short	0x0000
        /*0012*/ 	.short	0x0000
        /*0014*/ 	.byte	0x00, 0xf0, 0x01, 0x0a


	//----- nvinfo : EIATTR_SPARSE_MMA_MASK
	.align		4
.L_734:
        /*0018*/ 	.byte	0x03, 0x50
        /*001a*/ 	.short	0x0000


	//----- nvinfo : EIATTR_MAXREG_COUNT
	.align		4
        /*001c*/ 	.byte	0x03, 0x1b
        /*001e*/ 	.short	0x00ff


	//----- nvinfo : EIATTR_NUM_BARRIERS
	.align		4
        /*0020*/ 	.byte	0x02, 0x4c
        /*0022*/ 	.byte	0x01
	.zero		1


	//----- nvinfo : EIATTR_MERCURY_ISA_VERSION
	.align		4
        /*0024*/ 	.byte	0x03, 0x5f
        /*0026*/ 	.short	0x0101


	//----- nvinfo : EIATTR_EXIT_INSTR_OFFSETS
	.align		4
        /*0028*/ 	.byte	0x04, 0x1c
        /*002a*/ 	.short	(.L_736 - .L_735)


	//   ....[0]....
.L_735:
        /*002c*/ 	.word	0x00000080


	//   ....[1]....
        /*0030*/ 	.word	0x00008fc0


	//----- nvinfo : EIATTR_CRS_STACK_SIZE
	.align		4
.L_736:
        /*0034*/ 	.byte	0x04, 0x1e
        /*0036*/ 	.short	(.L_738 - .L_737)
.L_737:
        /*0038*/ 	.word	0x00000000


	//----- nvinfo : EIATTR_CBANK_PARAM_SIZE
	.align		4
.L_738:
        /*003c*/ 	.byte	0x03, 0x19
        /*003e*/ 	.short	0x0280


	//----- nvinfo : EIATTR_PARAM_CBANK
	.align		4
        /*0040*/ 	.byte	0x04, 0x0a
        /*0042*/ 	.short	(.L_740 - .L_739)
	.align		4
.L_739:
        /*0044*/ 	.word	index@(.nv.constant0._ZN5flash44flash_bwd_dq_dk_dv_loop_seqk_parallel_kernelI23Flash_bwd_kernel_traitsILi192ELi64ELi64ELi8ELi4ELi2ELi2ELb0ELb0EN7cutlass10bfloat16_tE19Flash_kernel_traitsILi192ELi64ELi64ELi8ES3_EELb0ELb0ELb0ELb1ELb0ELb0ELb1EEEvNS_16Flash_bwd_paramsE)
        /*0048*/ 	.short	0x0210
        /*004a*/ 	.short	0x0280


	//----- nvinfo : EIATTR_SW_WAR
	.align		4
.L_740:
        /*004c*/ 	.byte	0x04, 0x36
        /*004e*/ 	.short	(.L_742 - .L_741)
.L_741:
        /*0050*/ 	.word	0x00000008
.L_742:


//--------------------- .nv.info._ZN5flash44flash_bwd_dq_dk_dv_loop_seqk_parallel_kernelI23Flash_bwd_kernel_traitsILi192ELi64ELi64ELi8ELi4ELi2ELi2ELb0ELb0EN7cutlass10bfloat16_tE19Flash_kernel_traitsILi192ELi64ELi64ELi8ES3_EELb1ELb0ELb1ELb0ELb0ELb1ELb0EEEvNS_16Flash_bwd_paramsE --------------------------
	.section	.nv.info._ZN5flash44flash_bwd_dq_dk_dv_loop_seqk_parallel_kernelI23Flash_bwd_kernel_traitsILi192ELi64ELi64ELi8ELi4ELi2ELi2ELb0ELb0EN7cutlass10bfloat16_tE19Flash_kernel_traitsILi192ELi64ELi64ELi8ES3_EELb1ELb0ELb1ELb0ELb0ELb1ELb0EEEvNS_16Flash_bwd_paramsE,"",@"SHT_CUDA_INFO"
	.sectionflags	@""
	.align	4


	//----- nvinfo : EIATTR_CUDA_API_VERSION
	.align		4
        /*0000*/ 	.byte	0x04, 0x37
        /*0002*/ 	.short	(.L_744 - .L_743)
.L_743:
        /*0004*/ 	.word	0x00000082


	//----- nvinfo : EIATTR_KPARAM_INFO
	.align		4
.L_744:
        /*0008*/ 	.byte	0x04, 0x17
        /*000a*/ 	.short	(.L_746 - .L_745)
.L_745:
        /*000c*/ 	.word	0x00000000
        /*0010*/ 	.short	0x0000
        /*0012*/ 	.short	0x0000
        /*0014*/ 	.byte	0x00, 0xf0, 0x01, 0x0a


	//----- nvinfo : EIATTR_SPARSE_MMA_MASK
	.align		4
.L_746:
        /*0018*/ 	.byte	0x03, 0x50
        /*001a*/ 	.short	0x0000


	//----- nvinfo : EIATTR_MAXREG_COUNT
	.align		4
        /*001c*/ 	.byte	0x03, 0x1b
        /*001e*/ 	.short	0x00ff


	//----- nvinfo : EIATTR_NUM_BARRIERS
	.align		4
        /*0020*/ 	.byte	0x02, 0x4c
        /*0022*/ 	.byte	0x01
	.zero		1


	//----- nvinfo : EIATTR_MERCURY_ISA_VERSION
	.align		4
        /*0024*/ 	.byte	0x03, 0x5f
        /*0026*/ 	.short	0x0101


	//----- nvinfo : EIATTR_EXIT_INSTR_OFFSETS
	.align		4
        /*0028*/ 	.byte	0x04, 0x1c
        /*002a*/ 	.short	(.L_748 - .L_747)


	//   ....[0]....
.L_747:
        /*002c*/ 	.word	0x00000080


	//   ....[1]....
        /*0030*/ 	.word	0x000081c0


	//----- nvinfo : EIATTR_CRS_STACK_SIZE
	.align		4
.L_748:
        /*0034*/ 	.byte	0x04, 0x1e
        /*0036*/ 	.short	(.L_750 - .L_749)
.L_749:
        /*0038*/ 	.word	0x00000000


	//----- nvinfo : EIATTR_CBANK_PARAM_SIZE
	.align		4
.L_750:
        /*003c*/ 	.byte	0x03, 0x19
        /*003e*/ 	.short	0x0280


	//----- nvinfo : EIATTR_PARAM_CBANK
	.align		4
        /*0040*/ 	.byte	0x04, 0x0a
        /*0042*/ 	.short	(.L_752 - .L_751)
	.align		4
.L_751:
        /*0044*/ 	.word	index@(.nv.constant0._ZN5flash44flash_bwd_dq_dk_dv_loop_seqk_parallel_kernelI23Flash_bwd_kernel_traitsILi192ELi64ELi64ELi8ELi4ELi2ELi2ELb0ELb0EN7cutlass10bfloat16_tE19Flash_kernel_traitsILi192ELi64ELi64ELi8ES3_EELb1ELb0ELb1ELb0ELb0ELb1ELb0EEEvNS_16Flash_bwd_paramsE)
        /*0048*/ 	.short	0x0210
        /*004a*/ 	.short	0x0280


	//----- nvinfo : EIATTR_SW_WAR
	.align		4
.L_752:
        /*004c*/ 	.byte	0x04, 0x36
        /*004e*/ 	.short	(.L_754 - .L_753)
.L_753:
        /*0050*/ 	.word	0x00000008
.L_754:


//--------------------- .nv.info._ZN5flash44flash_bwd_dq_dk_dv_loop_seqk_parallel_kernelI23Flash_bwd_kernel_traitsILi192ELi64ELi64ELi8ELi4ELi2ELi2ELb0ELb0EN7cutlass10bfloat16_tE19Flash_kernel_traitsILi192ELi64ELi64ELi8ES3_EELb0ELb0ELb1ELb0ELb0ELb1ELb1EEEvNS_16Flash_bwd_paramsE --------------------------
	.section	.nv.info._ZN5flash44flash_bwd_dq_dk_dv_loop_seqk_parallel_kernelI23Flash_bwd_kernel_traitsILi192ELi64ELi64ELi8ELi4ELi2ELi2ELb0ELb0EN7cutlass10bfloat16_tE19Flash_kernel_traitsILi192ELi64ELi64ELi8ES3_EELb0ELb0ELb1ELb0ELb0ELb1ELb1EEEvNS_16Flash_bwd_paramsE,"",@"SHT_CUDA_INFO"
	.sectionflags	@""
	.align	4


	//----- nvinfo : EIATTR_CUDA_API_VERSION
	.align		4
        /*0000*/ 	.byte	0x04, 0x37
        /*0002*/ 	.short	(.L_756 - .L_755)
.L_755:
        /*0004*/ 	.word	0x00000082


	//----- nvinfo : EIATTR_KPARAM_INFO
	.align		4
.L_756:
        /*0008*/ 	.byte	0x04, 0x17
        /*000a*/ 	.short	(.L_758 - .L_757)
.L_757:
        /*000c*/ 	.word	0x00000000
        /*0010*/ 	.short	0x0000
        /*0012*/ 	.short	0x0000
        /*0014*/ 	.byte	0x00, 0xf0, 0x01, 0x0a


	//----- nvinfo : EIATTR_SPARSE_MMA_MASK
	.align		4
.L_758:
        /*0018*/ 	.byte	0x03, 0x50
        /*001a*/ 	.short	0x0000


	//----- nvinfo : EIATTR_MAXREG_COUNT
	.align		4
        /*001c*/ 	.byte	0x03, 0x1b
        /*001e*/ 	.short	0x00ff


	//----- nvinfo : EIATTR_NUM_BARRIERS
	.align		4
        /*0020*/ 	.byte	0x02, 0x4c
        /*0022*/ 	.byte	0x01
	.zero		1


	//----- nvinfo : EIATTR_MERCURY_ISA_VERSION
	.align		4
        /*0024*/ 	.byte	0x03, 0x5f
        /*0026*/ 	.short	0x0101


	//----- nvinfo : EIATTR_EXIT_INSTR_OFFSETS
	.align		4
        /*0028*/ 	.byte	0x04, 0x1c
        /*002a*/ 	.short	(.L_760 - .L_759)


	//   ....[0]....
.L_759:
        /*002c*/ 	.word	0x00000080


	//   ....[1]....
        /*0030*/ 	.word	0x00007b60


	//----- nvinfo : EIATTR_CRS_STACK_SIZE
	.align		4
.L_760:
        /*0034*/ 	.byte	0x04, 0x1e
        /*0036*/ 	.short	(.L_762 - .L_761)
.L_761:
        /*0038*/ 	.word	0x00000000


	//----- nvinfo : EIATTR_CBANK_PARAM_SIZE
	.align		4
.L_762:
        /*003c*/ 	.byte	0x03, 0x19
        /*003e*/ 	.short	0x0280


	//----- nvinfo : EIATTR_PARAM_CBANK
	.align		4
        /*0040*/ 	.byte	0x04, 0x0a
        /*0042*/ 	.short	(.L_764 - .L_763)
	.align		4
.L_763:
        /*0044*/ 	.word	index@(.nv.constant0._ZN5flash44flash_bwd_dq_dk_dv_loop_seqk_parallel_kernelI23Flash_bwd_kernel_traitsILi192ELi64ELi64ELi8ELi4ELi2ELi2ELb0ELb0EN7cutlass10bfloat16_tE19Flash_kernel_traitsILi192ELi64ELi64ELi8ES3_EELb0ELb0ELb1ELb0ELb0ELb1ELb1EEEvNS_16Flash_bwd_paramsE)
        /*0048*/ 	.short	0x0210
        /*004a*/ 	.short	0x0280


	//----- nvinfo : EIATTR_SW_WAR
	.align		4
.L_764:
        /*004c*/ 	.byte	0x04, 0x36
        /*004e*/ 	.short	(.L_766 - .L_765)
.L_765:
        /*0050*/ 	.word	0x00000008
.L_766:


//--------------------- .nv.info._ZN5flash44flash_bwd_dq_dk_dv_loop_seqk_parallel_kernelI23Flash_bwd_kernel_traitsILi192ELi64ELi64ELi8ELi4ELi2ELi2ELb0ELb0EN7cutlass10bfloat16_tE19Flash_kernel_traitsILi192ELi64ELi64ELi8ES3_EELb1ELb0ELb1ELb1ELb0ELb0ELb0EEEvNS_16Flash_bwd_paramsE --------------------------
	.section	.nv.info._ZN5flash44flash_bwd_dq_dk_dv_loop_seqk_parallel_kernelI23Flash_bwd_kernel_traitsILi192ELi64ELi64ELi8ELi4ELi2ELi2ELb0ELb0EN7cutlass10bfloat16_tE19Flash_kernel_traitsILi192ELi64ELi64ELi8ES3_EELb1ELb0ELb1ELb1ELb0ELb0ELb0EEEvNS_16Flash_bwd_paramsE,"",@"SHT_CUDA_INFO"
	.sectionflags	@""
	.align	4


	//----- nvinfo : EIATTR_CUDA_API_VERSION
	.align		4
        /*0000*/ 	.byte	0x04, 0x37
        /*0002*/ 	.short	(.L_768 - .L_767)
.L_767:
        /*0004*/ 	.word	0x00000082


	//----- nvinfo : EIATTR_KPARAM_INFO
	.align		4
.L_768:
        /*0008*/ 	.byte	0x04, 0x17
        /*000a*/ 	.short	(.L_770 - .L_769)
.L_769:
        /*000c*/ 	.word	0x00000000
        /*0010*/ 	.short	0x0000
        /*0012*/ 	.short	0x0000
        /*0014*/ 	.byte	0x00, 0xf0, 0x01, 0x0a


	//----- nvinfo : EIATTR_SPARSE_MMA_MASK
	.align		4
.L_770:
        /*0018*/ 	.byte	0x03, 0x50
        /*001a*/ 	.short	0x0000


	//----- nvinfo : EIATTR_MAXREG_COUNT
	.align		4
        /*001c*/ 	.byte	0x03, 0x1b
        /*001e*/ 	.short	0x00ff


	//----- nvinfo : EIATTR_NUM_BARRIERS
	.align		4
        /*0020*/ 	.byte	0x02, 0x4c
        /*0022*/ 	.byte	0x01
	.zero		1


	//----- nvinfo : EIATTR_ANNOTATIONS
	.align		4
        /*0024*/ 	.byte	0x04, 0x55
        /*0026*/ 	.short	(.L_772 - .L_771)


	//   ....[0]....
.L_771:
        /*0028*/ 	.word	0x00000001
        /*002c*/ 	.byte	0x10, 0x06, 0x00, 0x00, 0x01, 0x00, 0x00, 0x00, 0x80, 0x25, 0x00, 0x00


	//----- nvinfo : EIATTR_MERCURY_ISA_VERSION
	.align		4
.L_772:
        /*0038*/ 	.byte	0x03, 0x5f
        /*003a*/ 	.short	0x0101


	//----- nvinfo : EIATTR_EXIT_INSTR_OFFSETS
	.align		4
        /*003c*/ 	.byte	0x04, 0x1c
        /*003e*/ 	.short	(.L_774 - .L_773)


	//   ....[0]....
.L_773:
        /*0040*/ 	.word	0x00000090


	//   ....[1]....
        /*0044*/ 	.word	0x00009bd0


	//----- nvinfo : EIATTR_CRS_STACK_SIZE
	.align		4
.L_774:
        /*0048*/ 	.byte	0x04, 0x1e
        /*004a*/ 	.short	(.L_776 - .L_775)
.L_775:
        /*004c*/ 	.word	0x00000000


	//----- nvinfo : EIATTR_CBANK_PARAM_SIZE
	.align		4
.L_776:
        /*0050*/ 	.byte	0x03, 0x19
        /*0052*/ 	.short	0x0280


	//----- nvinfo : EIATTR_PARAM_CBANK
	.align		4
        /*0054*/ 	.byte	0x04, 0x0a
        /*0056*/ 	.short	(.L_778 - .L_777)
	.align		4
.L_777:
        /*0058*/ 	.word	index@(.nv.constant0._ZN5flash44flash_bwd_dq_dk_dv_loop_seqk_parallel_kernelI23Flash_bwd_kernel_traitsILi192ELi64ELi64ELi8ELi4ELi2ELi2ELb0ELb0EN7cutlass10bfloat16_tE19Flash_kernel_traitsILi192ELi64ELi64ELi8ES3_EELb1ELb0ELb1ELb1ELb0ELb0ELb0EEEvNS_16Flash_bwd_paramsE)
        /*005c*/ 	.short	0x0210
        /*005e*/ 	.short	0x0280


	//----- nvinfo : EIATTR_SW_WAR
	.align		4
.L_778:
        /*0060*/ 	.byte	0x04, 0x36
        /*0062*/ 	.short	(.L_780 - .L_779)
.L_779:
        /*0064*/ 	.word	0x00000008
.L_780:


//--------------------- .nv.info._ZN5flash44flash_bwd_dq_dk_dv_loop_seqk_parallel_kernelI23Flash_bwd_kernel_traitsILi192ELi64ELi64ELi8ELi4ELi2ELi2ELb0ELb0EN7cutlass10bfloat16_tE19Flash_kernel_traitsILi192ELi64ELi64ELi8ES3_EELb0ELb0ELb1ELb1ELb0ELb0ELb1EEEvNS_16Flash_bwd_paramsE --------------------------
	.section	.nv.info._ZN5flash44flash_bwd_dq_dk_dv_loop_seqk_parallel_kernelI23Flash_bwd_kernel_traitsILi192ELi64ELi64ELi8ELi4ELi2ELi2ELb0ELb0EN7cutlass10bfloat16_tE19Flash_kernel_traitsILi192ELi64ELi64ELi8ES3_EELb0ELb0ELb1ELb1ELb0ELb0ELb1EEEvNS_16Flash_bwd_paramsE,"",@"SHT_CUDA_INFO"
	.sectionflags	@""
	.align	4


	//----- nvinfo : EIATTR_CUDA_API_VERSION
	.align		4
        /*0000*/ 	.byte	0x04, 0x37
        /*0002*/ 	.short	(.L_782 - .L_781)
.L_781:
        /*0004*/ 	.word	0x00000082


	//----- nvinfo : EIATTR_KPARAM_INFO
	.align		4
.L_782:
        /*0008*/ 	.byte	0x04, 0x17
        /*000a*/ 	.short	(.L_784 - .L_783)
.L_783:
        /*000c*/ 	.word	0x00000000
        /*0010*/ 	.short	0x0000
        /*0012*/ 	.short	0x0000
        /*0014*/ 	.byte	0x00, 0xf0, 0x01, 0x0a


	//----- nvinfo : EIATTR_SPARSE_MMA_MASK
	.align		4
.L_784:
        /*0018*/ 	.byte	0x03, 0x50
        /*001a*/ 	.short	0x0000


	//----- nvinfo : EIATTR_MAXREG_COUNT
	.align		4
        /*001c*/ 	.byte	0x03, 0x1b
        /*001e*/ 	.short	0x00ff


	//----- nvinfo : EIATTR_NUM_BARRIERS
	.align		4
        /*0020*/ 	.byte	0x02, 0x4c
        /*0022*/ 	.byte	0x01
	.zero		1


	//----- nvinfo : EIATTR_MERCURY_ISA_VERSION
	.align		4
        /*0024*/ 	.byte	0x03, 0x5f
        /*0026*/ 	.short	0x0101


	//----- nvinfo : EIATTR_EXIT_INSTR_OFFSETS
	.align		4
        /*0028*/ 	.byte	0x04, 0x1c
        /*002a*/ 	.short	(.L_786 - .L_785)


	//   ....[0]....
.L_785:
        /*002c*/ 	.word	0x00000080


	//   ....[1]....
        /*0030*/ 	.word	0x000093d0


	//----- nvinfo : EIATTR_CRS_STACK_SIZE
	.align		4
.L_786:
        /*0034*/ 	.byte	0x04, 0x1e
        /*0036*/ 	.short	(.L_788 - .L_787)
.L_787:
        /*0038*/ 	.word	0x00000000


	//----- nvinfo : EIATTR_CBANK_PARAM_SIZE
	.align		4
.L_788:
        /*003c*/ 	.byte	0x03, 0x19
        /*003e*/ 	.short	0x0280


	//----- nvinfo : EIATTR_PARAM_CBANK
	.align		4
        /*0040*/ 	.byte	0x04, 0x0a
        /*0042*/ 	.short	(.L_790 - .L_789)
	.align		4
.L_789:
        /*0044*/ 	.word	index@(.nv.constant0._ZN5flash44flash_bwd_dq_dk_dv_loop_seqk_parallel_kernelI23Flash_bwd_kernel_traitsILi192ELi64ELi64ELi8ELi4ELi2ELi2ELb0ELb0EN7cutlass10bfloat16_tE19Flash_kernel_traitsILi192ELi64ELi64ELi8ES3_EELb0ELb0ELb1ELb1ELb0ELb0ELb1EEEvNS_16Flash_bwd_paramsE)
        /*0048*/ 	.short	0x0210
        /*004a*/ 	.short	0x0280


	//----- nvinfo : EIATTR_SW_WAR
	.align		4
.L_790:
        /*004c*/ 	.byte	0x04, 0x36
        /*004e*/ 	.short	(.L_792 - .L_791)
.L_791:
        /*0050*/ 	.word	0x00000008
.L_792:


//--------------------- .nv.info._ZN5flash25flash_bwd_dot_do_o_kernelILb0E23Flash_bwd_kernel_traitsILi192ELi64ELi64ELi8ELi4ELi2ELi2ELb0ELb0EN7cutlass10bfloat16_tE19Flash_kernel_traitsILi192ELi64ELi64ELi8ES3_EEEEvNS_16Flash_bwd_paramsE --------------------------
	.section	.nv.info._ZN5flash25flash_bwd_dot_do_o_kernelILb0E23Flash_bwd_kernel_traitsILi192ELi64ELi64ELi8ELi4ELi2ELi2ELb0ELb0EN7cutlass10bfloat16_tE19Flash_kernel_traitsILi192ELi64ELi64ELi8ES3_EEEEvNS_16Flash_bwd_paramsE,"",@"SHT_CUDA_INFO"
	.sectionflags	@""
	.align	4


	//----- nvinfo : EIATTR_CUDA_API_VERSION
	.align		4
        /*0000*/ 	.byte	0x04, 0x37
        /*0002*/ 	.short	(.L_794 - .L_793)
.L_793:
        /*0004*/ 	.word	0x00000082


	//----- nvinfo : EIATTR_KPARAM_INFO
	.align		4
.L_794:
        /*0008*/ 	.byte	0x04, 0x17
        /*000a*/ 	.short	(.L_796 - .L_795)
.L_795:
        /*000c*/ 	.word	0x00000000
        /*0010*/ 	.short	0x0000
        /*0012*/ 	.short	0x0000
        /*0014*/ 	.byte	0x00, 0xf0, 0x01, 0x0a


	//----- nvinfo : EIATTR_SPARSE_MMA_MASK
	.align		4
.L_796:
        /*0018*/ 	.byte	0x03, 0x50
        /*001a*/ 	.short	0x0000


	//----- nvinfo : EIATTR_MAXREG_COUNT
	.align		4
        /*001c*/ 	.byte	0x03, 0x1b
        /*001e*/ 	.short	0x00ff


	//----- nvinfo : EIATTR_MERCURY_ISA_VERSION
	.align		4
        /*0020*/ 	.byte	0x03, 0x5f
        /*0022*/ 	.short	0x0101


	//----- nvinfo : EIATTR_COOP_GROUP_MASK_REGIDS
	.align		4
        /*0024*/ 	.byte	0x04, 0x29
        /*0026*/ 	.short	(.L_798 - .L_797)


	//   ....[0]....
.L_797:
        /*0028*/ 	.word	0xffffffff


	//   ....[1]....
        /*002c*/ 	.word	0xffffffff


	//   ....[2]....
        /*0030*/ 	.word	0xffffffff


	//   ....[3]....
        /*0034*/ 	.word	0xffffffff


	//   ....[4]....
        /*0038*/ 	.word	0xffffffff


	//   ....[5]....
        /*003c*/ 	.word	0xffffffff


	//----- nvinfo : EIATTR_COOP_GROUP_INSTR_OFFSETS
	.align		4
.L_798:
        /*0040*/ 	.byte	0x04, 0x28
        /*0042*/ 	.short	(.L_800 - .L_799)


	//   ....[0]....
.L_799:
        /*0044*/ 	.word	0x000015d0


	//   ....[1]....
        /*0048*/ 	.word	0x000015e0


	//   ....[2]....
        /*004c*/ 	.word	0x00001640


	//   ....[3]....
        /*0050*/ 	.word	0x00001650


	//   ....[4]....
        /*0054*/ 	.word	0x000016a0


	//   ....[5]....
        /*0058*/ 	.word	0x000016d0


	//----- nvinfo : EIATTR_EXIT_INSTR_OFFSETS
	.align		4
.L_800:
        /*005c*/ 	.byte	0x04, 0x1c
        /*005e*/ 	.short	(.L_802 - .L_801)


	//   ....[0]....
.L_801:
        /*0060*/ 	.word	0x00000130


	//   ....[1]....
        /*0064*/ 	.word	0x00001730


	//   ....[2]....
        /*0068*/ 	.word	0x00001750


	//----- nvinfo : EIATTR_CRS_STACK_SIZE
	.align		4
.L_802:
        /*006c*/ 	.byte	0x04, 0x1e
        /*006e*/ 	.short	(.L_804 - .L_803)
.L_803:
        /*0070*/ 	.word	0x00000000


	//----- nvinfo : EIATTR_CBANK_PARAM_SIZE
	.align		4
.L_804:
        /*0074*/ 	.byte	0x03, 0x19
        /*0076*/ 	.short	0x0280


	//----- nvinfo : EIATTR_PARAM_CBANK
	.align		4
        /*0078*/ 	.byte	0x04, 0x0a
        /*007a*/ 	.short	(.L_806 - .L_805)
	.align		4
.L_805:
        /*007c*/ 	.word	index@(.nv.constant0._ZN5flash25flash_bwd_dot_do_o_kernelILb0E23Flash_bwd_kernel_traitsILi192ELi64ELi64ELi8ELi4ELi2ELi2ELb0ELb0EN7cutlass10bfloat16_tE19Flash_kernel_traitsILi192ELi64ELi64ELi8ES3_EEEEvNS_16Flash_bwd_paramsE)
        /*0080*/ 	.short	0x0210
        /*0082*/ 	.short	0x0280


	//----- nvinfo : EIATTR_SW_WAR
	.align		4
.L_806:
        /*0084*/ 	.byte	0x04, 0x36
        /*0086*/ 	.short	(.L_808 - .L_807)
.L_807:
        /*0088*/ 	.word	0x00000008
.L_808:


//--------------------- .nv.info._ZN5flash25flash_bwd_dot_do_o_kernelILb1E23Flash_bwd_kernel_traitsILi192ELi64ELi64ELi8ELi4ELi2ELi2ELb0ELb0EN7cutlass10bfloat16_tE19Flash_kernel_traitsILi192ELi64ELi64ELi8ES3_EEEEvNS_16Flash_bwd_paramsE --------------------------
	.section	.nv.info._ZN5flash25flash_bwd_dot_do_o_kernelILb1E23Flash_bwd_kernel_traitsILi192ELi64ELi64ELi8ELi4ELi2ELi2ELb0ELb0EN7cutlass10bfloat16_tE19Flash_kernel_traitsILi192ELi64ELi64ELi8ES3_EEEEvNS_16Flash_bwd_paramsE,"",@"SHT_CUDA_INFO"
	.sectionflags	@""
	.align	4


	//----- nvinfo : EIATTR_CUDA_API_VERSION
	.align		4
        /*0000*/ 	.byte	0x04, 0x37
        /*0002*/ 	.short	(.L_810 - .L_809)
.L_809:
        /*0004*/ 	.word	0x00000082


	//----- nvinfo : EIATTR_KPARAM_INFO
	.align		4
.L_810:
        /*0008*/ 	.byte	0x04, 0x17
        /*000a*/ 	.short	(.L_812 - .L_811)
.L_811:
        /*000c*/ 	.word	0x00000000
        /*0010*/ 	.short	0x0000
        /*0012*/ 	.short	0x0000
        /*0014*/ 	.byte	0x00, 0xf0, 0x01, 0x0a


	//----- nvinfo : EIATTR_SPARSE_MMA_MASK
	.align		4
.L_812:
        /*0018*/ 	.byte	0x03, 0x50
        /*001a*/ 	.short	0x0000


	//----- nvinfo : EIATTR_MAXREG_COUNT
	.align		4
        /*001c*/ 	.byte	0x03, 0x1b
        /*001e*/ 	.short	0x00ff


	//----- nvinfo : EIATTR_MERCURY_ISA_VERSION
	.align		4
        /*0020*/ 	.byte	0x03, 0x5f
        /*0022*/ 	.short	0x0101


	//----- nvinfo : EIATTR_COOP_GROUP_MASK_REGIDS
	.align		4
        /*0024*/ 	.byte	0x04, 0x29
        /*0026*/ 	.short	(.L_814 - .L_813)


	//   ....[0]....
.L_813:
        /*0028*/ 	.word	0xffffffff


	//   ....[1]....
        /*002c*/ 	.word	0xffffffff


	//   ....[2]....
        /*0030*/ 	.word	0xffffffff


	//   ....[3]....
        /*0034*/ 	.word	0xffffffff


	//   ....[4]....
        /*0038*/ 	.word	0xffffffff


	//   ....[5]....
        /*003c*/ 	.word	0xffffffff


	//----- nvinfo : EIATTR_COOP_GROUP_INSTR_OFFSETS
	.align		4
.L_814:
        /*0040*/ 	.byte	0x04, 0x28
        /*0042*/ 	.short	(.L_816 - .L_815)


	//   ....[0]....
.L_815:
        /*0044*/ 	.word	0x00001890


	//   ....[1]....
        /*0048*/ 	.word	0x000018b0


	//   ....[2]....
        /*004c*/ 	.word	0x000018d0


	//   ....[3]....
        /*0050*/ 	.word	0x00001910


	//   ....[4]....
        /*0054*/ 	.word	0x00001930


	//   ....[5]....
        /*0058*/ 	.word	0x00001960


	//----- nvinfo : EIATTR_EXIT_INSTR_OFFSETS
	.align		4
.L_816:
        /*005c*/ 	.byte	0x04, 0x1c
        /*005e*/ 	.short	(.L_818 - .L_817)


	//   ....[0]....
.L_817:
        /*0060*/ 	.word	0x00000130


	//   ....[1]....
        /*0064*/ 	.word	0x00001b30


	//----- nvinfo : EIATTR_CRS_STACK_SIZE
	.align		4
.L_818:
        /*0068*/ 	.byte	0x04, 0x1e
        /*006a*/ 	.short	(.L_820 - .L_819)
.L_819:
        /*006c*/ 	.word	0x00000000


	//----- nvinfo : EIATTR_CBANK_PARAM_SIZE
	.align		4
.L_820:
        /*0070*/ 	.byte	0x03, 0x19
        /*0072*/ 	.short	0x0280


	//----- nvinfo : EIATTR_PARAM_CBANK
	.align		4
        /*0074*/ 	.byte	0x04, 0x0a
        /*0076*/ 	.short	(.L_822 - .L_821)
	.align		4
.L_821:
        /*0078*/ 	.word	index@(.nv.constant0._ZN5flash25flash_bwd_dot_do_o_kernelILb1E23Flash_bwd_kernel_traitsILi192ELi64ELi64ELi8ELi4ELi2ELi2ELb0ELb0EN7cutlass10bfloat16_tE19Flash_kernel_traitsILi192ELi64ELi64ELi8ES3_EEEEvNS_16Flash_bwd_paramsE)
        /*007c*/ 	.short	0x0210
        /*007e*/ 	.short	0x0280


	//----- nvinfo : EIATTR_SW_WAR
	.align		4
.L_822:
        /*0080*/ 	.byte	0x04, 0x36
        /*0082*/ 	.short	(.L_824 - .L_823)
.L_823:
        /*0084*/ 	.word	0x00000008
.L_824:


//--------------------- .nv.callgraph             --------------------------
	.section	.nv.callgraph,"",@"SHT_CUDA_CALLGRAPH"
	.align	4
	.sectionentsize	8
	.align		4
        /*0000*/ 	.word	0x00000000
	.align		4
        /*0004*/ 	.word	0xffffffff
	.align		4
        /*0008*/ 	.word	0x00000000
	.align		4
        /*000c*/ 	.word	0xfffffffe
	.align		4
        /*0010*/ 	.word	0x00000000
	.align		4
        /*0014*/ 	.word	0xfffffffd
	.align		4
        /*0018*/ 	.word	0x00000000
	.align		4
        /*001c*/ 	.word	0xfffffffc


//--------------------- .nv.constant4             --------------------------
	.section	.nv.constant4,"a",@progbits
	.align	8
	.align		8
.nv.constant4:
        /*0000*/ 	.dword	_ZN66_INTERNAL_f8426be4_30_flash_bwd_hdim192_bf16_sm80_cu_0106449f_30434cuda3std3__45__cpo5beginE
	.align		8
        /*0008*/ 	.dword	_ZN66_INTERNAL_f8426be4_30_flash_bwd_hdim192_bf16_sm80_cu_0106449f_30434cuda3std3__45__cpo3endE
	.align		8
        /*0010*/ 	.dword	_ZN66_INTERNAL_f8426be4_30_flash_bwd_hdim192_bf16_sm80_cu_0106449f_30434cuda3std3__45__cpo6cbeginE
	.align		8
        /*0018*/ 	.dword	_ZN66_INTERNAL_f8426be4_30_flash_bwd_hdim192_bf16_sm80_cu_0106449f_30434cuda3std3__45__cpo4cendE
	.align		8
        /*0020*/ 	.dword	_ZN66_INTERNAL_f8426be4_30_flash_bwd_hdim192_bf16_sm80_cu_0106449f_30434cuda3std3__468_GLOBAL__N__f8426be4_30_flash_bwd_hdim192_bf16_sm80_cu_0106449f_30436ignoreE
	.align		8
        /*0028*/ 	.dword	_ZN66_INTERNAL_f8426be4_30_flash_bwd_hdim192_bf16_sm80_cu_0106449f_30434cuda3std3__419piecewise_constructE
	.align		8
        /*0030*/ 	.dword	_ZN66_INTERNAL_f8426be4_30_flash_bwd_hdim192_bf16_sm80_cu_0106449f_30434cuda3std3__48in_placeE
	.align		8
        /*0038*/ 	.dword	_ZN66_INTERNAL_f8426be4_30_flash_bwd_hdim192_bf16_sm80_cu_0106449f_30434cuda3std6ranges3__45__cpo4swapE
	.align		8
        /*0040*/ 	.dword	_ZN66_INTERNAL_f8426be4_30_flash_bwd_hdim192_bf16_sm80_cu_0106449f_30434cuda3std6ranges3__45__cpo9iter_moveE
	.align		8
        /*0048*/ 	.dword	_ZN66_INTERNAL_f8426be4_30_flash_bwd_hdim192_bf16_sm80_cu_0106449f_30434cute7productE
	.align		8
        /*0050*/ 	.dword	_ZN66_INTERNAL_f8426be4_30_flash_bwd_hdim192_bf16_sm80_cu_0106449f_30434cute1_E


//--------------------- .text._ZN5flash44flash_bwd_dq_dk_dv_loop_seqk_parallel_kernelI23Flash_bwd_kernel_traitsILi192ELi64ELi64ELi8ELi4ELi2ELi2ELb1ELb1EN7cutlass10bfloat16_tE19Flash_kernel_traitsILi192ELi64ELi64ELi8ES3_EELb0ELb0ELb0ELb0ELb0ELb0ELb0EEEvNS_16Flash_bwd_paramsE --------------------------
	.section	.text._ZN5flash44flash_bwd_dq_dk_dv_loop_seqk_parallel_kernelI23Flash_bwd_kernel_traitsILi192ELi64ELi64ELi8ELi4ELi2ELi2ELb1ELb1EN7cutlass10bfloat16_tE19Flash_kernel_traitsILi192ELi64ELi64ELi8ES3_EELb0ELb0ELb0ELb0ELb0ELb0ELb0EEEvNS_16Flash_bwd_paramsE,"ax",@progbits
	.align	128
        .global         _ZN5flash44flash_bwd_dq_dk_dv_loop_seqk_parallel_kernelI23Flash_bwd_kernel_traitsILi192ELi64ELi64ELi8ELi4ELi2ELi2ELb1ELb1EN7cutlass10bfloat16_tE19Flash_kernel_traitsILi192ELi64ELi64ELi8ES3_EELb0ELb0ELb0ELb0ELb0ELb0ELb0EEEvNS_16Flash_bwd_paramsE
        .type           _ZN5flash44flash_bwd_dq_dk_dv_loop_seqk_parallel_kernelI23Flash_bwd_kernel_traitsILi192ELi64ELi64ELi8ELi4ELi2ELi2ELb1ELb1EN7cutlass10bfloat16_tE19Flash_kernel_traitsILi192ELi64ELi64ELi8ES3_EELb0ELb0ELb0ELb0ELb0ELb0ELb0EEEvNS_16Flash_bwd_paramsE,@function
        .size           _ZN5flash44flash_bwd_dq_dk_dv_loop_seqk_parallel_kernelI23Flash_bwd_kernel_traitsILi192ELi64ELi64ELi8ELi4ELi2ELi2ELb1ELb1EN7cutlass10bfloat16_tE19Flash_kernel_traitsILi192ELi64ELi64ELi8ES3_EELb0ELb0ELb0ELb0ELb0ELb0ELb0EEEvNS_16Flash_bwd_paramsE,(.L_x_1582 - _ZN5flash44flash_bwd_dq_dk_dv_loop_seqk_parallel_kernelI23Flash_bwd_kernel_traitsILi192ELi64ELi64ELi8ELi4ELi2ELi2ELb1ELb1EN7cutlass10bfloat16_tE19Flash_kernel_traitsILi192ELi64ELi64ELi8ES3_EELb0ELb0ELb0ELb0ELb0ELb0ELb0EEEvNS_16Flash_bwd_paramsE)
        .other          _ZN5flash44flash_bwd_dq_dk_dv_loop_seqk_parallel_kernelI23Flash_bwd_kernel_traitsILi192ELi64ELi64ELi8ELi4ELi2ELi2ELb1ELb1EN7cutlass10bfloat16_tE19Flash_kernel_traitsILi192ELi64ELi64ELi8ES3_EELb0ELb0ELb0ELb0ELb0ELb0ELb0EEEvNS_16Flash_bwd_paramsE,@"STO_CUDA_ENTRY STV_DEFAULT"
_ZN5flash44flash_bwd_dq_dk_dv_loop_seqk_parallel_kernelI23Flash_bwd_kernel_traitsILi192ELi64ELi64ELi8ELi4ELi2ELi2ELb1ELb1EN7cutlass10bfloat16_tE19Flash_kernel_traitsILi192ELi64ELi64ELi8ES3_EELb0ELb0ELb0ELb0ELb0ELb0ELb0EEEvNS_16Flash_bwd_paramsE:
.text._ZN5flash44flash_bwd_dq_dk_dv_loop_seqk_parallel_kernelI23Flash_bwd_kernel_traitsILi192ELi64ELi64ELi8ELi4ELi2ELi2ELb1ELb1EN7cutlass10bfloat16_tE19Flash_kernel_traitsILi192ELi64ELi64ELi8ES3_EELb0ELb0ELb0ELb0ELb0ELb0ELb0EEEvNS_16Flash_bwd_paramsE:
[----:B------:R-:W1:Y:S08]  /*0000*/  LDC R1, c[0x0][0x28] ;  /* 0x00000a00ff017b82 */ /* 0x000e700000000800 */
[----:B------:R-:W2:Y:S01]  /*0010*/  S2UR UR26, SR_CTAID.X ;  /* 0x00000000001a79c3 */ /* 0x000ea20000002500 */
[----:B------:R-:W-:Y:S01]  /*0020*/  ULDC UR4, c[0x0][0x2c8] ;  /* 0x0000b20000047ab9 */ /* 0x000fe20000000800 */
[----:B-1----:R-:W-:Y:S01]  /*0030*/  IADD3 R1, R1, -0xe8, RZ ;  /* 0xffffff1801017810 */ /* 0x002fe20007ffe0ff */
[----:B------:R-:W-:-:S04]  /*0040*/  UIADD3 UR5, UR4, 0x3f, URZ ;  /* 0x0000003f04057890 */ /* 0x000fc8000fffe03f */
[----:B------:R-:W-:-:S04]  /*0050*/  USHF.R.S32.HI UR4, URZ, 0x1f, UR5 ;  /* 0x0000001f3f047899 */ /* 0x000fc80008011405 */
[----:B------:R-:W-:-:S04]  /*0060*/  ULEA.HI UR4, UR4, UR5, URZ, 0x6 ;  /* 0x0000000504047291 */ /* 0x000fc8000f8f303f */
[----:B------:R-:W-:-:S04]  /*0070*/  USHF.R.S32.HI UR59, URZ, 0x6, UR4 ;  /* 0x000000063f3b7899 */ /* 0x000fc80008011404 */
[----:B--2---:R-:W-:-:S06]  /*0080*/  UISETP.GE.AND UP0, UPT, UR26, UR59, UPT ;  /* 0x0000003b1a00728c */ /* 0x004fcc000bf06270 */
[----:B------:R-:W-:-:S13]  /*0090*/  PLOP3.LUT P0, PT, PT, PT, UP0, 0x80, 0x0 ;  /* 0x000000000000781c */ /* 0x000fda0003f0f008 */
[----:B------:R-:W-:Y:S05]  /*00a0*/  @P0 EXIT ;  /* 0x000000000000094d */ /* 0x000fea0003800000 */
[----:B------:R-:W1:Y:S01]  /*00b0*/  S2R R17, SR_TID.X ;  /* 0x0000000000117919 */ /* 0x000e620000002100 */
[----:B------:R-:W2:Y:S01]  /*00c0*/  S2UR UR5, SR_CgaCtaId ;  /* 0x00000000000579c3 */ /* 0x000ea20000008800 */
[----:B------:R-:W-:Y:S01]  /*00d0*/  UMOV UR4, 0x400 ;  /* 0x0000040000047882 */ /* 0x000fe20000000000 */
[----:B------:R-:W-:-:S06]  /*00e0*/  UMOV UR7, 0x400 ;  /* 0x0000040000077882 */ /* 0x000fcc0000000000 */
[----:B------:R-:W3:Y:S08]  /*00f0*/  S2UR UR54, SR_CTAID.Z ;  /* 0x00000000003679c3 */ /* 0x000ef00000002700 */
[----:B------:R-:W-:Y:S08]  /*0100*/  S2UR UR6, SR_CgaCtaId ;  /* 0x00000000000679c3 */ /* 0x000ff00000008800 */
[----:B------:R-:W4:Y:S01]  /*0110*/  S2UR UR45, SR_CTAID.Y ;  /* 0x00000000002d79c3 */ /* 0x000f220000002600 */
[----:B--2---:R-:W-:Y:S01]  /*0120*/  ULEA UR5, UR5, UR4, 0x18 ;  /* 0x0000000405057291 */ /* 0x004fe2000f8ec03f */
[----:B-1----:R-:W-:Y:S01]  /*0130*/  SHF.R.S32.HI R18, RZ, 0x1f, R17 ;  /* 0x0000001fff127819 */ /* 0x002fe20000011411 */
[----:B---3--:R-:W-:-:S03]  /*0140*/  USHF.R.S32.HI UR4, URZ, 0x1f, UR54 ;  /* 0x0000001f3f047899 */ /* 0x008fc60008011436 */
[CC--:B------:R-:W-:Y:S02]  /*0150*/  LEA.HI R2, R18.reuse, R17.reuse, RZ, 0x5 ;  /* 0x0000001112027211 */ /* 0x0c0fe400078f28ff */
[----:B------:R-:W-:Y:S02]  /*0160*/  LEA.HI R15, R18, R17, RZ, 0x3 ;  /* 0x00000011120f7211 */ /* 0x000fe400078f18ff */
[--C-:B------:R-:W-:Y:S02]  /*0170*/  SHF.R.S32.HI R0, RZ, 0x5, R2.reuse ;  /* 0x00000005ff007819 */ /* 0x100fe40000011402 */
[----:B------:R-:W-:Y:S02]  /*0180*/  SHF.R.S32.HI R3, RZ, 0x1f, R2 ;  /* 0x0000001fff037819 */ /* 0x000fe40000011402 */
[-C--:B------:R-:W-:Y:S02]  /*0190*/  LEA.HI R2, R2, R0.reuse, RZ, 0x1 ;  /* 0x0000000002027211 */ /* 0x080fe400078f08ff */
[----:B------:R-:W-:-:S02]  /*01a0*/  LEA.HI R3, R3, R0, RZ, 0x2 ;  /* 0x0000000003037211 */ /* 0x000fc400078f10ff */
[----:B------:R-:W-:Y:S01]  /*01b0*/  LOP3.LUT R2, R2, 0xfffffffe, RZ, 0xc0, !PT ;  /* 0xfffffffe02027812 */ /* 0x000fe200078ec0ff */
[----:B----4-:R-:W-:Y:S01]  /*01c0*/  USHF.L.U32 UR8, UR45, 0x7, URZ ;  /* 0x000000072d087899 */ /* 0x010fe2000800063f */
[----:B------:R-:W-:Y:S02]  /*01d0*/  LOP3.LUT R3, R3, 0xfffffffc, RZ, 0xc0, !PT ;  /* 0xfffffffc03037812 */ /* 0x000fe400078ec0ff */
[-C--:B------:R-:W-:Y:S01]  /*01e0*/  LEA.HI R4, R18, R17.reuse, RZ, 0x4 ;  /* 0x0000001112047211 */ /* 0x080fe200078f20ff */
[----:B------:R-:W-:Y:S01]  /*01f0*/  IMAD.IADD R16, R0, 0x1, -R2 ;  /* 0x0000000100107824 */ /* 0x000fe200078e0a02 */
[----:B------:R-:W-:Y:S01]  /*0200*/  LEA.HI R20, R18, R17, RZ, 0x2 ;  /* 0x0000001112147211 */ /* 0x000fe200078f10ff */
[----:B------:R-:W-:Y:S01]  /*0210*/  IMAD.IADD R19, R0, 0x1, -R3 ;  /* 0x0000000100137824 */ /* 0x000fe200078e0a03 */
[----:B------:R-:W-:Y:S02]  /*0220*/  LOP3.LUT R7, R15, 0xfffffff8, RZ, 0xc0, !PT ;  /* 0xfffffff80f077812 */ /* 0x000fe400078ec0ff */
[----:B------:R-:W-:-:S02]  /*0230*/  SHF.R.S32.HI R5, RZ, 0x4, R4 ;  /* 0x00000004ff057819 */ /* 0x000fc40000011404 */
[--C-:B------:R-:W-:Y:S02]  /*0240*/  SHF.R.S32.HI R8, RZ, 0x2, R20.reuse ;  /* 0x00000002ff087819 */ /* 0x100fe40000011414 */
[----:B------:R-:W-:Y:S02]  /*0250*/  SHF.R.S32.HI R0, RZ, 0x1f, R20 ;  /* 0x0000001fff007819 */ /* 0x000fe40000011414 */
[----:B------:R-:W-:Y:S02]  /*0260*/  SHF.R.S32.HI R3, RZ, 0x3, R15 ;  /* 0x00000003ff037819 */ /* 0x000fe4000001140f */
[C---:B------:R-:W-:Y:S02]  /*0270*/  LOP3.LUT R6, R4.reuse, 0xfffffff0, RZ, 0xc0, !PT ;  /* 0xfffffff004067812 */ /* 0x040fe400078ec0ff */
[----:B------:R-:W-:Y:S01]  /*0280*/  LEA.HI R4, R4, R5, RZ, 0x1 ;  /* 0x0000000504047211 */ /* 0x000fe200078f08ff */
[----:B------:R-:W-:Y:S01]  /*0290*/  IMAD.SHL.U32 R3, R3, 0x40, RZ ;  /* 0x0000004003037824 */ /* 0x000fe200078e00ff */
[----:B------:R-:W-:Y:S01]  /*02a0*/  LEA.HI R2, R0, R8, RZ, 0x3 ;  /* 0x0000000800027211 */ /* 0x000fe200078f18ff */
[----:B------:R-:W-:Y:S01]  /*02b0*/  IMAD.IADD R0, R17, 0x1, -R7 ;  /* 0x0000000111007824 */ /* 0x000fe200078e0a07 */
[----:B------:R-:W-:-:S02]  /*02c0*/  LOP3.LUT R4, R4, 0xfffffffe, RZ, 0xc0, !PT ;  /* 0xfffffffe04047812 */ /* 0x000fc400078ec0ff */
[----:B------:R-:W-:Y:S01]  /*02d0*/  LOP3.LUT R2, R2, 0xfffffff8, RZ, 0xc0, !PT ;  /* 0xfffffff802027812 */ /* 0x000fe200078ec0ff */
[C---:B------:R-:W-:Y:S01]  /*02e0*/  IMAD.SHL.U32 R22, R0.reuse, 0x8, RZ ;  /* 0x0000000800167824 */ /* 0x040fe200078e00ff */
[----:B------:R-:W-:Y:S01]  /*02f0*/  LOP3.LUT R3, R3, 0x1c0, RZ, 0xc0, !PT ;  /* 0x000001c003037812 */ /* 0x000fe200078ec0ff */
[----:B------:R-:W-:Y:S01]  /*0300*/  IMAD.IADD R12, R5, 0x1, -R4 ;  /* 0x00000001050c7824 */ /* 0x000fe200078e0a04 */
[----:B------:R-:W-:Y:S01]  /*0310*/  LOP3.LUT P4, RZ, R0, 0x4, RZ, 0xc0, !PT ;  /* 0x0000000400ff7812 */ /* 0x000fe2000788c0ff */
[----:B------:R-:W-:Y:S01]  /*0320*/  IMAD.IADD R5, R8, 0x1, -R2 ;  /* 0x0000000108057824 */ /* 0x000fe200078e0a02 */
[----:B------:R-:W-:Y:S01]  /*0330*/  LOP3.LUT R4, R3, 0x38, R22, 0xf8, !PT ;  /* 0x0000003803047812 */ /* 0x000fe200078ef816 */
[----:B------:R-:W-:Y:S01]  /*0340*/  IMAD.IADD R2, R17, 0x1, -R6 ;  /* 0x0000000111027824 */ /* 0x000fe200078e0a06 */
[----:B------:R-:W-:Y:S01]  /*0350*/  SHF.R.U32.HI R3, RZ, 0x3, R3 ;  /* 0x00000003ff037819 */ /* 0x000fe20000011603 */
[----:B------:R-:W-:Y:S01]  /*0360*/  IMAD.SHL.U32 R11, R12, 0x200, RZ ;  /* 0x000002000c0b7824 */ /* 0x000fe200078e00ff */
[C---:B------:R-:W-:Y:S01]  /*0370*/  LOP3.LUT P3, RZ, R0.reuse, 0x2, RZ, 0xc0, !PT ;  /* 0x0000000200ff7812 */ /* 0x040fe2000786c0ff */
[----:B------:R-:W-:Y:S01]  /*0380*/  IMAD.SHL.U32 R0, R0, 0x40, RZ ;  /* 0x0000004000007824 */ /* 0x000fe200078e00ff */
[----:B------:R-:W-:Y:S01]  /*0390*/  LOP3.LUT R13, R4, R3, RZ, 0x3c, !PT ;  /* 0x00000003040d7212 */ /* 0x000fe200078e3cff */
[----:B------:R-:W-:Y:S01]  /*03a0*/  IMAD.SHL.U32 R3, R16, 0x10, RZ ;  /* 0x0000001010037824 */ /* 0x000fe200078e00ff */
[----:B------:R-:W-:Y:S01]  /*03b0*/  SHF.R.S32.HI R4, RZ, 0x1f, R2 ;  /* 0x0000001fff047819 */ /* 0x000fe20000011402 */
[----:B------:R-:W-:Y:S01]  /*03c0*/  STL [R1+0x48], R22 ;  /* 0x0000481601007387 */ /* 0x000fe20000100800 */
[----:B------:R-:W-:-:S02]  /*03d0*/  LOP3.LUT R0, R0, 0x1c0, RZ, 0xc0, !PT ;  /* 0x000001c000007812 */ /* 0x000fc400078ec0ff */
[----:B------:R-:W-:Y:S02]  /*03e0*/  LEA.HI R14, R4, R2, RZ, 0x3 ;  /* 0x00000002040e7211 */ /* 0x000fe400078f18ff */
[----:B------:R-:W-:Y:S02]  /*03f0*/  LEA.HI R8, R18, R17, RZ, 0x7 ;  /* 0x0000001112087211 */ /* 0x000fe400078f38ff */
[C---:B------:R-:W-:Y:S02]  /*0400*/  LOP3.LUT R4, R0.reuse, 0x8, R15, 0xf8, !PT ;  /* 0x0000000800047812 */ /* 0x040fe400078ef80f */
[----:B------:R-:W-:Y:S02]  /*0410*/  LOP3.LUT R9, R0, 0x10, R3, 0xf8, !PT ;  /* 0x0000001000097812 */ /* 0x000fe400078ef803 */
[----:B------:R-:W-:Y:S02]  /*0420*/  SHF.R.U32.HI R10, RZ, 0x3, R0 ;  /* 0x00000003ff0a7819 */ /* 0x000fe40000011600 */
[----:B------:R-:W-:-:S02]  /*0430*/  LOP3.LUT R0, R5, 0x1, RZ, 0xc0, !PT ;  /* 0x0000000105007812 */ /* 0x000fc400078ec0ff */
[----:B------:R-:W-:Y:S02]  /*0440*/  LOP3.LUT R6, R14, 0xfffffff8, RZ, 0xc0, !PT ;  /* 0xfffffff80e067812 */ /* 0x000fe400078ec0ff */
[----:B------:R-:W-:Y:S02]  /*0450*/  SHF.R.S32.HI R8, RZ, 0x7, R8 ;  /* 0x00000007ff087819 */ /* 0x000fe40000011408 */
[----:B------:R-:W-:Y:S01]  /*0460*/  ISETP.NE.U32.AND P0, PT, R0, 0x1, PT ;  /* 0x000000010000780c */ /* 0x000fe20003f05070 */
[----:B------:R-:W-:Y:S01]  /*0470*/  IMAD.IADD R7, R2, 0x1, -R6 ;  /* 0x0000000102077824 */ /* 0x000fe200078e0a06 */
[----:B------:R-:W-:Y:S01]  /*0480*/  LEA.HI R0, R18, R17, RZ, 0x6 ;  /* 0x0000001112007211 */ /* 0x000fe200078f30ff */
[----:B------:R-:W-:Y:S01]  /*0490*/  IMAD.SHL.U32 R6, R12, 0x20, RZ ;  /* 0x000000200c067824 */ /* 0x000fe200078e00ff */
[----:B------:R-:W-:Y:S01]  /*04a0*/  LOP3.LUT R3, R4, R10, RZ, 0x3c, !PT ;  /* 0x0000000a04037212 */ /* 0x000fe200078e3cff */
[----:B------:R-:W-:Y:S01]  /*04b0*/  IMAD R4, R8, 0x800, R11 ;  /* 0x0000080008047824 */ /* 0x000fe200078e020b */
[----:B------:R-:W-:-:S02]  /*04c0*/  LOP3.LUT R2, R20, 0x7ffffffc, RZ, 0xc0, !PT ;  /* 0x7ffffffc14027812 */ /* 0x000fc400078ec0ff */
[----:B------:R-:W-:Y:S01]  /*04d0*/  SHF.R.S32.HI R0, RZ, 0x6, R0 ;  /* 0x00000006ff007819 */ /* 0x000fe20000011400 */
[----:B------:R-:W-:Y:S01]  /*04e0*/  IMAD.IADD R21, R4, 0x1, R3 ;  /* 0x0000000104157824 */ /* 0x000fe200078e0203 */
[----:B------:R-:W-:Y:S01]  /*04f0*/  LOP3.LUT R15, R9, 0x8, R15, 0xf8, !PT ;  /* 0x00000008090f7812 */ /* 0x000fe200078ef80f */
[----:B------:R-:W-:Y:S01]  /*0500*/  IMAD.IADD R9, R17, 0x1, -R2 ;  /* 0x0000000111097824 */ /* 0x000fe200078e0a02 */
[----:B------:R-:W-:Y:S01]  /*0510*/  R2P PR, R5, 0x6 ;  /* 0x0000000605007804 */ /* 0x000fe20000000000 */
[----:B------:R-:W-:Y:S01]  /*0520*/  IMAD.SHL.U32 R4, R17, 0x2, RZ ;  /* 0x0000000211047824 */ /* 0x000fe200078e00ff */
[C---:B------:R-:W-:Y:S01]  /*0530*/  LOP3.LUT P6, RZ, R7.reuse, 0x4, RZ, 0xc0, !PT ;  /* 0x0000000407ff7812 */ /* 0x040fe200078cc0ff */
[C---:B------:R-:W-:Y:S01]  /*0540*/  IMAD R17, R0.reuse, 0x200, R13 ;  /* 0x0000020000117824 */ /* 0x040fe200078e020d */
[----:B------:R-:W-:Y:S01]  /*0550*/  LOP3.LUT P5, RZ, R7, 0x2, RZ, 0xc0, !PT ;  /* 0x0000000207ff7812 */ /* 0x000fe200078ac0ff */
[----:B------:R-:W-:Y:S02]  /*0560*/  IMAD.SHL.U32 R3, R0, 0x8, RZ ;  /* 0x0000000800037824 */ /* 0x000fe400078e00ff */
[----:B------:R-:W-:-:S02]  /*0570*/  IMAD.SHL.U32 R0, R8, 0x20, RZ ;  /* 0x0000002008007824 */ /* 0x000fc400078e00ff */
[----:B------:R-:W-:Y:S01]  /*0580*/  IMAD.SHL.U32 R2, R5, 0x40, RZ ;  /* 0x0000004005027824 */ /* 0x000fe200078e00ff */
[----:B------:R-:W-:Y:S02]  /*0590*/  LOP3.LUT R3, R3, 0x18, RZ, 0xc0, !PT ;  /* 0x0000001803037812 */ /* 0x000fe400078ec0ff */
[----:B------:R-:W-:Y:S02]  /*05a0*/  LOP3.LUT R5, R0, 0x6, R4, 0xf8, !PT ;  /* 0x0000000600057812 */ /* 0x000fe400078ef804 */
[----:B------:R-:W-:Y:S02]  /*05b0*/  LOP3.LUT R2, R2, 0x1c0, RZ, 0xc0, !PT ;  /* 0x000001c002027812 */ /* 0x000fe400078ec0ff */
[----:B------:R-:W-:Y:S01]  /*05c0*/  LOP3.LUT R8, R3, 0x20, R6, 0xf8, !PT ;  /* 0x0000002003087812 */ /* 0x000fe200078ef806 */
[----:B------:R1:W-:Y:S01]  /*05d0*/  STL [R1+0x80], R5 ;  /* 0x0000800501007387 */ /* 0x0003e20000100800 */
[----:B------:R-:W-:-:S04]  /*05e0*/  SHF.R.U32.HI R4, RZ, 0x3, R2 ;  /* 0x00000003ff047819 */ /* 0x000fc80000011602 */
[----:B------:R-:W-:Y:S02]  /*05f0*/  LOP3.LUT R6, R4, R2, R3, 0x1e, !PT ;  /* 0x0000000204067212 */ /* 0x000fe400078e1e03 */
[----:B------:R-:W-:Y:S01]  /*0600*/  LOP3.LUT R3, R11, R15, R10, 0xf6, !PT ;  /* 0x0000000f0b037212 */ /* 0x000fe200078ef60a */
[----:B------:R-:W-:-:S03]  /*0610*/  IMAD.MOV.U32 R10, RZ, RZ, -0x10 ;  /* 0xfffffff0ff0a7424 */ /* 0x000fc600078e00ff */
[----:B------:R-:W-:Y:S02]  /*0620*/  LEA R3, R3, UR5, 0x1 ;  /* 0x0000000503037c11 */ /* 0x000fe4000f8e08ff */
[----:B------:R-:W-:Y:S02]  /*0630*/  SEL R10, R10, 0x10, !P0 ;  /* 0x000000100a0a7807 */ /* 0x000fe40004000000 */
[----:B-1----:R-:W-:Y:S01]  /*0640*/  LOP3.LUT R5, R2, 0x20, R0, 0xf8, !PT ;  /* 0x0000002002057812 */ /* 0x002fe200078ef800 */
[----:B------:R-:W-:Y:S02]  /*0650*/  IMAD.SHL.U32 R0, R9, 0x2, RZ ;  /* 0x0000000209007824 */ /* 0x000fe400078e00ff */
[----:B------:R-:W-:Y:S01]  /*0660*/  IMAD.SHL.U32 R2, R7, 0x40, RZ ;  /* 0x0000004007027824 */ /* 0x000fe200078e00ff */
[----:B------:R-:W-:Y:S01]  /*0670*/  LOP3.LUT R4, R5, R4, RZ, 0x3c, !PT ;  /* 0x0000000405047212 */ /* 0x000fe200078e3cff */
[--C-:B------:R-:W-:Y:S02]  /*0680*/  IMAD R5, R19, 0x400, R0.reuse ;  /* 0x0000040013057824 */ /* 0x100fe400078e0200 */
[----:B------:R-:W-:-:S02]  /*0690*/  IMAD R0, R16, 0x400, R0 ;  /* 0x0000040010007824 */ /* 0x000fc400078e0200 */
[----:B------:R-:W-:Y:S02]  /*06a0*/  IMAD.IADD R13, R5, 0x1, R4 ;  /* 0x00000001050d7824 */ /* 0x000fe400078e0204 */
[----:B------:R-:W-:Y:S01]  /*06b0*/  IMAD.IADD R11, R0, 0x1, R6 ;  /* 0x00000001000b7824 */ /* 0x000fe200078e0206 */
[----:B------:R-:W-:Y:S01]  /*06c0*/  LOP3.LUT R0, R2, 0x1c0, RZ, 0xc0, !PT ;  /* 0x000001c002007812 */ /* 0x000fe200078ec0ff */
[----:B------:R-:W-:Y:S01]  /*06d0*/  IMAD.SHL.U32 R9, R14, 0x40, RZ ;  /* 0x000000400e097824 */ /* 0x000fe200078e00ff */
[----:B------:R-:W-:Y:S01]  /*06e0*/  LEA R13, R13, UR5, 0x1 ;  /* 0x000000050d0d7c11 */ /* 0x000fe2000f8e08ff */
[----:B------:R-:W-:Y:S01]  /*06f0*/  IMAD.SHL.U32 R4, R12, 0x8, RZ ;  /* 0x000000080c047824 */ /* 0x000fe200078e00ff */
[----:B------:R-:W-:Y:S01]  /*0700*/  SHF.R.U32.HI R2, RZ, 0x3, R0 ;  /* 0x00000003ff027819 */ /* 0x000fe20000011600 */
[----:B------:R-:W-:Y:S01]  /*0710*/  IMAD.U32 R5, RZ, RZ, UR4 ;  /* 0x00000004ff057e24 */ /* 0x000fe2000f8e00ff */
[----:B------:R-:W-:Y:S01]  /*0720*/  LOP3.LUT R9, R9, 0xfffffe00, RZ, 0xc0, !PT ;  /* 0xfffffe0009097812 */ /* 0x000fe200078ec0ff */
[----:B------:R-:W-:Y:S01]  /*0730*/  ULEA UR4, UR6, UR7, 0x18 ;  /* 0x0000000706047291 */ /* 0x000fe2000f8ec03f */
[----:B------:R-:W-:Y:S01]  /*0740*/  LOP3.LUT R4, R0, 0x8, R4, 0xf8, !PT ;  /* 0x0000000800047812 */ /* 0x000fe200078ef804 */
[----:B------:R-:W-:Y:S01]  /*0750*/  USHF.R.S32.HI UR6, URZ, 0x1f, UR45 ;  /* 0x0000001f3f067899 */ /* 0x000fe2000801142d */
[----:B------:R-:W-:Y:S01]  /*0760*/  LOP3.LUT R0, R2, R8, R0, 0x1e, !PT ;  /* 0x0000000802007212 */ /* 0x000fe200078e1e00 */
[----:B------:R-:W-:Y:S01]  /*0770*/  USHF.R.S32.HI UR7, URZ, 0x1f, UR54 ;  /* 0x0000001f3f077899 */ /* 0x000fe20008011436 */
[--C-:B------:R-:W-:Y:S01]  /*0780*/  IMAD R7, R19, 0x400, R9.reuse ;  /* 0x0000040013077824 */ /* 0x100fe200078e0209 */
[----:B------:R-:W-:Y:S01]  /*0790*/  LOP3.LUT R2, R4, R2, RZ, 0x3c, !PT ;  /* 0x0000000204027212 */ /* 0x000fe200078e3cff */
[----:B------:R-:W-:Y:S01]  /*07a0*/  IMAD R8, R16, 0x400, R9 ;  /* 0x0000040010087824 */ /* 0x000fe200078e0209 */
[----:B------:R-:W-:Y:S01]  /*07b0*/  LOP3.LUT R9, R0, R9, RZ, 0xfc, !PT ;  /* 0x0000000900097212 */ /* 0x000fe200078efcff */
[----:B------:R-:W-:Y:S01]  /*07c0*/  IMAD.U32 R0, RZ, RZ, UR6 ;  /* 0x00000006ff007e24 */ /* 0x000fe2000f8e00ff */
[----:B------:R-:W-:Y:S01]  /*07d0*/  UIADD3 UR6, UR5, 0x12000, URZ ;  /* 0x0001200005067890 */ /* 0x000fe2000fffe03f */
[----:B------:R-:W-:Y:S01]  /*07e0*/  IMAD.U32 R0, RZ, RZ, UR7 ;  /* 0x00000007ff007e24 */ /* 0x000fe2000f8e00ff */
[----:B------:R-:W-:Y:S01]  /*07f0*/  LEA R12, R17, UR5, 0x1 ;  /* 0x00000005110c7c11 */ /* 0x000fe2000f8e08ff */
[----:B------:R-:W-:-:S02]  /*0800*/  VIADD R14, R22, 0x40 ;  /* 0x00000040160e7836 */ /* 0x000fc40000000000 */
[----:B------:R-:W-:Y:S02]  /*0810*/  VIADD R0, R22, 0x80 ;  /* 0x0000008016007836 */ /* 0x000fe40000000000 */
[----:B------:R-:W-:Y:S01]  /*0820*/  IMAD.MOV.U32 R6, RZ, RZ, 0x20 ;  /* 0x00000020ff067424 */ /* 0x000fe200078e00ff */
[----:B------:R1:W-:Y:S01]  /*0830*/  STL [R1+0x68], R14 ;  /* 0x0000680e01007387 */ /* 0x0003e20000100800 */
[----:B------:R-:W-:Y:S02]  /*0840*/  IMAD.IADD R7, R7, 0x1, R2 ;  /* 0x0000000107077824 */ /* 0x000fe400078e0202 */
[----:B------:R-:W-:Y:S01]  /*0850*/  IMAD.IADD R8, R2, 0x1, R8 ;  /* 0x0000000102087824 */ /* 0x000fe200078e0208 */
[----:B------:R2:W-:Y:S01]  /*0860*/  STL [R1+0x6c], R0 ;  /* 0x00006c0001007387 */ /* 0x0005e20000100800 */
[----:B------:R-:W-:Y:S01]  /*0870*/  IMAD.U32 R2, RZ, RZ, UR7 ;  /* 0x00000007ff027e24 */ /* 0x000fe2000f8e00ff */
[----:B------:R-:W-:Y:S01]  /*0880*/  SEL R2, R6, 0xffffffe0, !P3 ;  /* 0xffffffe006027807 */ /* 0x000fe20005800000 */
[----:B------:R-:W-:Y:S01]  /*0890*/  IMAD.MOV.U32 R5, RZ, RZ, 0x40 ;  /* 0x00000040ff057424 */ /* 0x000fe200078e00ff */
[----:B------:R3:W-:Y:S01]  /*08a0*/  STL [R1+0x2c], R12 ;  /* 0x00002c0c01007387 */ /* 0x0007e20000100800 */
[----:B------:R-:W-:Y:S01]  /*08b0*/  IMAD.U32 R4, RZ, RZ, UR8 ;  /* 0x00000008ff047e24 */ /* 0x000fe2000f8e00ff */
[----:B------:R-:W-:Y:S01]  /*08c0*/  UIADD3 UR7, UR5, 0xc000, URZ ;  /* 0x0000c00005077890 */ /* 0x000fe2000fffe03f */
[----:B------:R-:W-:-:S02]  /*08d0*/  LEA R8, R8, UR6, 0x1 ;  /* 0x0000000608087c11 */ /* 0x000fc4000f8e08ff */
[C---:B------:R-:W-:Y:S02]  /*08e0*/  SEL R4, R5.reuse, 0xffffffc0, !P4 ;  /* 0xffffffc005047807 */ /* 0x040fe40006000000 */
[----:B------:R-:W-:Y:S02]  /*08f0*/  SEL R6, R6, 0xffffffe0, !P5 ;  /* 0xffffffe006067807 */ /* 0x000fe40006800000 */
[----:B------:R-:W-:Y:S02]  /*0900*/  SEL R5, R5, 0xffffffc0, !P6 ;  /* 0xffffffc005057807 */ /* 0x000fe40007000000 */
[----:B-1----:R-:W-:Y:S02]  /*0910*/  LEA R14, R11, UR7, 0x1 ;  /* 0x000000070b0e7c11 */ /* 0x002fe4000f8e08ff */
[----:B------:R-:W-:Y:S02]  /*0920*/  LEA R11, R7, UR5, 0x1 ;  /* 0x00000005070b7c11 */ /* 0x000fe4000f8e08ff */
[----:B--2---:R-:W-:Y:S01]  /*0930*/  LEA R0, R21, UR6, 0x1 ;  /* 0x0000000615007c11 */ /* 0x004fe2000f8e08ff */
[----:B------:R-:W-:-:S02]  /*0940*/  ULDC.64 UR6, c[0x0][0x208] ;  /* 0x0000820000067ab9 */ /* 0x000fc40000000a00 */
[----:B------:R-:W-:Y:S02]  /*0950*/  IMAD.IADD R7, R11, 0x1, R6 ;  /* 0x000000010b077824 */ /* 0x000fe400078e0206 */
[----:B---3--:R-:W-:Y:S01]  /*0960*/  IMAD.IADD R12, R0, 0x1, R2 ;  /* 0x00000001000c7824 */ /* 0x008fe200078e0202 */
[----:B------:R-:W-:Y:S01]  /*0970*/  IADD3 R2, R2, -0x6000, R0 ;  /* 0xffffa00002027810 */ /* 0x000fe20007ffe000 */
[----:B------:R-:W-:-:S03]  /*0980*/  IMAD.IADD R252, R0, 0x1, R4 ;  /* 0x0000000100fc7824 */ /* 0x000fc600078e0204 */
[----:B------:R1:W-:Y:S01]  /*0990*/  STL [R1+0x4], R12 ;  /* 0x0000040c01007387 */ /* 0x0003e20000100800 */
[C---:B------:R-:W-:Y:S02]  /*09a0*/  IMAD.IADD R0, R4.reuse, 0x1, R2 ;  /* 0x0000000104007824 */ /* 0x040fe400078e0202 */
[----:B------:R-:W-:Y:S01]  /*09b0*/  IMAD.IADD R2, R4, 0x1, R3 ;  /* 0x0000000104027824 */ /* 0x000fe200078e0203 */
[----:B------:R-:W-:Y:S01]  /*09c0*/  STL [R1+0x50], R13 ;  /* 0x0000500d01007387 */ /* 0x000fe20000100800 */
[C---:B------:R-:W-:Y:S02]  /*09d0*/  VIADD R4, R14.reuse, 0x40 ;  /* 0x000000400e047836 */ /* 0x040fe40000000000 */
[----:B------:R-:W-:Y:S01]  /*09e0*/  @P2 VIADD R4, R14, 0xffffffc0 ;  /* 0xffffffc00e042836 */ /* 0x000fe20000000000 */
[----:B------:R2:W-:Y:S04]  /*09f0*/  STL [R1+0x10], R0 ;  /* 0x0000100001007387 */ /* 0x0005e80000100800 */
[----:B------:R-:W-:Y:S01]  /*0a00*/  STL [R1+0x78], R14 ;  /* 0x0000780e01007387 */ /* 0x000fe20000100800 */
[----:B-1----:R-:W-:-:S02]  /*0a10*/  VIADD R12, R13, 0x20 ;  /* 0x000000200d0c7836 */ /* 0x002fc40000000000 */
[C---:B------:R-:W-:Y:S02]  /*0a20*/  @P1 VIADD R12, R13.reuse, 0xffffffe0 ;  /* 0xffffffe00d0c1836 */ /* 0x040fe40000000000 */
[----:B--2---:R-:W-:-:S05]  /*0a30*/  IMAD.IADD R0, R13, 0x1, R10 ;  /* 0x000000010d007824 */ /* 0x004fca00078e020a */
[----:B------:R1:W-:Y:S04]  /*0a40*/  STL [R1+0x5c], R0 ;  /* 0x00005c0001007387 */ /* 0x0003e80000100800 */
[----:B------:R-:W-:Y:S04]  /*0a50*/  STL [R1+0x8], R11 ;  /* 0x0000080b01007387 */ /* 0x000fe80000100800 */
[----:B------:R-:W-:Y:S04]  /*0a60*/  STL [R1+0x54], R12 ;  /* 0x0000540c01007387 */ /* 0x000fe80000100800 */
[----:B------:R2:W-:Y:S04]  /*0a70*/  STL [R1+0x7c], R4 ;  /* 0x00007c0401007387 */ /* 0x0005e80000100800 */
[----:B------:R-:W-:Y:S01]  /*0a80*/  STL [R1+0x1c], R8 ;  /* 0x00001c0801007387 */ /* 0x000fe20000100800 */
[----:B-1----:R-:W-:Y:S01]  /*0a90*/  LEA R0, R9, UR5, 0x1 ;  /* 0x0000000509007c11 */ /* 0x002fe2000f8e08ff */
[----:B------:R-:W-:-:S02]  /*0aa0*/  IMAD.IADD R9, R11, 0x1, R5 ;  /* 0x000000010b097824 */ /* 0x000fc400078e0205 */
[----:B--2---:R-:W-:-:S05]  /*0ab0*/  IMAD.IADD R4, R10, 0x1, R12 ;  /* 0x000000010a047824 */ /* 0x004fca00078e020c */
[----:B------:R1:W-:Y:S04]  /*0ac0*/  STL [R1+0x58], R4 ;  /* 0x0000580401007387 */ /* 0x0003e80000100800 */
[----:B------:R-:W-:Y:S04]  /*0ad0*/  STL [R1+0xc], R7 ;  /* 0x00000c0701007387 */ /* 0x000fe80000100800 */
[----:B------:R-:W-:Y:S01]  /*0ae0*/  STL [R1+0x18], R9 ;  /* 0x0000180901007387 */ /* 0x000fe20000100800 */
[--C-:B-1----:R-:W-:Y:S02]  /*0af0*/  IMAD.IADD R4, R5, 0x1, R8.reuse ;  /* 0x0000000105047824 */ /* 0x102fe400078e0208 */
[----:B------:R-:W-:-:S02]  /*0b00*/  IMAD.IADD R8, R6, 0x1, R8 ;  /* 0x0000000106087824 */ /* 0x000fc400078e0208 */
[----:B------:R-:W-:-:S03]  /*0b10*/  IMAD.IADD R5, R7, 0x1, R5 ;  /* 0x0000000107057824 */ /* 0x000fc600078e0205 */
[----:B------:R-:W-:Y:S04]  /*0b20*/  STL [R1+0x28], R8 ;  /* 0x0000280801007387 */ /* 0x000fe80000100800 */
[----:B------:R1:W-:Y:S04]  /*0b30*/  STL [R1+0x20], R4 ;  /* 0x0000200401007387 */ /* 0x0003e80000100800 */
[----:B------:R2:W-:Y:S01]  /*0b40*/  STL [R1+0x14], R5 ;  /* 0x0000140501007387 */ /* 0x0005e20000100800 */
[----:B-1----:R-:W-:-:S05]  /*0b50*/  IMAD.IADD R4, R6, 0x1, R4 ;  /* 0x0000000106047824 */ /* 0x002fca00078e0204 */
[----:B------:R2:W-:Y:S02]  /*0b60*/  STL [R1+0x24], R4 ;  /* 0x0000240401007387 */ /* 0x0005e40000100800 */
.L_x_44:
[----:B------:R-:W-:Y:S01]  /*0b70*/  ULDC.64 UR8, c[0x0][0x308] ;  /* 0x0000c20000087ab9 */ /* 0x000fe20000000a00 */
[----:B------:R-:W-:Y:S01]  /*0b80*/  ULDC.64 UR10, c[0x0][0x300] ;  /* 0x0000c000000a7ab9 */ /* 0x000fe20000000a00 */
[----:B------:R-:W-:Y:S02]  /*0b90*/  UISETP.NE.U32.AND UP3, UPT, UR8, URZ, UPT ;  /* 0x0000003f0800728c */ /* 0x000fe4000bf65070 */
[----:B------:R-:W-:Y:S02]  /*0ba0*/  UISETP.NE.U32.AND UP4, UPT, UR10, URZ, UPT ;  /* 0x0000003f0a00728c */ /* 0x000fe4000bf85070 */
[----:B------:R-:W-:Y:S02]  /*0bb0*/  UISETP.NE.AND.EX UP3, UPT, UR9, URZ, UPT, UP3 ;  /* 0x0000003f0900728c */ /* 0x000fe4000bf65330 */
[----:B------:R-:W-:Y:S02]  /*0bc0*/  UISETP.NE.AND.EX UP4, UPT, UR11, URZ, UPT, UP4 ;  /* 0x0000003f0b00728c */ /* 0x000fe4000bf85340 */
[----:B------:R-:W-:-:S02]  /*0bd0*/  USHF.R.S32.HI UR55, URZ, 0x1f, UR45 ;  /* 0x0000001f3f377899 */ /* 0x000fc4000801142d */
[----:B------:R-:W-:Y:S01]  /*0be0*/  USHF.L.U32 UR16, UR45, 0x2, URZ ;  /* 0x000000022d107899 */ /* 0x000fe2000800063f */
[----:B------:R-:W-:Y:S01]  /*0bf0*/  PLOP3.LUT P0, PT, PT, PT, UP3, 0x80, 0x0 ;  /* 0x000000000000781c */ /* 0x000fe20003f0f038 */
[----:B------:R-:W-:Y:S01]  /*0c00*/  USHF.L.U64.HI UR5, UR45, 0x2, UR55 ;  /* 0x000000022d057899 */ /* 0x000fe20008010237 */
[----:B------:R-:W-:Y:S01]  /*0c10*/  PLOP3.LUT P1, PT, PT, PT, UP4, 0x80, 0x0 ;  /* 0x000000000000781c */ /* 0x000fe20003f2f048 */
[----:B------:R-:W-:Y:S01]  /*0c20*/  ULDC.64 UR12, c[0x0][0x2f0] ;  /* 0x0000bc00000c7ab9 */ /* 0x000fe20000000a00 */
[----:B------:R-:W-:Y:S02]  /*0c30*/  @UP3 UIADD3 UR8, UP0, UR16, UR8, URZ ;  /* 0x0000000810083290 */ /* 0x000fe4000ff1e03f */
[----:B------:R-:W-:Y:S02]  /*0c40*/  UIADD3 UR15, UP2, UR16, UR12, URZ ;  /* 0x0000000c100f7290 */ /* 0x000fe4000ff5e03f */
[----:B------:R-:W-:Y:S02]  /*0c50*/  @UP3 UIADD3.X UR9, UR5, UR9, URZ, UP0, !UPT ;  /* 0x0000000905093290 */ /* 0x000fe400087fe43f */
[----:B------:R-:W-:Y:S01]  /*0c60*/  UISETP.NE.U32.AND UP0, UPT, UR12, URZ, UPT ;  /* 0x0000003f0c00728c */ /* 0x000fe2000bf05070 */
[----:B-12---:R-:W-:Y:S01]  /*0c70*/  IMAD.U32 R4, RZ, RZ, UR8 ;  /* 0x00000008ff047e24 */ /* 0x006fe2000f8e00ff */
[----:B------:R-:W-:-:S02]  /*0c80*/  @UP4 UIADD3 UR10, UP1, UR16, UR10, URZ ;  /* 0x0000000a100a4290 */ /* 0x000fc4000ff3e03f */
[----:B------:R-:W-:Y:S01]  /*0c90*/  UIADD3.X UR14, UR5, UR13, URZ, UP2, !UPT ;  /* 0x0000000d050e7290 */ /* 0x000fe200097fe43f */
[----:B------:R-:W-:Y:S01]  /*0ca0*/  IMAD.U32 R5, RZ, RZ, UR9 ;  /* 0x00000009ff057e24 */ /* 0x000fe2000f8e00ff */
[----:B------:R-:W-:Y:S01]  /*0cb0*/  UISETP.NE.AND.EX UP2, UPT, UR13, URZ, UPT, UP0 ;  /* 0x0000003f0d00728c */ /* 0x000fe2000bf45300 */
[----:B------:R-:W-:Y:S02]  /*0cc0*/  ULDC.U8 UR17, c[0x0][0x3c2] ;  /* 0x0000f08000117ab9 */ /* 0x000fe40000000000 */
[----:B------:R-:W-:Y:S01]  /*0cd0*/  ULDC.64 UR12, c[0x0][0x2f8] ;  /* 0x0000be00000c7ab9 */ /* 0x000fe20000000a00 */
[----:B------:R-:W-:Y:S01]  /*0ce0*/  @UP4 UIADD3.X UR11, UR5, UR11, URZ, UP1, !UPT ;  /* 0x0000000b050b4290 */ /* 0x000fe20008ffe43f */
[----:B------:R-:W-:Y:S01]  /*0cf0*/  IMAD.U32 R6, RZ, RZ, UR10 ;  /* 0x0000000aff067e24 */ /* 0x000fe2000f8e00ff */
[----:B------:R-:W-:Y:S01]  /*0d00*/  UISETP.NE.AND UP1, UPT, UR17, URZ, UPT ;  /* 0x0000003f1100728c */ /* 0x000fe2000bf25270 */
[----:B------:R-:W-:Y:S01]  /*0d10*/  PLOP3.LUT P3, PT, PT, PT, UP2, 0x80, 0x0 ;  /* 0x000000000000781c */ /* 0x000fe20003f6f028 */
[----:B------:R-:W-:Y:S01]  /*0d20*/  UISETP.EQ.U32.AND UP4, UPT, UR12, URZ, UPT ;  /* 0x0000003f0c00728c */ /* 0x000fe2000bf82070 */
[----:B------:R1:W2:Y:S01]  /*0d30*/  @P0 LDG.E R8, desc[UR6][R4.64] ;  /* 0x0000000604080981 */ /* 0x0002a2000c1e1900 */
[----:B------:R-:W-:-:S02]  /*0d40*/  IMAD.U32 R7, RZ, RZ, UR11 ;  /* 0x0000000bff077e24 */ /* 0x000fc4000f8e00ff */
[----:B------:R-:W-:Y:S02]  /*0d50*/  UISETP.EQ.OR.EX UP4, UPT, UR13, URZ, !UP1, UP4 ;  /* 0x0000003f0d00728c */ /* 0x000fe4000cf82740 */
[----:B------:R-:W-:Y:S01]  /*0d60*/  UIADD3 UR8, UP0, UR16, UR12, URZ ;  /* 0x0000000c10087290 */ /* 0x000fe2000ff1e03f */
[----:B---3--:R-:W3:Y:S03]  /*0d70*/  @P1 LDG.E R10, desc[UR6][R6.64] ;  /* 0x00000006060a1981 */ /* 0x008ee6000c1e1900 */
[----:B------:R-:W-:Y:S01]  /*0d80*/  PLOP3.LUT P2, PT, PT, PT, UP4, 0x80, 0x0 ;  /* 0x000000000000781c */ /* 0x000fe20003f4f048 */
[----:B------:R-:W-:Y:S01]  /*0d90*/  UIADD3.X UR5, UR5, UR13, URZ, UP0, !UPT ;  /* 0x0000000d05057290 */ /* 0x000fe200087fe43f */
[----:B-1----:R-:W-:Y:S02]  /*0da0*/  IMAD.U32 R4, RZ, RZ, UR15 ;  /* 0x0000000fff047e24 */ /* 0x002fe4000f8e00ff */
[----:B------:R-:W-:-:S05]  /*0db0*/  IMAD.U32 R5, RZ, RZ, UR14 ;  /* 0x0000000eff057e24 */ /* 0x000fca000f8e00ff */
[----:B----4-:R-:W4:Y:S04]  /*0dc0*/  @P3 LDG.E R9, desc[UR6][R4.64] ;  /* 0x0000000604093981 */ /* 0x010f28000c1e1900 */
[----:B-----5:R1:W5:Y:S02]  /*0dd0*/  @P3 LDG.E R6, desc[UR6][R4.64+0x4] ;  /* 0x0000040604063981 */ /* 0x020364000c1e1900 */
[----:B-1----:R-:W-:Y:S01]  /*0de0*/  IMAD.U32 R4, RZ, RZ, UR8 ;  /* 0x00000008ff047e24 */ /* 0x002fe2000f8e00ff */
[----:B------:R-:W-:Y:S01]  /*0df0*/  UMOV UR19, URZ ;  /* 0x0000003f00137c82 */ /* 0x000fe20008000000 */
[----:B------:R-:W-:Y:S01]  /*0e00*/  IMAD.U32 R5, RZ, RZ, UR5 ;  /* 0x00000005ff057e24 */ /* 0x000fe2000f8e00ff */
[----:B------:R-:W-:Y:S01]  /*0e10*/  @!UP3 ULDC.64 UR8, c[0x0][0x318] ;  /* 0x0000c6000008bab9 */ /* 0x000fe20000000a00 */
[----:B------:R-:W-:-:S03]  /*0e20*/  @!UP3 ULDC UR5, c[0x0][0x2cc] ;  /* 0x0000b3000005bab9 */ /* 0x000fc60000000800 */
[----:B------:R-:W5:Y:S01]  /*0e30*/  @!P2 LDG.E R7, desc[UR6][R4.64] ;  /* 0x000000060407a981 */ /* 0x000f62000c1e1900 */
[----:B------:R-:W-:-:S04]  /*0e40*/  @!UP3 UISETP.NE.U32.AND UP0, UPT, UR8, URZ, UPT ;  /* 0x0000003f0800b28c */ /* 0x000fc8000bf05070 */
[----:B------:R-:W-:Y:S01]  /*0e50*/  @!UP3 UISETP.NE.AND.EX UP0, UPT, UR9, URZ, UPT, UP0 ;  /* 0x0000003f0900b28c */ /* 0x000fe2000bf05300 */
[----:B------:R-:W-:Y:S01]  /*0e60*/  UMOV UR16, 0xffffffff ;  /* 0xffffffff00107882 */ /* 0x000fe20000000000 */
[----:B------:R-:W-:Y:S02]  /*0e70*/  UMOV UR27, 0xffffffff ;  /* 0xffffffff001b7882 */ /* 0x000fe40000000000 */
[----:B------:R-:W-:Y:S02]  /*0e80*/  @!UP3 USEL UR9, UR5, URZ, UP0 ;  /* 0x0000003f0509b287 */ /* 0x000fe40008000000 */
[----:B------:R-:W-:Y:S01]  /*0e90*/  USHF.L.U32 UR32, UR26, 0x6, URZ ;  /* 0x000000061a207899 */ /* 0x000fe2000800063f */
[----:B------:R-:W-:Y:S01]  /*0ea0*/  ULDC UR8, c[0x0][0x2c8] ;  /* 0x0000b20000087ab9 */ /* 0x000fe20000000800 */
[----:B--2---:R-:W-:Y:S02]  /*0eb0*/  @P0 R2UR UR10, R8 ;  /* 0x00000000080a02ca */ /* 0x004fe400000e0000 */
[----:B------:R-:W-:-:S02]  /*0ec0*/  ISETP.NE.U32.AND P0, PT, RZ, UR12, PT ;  /* 0x0000000cff007c0c */ /* 0x000fc4000bf05070 */
[----:B---3--:R-:W-:Y:S02]  /*0ed0*/  @P1 R2UR UR19, R10 ;  /* 0x000000000a1312ca */ /* 0x008fe400000e0000 */
[----:B------:R-:W-:-:S11]  /*0ee0*/  ISETP.NE.AND.EX P0, PT, RZ, UR13, PT, P0 ;  /* 0x0000000dff007c0c */ /* 0x000fd6000bf05300 */
[----:B------:R-:W-:Y:S01]  /*0ef0*/  @UP3 UIADD3 UR5, UR10, -UR19, URZ ;  /* 0x800000130a053290 */ /* 0x000fe2000fffe03f */
[----:B----4-:R-:W-:Y:S02]  /*0f00*/  @P3 R2UR UR16, R9 ;  /* 0x00000000091032ca */ /* 0x010fe400000e0000 */
[----:B-----5:R-:W-:Y:S02]  /*0f10*/  @P3 R2UR UR11, R6 ;  /* 0x00000000060b32ca */ /* 0x020fe400000e0000 */
[----:B------:R-:W-:Y:S01]  /*0f20*/  @!P2 R2UR UR27, R7 ;  /* 0x00000000071ba2ca */ /* 0x000fe200000e0000 */
[----:B------:R-:W-:-:S14]  /*0f30*/  @!P0 BRA `(.L_x_0) ;  /* 0x0000000000188947 */ /* 0x000fdc0003800000 */
[----:B------:R-:W-:-:S13]  /*0f40*/  PLOP3.LUT P0, PT, PT, PT, UP1, 0x80, 0x0 ;  /* 0x000000000000781c */ /* 0x000fda0003f0f018 */
[----:B------:R-:W2:Y:S04]  /*0f50*/  @P0 LDG.E R6, desc[UR6][R4.64+0x4] ;  /* 0x0000040604060981 */ /* 0x000ea8000c1e1900 */
[----:B------:R-:W3:Y:S01]  /*0f60*/  @!P0 LDG.E R4, desc[UR6][R4.64] ;  /* 0x0000000604048981 */ /* 0x000ee2000c1e1900 */
[----:B--2---:R-:W-:-:S13]  /*0f70*/  @P0 R2UR UR8, R6 ;  /* 0x00000000060802ca */ /* 0x004fda00000e0000 */
[----:B------:R-:W-:-:S07]  /*0f80*/  @UP1 UIADD3 UR8, UR8, -UR27, URZ ;  /* 0x8000001b08081290 */ /* 0x000fce000fffe03f */
[----:B---3--:R-:W-:-:S15]  /*0f90*/  @!P0 R2UR UR8, R4 ;  /* 0x00000000040882ca */ /* 0x008fde00000e0000 */
.L_x_0:
[----:B------:R-:W-:Y:S02]  /*0fa0*/  @!UP3 UIADD3 UR5, UR9, UR8, -UR19 ;  /* 0x000000080905b290 */ /* 0x000fe4000fffe813 */
[----:B------:R-:W-:Y:S02]  /*0fb0*/  @UP2 UIADD3 UR35, UR11, -UR16, URZ ;  /* 0x800000100b232290 */ /* 0x000fe4000fffe03f */
[----:B------:R-:W-:-:S05]  /*0fc0*/  UISETP.GT.AND UP0, UPT, UR5, UR32, UPT ;  /* 0x000000200500728c */ /* 0x000fca000bf04270 */
[----:B------:R-:W-:Y:S01]  /*0fd0*/  @!UP2 ULDC UR35, c[0x0][0x2c4] ;  /* 0x0000b1000023aab9 */ /* 0x000fe20000000800 */
[----:B------:R-:W-:-:S13]  /*0fe0*/  PLOP3.LUT P0, PT, PT, PT, UP0, 0x80, 0x0 ;  /* 0x000000000000781c */ /* 0x000fda0003f0f008 */
[----:B------:R-:W-:Y:S05]  /*0ff0*/  @!P0 BRA `(.L_x_1) ;  /* 0x0000008000d48947 */ /* 0x000fea0003800000 */
[----:B------:R-:W1:Y:S01]  /*1000*/  LDC R9, c[0x0][0x278] ;  /* 0x00009e00ff097b82 */ /* 0x000e620000000800 */
[----:B------:R-:W-:Y:S01]  /*1010*/  IABS R7, UR54 ;  /* 0x0000003600077c13 */ /* 0x000fe20008000000 */
[----:B------:R-:W-:Y:S01]  /*1020*/  ULDC.64 UR10, c[0x0][0x488] ;  /* 0x00012200000a7ab9 */ /* 0x000fe20000000a00 */
[----:B------:R-:W-:Y:S01]  /*1030*/  UISETP.NE.AND UP1, UPT, UR16, -0x1, UPT ;  /* 0xffffffff1000788c */ /* 0x000fe2000bf25270 */
[----:B------:R-:W-:Y:S01]  /*1040*/  ULDC.64 UR8, c[0x0][0x228] ;  /* 0x00008a0000087ab9 */ /* 0x000fe20000000a00 */
[----:B------:R-:W-:Y:S01]  /*1050*/  ULDC UR56, c[0x0][0x2d4] ;  /* 0x0000b50000387ab9 */ /* 0x000fe20000000800 */
[----:B------:R-:W-:Y:S02]  /*1060*/  UIMAD.WIDE.U32 UR20, UR45, UR8, URZ ;  /* 0x000000082d1472a5 */ /* 0x000fe4000f8e003f */
[----:B------:R-:W2:Y:S01]  /*1070*/  S2UR UR12, SR_CTAID.X ;  /* 0x00000000000c79c3 */ /* 0x000ea20000002500 */
[----:B------:R-:W-:Y:S02]  /*1080*/  UIMAD UR8, UR55, UR8, URZ ;  /* 0x00000008370872a4 */ /* 0x000fe4000f8e023f */
[----:B------:R-:W-:-:S02]  /*1090*/  USHF.R.S32.HI UR24, URZ, 0x1f, UR56 ;  /* 0x0000001f3f187899 */ /* 0x000fc40008011438 */
[----:B------:R-:W-:Y:S02]  /*10a0*/  UIMAD UR22, UR45, UR9, UR8 ;  /* 0x000000092d1672a4 */ /* 0x000fe4000f8e0208 */
[----:B------:R-:W-:Y:S01]  /*10b0*/  USHF.L.U32 UR14, UR45, 0x7, URZ ;  /* 0x000000072d0e7899 */ /* 0x000fe2000800063f */
[----:B------:R-:W-:Y:S01]  /*10c0*/  @!UP1 ULDC.64 UR8, c[0x0][0x418] ;  /* 0x0001060000089ab9 */ /* 0x000fe20000000a00 */
[----:B------:R-:W-:Y:S01]  /*10d0*/  ULDC.64 UR30, c[0x0][0x240] ;  /* 0x00009000001e7ab9 */ /* 0x000fe20000000a00 */
[----:B------:R-:W-:Y:S01]  /*10e0*/  ULDC UR58, c[0x0][0x2dc] ;  /* 0x0000b700003a7ab9 */ /* 0x000fe20000000800 */
[----:B------:R-:W-:Y:S01]  /*10f0*/  ULDC UR57, c[0x0][0x270] ;  /* 0x00009c0000397ab9 */ /* 0x000fe20000000800 */
[----:B------:R-:W-:Y:S02]  /*1100*/  USEL UR42, UR14, URZ, UP2 ;  /* 0x0000003f0e2a7287 */ /* 0x000fe40009000000 */
[----:B------:R-:W-:Y:S01]  /*1110*/  @!UP1 UIMAD.WIDE.U32 UR38, UR45, UR8, URZ ;  /* 0x000000082d2692a5 */ /* 0x000fe2000f8e003f */
[----:B-1----:R-:W-:Y:S01]  /*1120*/  IABS R8, R9 ;  /* 0x0000000900087213 */ /* 0x002fe20000000000 */
[----:B------:R-:W-:Y:S01]  /*1130*/  UIMAD.WIDE.U32 UR14, UR16, UR30, URZ ;  /* 0x0000001e100e72a5 */ /* 0x000fe2000f8e003f */
[----:B------:R-:W-:Y:S01]  /*1140*/  ISETP.NE.AND P3, PT, R9, RZ, PT ;  /* 0x000000ff0900720c */ /* 0x000fe20003f65270 */
[----:B------:R-:W-:Y:S01]  /*1150*/  ULDC.U8 UR25, c[0x0][0x3d8] ;  /* 0x0000f60000197ab9 */ /* 0x000fe20000000000 */
[----:B------:R-:W1:Y:S01]  /*1160*/  I2F.RP R4, R8 ;  /* 0x0000000800047306 */ /* 0x000e620000209400 */
[----:B------:R-:W-:-:S02]  /*1170*/  USHF.L.U64.HI UR13, UR45, 0x7, UR55 ;  /* 0x000000072d0d7899 */ /* 0x000fc40008010237 */
[----:B------:R-:W-:Y:S02]  /*1180*/  UISETP.NE.AND UP3, UPT, UR25, URZ, UPT ;  /* 0x0000003f1900728c */ /* 0x000fe4000bf65270 */
[----:B--2---:R-:W-:Y:S02]  /*1190*/  UIMAD.WIDE.U32 UR36, UR12, UR10, URZ ;  /* 0x0000000a0c2472a5 */ /* 0x004fe4000f8e003f */
[----:B------:R-:W-:Y:S02]  /*11a0*/  USEL UR53, UR20, UR14, !UP1 ;  /* 0x0000000e14357287 */ /* 0x000fe4000c800000 */
[----:B------:R-:W-:Y:S02]  /*11b0*/  UIMAD UR49, UR12, UR11, UR37 ;  /* 0x0000000b0c3172a4 */ /* 0x000fe4000f8e0225 */
[----:B------:R-:W-:Y:S01]  /*11c0*/  UIADD3 UR12, UR35, 0x3f, URZ ;  /* 0x0000003f230c7890 */ /* 0x000fe2000fffe03f */
[----:B------:R-:W-:Y:S01]  /*11d0*/  @UP1 ULDC.64 UR10, c[0x0][0x420] ;  /* 0x00010800000a1ab9 */ /* 0x000fe20000000a00 */
[----:B------:R-:W-:Y:S01]  /*11e0*/  UIMAD UR23, UR16, UR31, URZ ;  /* 0x0000001f101772a4 */ /* 0x000fe2000f8e023f */
[----:B-1----:R-:W1:Y:S01]  /*11f0*/  MUFU.RCP R4, R4 ;  /* 0x0000000400047308 */ /* 0x002e620000001000 */
[----:B------:R-:W-:-:S02]  /*1200*/  USHF.R.S32.HI UR17, URZ, 0x1f, UR12 ;  /* 0x0000001f3f117899 */ /* 0x000fc4000801140c */
[----:B------:R-:W-:Y:S02]  /*1210*/  @UP1 UIMAD.WIDE.U32 UR40, UR16, UR10, URZ ;  /* 0x0000000a102812a5 */ /* 0x000fe4000f8e003f */
[----:B------:R-:W-:Y:S02]  /*1220*/  @!UP1 UIMAD UR10, UR55, UR8, URZ ;  /* 0x00000008370a92a4 */ /* 0x000fe4000f8e023f */
[----:B------:R-:W-:Y:S02]  /*1230*/  ULEA.HI UR44, UR17, UR12, URZ, 0x6 ;  /* 0x0000000c112c7291 */ /* 0x000fe4000f8f303f */
[----:B------:R-:W-:Y:S02]  /*1240*/  UIMAD UR12, UR24, UR45, URZ ;  /* 0x0000002d180c72a4 */ /* 0x000fe4000f8e023f */
[----:B------:R-:W-:Y:S02]  /*1250*/  @UP1 UIMAD UR47, UR16, UR11, UR41 ;  /* 0x0000000b102f12a4 */ /* 0x000fe4000f8e0229 */
[----:B------:R-:W-:-:S02]  /*1260*/  @!UP1 UIMAD UR34, UR45, UR9, UR10 ;  /* 0x000000092d2292a4 */ /* 0x000fc4000f8e020a */
[----:B------:R-:W-:Y:S01]  /*1270*/  UIMAD.WIDE UR8, UR58, UR57, URZ ;  /* 0x000000393a0872a5 */ /* 0x000fe2000f8e023f */
[----:B-1----:R-:W-:Y:S01]  /*1280*/  VIADD R4, R4, 0xffffffe ;  /* 0x0ffffffe04047836 */ /* 0x002fe20000000000 */
[----:B------:R-:W-:Y:S02]  /*1290*/  UIMAD.WIDE.U32 UR10, UR45, UR56, URZ ;  /* 0x000000382d0a72a5 */ /* 0x000fe4000f8e003f */
[----:B------:R-:W-:Y:S01]  /*12a0*/  UIMAD UR12, UR55, UR56, UR12 ;  /* 0x00000038370c72a4 */ /* 0x000fe2000f8e020c */
[----:B------:R-:W1:Y:S01]  /*12b0*/  F2I.FTZ.U32.TRUNC.NTZ R5, R4 ;  /* 0x0000000400057305 */ /* 0x000e62000021f000 */
[----:B------:R-:W-:Y:S02]  /*12c0*/  UIMAD UR17, UR9, UR10, URZ ;  /* 0x0000000a091172a4 */ /* 0x000fe4000f8e023f */
[----:B------:R-:W-:Y:S02]  /*12d0*/  UIADD3 UR14, UR11, UR12, URZ ;  /* 0x0000000c0b0e7290 */ /* 0x000fe4000fffe03f */
[----:B------:R-:W-:-:S02]  /*12e0*/  USEL UR43, UR13, URZ, UP2 ;  /* 0x0000003f0d2b7287 */ /* 0x000fc40009000000 */
[----:B------:R-:W-:Y:S02]  /*12f0*/  UIADD3 UR46, UR21, UR22, URZ ;  /* 0x00000016152e7290 */ /* 0x000fe4000fffe03f */
[----:B------:R-:W-:Y:S02]  /*1300*/  UIMAD.WIDE.U32 UR12, UR8, UR10, URZ ;  /* 0x0000000a080c72a5 */ /* 0x000fe4000f8e003f */
[----:B------:R-:W-:Y:S02]  /*1310*/  @UP1 UIADD3 UR46, UR15, UR23, URZ ;  /* 0x000000170f2e1290 */ /* 0x000fe4000fffe03f */
[----:B------:R-:W-:Y:S01]  /*1320*/  UIMAD.WIDE.U32 UR10, UR8, UR16, URZ ;  /* 0x00000010080a72a5 */ /* 0x000fe2000f8e003f */
[----:B-1----:R-:W-:Y:S01]  /*1330*/  IMAD.MOV R4, RZ, RZ, -R5 ;  /* 0x000000ffff047224 */ /* 0x002fe200078e0a05 */
[----:B------:R-:W-:Y:S02]  /*1340*/  UIMAD UR14, UR8, UR14, UR17 ;  /* 0x0000000e080e72a4 */ /* 0x000fe4000f8e0211 */
[----:B------:R-:W-:Y:S01]  /*1350*/  UIMAD UR15, UR9, UR16, URZ ;  /* 0x00000010090f72a4 */ /* 0x000fe2000f8e023f */
[----:B------:R-:W-:Y:S01]  /*1360*/  IMAD R6, R4, R8, RZ ;  /* 0x0000000804067224 */ /* 0x000fe200078e02ff */
[----:B------:R-:W-:Y:S01]  /*1370*/  ULDC UR50, c[0x0][0x2c4] ;  /* 0x0000b10000327ab9 */ /* 0x000fe20000000800 */
[----:B------:R-:W-:Y:S01]  /*1380*/  IMAD.MOV.U32 R4, RZ, RZ, RZ ;  /* 0x000000ffff047224 */ /* 0x000fe200078e00ff */
[----:B------:R-:W-:-:S02]  /*1390*/  USEL UR52, UR12, UR10, !UP1 ;  /* 0x0000000a0c347287 */ /* 0x000fc4000c800000 */
[----:B------:R-:W-:Y:S01]  /*13a0*/  UIADD3 UR21, UR13, UR14, URZ ;  /* 0x0000000e0d157290 */ /* 0x000fe2000fffe03f */
[----:B------:R-:W-:Y:S01]  /*13b0*/  IMAD.HI.U32 R4, R5, R6, R4 ;  /* 0x0000000605047227 */ /* 0x000fe200078e0004 */
[----:B------:R-:W-:Y:S01]  /*13c0*/  MOV R5, R7 ;  /* 0x0000000700057202 */ /* 0x000fe20000000f00 */
[----:B------:R-:W-:Y:S02]  /*13d0*/  @UP1 UIADD3 UR21, UR11, UR15, URZ ;  /* 0x0000000f0b151290 */ /* 0x000fe4000fffe03f */
[----:B------:R-:W-:Y:S02]  /*13e0*/  @UP3 UIMAD UR10, UR45, UR50, URZ ;  /* 0x000000322d0a32a4 */ /* 0x000fe4000f8e023f */
[----:B------:R-:W-:Y:S01]  /*13f0*/  IMAD.HI.U32 R4, R4, R5, RZ ;  /* 0x0000000504047227 */ /* 0x000fe200078e00ff */
[----:B------:R-:W-:Y:S02]  /*1400*/  ULOP3.LUT UR11, UR44, 0xffffffc0, URZ, 0xc0, !UPT ;  /* 0xffffffc02c0b7892 */ /* 0x000fe4000f8ec03f */
[----:B------:R-:W-:Y:S01]  /*1410*/  UISETP.NE.AND UP0, UPT, UR27, -0x1, UPT ;  /* 0xffffffff1b00788c */ /* 0x000fe2000bf05270 */
[----:B------:R-:W-:Y:S01]  /*1420*/  IMAD.MOV R6, RZ, RZ, -R4 ;  /* 0x000000ffff067224 */ /* 0x000fe200078e0a04 */
[----:B------:R-:W-:-:S02]  /*1430*/  @UP3 USEL UR10, UR10, UR16, !UP1 ;  /* 0x000000100a0a3287 */ /* 0x000fc4000c800000 */
[----:B------:R-:W-:Y:S01]  /*1440*/  UIADD3 UR20, UR11, -0x40, URZ ;  /* 0xffffffc00b147890 */ /* 0x000fe2000fffe03f */
[C---:B------:R-:W-:Y:S01]  /*1450*/  IMAD R5, R8.reuse, R6, R5 ;  /* 0x0000000608057224 */ /* 0x040fe200078e0205 */
[----:B------:R-:W-:Y:S01]  /*1460*/  @UP3 ULDC UR14, c[0x0][0x2e4] ;  /* 0x0000b900000e3ab9 */ /* 0x000fe20000000800 */
[----:B------:R-:W-:Y:S02]  /*1470*/  @!UP3 UIMAD UR11, UR45, UR57, UR54 ;  /* 0x000000392d0bb2a4 */ /* 0x000fe4000f8e0236 */
[----:B------:R-:W-:Y:S01]  /*1480*/  @UP3 UIMAD UR17, UR54, UR14, UR10 ;  /* 0x0000000e361132a4 */ /* 0x000fe2000f8e020a */
[----:B------:R-:W-:Y:S01]  /*1490*/  ISETP.GT.U32.AND P1, PT, R8, R5, PT ;  /* 0x000000050800720c */ /* 0x000fe20003f24070 */
[----:B------:R-:W-:Y:S02]  /*14a0*/  USHF.R.S32.HI UR15, URZ, 0x1f, UR20 ;  /* 0x0000001f3f0f7899 */ /* 0x000fe40008011414 */
[----:B------:R-:W-:Y:S02]  /*14b0*/  UIADD3 UR10, UP2, UR20, UR42, URZ ;  /* 0x0000002a140a7290 */ /* 0x000fe4000ff5e03f */
[----:B------:R-:W-:Y:S01]  /*14c0*/  @!UP3 UIMAD UR17, UR11, UR50, URZ ;  /* 0x000000320b11b2a4 */ /* 0x000fe2000f8e023f */
[----:B------:R-:W-:Y:S01]  /*14d0*/  ULDC.U8 UR28, c[0x0][0x480] ;  /* 0x00012000001c7ab9 */ /* 0x000fe20000000000 */
[----:B------:R-:W-:-:S02]  /*14e0*/  UIADD3.X UR11, UR15, UR43, URZ, UP2, !UPT ;  /* 0x0000002b0f0b7290 */ /* 0x000fc400097fe43f */
[----:B------:R-:W-:Y:S02]  /*14f0*/  UIMAD UR9, UR9, UR10, URZ ;  /* 0x0000000a090972a4 */ /* 0x000fe4000f8e023f */
[----:B------:R-:W-:Y:S02]  /*1500*/  @UP0 UIADD3 UR18, UR19, UR27, URZ ;  /* 0x0000001b13120290 */ /* 0x000fe4000fffe03f */
[----:B------:R-:W-:Y:S01]  /*1510*/  @!P1 IMAD.IADD R5, R5, 0x1, -R8 ;  /* 0x0000000105059824 */ /* 0x000fe200078e0a08 */
[----:B------:R-:W-:Y:S01]  /*1520*/  @!P1 IADD3 R4, R4, 0x1, RZ ;  /* 0x0000000104049810 */ /* 0x000fe20007ffe0ff */
[----:B------:R-:W-:Y:S01]  /*1530*/  @UP0 UIADD3 UR33, UR19, UR27, URZ ;  /* 0x0000001b13210290 */ /* 0x000fe2000fffe03f */
[----:B------:R-:W-:Y:S01]  /*1540*/  PLOP3.LUT P1, PT, PT, PT, UP0, 0x80, 0x0 ;  /* 0x000000000000781c */ /* 0x000fe20003f2f008 */
[----:B------:R-:W-:Y:S01]  /*1550*/  UISETP.NE.AND UP4, UPT, UR28, URZ, UPT ;  /* 0x0000003f1c00728c */ /* 0x000fe2000bf85270 */
[----:B------:R-:W-:Y:S01]  /*1560*/  ISETP.GE.U32.AND P0, PT, R5, R8, PT ;  /* 0x000000080500720c */ /* 0x000fe20003f06070 */
[----:B------:R-:W-:Y:S01]  /*1570*/  @UP0 ULDC.64 UR24, c[0x0][0x250] ;  /* 0x0000940000180ab9 */ /* 0x000fe20000000a00 */
[----:B------:R-:W-:Y:S01]  /*1580*/  LOP3.LUT R5, R9, UR54, RZ, 0x3c, !PT ;  /* 0x0000003609057c12 */ /* 0x000fe2000f8e3cff */
[----:B------:R-:W-:Y:S01]  /*1590*/  @UP0 ULDC.64 UR28, c[0x0][0x248] ;  /* 0x00009200001c0ab9 */ /* 0x000fe20000000a00 */
[----:B------:R-:W-:-:S02]  /*15a0*/  UIMAD.WIDE.U32 UR22, UR8, UR10, URZ ;  /* 0x0000000a081672a5 */ /* 0x000fc4000f8e003f */
[----:B------:R-:W-:Y:S01]  /*15b0*/  ISETP.GE.AND P2, PT, R5, RZ, PT ;  /* 0x000000ff0500720c */ /* 0x000fe20003f46270 */
[----:B------:R-:W-:Y:S02]  /*15c0*/  UIMAD UR10, UR8, UR11, UR9 ;  /* 0x0000000b080a72a4 */ /* 0x000fe4000f8e0209 */
[----:B------:R-:W-:Y:S02]  /*15d0*/  @UP0 UIMAD.WIDE.U32 UR12, UR18, UR28, URZ ;  /* 0x0000001c120c02a5 */ /* 0x000fe4000f8e003f */
[----:B------:R-:W-:Y:S02]  /*15e0*/  @UP0 UIMAD.WIDE.U32 UR8, UR33, UR24, URZ ;  /* 0x00000018210802a5 */ /* 0x000fe4000f8e003f */
[----:B------:R-:W-:Y:S01]  /*15f0*/  @P0 VIADD R4, R4, 0x1 ;  /* 0x0000000104040836 */ /* 0x000fe20000000000 */
[----:B------:R-:W-:Y:S01]  /*1600*/  UIMAD UR48, UR54, UR58, URZ ;  /* 0x0000003a363072a4 */ /* 0x000fe2000f8e023f */
[----:B------:R-:W-:Y:S01]  /*1610*/  PLOP3.LUT P0, PT, PT, PT, UP3, 0x80, 0x0 ;  /* 0x000000000000781c */ /* 0x000fe20003f0f038 */
[----:B------:R-:W-:Y:S01]  /*1620*/  @UP0 UIMAD UR14, UR18, UR29, URZ ;  /* 0x0000001d120e02a4 */ /* 0x000fe2000f8e023f */
[----:B------:R-:W-:Y:S01]  /*1630*/  IMAD.MOV.U32 R17, RZ, RZ, R4 ;  /* 0x000000ffff117224 */ /* 0x000fe200078e0004 */
[----:B------:R-:W-:-:S02]  /*1640*/  @UP0 UIMAD UR11, UR33, UR25, URZ ;  /* 0x00000019210b02a4 */ /* 0x000fc4000f8e023f */
[----:B------:R-:W-:Y:S02]  /*1650*/  @!UP1 UIADD3 UR47, UR39, UR34, URZ ;  /* 0x00000022272f9290 */ /* 0x000fe4000fffe03f */
[----:B------:R-:W-:Y:S01]  /*1660*/  USEL UR50, UR36, URZ, UP4 ;  /* 0x0000003f24327287 */ /* 0x000fe2000a000000 */
[----:B------:R-:W-:Y:S01]  /*1670*/  @!P2 IADD3 R17, -R17, RZ, RZ ;  /* 0x000000ff1111a210 */ /* 0x000fe20007ffe1ff */
[----:B------:R-:W-:Y:S01]  /*1680*/  USHF.R.S32.HI UR37, URZ, 0x1f, UR32 ;  /* 0x0000001f3f257899 */ /* 0x000fe20008011420 */
[----:B------:R-:W-:Y:S01]  /*1690*/  @!P3 LOP3.LUT R17, RZ, R9, RZ, 0x33, !PT ;  /* 0x00000009ff11b212 */ /* 0x000fe200078e33ff */
[----:B------:R-:W-:Y:S02]  /*16a0*/  USHF.R.S32.HI UR51, URZ, 0x1f, UR48 ;  /* 0x0000001f3f337899 */ /* 0x000fe40008011430 */
[----:B------:R-:W-:Y:S02]  /*16b0*/  @UP0 UIADD3 UR42, UR9, UR11, URZ ;  /* 0x0000000b092a0290 */ /* 0x000fe4000fffe03f */
[----:B------:R-:W-:-:S02]  /*16c0*/  USEL UR49, UR49, URZ, UP4 ;  /* 0x0000003f31317287 */ /* 0x000fc4000a000000 */
[----:B------:R-:W-:Y:S02]  /*16d0*/  UIADD3 UR43, UR23, UR10, URZ ;  /* 0x0000000a172b7290 */ /* 0x000fe4000fffe03f */
[----:B------:R-:W-:Y:S01]  /*16e0*/  @UP0 UIADD3 UR34, UR13, UR14, URZ ;  /* 0x0000000e0d220290 */ /* 0x000fe2000fffe03f */
[----:B------:R-:W-:Y:S01]  /*16f0*/  @UP0 UMOV UR33, UR12 ;  /* 0x0000000c00210c82 */ /* 0x000fe20008000000 */
[----:B------:R-:W-:Y:S01]  /*1700*/  @UP0 UMOV UR36, UR8 ;  /* 0x0000000800240c82 */ /* 0x000fe20008000000 */
[----:B------:R-:W-:Y:S09]  /*1710*/  @P1 BRA `(.L_x_2) ;  /* 0x0000000000301947 */ /* 0x000ff20003800000 */
[----:B------:R-:W-:Y:S01]  /*1720*/  USHF.R.S32.HI UR8, URZ, 0x1f, UR19 ;  /* 0x0000001f3f087899 */ /* 0x000fe20008011413 */
[----:B------:R-:W-:-:S03]  /*1730*/  ULDC.64 UR28, c[0x0][0x248] ;  /* 0x00009200001c7ab9 */ /* 0x000fc60000000a00 */
[----:B------:R-:W-:Y:S02]  /*1740*/  UIMAD UR10, UR8, UR28, URZ ;  /* 0x0000001c080a72a4 */ /* 0x000fe4000f8e023f */
[----:B------:R-:W-:Y:S02]  /*1750*/  UIMAD.WIDE.U32 UR8, UR19, UR28, URZ ;  /* 0x0000001c130872a5 */ /* 0x000fe4000f8e003f */
[----:B------:R-:W-:-:S04]  /*1760*/  UIMAD UR10, UR19, UR29, UR10 ;  /* 0x0000001d130a72a4 */ /* 0x000fc8000f8e020a */
[----:B------:R-:W-:-:S03]  /*1770*/  UIADD3 UR9, UR9, UR10, URZ ;  /* 0x0000000a09097290 */ /* 0x000fc6000fffe03f */
[----:B------:R-:W-:Y:S02]  /*1780*/  ULDC.64 UR10, c[0x0][0x230] ;  /* 0x00008c00000a7ab9 */ /* 0x000fe40000000a00 */
[----:B------:R-:W-:Y:S02]  /*1790*/  UIMAD UR12, UR55, UR10, URZ ;  /* 0x0000000a370c72a4 */ /* 0x000fe4000f8e023f */
[----:B------:R-:W-:Y:S02]  /*17a0*/  UIMAD.WIDE.U32 UR8, UR45, UR10, UR8 ;  /* 0x0000000a2d0872a5 */ /* 0x000fe4000f8e0008 */
[----:B------:R-:W-:-:S04]  /*17b0*/  UIMAD UR11, UR45, UR11, UR12 ;  /* 0x0000000b2d0b72a4 */ /* 0x000fc8000f8e020c */
[----:B------:R-:W-:Y:S01]  /*17c0*/  UIADD3 UR34, UR9, UR11, URZ ;  /* 0x0000000b09227290 */ /* 0x000fe2000fffe03f */
[----:B------:R-:W-:-:S11]  /*17d0*/  UMOV UR33, UR8 ;  /* 0x0000000800217c82 */ /* 0x000fd60008000000 */
.L_x_2:
[----:B------:R-:W-:Y:S05]  /*17e0*/  @P1 BRA `(.L_x_3) ;  /* 0x0000000000301947 */ /* 0x000fea0003800000 */
[----:B------:R-:W-:Y:S01]  /*17f0*/  USHF.R.S32.HI UR8, URZ, 0x1f, UR19 ;  /* 0x0000001f3f087899 */ /* 0x000fe20008011413 */
[----:B------:R-:W-:-:S03]  /*1800*/  ULDC.64 UR24, c[0x0][0x250] ;  /* 0x0000940000187ab9 */ /* 0x000fc60000000a00 */
[----:B------:R-:W-:Y:S02]  /*1810*/  UIMAD UR10, UR8, UR24, URZ ;  /* 0x00000018080a72a4 */ /* 0x000fe4000f8e023f */
[----:B------:R-:W-:Y:S02]  /*1820*/  UIMAD.WIDE.U32 UR8, UR19, UR24, URZ ;  /* 0x00000018130872a5 */ /* 0x000fe4000f8e003f */
[----:B------:R-:W-:-:S03]  /*1830*/  UIMAD UR12, UR19, UR25, UR10 ;  /* 0x00000019130c72a4 */ /* 0x000fc6000f8e020a */
[----:B------:R-:W-:Y:S01]  /*1840*/  ULDC.64 UR10, c[0x0][0x238] ;  /* 0x00008e00000a7ab9 */ /* 0x000fe20000000a00 */
[----:B------:R-:W-:Y:S02]  /*1850*/  UIADD3 UR9, UR9, UR12, URZ ;  /* 0x0000000c09097290 */ /* 0x000fe4000fffe03f */
[----:B------:R-:W-:Y:S02]  /*1860*/  UIMAD UR12, UR55, UR10, URZ ;  /* 0x0000000a370c72a4 */ /* 0x000fe4000f8e023f */
[----:B------:R-:W-:Y:S02]  /*1870*/  UIMAD.WIDE.U32 UR8, UR45, UR10, UR8 ;  /* 0x0000000a2d0872a5 */ /* 0x000fe4000f8e0008 */
[----:B------:R-:W-:-:S04]  /*1880*/  UIMAD UR11, UR45, UR11, UR12 ;  /* 0x0000000b2d0b72a4 */ /* 0x000fc8000f8e020c */
[----:B------:R-:W-:Y:S01]  /*1890*/  UIADD3 UR42, UR9, UR11, URZ ;  /* 0x0000000b092a7290 */ /* 0x000fe2000fffe03f */
[----:B------:R-:W-:-:S11]  /*18a0*/  UMOV UR36, UR8 ;  /* 0x0000000800247c82 */ /* 0x000fd60008000000 */
.L_x_3:
[----:B------:R-:W-:Y:S01]  /*18b0*/  @UP1 UMOV UR8, UR40 ;  /* 0x0000002800081c82 */ /* 0x000fe20008000000 */
[----:B------:R-:W-:Y:S01]  /*18c0*/  @!UP1 UMOV UR8, UR38 ;  /* 0x0000002600089c82 */ /* 0x000fe20008000000 */
[----:B------:R-:W-:Y:S01]  /*18d0*/  SHF.R.S32.HI R33, RZ, 0x1f, R17 ;  /* 0x0000001fff217819 */ /* 0x000fe20000011411 */
[----:B------:R-:W-:Y:S06]  /*18e0*/  @!P0 BRA `(.L_x_4) ;  /* 0x00000000001c8947 */ /* 0x000fec0003800000 */
[----:B------:R-:W-:Y:S01]  /*18f0*/  @!UP1 UIMAD UR16, UR45, UR56, URZ ;  /* 0x000000382d1092a4 */ /* 0x000fe2000f8e023f */
[----:B------:R-:W-:Y:S01]  /*1900*/  ULDC UR9, c[0x0][0x2c0] ;  /* 0x0000b00000097ab9 */ /* 0x000fe20000000800 */
[----:B------:R-:W-:Y:S02]  /*1910*/  ULDC UR10, c[0x0][0x2e4] ;  /* 0x0000b900000a7ab9 */ /* 0x000fe40000000800 */
[----:B------:R-:W-:Y:S02]  /*1920*/  ULEA UR10, UR9, UR10, 0x7 ;  /* 0x0000000a090a7291 */ /* 0x000fe4000f8e383f */
[----:B------:R-:W-:-:S04]  /*1930*/  ULEA UR9, UR45, UR16, 0x7 ;  /* 0x000000102d097291 */ /* 0x000fc8000f8e383f */
[----:B------:R-:W-:Y:S01]  /*1940*/  UIMAD UR9, UR10, UR54, UR9 ;  /* 0x000000360a0972a4 */ /* 0x000fe2000f8e0209 */
[----:B------:R-:W-:Y:S11]  /*1950*/  BRA `(.L_x_5) ;  /* 0x0000000000087947 */ /* 0x000ff60003800000 */
.L_x_4:
[----:B------:R-:W-:-:S04]  /*1960*/  UIMAD UR9, UR45, UR57, UR54 ;  /* 0x000000392d0972a4 */ /* 0x000fc8000f8e0236 */
[----:B------:R-:W-:-:S12]  /*1970*/  UIMAD UR9, UR9, UR56, URZ ;  /* 0x00000038090972a4 */ /* 0x000fd8000f8e023f */
.L_x_5:
[----:B------:R-:W2:Y:S01]  /*1980*/  LDL.64 R8, [R1+0x48] ;  /* 0x0000480001087983 */ /* 0x000ea20000100a00 */
[----:B------:R-:W1:Y:S01]  /*1990*/  LDC.64 R18, c[0x0][0x420] ;  /* 0x00010800ff127b82 */ /* 0x000e620000000a00 */
[----:B------:R-:W-:Y:S02]  /*19a0*/  ULDC.64 UR10, c[0x0][0x428] ;  /* 0x00010a00000a7ab9 */ /* 0x000fe40000000a00 */
[----:B------:R3:W2:Y:S01]  /*19b0*/  LDL.64 R44, [R1+0x48] ;  /* 0x00004800012c7983 */ /* 0x0006a20000100a00 */
[----:B------:R-:W-:Y:S01]  /*19c0*/  USHF.R.S32.HI UR16, URZ, 0x1f, UR54 ;  /* 0x0000001f3f107899 */ /* 0x000fe20008011436 */
[----:B------:R-:W-:Y:S01]  /*19d0*/  BSSY B1, `(.L_x_1) ;  /* 0x0000797000017945 */ /* 0x000fe20003800000 */
[----:B------:R-:W-:Y:S01]  /*19e0*/  UIMAD UR14, UR58, UR57, URZ ;  /* 0x000000393a0e72a4 */ /* 0x000fe2000f8e023f */
[----:B------:R-:W4:Y:S01]  /*19f0*/  S2R R39, SR_TID.X ;  /* 0x0000000000277919 */ /* 0x000f220000002100 */
[----:B------:R-:W-:Y:S02]  /*1a00*/  UIADD3 UR18, UR20, UR9, URZ ;  /* 0x0000000914127290 */ /* 0x000fe4000fffe03f */
[----:B------:R-:W-:-:S02]  /*1a10*/  UIMAD UR9, UR16, UR10, URZ ;  /* 0x0000000a100972a4 */ /* 0x000fc4000f8e023f */
[----:B------:R-:W-:Y:S01]  /*1a20*/  UISETP.GE.AND UP2, UPT, UR35, 0x1, UPT ;  /* 0x000000012300788c */ /* 0x000fe2000bf46270 */
[----:B------:R-:W-:Y:S01]  /*1a30*/  ULDC.64 UR12, c[0x0][0x258] ;  /* 0x00009600000c7ab9 */ /* 0x000fe20000000a00 */
[----:B------:R-:W-:Y:S01]  /*1a40*/  ULDC.64 UR60, c[0x0][0x478] ;  /* 0x00011e00003c7ab9 */ /* 0x000fe20000000a00 */
[----:B------:R-:W-:Y:S01]  /*1a50*/  ULDC.64 UR40, c[0x0][0x2b0] ;  /* 0x0000ac0000287ab9 */ /* 0x000fe20000000a00 */
[----:B------:R-:W-:Y:S01]  /*1a60*/  ULEA.HI.SX32 UR38, UR44, 0xffffffff, 0x1a ;  /* 0xffffffff2c267891 */ /* 0x000fe2000f8fd23f */
[----:B----4-:R-:W-:-:S04]  /*1a70*/  SHF.R.S32.HI R41, RZ, 0x1f, R39 ;  /* 0x0000001fff297819 */ /* 0x010fc80000011427 */
[CC--:B------:R-:W-:Y:S02]  /*1a80*/  LEA.HI R36, R41.reuse, R39.reuse, RZ, 0x3 ;  /* 0x0000002729247211 */ /* 0x0c0fe400078f18ff */
[----:B------:R-:W-:Y:S02]  /*1a90*/  LEA.HI R12, R41, R39, RZ, 0x5 ;  /* 0x00000027290c7211 */ /* 0x000fe400078f28ff */
[----:B------:R-:W-:Y:S02]  /*1aa0*/  SHF.R.S32.HI R28, RZ, 0x3, R36 ;  /* 0x00000003ff1c7819 */ /* 0x000fe40000011424 */
[----:B------:R-:W-:Y:S02]  /*1ab0*/  SHF.R.S32.HI R30, RZ, 0x5, R12 ;  /* 0x00000005ff1e7819 */ /* 0x000fe4000001140c */
[----:B------:R-:W-:Y:S02]  /*1ac0*/  SHF.R.S32.HI R40, RZ, 0x1f, R28 ;  /* 0x0000001fff287819 */ /* 0x000fe4000001141c */
[----:B------:R-:W-:-:S04]  /*1ad0*/  IADD3 R6, P0, R28, UR20, RZ ;  /* 0x000000141c067c10 */ /* 0x000fc8000ff1e0ff */
[----:B------:R-:W-:-:S05]  /*1ae0*/  IADD3.X R5, R40, UR15, RZ, P0, !PT ;  /* 0x0000000f28057c10 */ /* 0x000fca00087fe4ff */
[----:B------:R-:W-:-:S04]  /*1af0*/  IMAD R7, R5, UR30, RZ ;  /* 0x0000001e05077c24 */ /* 0x000fc8000f8e02ff */
[----:B------:R-:W-:Y:S02]  /*1b00*/  IMAD R10, R6, UR31, R7 ;  /* 0x0000001f060a7c24 */ /* 0x000fe4000f8e0207 */
[----:B--2---:R-:W-:Y:S02]  /*1b10*/  IMAD.MOV.U32 R44, RZ, RZ, R8 ;  /* 0x000000ffff2c7224 */ /* 0x004fe400078e0008 */
[----:B-1----:R-:W-:Y:S01]  /*1b20*/  IMAD R8, R18, UR15, RZ ;  /* 0x0000000f12087c24 */ /* 0x002fe2000f8e02ff */
[----:B------:R-:W-:Y:S02]  /*1b30*/  UIMAD UR15, UR54, UR11, UR9 ;  /* 0x0000000b360f72a4 */ /* 0x000fe4000f8e0209 */
[----:B------:R-:W-:Y:S01]  /*1b40*/  SHF.R.S32.HI R45, RZ, 0x1f, R44 ;  /* 0x0000001fff2d7819 */ /* 0x000fe2000001142c */
[----:B------:R-:W-:Y:S01]  /*1b50*/  IMAD R9, R19, UR20, R8 ;  /* 0x0000001413097c24 */ /* 0x000fe2000f8e0208 */
[----:B------:R-:W-:Y:S01]  /*1b60*/  IADD3 R4, P0, R44, UR8, RZ ;  /* 0x000000082c047c10 */ /* 0x000fe2000ff1e0ff */
[----:B------:R-:W-:Y:S01]  /*1b70*/  USHF.L.U32 UR8, UR14, 0x6, URZ ;  /* 0x000000060e087899 */ /* 0x000fe2000800063f */
[----:B------:R-:W-:-:S02]  /*1b80*/  IMAD.WIDE.U32 R6, R6, UR30, R44 ;  /* 0x0000001e06067c25 */ /* 0x000fc4000f8e002c */
[----:B------:R-:W-:Y:S01]  /*1b90*/  IADD3.X R5, R45, UR47, RZ, P0, !PT ;  /* 0x0000002f2d057c10 */ /* 0x000fe200087fe4ff */
[----:B------:R-:W-:Y:S01]  /*1ba0*/  USHF.R.S32.HI UR11, URZ, 0x1f, UR8 ;  /* 0x0000001f3f0b7899 */ /* 0x000fe20008011408 */
[----:B------:R3:W-:Y:S01]  /*1bb0*/  STL [R1+0x4c], R45 ;  /* 0x00004c2d01007387 */ /* 0x0007e20000100800 */
[----:B------:R-:W-:Y:S01]  /*1bc0*/  UIMAD UR9, UR16, UR12, URZ ;  /* 0x0000000c100972a4 */ /* 0x000fe2000f8e023f */
[----:B------:R-:W-:Y:S01]  /*1bd0*/  IADD3 R8, P0, R6, UR53, RZ ;  /* 0x0000003506087c10 */ /* 0x000fe2000ff1e0ff */
[----:B------:R-:W-:Y:S01]  /*1be0*/  IMAD.WIDE.U32 R4, R18, UR20, R4 ;  /* 0x0000001412047c25 */ /* 0x000fe2000f8e0004 */
[----:B------:R-:W-:Y:S02]  /*1bf0*/  UIADD3 UR20, UR20, UR17, URZ ;  /* 0x0000001114147290 */ /* 0x000fe4000fffe03f */
[----:B------:R-:W-:Y:S01]  /*1c00*/  UIMAD UR13, UR54, UR13, UR9 ;  /* 0x0000000d360d72a4 */ /* 0x000fe2000f8e0209 */
[----:B------:R-:W-:Y:S01]  /*1c10*/  IMAD.IADD R5, R5, 0x1, R9 ;  /* 0x0000000105057824 */ /* 0x000fe200078e0209 */
[----:B------:R-:W-:Y:S01]  /*1c20*/  IADD3.X R9, R7, UR46, R10, P0, !PT ;  /* 0x0000002e07097c10 */ /* 0x000fe200087fe40a */
[----:B------:R-:W-:Y:S01]  /*1c30*/  IMAD.U32 R6, RZ, RZ, UR10 ;  /* 0x0000000aff067e24 */ /* 0x000fe2000f8e00ff */
[----:B------:R-:W-:Y:S01]  /*1c40*/  UIADD3 UR10, UP1, UP0, UR22, UR8, UR48 ;  /* 0x00000008160a7290 */ /* 0x000fe2000f83e030 */
[----:B------:R-:W-:Y:S01]  /*1c50*/  IMAD.U32 R10, RZ, RZ, UR12 ;  /* 0x0000000cff0a7e24 */ /* 0x000fe2000f8e00ff */
[----:B------:R-:W-:Y:S01]  /*1c60*/  ULDC.64 UR16, c[0x0][0x210] ;  /* 0x0000840000107ab9 */ /* 0x000fe20000000a00 */
[----:B------:R-:W-:Y:S01]  /*1c70*/  IMAD.WIDE.U32 R4, R6, UR54, R4 ;  /* 0x0000003606047c25 */ /* 0x000fe2000f8e0004 */
[----:B------:R-:W-:Y:S01]  /*1c80*/  LOP3.LUT R6, R12, 0xffffffe0, RZ, 0xc0, !PT ;  /* 0xffffffe00c067812 */ /* 0x000fe200078ec0ff */
[----:B------:R-:W-:-:S02]  /*1c90*/  UIADD3.X UR8, UR43, UR11, UR51, UP1, UP0 ;  /* 0x0000000b2b087290 */ /* 0x000fc40008fe0433 */
[----:B------:R-:W-:Y:S01]  /*1ca0*/  VIADD R7, R5, UR15 ;  /* 0x0000000f05077c36 */ /* 0x000fe20008000000 */
[----:B------:R-:W-:Y:S01]  /*1cb0*/  UIADD3 UR10, UP1, UP0, UR50, UR10, UR52 ;  /* 0x0000000a320a7290 */ /* 0x000fe2000f83e034 */
[----:B------:R-:W-:Y:S02]  /*1cc0*/  IMAD.IADD R21, R39, 0x1, -R6 ;  /* 0x0000000127157824 */ /* 0x000fe400078e0a06 */
[----:B------:R-:W-:Y:S01]  /*1cd0*/  IMAD.MOV.U32 R6, RZ, RZ, R4 ;  /* 0x000000ffff067224 */ /* 0x000fe200078e0004 */
[----:B------:R-:W-:Y:S01]  /*1ce0*/  UIADD3.X UR8, UR49, UR8, UR21, UP1, UP0 ;  /* 0x0000000831087290 */ /* 0x000fe20008fe0415 */
[----:B------:R-:W-:Y:S01]  /*1cf0*/  IMAD R5, R30, UR14, R21 ;  /* 0x0000000e1e057c24 */ /* 0x000fe2000f8e0215 */
[----:B------:R-:W-:Y:S01]  /*1d00*/  ULDC.64 UR14, c[0x0][0x3e0] ;  /* 0x0000f800000e7ab9 */ /* 0x000fe20000000a00 */
[----:B------:R-:W-:Y:S01]  /*1d10*/  IMAD.WIDE.U32 R8, R10, UR54, R8 ;  /* 0x000000360a087c25 */ /* 0x000fe2000f8e0008 */
[----:B------:R-:W-:Y:S02]  /*1d20*/  UIMAD.WIDE UR20, UR20, 0x4, UR40 ;  /* 0x00000004141478a5 */ /* 0x000fe4000f8e0228 */
[C---:B------:R-:W-:Y:S01]  /*1d30*/  IADD3 R4, P0, R5.reuse, UR10, RZ ;  /* 0x0000000a05047c10 */ /* 0x040fe2000ff1e0ff */
[----:B------:R-:W-:Y:S01]  /*1d40*/  ULDC.64 UR10, c[0x0][0x400] ;  /* 0x00010000000a7ab9 */ /* 0x000fe20000000a00 */
[-C--:B------:R-:W-:Y:S01]  /*1d50*/  IMAD R10, R40, R18.reuse, RZ ;  /* 0x00000012280a7224 */ /* 0x080fe200078e02ff */
[----:B------:R-:W-:Y:S01]  /*1d60*/  LEA R24, P2, R8, UR16, 0x1 ;  /* 0x0000001008187c11 */ /* 0x000fe2000f8408ff */
[----:B------:R-:W-:Y:S01]  /*1d70*/  IMAD.WIDE.U32 R6, R28, R18, R6 ;  /* 0x000000121c067225 */ /* 0x000fe200078e0006 */
[----:B------:R-:W-:Y:S01]  /*1d80*/  LEA.HI.X.SX32 R5, R5, UR8, 0x1, P0 ;  /* 0x0000000805057c11 */ /* 0x000fe200080f0eff */
[----:B------:R-:W-:Y:S01]  /*1d90*/  UIMAD.WIDE UR8, UR18, 0x4, UR60 ;  /* 0x00000004120878a5 */ /* 0x000fe2000f8e023c */
[----:B------:R-:W-:Y:S01]  /*1da0*/  LEA R34, P0, R4, UR10, 0x2 ;  /* 0x0000000a04227c11 */ /* 0x000fe2000f8010ff */
[----:B------:R-:W-:Y:S01]  /*1db0*/  IMAD R10, R28, R19, R10 ;  /* 0x000000131c0a7224 */ /* 0x000fe200078e020a */
[----:B------:R-:W-:Y:S01]  /*1dc0*/  LEA R22, P1, R6, UR14, 0x1 ;  /* 0x0000000e06167c11 */ /* 0x000fe2000f8208ff */
[----:B------:R-:W-:Y:S01]  /*1dd0*/  VIADD R31, R9, UR13 ;  /* 0x0000000d091f7c36 */ /* 0x000fe20008000000 */
[----:B------:R-:W-:Y:S01]  /*1de0*/  LEA.HI.X R35, R4, UR11, R5, 0x2, P0 ;  /* 0x0000000b04237c11 */ /* 0x000fe200080f1405 */
[----:B------:R-:W-:Y:S01]  /*1df0*/  IMAD.IADD R29, R7, 0x1, R10 ;  /* 0x00000001071d7824 */ /* 0x000fe200078e020a */
[----:B------:R-:W-:-:S02]  /*1e00*/  PLOP3.LUT P0, PT, PT, PT, UP2, 0x80, 0x0 ;  /* 0x000000000000781c */ /* 0x000fc40003f0f028 */
[----:B------:R-:W-:Y:S02]  /*1e10*/  LEA.HI.X R25, R8, UR17, R31, 0x1, P2 ;  /* 0x0000001108197c11 */ /* 0x000fe400090f0c1f */
[----:B------:R-:W-:-:S09]  /*1e20*/  LEA.HI.X R23, R6, UR15, R29, 0x1, P1 ;  /* 0x0000000f06177c11 */ /* 0x000fd200088f0c1d */
[----:B---3--:R-:W-:Y:S05]  /*1e30*/  @!P0 BRA `(.L_x_6) ;  /* 0x0000006800bc8947 */ /* 0x008fea0003800000 */
[----:B------:R-:W2:Y:S01]  /*1e40*/  LDL R42, [R1+0x2c] ;  /* 0x00002c00012a7983 */ /* 0x000ea20000100800 */
[----:B------:R-:W-:Y:S01]  /*1e50*/  PLOP3.LUT P1, PT, PT, PT, UP4, 0x80, 0x0 ;  /* 0x000000000000781c */ /* 0x000fe20003f2f048 */
[----:B------:R-:W-:Y:S01]  /*1e60*/  UIMAD UR10, UR37, UR24, URZ ;  /* 0x00000018250a72a4 */ /* 0x000fe2000f8e023f */
[----:B------:R-:W-:Y:S01]  /*1e70*/  IMAD.U32 R4, RZ, RZ, UR24 ;  /* 0x00000018ff047e24 */ /* 0x000fe2000f8e00ff */
[----:B------:R-:W-:Y:S01]  /*1e80*/  UIMAD UR18, UR26, -0x40, UR5 ;  /* 0xffffffc01a1278a4 */ /* 0x000fe2000f8e0205 */
[----:B------:R-:W-:Y:S01]  /*1e90*/  VIADD R37, R28, 0x20 ;  /* 0x000000201c257836 */ /* 0x000fe20000000000 */
[----:B------:R-:W-:Y:S01]  /*1ea0*/  UIMAD UR10, UR32, UR25, UR10 ;  /* 0x00000019200a72a4 */ /* 0x000fe2000f8e020a */
[----:B------:R-:W-:Y:S01]  /*1eb0*/  IMAD.WIDE.U32 R4, R4, UR32, R44 ;  /* 0x0000002004047c25 */ /* 0x000fe2000f8e002c */
[----:B------:R-:W-:Y:S01]  /*1ec0*/  ULDC.64 UR22, c[0x0][0x268] ;  /* 0x00009a0000167ab9 */ /* 0x000fe20000000a00 */
[----:B------:R-:W-:Y:S01]  /*1ed0*/  UMOV UR12, UR8 ;  /* 0x00000008000c7c82 */ /* 0x000fe20008000000 */
[----:B------:R-:W-:Y:S01]  /*1ee0*/  UMOV UR8, UR38 ;  /* 0x0000002600087c82 */ /* 0x000fe20008000000 */
[----:B------:R-:W-:Y:S01]  /*1ef0*/  UMOV UR11, UR9 ;  /* 0x00000009000b7c82 */ /* 0x000fe20008000000 */
[----:B------:R-:W-:-:S02]  /*1f00*/  IMAD.U32 R11, RZ, RZ, UR10 ;  /* 0x0000000aff0b7e24 */ /* 0x000fc4000f8e00ff */
[----:B------:R-:W-:Y:S01]  /*1f10*/  @P1 BAR.SYNC.DEFER_BLOCKING 0x0 ;  /* 0x0000000000001b1d */ /* 0x000fe20000010000 */
[----:B------:R-:W-:Y:S01]  /*1f20*/  IADD3 R10, P0, R4, UR36, RZ ;  /* 0x00000024040a7c10 */ /* 0x000fe2000ff1e0ff */
[----:B------:R-:W-:Y:S01]  /*1f30*/  IMAD R4, R33, UR22, RZ ;  /* 0x0000001621047c24 */ /* 0x000fe2000f8e02ff */
[----:B------:R-:W-:Y:S01]  /*1f40*/  UIMAD UR13, UR8, -0x40, UR35 ;  /* 0xffffffc0080d78a4 */ /* 0x000fe2000f8e0223 */
[----:B------:R-:W-:Y:S02]  /*1f50*/  SHF.R.S32.HI R38, RZ, 0x1f, R21 ;  /* 0x0000001fff267819 */ /* 0x000fe40000011415 */
[----:B------:R-:W-:Y:S01]  /*1f60*/  IADD3.X R11, R5, UR42, R11, P0, !PT ;  /* 0x0000002a050b7c10 */ /* 0x000fe200087fe40b */
[C---:B------:R-:W-:Y:S01]  /*1f70*/  IMAD R20, R17.reuse, UR23, R4 ;  /* 0x0000001711147c24 */ /* 0x040fe2000f8e0204 */
[----:B------:R-:W-:Y:S01]  /*1f80*/  ISETP.GE.AND P0, PT, R28, UR18, PT ;  /* 0x000000121c007c0c */ /* 0x000fe2000bf06270 */
[----:B------:R-:W-:Y:S01]  /*1f90*/  UMOV UR10, UR20 ;  /* 0x00000014000a7c82 */ /* 0x000fe20008000000 */
[----:B------:R-:W-:Y:S01]  /*1fa0*/  SHF.R.S32.HI R4, RZ, 0x1f, R12 ;  /* 0x0000001fff047819 */ /* 0x000fe2000001140c */
[----:B------:R-:W-:Y:S01]  /*1fb0*/  IMAD.WIDE.U32 R10, R17, UR22, R10 ;  /* 0x00000016110a7c25 */ /* 0x000fe2000f8e000a */
[----:B------:R-:W-:Y:S01]  /*1fc0*/  UMOV UR9, UR21 ;  /* 0x0000001500097c82 */ /* 0x000fe20008000000 */
[----:B------:R-:W-:Y:S01]  /*1fd0*/  BSSY B0, `(.L_x_7) ;  /* 0x000002f000007945 */ /* 0x000fe20003800000 */
[----:B------:R-:W-:Y:S01]  /*1fe0*/  LEA.HI R4, R4, R30, RZ, 0x2 ;  /* 0x0000001e04047211 */ /* 0x000fe200078f10ff */
[----:B------:R-:W-:Y:S01]  /*1ff0*/  IMAD.IADD R20, R11, 0x1, R20 ;  /* 0x000000010b147824 */ /* 0x000fe200078e0214 */
[----:B------:R-:W-:-:S02]  /*2000*/  ISETP.GE.AND P4, PT, R37, UR18, PT ;  /* 0x0000001225007c0c */ /* 0x000fc4000bf86270 */
[----:B------:R-:W-:Y:S02]  /*2010*/  ISETP.GE.AND P6, PT, R28, UR13, PT ;  /* 0x0000000d1c007c0c */ /* 0x000fe4000bfc6270 */
[----:B------:R-:W-:Y:S01]  /*2020*/  LOP3.LUT R32, R4, 0xfffffffc, RZ, 0xc0, !PT ;  /* 0xfffffffc04207812 */ /* 0x000fe200078ec0ff */
[----:B--2---:R1:W-:Y:S04]  /*2030*/  @P0 STS.128 [R42+0x12000], RZ ;  /* 0x012000ff2a000388 */ /* 0x0043e80000000c00 */
[----:B------:R1:W-:Y:S04]  /*2040*/  @P0 STS.128 [R42+0x14000], RZ ;  /* 0x014000ff2a000388 */ /* 0x0003e80000000c00 */
[----:B------:R1:W-:Y:S01]  /*2050*/  @P0 STS.128 [R42+0x16000], RZ ;  /* 0x016000ff2a000388 */ /* 0x0003e20000000c00 */
[----:B------:R-:W-:Y:S05]  /*2060*/  @P0 BRA `(.L_x_8) ;  /* 0x0000000000940947 */ /* 0x000fea0003800000 */
[----:B------:R-:W2:Y:S01]  /*2070*/  LDL R13, [R1+0x68] ;  /* 0x00006800010d7983 */ /* 0x000ea20000100800 */
[----:B------:R-:W-:-:S03]  /*2080*/  ULDC UR20, c[0x0][0x2d0] ;  /* 0x0000b40000147ab9 */ /* 0x000fc60000000800 */
[----:B------:R-:W3:Y:S01]  /*2090*/  LDL R26, [R1+0x6c] ;  /* 0x00006c00011a7983 */ /* 0x000ee20000100800 */
[----:B------:R-:W-:Y:S01]  /*20a0*/  ISETP.GE.AND P5, PT, R44, UR20, PT ;  /* 0x000000142c007c0c */ /* 0x000fe2000bfa6270 */
[----:B------:R-:W-:Y:S02]  /*20b0*/  IMAD R16, R40, UR24, RZ ;  /* 0x0000001828107c24 */ /* 0x000fe4000f8e02ff */
[----:B------:R-:W-:Y:S02]  /*20c0*/  IMAD.MOV.U32 R4, RZ, RZ, R10 ;  /* 0x000000ffff047224 */ /* 0x000fe400078e000a */
[----:B------:R-:W-:Y:S02]  /*20d0*/  IMAD.MOV.U32 R5, RZ, RZ, R20 ;  /* 0x000000ffff057224 */ /* 0x000fe400078e0014 */
[C---:B------:R-:W-:Y:S02]  /*20e0*/  IMAD R16, R28.reuse, UR25, R16 ;  /* 0x000000191c107c24 */ /* 0x040fe4000f8e0210 */
[----:B------:R-:W-:-:S04]  /*20f0*/  IMAD.WIDE.U32 R4, R28, UR24, R4 ;  /* 0x000000181c047c25 */ /* 0x000fc8000f8e0004 */
[----:B------:R-:W4:Y:S01]  /*2100*/  @!P5 LDC.64 R14, c[0x0][0x220] ;  /* 0x00008800ff0edb82 */ /* 0x000f220000000a00 */
[----:B------:R-:W-:Y:S01]  /*2110*/  IMAD.IADD R16, R5, 0x1, R16 ;  /* 0x0000000105107824 */ /* 0x000fe200078e0210 */
[----:B------:R1:W-:Y:S01]  /*2120*/  @P5 STS.128 [R42+0x12000], RZ ;  /* 0x012000ff2a005388 */ /* 0x0003e20000000c00 */
[----:B----4-:R-:W-:-:S04]  /*2130*/  @!P5 LEA R14, P1, R4, R14, 0x1 ;  /* 0x0000000e040ed211 */ /* 0x010fc800078208ff */
[----:B------:R-:W-:-:S05]  /*2140*/  @!P5 LEA.HI.X R15, R4, R15, R16, 0x1, P1 ;  /* 0x0000000f040fd211 */ /* 0x000fca00008f0c10 */
[----:B------:R-:W-:Y:S01]  /*2150*/  @!PT LDS RZ, [RZ] ;  /* 0x00000000fffff984 */ /* 0x000fe20000000800 */
[----:B------:R-:W-:Y:S01]  /*2160*/  @!PT LDS RZ, [RZ] ;  /* 0x00000000fffff984 */ /* 0x000fe20000000800 */
[----:B------:R-:W-:Y:S01]  /*2170*/  @!PT LDS RZ, [RZ] ;  /* 0x00000000fffff984 */ /* 0x000fe20000000800 */
[----:B------:R1:W-:Y:S01]  /*2180*/  @!P5 LDGSTS.E.BYPASS.LTC128B.128 [R42+0x12000], desc[UR6][R14.64] ;  /* 0x120000000e2adfae */ /* 0x0003e2000b901d46 */
[----:B--2---:R-:W-:Y:S02]  /*2190*/  ISETP.GE.AND P3, PT, R13, UR20, PT ;  /* 0x000000140d007c0c */ /* 0x004fe4000bf66270 */
[----:B---3--:R-:W-:-:S11]  /*21a0*/  ISETP.GE.AND P2, PT, R26, UR20, PT ;  /* 0x000000141a007c0c */ /* 0x008fd6000bf46270 */
[----:B------:R-:W2:Y:S01]  /*21b0*/  @!P3 LDC.64 R12, c[0x0][0x220] ;  /* 0x00008800ff0cbb82 */ /* 0x000ea20000000a00 */
[----:B------:R1:W-:Y:S01]  /*21c0*/  @P3 STS.128 [R42+0x14000], RZ ;  /* 0x014000ff2a003388 */ /* 0x0003e20000000c00 */
[----:B--2---:R-:W-:-:S04]  /*21d0*/  @!P3 LEA R12, P1, R4, R12, 0x1 ;  /* 0x0000000c040cb211 */ /* 0x004fc800078208ff */
[----:B------:R-:W-:-:S05]  /*21e0*/  @!P3 LEA.HI.X R13, R4, R13, R16, 0x1, P1 ;  /* 0x0000000d040db211 */ /* 0x000fca00008f0c10 */
[----:B------:R-:W-:Y:S01]  /*21f0*/  @!PT LDS RZ, [RZ] ;  /* 0x00000000fffff984 */ /* 0x000fe20000000800 */
[----:B------:R-:W-:Y:S01]  /*2200*/  @!PT LDS RZ, [RZ] ;  /* 0x00000000fffff984 */ /* 0x000fe20000000800 */
[----:B------:R-:W-:Y:S01]  /*2210*/  @!PT LDS RZ, [RZ] ;  /* 0x00000000fffff984 */ /* 0x000fe20000000800 */
[----:B------:R1:W-:Y:S04]  /*2220*/  @!P3 LDGSTS.E.BYPASS.LTC128B.128 [R42+0x14000], desc[UR6][R12.64+0x80] ;  /* 0x140000800c2abfae */ /* 0x0003e8000b901d46 */
[----:B------:R1:W-:Y:S01]  /*2230*/  @P2 STS.128 [R42+0x16000], RZ ;  /* 0x016000ff2a002388 */ /* 0x0003e20000000c00 */
[----:B------:R-:W-:Y:S05]  /*2240*/  @P2 BRA `(.L_x_8) ;  /* 0x00000000001c2947 */ /* 0x000fea0003800000 */
[----:B------:R-:W-:Y:S02]  /*2250*/  ULDC.64 UR20, c[0x0][0x220] ;  /* 0x0000880000147ab9 */ /* 0x000fe40000000a00 */
[----:B-1----:R-:W-:-:S04]  /*2260*/  LEA R12, P1, R4, UR20, 0x1 ;  /* 0x00000014040c7c11 */ /* 0x002fc8000f8208ff */
[----:B------:R-:W-:-:S05]  /*2270*/  LEA.HI.X R13, R4, UR21, R16, 0x1, P1 ;  /* 0x00000015040d7c11 */ /* 0x000fca00088f0c10 */
[----:B------:R-:W-:Y:S01]  /*2280*/  @!PT LDS RZ, [RZ] ;  /* 0x00000000fffff984 */ /* 0x000fe20000000800 */
[----:B------:R-:W-:Y:S01]  /*2290*/  @!PT LDS RZ, [RZ] ;  /* 0x00000000fffff984 */ /* 0x000fe20000000800 */
[----:B------:R-:W-:Y:S01]  /*22a0*/  @!PT LDS RZ, [RZ] ;  /* 0x00000000fffff984 */ /* 0x000fe20000000800 */
[----:B------:R2:W-:Y:S04]  /*22b0*/  LDGSTS.E.BYPASS.LTC128B.128 [R42+0x16000], desc[UR6][R12.64+0x100] ;  /* 0x160001000c2a7fae */ /* 0x0005e8000b901d46 */
.L_x_8:
[----:B------:R-:W-:Y:S05]  /*22c0*/  BSYNC B0 ;  /* 0x0000000000007941 */ /* 0x000fea0003800000 */
.L_x_7:
[----:B------:R3:W-:Y:S01]  /*22d0*/  @P4 STS.128 [R42+0x13000], RZ ;  /* 0x013000ff2a004388 */ /* 0x0007e20000000c00 */
[----:B------:R-:W-:Y:S03]  /*22e0*/  BSSY B0, `(.L_x_9) ;  /* 0x000002b000007945 */ /* 0x000fe60003800000 */
[----:B------:R3:W-:Y:S04]  /*22f0*/  @P4 STS.128 [R42+0x15000], RZ ;  /* 0x015000ff2a004388 */ /* 0x0007e80000000c00 */
[----:B------:R3:W-:Y:S01]  /*2300*/  @P4 STS.128 [R42+0x17000], RZ ;  /* 0x017000ff2a004388 */ /* 0x0007e20000000c00 */
[----:B------:R-:W-:Y:S05]  /*2310*/  @P4 BRA `(.L_x_10) ;  /* 0x00000000009c4947 */ /* 0x000fea0003800000 */
[----:B------:R-:W4:Y:S01]  /*2320*/  LDL R4, [R1+0x68] ;  /* 0x0000680001047983 */ /* 0x000f220000100800 */
[----:B------:R-:W-:-:S03]  /*2330*/  ULDC UR18, c[0x0][0x2d0] ;  /* 0x0000b40000127ab9 */ /* 0x000fc60000000800 */
[----:B-1----:R-:W5:Y:S01]  /*2340*/  LDL R15, [R1+0x6c] ;  /* 0x00006c00010f7983 */ /* 0x002f620000100800 */
[----:B------:R-:W-:Y:S01]  /*2350*/  ISETP.GE.AND P5, PT, R44, UR18, PT ;  /* 0x000000122c007c0c */ /* 0x000fe2000bfa6270 */
[----:B------:R-:W-:Y:S01]  /*2360*/  IMAD.MOV.U32 R5, RZ, RZ, R20 ;  /* 0x000000ffff057224 */ /* 0x000fe200078e0014 */
[----:B------:R-:W-:-:S11]  /*2370*/  IADD3 R11, P1, R28, 0x20, RZ ;  /* 0x000000201c0b7810 */ /* 0x000fd60007f3e0ff */
[----:B--2---:R-:W1:Y:S01]  /*2380*/  @!P5 LDC.64 R12, c[0x0][0x220] ;  /* 0x00008800ff0cdb82 */ /* 0x004e620000000a00 */
[----:B------:R2:W-:Y:S01]  /*2390*/  @P5 STS.128 [R42+0x13000], RZ ;  /* 0x013000ff2a005388 */ /* 0x0005e20000000c00 */
[----:B----4-:R-:W-:Y:S01]  /*23a0*/  ISETP.GE.AND P3, PT, R4, UR18, PT ;  /* 0x0000001204007c0c */ /* 0x010fe2000bf66270 */
[----:B------:R-:W-:Y:S01]  /*23b0*/  IMAD.X R4, RZ, RZ, R40, P1 ;  /* 0x000000ffff047224 */ /* 0x000fe200008e0628 */
[----:B-----5:R-:W-:-:S03]  /*23c0*/  ISETP.GE.AND P1, PT, R15, UR18, PT ;  /* 0x000000120f007c0c */ /* 0x020fc6000bf26270 */
[----:B------:R-:W-:Y:S02]  /*23d0*/  IMAD R14, R4, UR24, RZ ;  /* 0x00000018040e7c24 */ /* 0x000fe4000f8e02ff */
[----:B------:R-:W-:Y:S02]  /*23e0*/  IMAD.MOV.U32 R4, RZ, RZ, R10 ;  /* 0x000000ffff047224 */ /* 0x000fe400078e000a */
[C---:B------:R-:W-:Y:S02]  /*23f0*/  IMAD R14, R11.reuse, UR25, R14 ;  /* 0x000000190b0e7c24 */ /* 0x040fe4000f8e020e */
[----:B------:R-:W-:Y:S02]  /*2400*/  IMAD.WIDE.U32 R4, R11, UR24, R4 ;  /* 0x000000180b047c25 */ /* 0x000fe4000f8e0004 */
[----:B------:R-:W4:Y:S02]  /*2410*/  @!P3 LDC.64 R26, c[0x0][0x220] ;  /* 0x00008800ff1abb82 */ /* 0x000f240000000a00 */
[----:B------:R-:W-:Y:S01]  /*2420*/  IMAD.IADD R14, R5, 0x1, R14 ;  /* 0x00000001050e7824 */ /* 0x000fe200078e020e */
[----:B-1----:R-:W-:-:S04]  /*2430*/  @!P5 LEA R12, P2, R4, R12, 0x1 ;  /* 0x0000000c040cd211 */ /* 0x002fc800078408ff */
[----:B------:R-:W-:-:S05]  /*2440*/  @!P5 LEA.HI.X R13, R4, R13, R14, 0x1, P2 ;  /* 0x0000000d040dd211 */ /* 0x000fca00010f0c0e */
[----:B------:R-:W-:Y:S01]  /*2450*/  @!PT LDS RZ, [RZ] ;  /* 0x00000000fffff984 */ /* 0x000fe20000000800 */
[----:B------:R-:W-:Y:S01]  /*2460*/  @!PT LDS RZ, [RZ] ;  /* 0x00000000fffff984 */ /* 0x000fe20000000800 */
[----:B------:R-:W-:Y:S01]  /*2470*/  @!PT LDS RZ, [RZ] ;  /* 0x00000000fffff984 */ /* 0x000fe20000000800 */
[----:B------:R2:W-:Y:S04]  /*2480*/  @!P5 LDGSTS.E.BYPASS.LTC128B.128 [R42+0x13000], desc[UR6][R12.64] ;  /* 0x130000000c2adfae */ /* 0x0005e8000b901d46 */
[----:B------:R2:W-:Y:S01]  /*2490*/  @P3 STS.128 [R42+0x15000], RZ ;  /* 0x015000ff2a003388 */ /* 0x0005e20000000c00 */
[----:B----4-:R-:W-:-:S04]  /*24a0*/  @!P3 LEA R10, P2, R4, R26, 0x1 ;  /* 0x0000001a040ab211 */ /* 0x010fc800078408ff */
        /* <DEDUP_REMOVED lines=8> */
[----:B--2---:R-:W-:-:S04]  /*2530*/  LEA R10, P1, R4, UR20, 0x1 ;  /* 0x00000014040a7c11 */ /* 0x004fc8000f8208ff */
[----:B------:R-:W-:-:S05]  /*2540*/  LEA.HI.X R11, R4, UR21, R14, 0x1, P1 ;  /* 0x00000015040b7c11 */ /* 0x000fca00088f0c0e */
[----:B------:R-:W-:Y:S01]  /*2550*/  @!PT LDS RZ, [RZ] ;  /* 0x00000000fffff984 */ /* 0x000fe20000000800 */
[----:B------:R-:W-:Y:S01]  /*2560*/  @!PT LDS RZ, [RZ] ;  /* 0x00000000fffff984 */ /* 0x000fe20000000800 */
[----:B------:R-:W-:Y:S01]  /*2570*/  @!PT LDS RZ, [RZ] ;  /* 0x00000000fffff984 */ /* 0x000fe20000000800 */
[----:B------:R4:W-:Y:S04]  /*2580*/  LDGSTS.E.BYPASS.LTC128B.128 [R42+0x17000], desc[UR6][R10.64+0x100] ;  /* 0x170001000a2a7fae */ /* 0x0009e8000b901d46 */
.L_x_10:
[----:B------:R-:W-:Y:S05]  /*2590*/  BSYNC B0 ;  /* 0x0000000000007941 */ /* 0x000fea0003800000 */
.L_x_9:
[----:B-1----:R-:W-:Y:S01]  /*25a0*/  MOV R14, R22 ;  /* 0x00000016000e7202 */ /* 0x002fe20000000f00 */
[----:B------:R-:W-:Y:S01]  /*25b0*/  IMAD.MOV.U32 R15, RZ, RZ, R23 ;  /* 0x000000ffff0f7224 */ /* 0x000fe200078e0017 */
[----:B------:R-:W0:Y:S01]  /*25c0*/  LDGDEPBAR ;  /* 0x00000000000079af */ /* 0x000e220000000000 */
[----:B------:R-:W-:Y:S01]  /*25d0*/  BSSY B0, `(.L_x_11) ;  /* 0x000001f000007945 */ /* 0x000fe20003800000 */
[----:B------:R-:W-:Y:S01]  /*25e0*/  ISETP.GE.AND P5, PT, R37, UR13, PT ;  /* 0x0000000d25007c0c */ /* 0x000fe2000bfa6270 */
[----:B--2---:R-:W-:Y:S01]  /*25f0*/  IMAD.IADD R12, R30, 0x1, -R32 ;  /* 0x000000011e0c7824 */ /* 0x004fe200078e0a20 */
[----:B------:R1:W-:Y:S01]  /*2600*/  @P6 STS.128 [R42+0x6000], RZ ;  /* 0x006000ff2a006388 */ /* 0x0003e20000000c00 */
[----:B------:R-:W-:-:S03]  /*2610*/  LEA.HI R21, R38, R21, RZ, 0x2 ;  /* 0x0000001526157211 */ /* 0x000fc600078f10ff */
[----:B------:R1:W-:Y:S04]  /*2620*/  @P6 STS.128 [R42+0x8000], RZ ;  /* 0x008000ff2a006388 */ /* 0x0003e80000000c00 */
[----:B------:R1:W-:Y:S04]  /*2630*/  STL.64 [R1+0x40], R14 ;  /* 0x0000400e01007387 */ /* 0x0003e80000100a00 */
[----:B------:R1:W-:Y:S01]  /*2640*/  @P6 STS.128 [R42+0xa000], RZ ;  /* 0x00a000ff2a006388 */ /* 0x0003e20000000c00 */
[----:B------:R-:W-:Y:S05]  /*2650*/  @P6 BRA `(.L_x_12) ;  /* 0x0000000000586947 */ /* 0x000fea0003800000 */
[----:B------:R-:W2:Y:S01]  /*2660*/  LDL R5, [R1+0x68] ;  /* 0x0000680001057983 */ /* 0x000ea20000100800 */
[----:B------:R-:W-:-:S03]  /*2670*/  ULDC UR18, c[0x0][0x2d0] ;  /* 0x0000b40000127ab9 */ /* 0x000fc60000000800 */
[----:B------:R-:W5:Y:S01]  /*2680*/  LDL R4, [R1+0x6c] ;  /* 0x00006c0001047983 */ /* 0x000f620000100800 */
[----:B------:R-:W-:-:S13]  /*2690*/  ISETP.GE.AND P3, PT, R44, UR18, PT ;  /* 0x000000122c007c0c */ /* 0x000fda000bf66270 */
[----:B------:R1:W-:Y:S04]  /*26a0*/  @P3 STS.128 [R42+0x6000], RZ ;  /* 0x006000ff2a003388 */ /* 0x0003e80000000c00 */
[----:B------:R-:W-:Y:S01]  /*26b0*/  @!PT LDS RZ, [RZ] ;  /* 0x00000000fffff984 */ /* 0x000fe20000000800 */
[----:B------:R-:W-:Y:S01]  /*26c0*/  @!PT LDS RZ, [RZ] ;  /* 0x00000000fffff984 */ /* 0x000fe20000000800 */
[----:B------:R-:W-:Y:S01]  /*26d0*/  @!PT LDS RZ, [RZ] ;  /* 0x00000000fffff984 */ /* 0x000fe20000000800 */
[----:B------:R1:W-:Y:S01]  /*26e0*/  @!P3 LDGSTS.E.BYPASS.LTC128B.128 [R42+0x6000], desc[UR6][R14.64] ;  /* 0x060000000e2abfae */ /* 0x0003e2000b901d46 */
[----:B--2---:R-:W-:Y:S02]  /*26f0*/  ISETP.GE.AND P2, PT, R5, UR18, PT ;  /* 0x0000001205007c0c */ /* 0x004fe4000bf46270 */
[----:B-----5:R-:W-:-:S11]  /*2700*/  ISETP.GE.AND P1, PT, R4, UR18, PT ;  /* 0x0000001204007c0c */ /* 0x020fd6000bf26270 */
[----:B------:R1:W-:Y:S04]  /*2710*/  @P2 STS.128 [R42+0x8000], RZ ;  /* 0x008000ff2a002388 */ /* 0x0003e80000000c00 */
[----:B------:R-:W-:Y:S01]  /*2720*/  @!PT LDS RZ, [RZ] ;  /* 0x00000000fffff984 */ /* 0x000fe20000000800 */
[----:B------:R-:W-:Y:S01]  /*2730*/  @!PT LDS RZ, [RZ] ;  /* 0x00000000fffff984 */ /* 0x000fe20000000800 */
[----:B------:R-:W-:Y:S01]  /*2740*/  @!PT LDS RZ, [RZ] ;  /* 0x00000000fffff984 */ /* 0x000fe20000000800 */
[----:B------:R1:W-:Y:S04]  /*2750*/  @!P2 LDGSTS.E.BYPASS.LTC128B.128 [R42+0x8000], desc[UR6][R14.64+0x80] ;  /* 0x080000800e2aafae */ /* 0x0003e8000b901d46 */
[----:B------:R1:W-:Y:S01]  /*2760*/  @P1 STS.128 [R42+0xa000], RZ ;  /* 0x00a000ff2a001388 */ /* 0x0003e20000000c00 */
[----:B------:R-:W-:Y:S05]  /*2770*/  @P1 BRA `(.L_x_12) ;  /* 0x0000000000101947 */ /* 0x000fea0003800000 */
[----:B------:R-:W-:Y:S01]  /*2780*/  @!PT LDS RZ, [RZ] ;  /* 0x00000000fffff984 */ /* 0x000fe20000000800 */
[----:B------:R-:W-:Y:S01]  /*2790*/  @!PT LDS RZ, [RZ] ;  /* 0x00000000fffff984 */ /* 0x000fe20000000800 */
[----:B------:R-:W-:Y:S01]  /*27a0*/  @!PT LDS RZ, [RZ] ;  /* 0x00000000fffff984 */ /* 0x000fe20000000800 */
[----:B------:R2:W-:Y:S02]  /*27b0*/  LDGSTS.E.BYPASS.LTC128B.128 [R42+0xa000], desc[UR6][R14.64+0x100] ;  /* 0x0a0001000e2a7fae */ /* 0x0005e4000b901d46 */
.L_x_12:
[----:B------:R-:W-:Y:S05]  /*27c0*/  BSYNC B0 ;  /* 0x0000000000007941 */ /* 0x000fea0003800000 */
.L_x_11:
[----:B------:R1:W-:Y:S01]  /*27d0*/  @P5 STS.128 [R42+0x7000], RZ ;  /* 0x007000ff2a005388 */ /* 0x0003e20000000c00 */
[----:B------:R-:W-:Y:S03]  /*27e0*/  BSSY B0, `(.L_x_13) ;  /* 0x0000024000007945 */ /* 0x000fe60003800000 */
[----:B------:R1:W-:Y:S04]  /*27f0*/  @P5 STS.128 [R42+0x9000], RZ ;  /* 0x009000ff2a005388 */ /* 0x0003e80000000c00 */
[----:B------:R1:W-:Y:S01]  /*2800*/  @P5 STS.128 [R42+0xb000], RZ ;  /* 0x00b000ff2a005388 */ /* 0x0003e20000000c00 */
[----:B------:R-:W-:Y:S05]  /*2810*/  @P5 BRA `(.L_x_14) ;  /* 0x0000000000805947 */ /* 0x000fea0003800000 */
[----:B----4-:R-:W4:Y:S01]  /*2820*/  LDL R10, [R1+0x68] ;  /* 0x00006800010a7983 */ /* 0x010f220000100800 */
[----:B------:R-:W-:-:S03]  /*2830*/  ULDC UR18, c[0x0][0x2d0] ;  /* 0x0000b40000127ab9 */ /* 0x000fc60000000800 */
[----:B------:R-:W5:Y:S01]  /*2840*/  LDL R13, [R1+0x6c] ;  /* 0x00006c00010d7983 */ /* 0x000f620000100800 */
[----:B------:R-:W-:Y:S01]  /*2850*/  ISETP.GE.AND P3, PT, R44, UR18, PT ;  /* 0x000000122c007c0c */ /* 0x000fe2000bf66270 */
[----:B------:R-:W-:-:S03]  /*2860*/  IMAD.WIDE.U32 R4, R18, 0x20, RZ ;  /* 0x0000002012047825 */ /* 0x000fc600078e00ff */
[----:B------:R-:W-:Y:S01]  /*2870*/  IADD3 R4, P1, R6, R4, RZ ;  /* 0x0000000406047210 */ /* 0x000fe20007f3e0ff */
[----:B------:R-:W-:-:S05]  /*2880*/  IMAD.SHL.U32 R6, R19, 0x20, RZ ;  /* 0x0000002013067824 */ /* 0x000fca00078e00ff */
[----:B------:R-:W-:-:S03]  /*2890*/  IADD3.X R5, R29, R5, R6, P1, !PT ;  /* 0x000000051d057210 */ /* 0x000fc60000ffe406 */
[----:B------:R1:W-:Y:S01]  /*28a0*/  @P3 STS.128 [R42+0x7000], RZ ;  /* 0x007000ff2a003388 */ /* 0x0003e20000000c00 */
[----:B----4-:R-:W-:Y:S02]  /*28b0*/  ISETP.GE.AND P2, PT, R10, UR18, PT ;  /* 0x000000120a007c0c */ /* 0x010fe4000bf46270 */
[----:B------:R-:W-:-:S04]  /*28c0*/  @!P3 LEA R10, P1, R18, R14, 0x6 ;  /* 0x0000000e120ab211 */ /* 0x000fc800078230ff */
[----:B------:R-:W-:-:S05]  /*28d0*/  @!P3 LEA.HI.X R11, R18, R15, R19, 0x6, P1 ;  /* 0x0000000f120bb211 */ /* 0x000fca00008f3413 */
[----:B------:R-:W-:Y:S01]  /*28e0*/  @!PT LDS RZ, [RZ] ;  /* 0x00000000fffff984 */ /* 0x000fe20000000800 */
[----:B------:R-:W-:Y:S01]  /*28f0*/  @!PT LDS RZ, [RZ] ;  /* 0x00000000fffff984 */ /* 0x000fe20000000800 */
[----:B------:R-:W-:Y:S01]  /*2900*/  @!PT LDS RZ, [RZ] ;  /* 0x00000000fffff984 */ /* 0x000fe20000000800 */
[----:B------:R1:W-:Y:S02]  /*2910*/  @!P3 LDGSTS.E.BYPASS.LTC128B.128 [R42+0x7000], desc[UR6][R10.64] ;  /* 0x070000000a2abfae */ /* 0x0003e4000b901d46 */
[C---:B------:R-:W-:Y:S02]  /*2920*/  @!P2 LEA R6, P1, R4.reuse, UR14, 0x1 ;  /* 0x0000000e0406ac11 */ /* 0x040fe4000f8208ff */
[----:B------:R1:W-:Y:S02]  /*2930*/  @P2 STS.128 [R42+0x9000], RZ ;  /* 0x009000ff2a002388 */ /* 0x0003e40000000c00 */
[----:B------:R-:W-:Y:S02]  /*2940*/  @!P2 LEA.HI.X R7, R4, UR15, R5, 0x1, P1 ;  /* 0x0000000f0407ac11 */ /* 0x000fe400088f0c05 */
[----:B-----5:R-:W-:-:S03]  /*2950*/  ISETP.GE.AND P1, PT, R13, UR18, PT ;  /* 0x000000120d007c0c */ /* 0x020fc6000bf26270 */
[----:B------:R-:W-:Y:S01]  /*2960*/  @!PT LDS RZ, [RZ] ;  /* 0x00000000fffff984 */ /* 0x000fe20000000800 */
[----:B------:R-:W-:Y:S01]  /*2970*/  @!PT LDS RZ, [RZ] ;  /* 0x00000000fffff984 */ /* 0x000fe20000000800 */
[----:B------:R-:W-:Y:S01]  /*2980*/  @!PT LDS RZ, [RZ] ;  /* 0x00000000fffff984 */ /* 0x000fe20000000800 */
[----:B------:R1:W-:Y:S10]  /*2990*/  @!P2 LDGSTS.E.BYPASS.LTC128B.128 [R42+0x9000], desc[UR6][R6.64+0x80] ;  /* 0x09000080062aafae */ /* 0x0003f4000b901d46 */
[----:B------:R1:W-:Y:S01]  /*29a0*/  @P1 STS.128 [R42+0xb000], RZ ;  /* 0x00b000ff2a001388 */ /* 0x0003e20000000c00 */
[----:B------:R-:W-:Y:S05]  /*29b0*/  @P1 BRA `(.L_x_14) ;  /* 0x0000000000181947 */ /* 0x000fea0003800000 */
[----:B-1----:R-:W-:-:S04]  /*29c0*/  LEA R6, P1, R4, UR14, 0x1 ;  /* 0x0000000e04067c11 */ /* 0x002fc8000f8208ff */
[----:B------:R-:W-:-:S05]  /*29d0*/  LEA.HI.X R7, R4, UR15, R5, 0x1, P1 ;  /* 0x0000000f04077c11 */ /* 0x000fca00088f0c05 */
[----:B------:R-:W-:Y:S01]  /*29e0*/  @!PT LDS RZ, [RZ] ;  /* 0x00000000fffff984 */ /* 0x000fe20000000800 */
[----:B------:R-:W-:Y:S01]  /*29f0*/  @!PT LDS RZ, [RZ] ;  /* 0x00000000fffff984 */ /* 0x000fe20000000800 */
[----:B------:R-:W-:Y:S01]  /*2a00*/  @!PT LDS RZ, [RZ] ;  /* 0x00000000fffff984 */ /* 0x000fe20000000800 */
[----:B------:R1:W-:Y:S04]  /*2a10*/  LDGSTS.E.BYPASS.LTC128B.128 [R42+0xb000], desc[UR6][R6.64+0x100] ;  /* 0x0b000100062a7fae */ /* 0x0003e8000b901d46 */
.L_x_14:
[----:B------:R-:W-:Y:S05]  /*2a20*/  BSYNC B0 ;  /* 0x0000000000007941 */ /* 0x000fea0003800000 */
.L_x_13:
[----:B-12---:R-:W-:Y:S01]  /*2a30*/  MOV R14, R24 ;  /* 0x00000018000e7202 */ /* 0x006fe20000000f00 */
[----:B------:R1:W-:Y:S01]  /*2a40*/  @P6 STS.128 [R42], RZ ;  /* 0x000000ff2a006388 */ /* 0x0003e20000000c00 */
[----:B------:R-:W-:Y:S01]  /*2a50*/  MOV R15, R25 ;  /* 0x00000019000f7202 */ /* 0x000fe20000000f00 */
[----:B------:R-:W-:Y:S01]  /*2a60*/  BSSY B0, `(.L_x_15) ;  /* 0x000001c000007945 */ /* 0x000fe20003800000 */
[----:B----4-:R-:W-:Y:S01]  /*2a70*/  MOV R10, UR28 ;  /* 0x0000001c000a7c02 */ /* 0x010fe20008000f00 */
[----:B------:R1:W-:Y:S04]  /*2a80*/  @P6 STS.128 [R42+0x2000], RZ ;  /* 0x002000ff2a006388 */ /* 0x0003e80000000c00 */
[----:B------:R1:W-:Y:S04]  /*2a90*/  STL.64 [R1+0x38], R14 ;  /* 0x0000380e01007387 */ /* 0x0003e80000100a00 */
[----:B------:R1:W-:Y:S01]  /*2aa0*/  @P6 STS.128 [R42+0x4000], RZ ;  /* 0x004000ff2a006388 */ /* 0x0003e20000000c00 */
[----:B------:R-:W-:Y:S05]  /*2ab0*/  @P6 BRA `(.L_x_16) ;  /* 0x0000000000586947 */ /* 0x000fea0003800000 */
[----:B------:R-:W2:Y:S01]  /*2ac0*/  LDL R5, [R1+0x68] ;  /* 0x0000680001057983 */ /* 0x000ea20000100800 */
[----:B------:R-:W-:-:S03]  /*2ad0*/  ULDC UR14, c[0x0][0x2d0] ;  /* 0x0000b400000e7ab9 */ /* 0x000fc60000000800 */
[----:B------:R-:W4:Y:S01]  /*2ae0*/  LDL R4, [R1+0x6c] ;  /* 0x00006c0001047983 */ /* 0x000f220000100800 */
[----:B------:R-:W-:-:S13]  /*2af0*/  ISETP.GE.AND P3, PT, R44, UR14, PT ;  /* 0x0000000e2c007c0c */ /* 0x000fda000bf66270 */
[----:B------:R1:W-:Y:S04]  /*2b00*/  @P3 STS.128 [R42], RZ ;  /* 0x000000ff2a003388 */ /* 0x0003e80000000c00 */
[----:B------:R-:W-:Y:S01]  /*2b10*/  @!PT LDS RZ, [RZ] ;  /* 0x00000000fffff984 */ /* 0x000fe20000000800 */
[----:B------:R-:W-:Y:S01]  /*2b20*/  @!PT LDS RZ, [RZ] ;  /* 0x00000000fffff984 */ /* 0x000fe20000000800 */
[----:B------:R-:W-:Y:S01]  /*2b30*/  @!PT LDS RZ, [RZ] ;  /* 0x00000000fffff984 */ /* 0x000fe20000000800 */
[----:B------:R1:W-:Y:S01]  /*2b40*/  @!P3 LDGSTS.E.BYPASS.LTC128B.128 [R42], desc[UR6][R14.64] ;  /* 0x000000000e2abfae */ /* 0x0003e2000b901d46 */
[----:B--2---:R-:W-:Y:S02]  /*2b50*/  ISETP.GE.AND P2, PT, R5, UR14, PT ;  /* 0x0000000e05007c0c */ /* 0x004fe4000bf46270 */
[----:B----4-:R-:W-:-:S11]  /*2b60*/  ISETP.GE.AND P1, PT, R4, UR14, PT ;  /* 0x0000000e04007c0c */ /* 0x010fd6000bf26270 */
        /* <DEDUP_REMOVED lines=11> */
.L_x_16:
[----:B------:R-:W-:Y:S05]  /*2c20*/  BSYNC B0 ;  /* 0x0000000000007941 */ /* 0x000fea0003800000 */
.L_x_15:
[----:B------:R4:W-:Y:S01]  /*2c30*/  @P5 STS.128 [R42+0x1000], RZ ;  /* 0x001000ff2a005388 */ /* 0x0009e20000000c00 */
[----:B------:R-:W-:Y:S03]  /*2c40*/  BSSY B0, `(.L_x_17) ;  /* 0x0000027000007945 */ /* 0x000fe60003800000 */
[----:B------:R4:W-:Y:S04]  /*2c50*/  @P5 STS.128 [R42+0x3000], RZ ;  /* 0x003000ff2a005388 */ /* 0x0009e80000000c00 */
[----:B------:R4:W-:Y:S01]  /*2c60*/  @P5 STS.128 [R42+0x5000], RZ ;  /* 0x005000ff2a005388 */ /* 0x0009e20000000c00 */
[----:B------:R-:W-:Y:S05]  /*2c70*/  @P5 BRA `(.L_x_18) ;  /* 0x00000000008c5947 */ /* 0x000fea0003800000 */
[----:B------:R-:W5:Y:S01]  /*2c80*/  LDL R4, [R1+0x68] ;  /* 0x0000680001047983 */ /* 0x000f620000100800 */
[----:B------:R-:W-:-:S03]  /*2c90*/  ULDC UR20, c[0x0][0x2d0] ;  /* 0x0000b40000147ab9 */ /* 0x000fc60000000800 */
[----:B------:R-:W3:Y:S01]  /*2ca0*/  LDL R11, [R1+0x6c] ;  /* 0x00006c00010b7983 */ /* 0x000ee20000100800 */
[----:B------:R-:W-:Y:S01]  /*2cb0*/  ISETP.GE.AND P3, PT, R44, UR20, PT ;  /* 0x000000142c007c0c */ /* 0x000fe2000bf66270 */
[----:B------:R-:W-:Y:S01]  /*2cc0*/  UIMAD.WIDE.U32 UR14, UR30, 0x20, URZ ;  /* 0x000000201e0e78a5 */ /* 0x000fe2000f8e003f */
[----:B------:R-:W-:Y:S01]  /*2cd0*/  IMAD.U32 R7, RZ, RZ, UR30 ;  /* 0x0000001eff077e24 */ /* 0x000fe2000f8e00ff */
[----:B------:R-:W-:Y:S01]  /*2ce0*/  USHF.L.U32 UR18, UR31, 0x5, URZ ;  /* 0x000000051f127899 */ /* 0x000fe2000800063f */
[----:B------:R-:W-:-:S05]  /*2cf0*/  IMAD.U32 R6, RZ, RZ, UR31 ;  /* 0x0000001fff067e24 */ /* 0x000fca000f8e00ff */
[----:B------:R-:W-:-:S04]  /*2d00*/  IMAD.U32 R5, RZ, RZ, UR18 ;  /* 0x00000012ff057e24 */ /* 0x000fc8000f8e00ff */
[----:B------:R1:W-:Y:S01]  /*2d10*/  @P3 STS.128 [R42+0x1000], RZ ;  /* 0x001000ff2a003388 */ /* 0x0003e20000000c00 */
[----:B-----5:R-:W-:Y:S02]  /*2d20*/  ISETP.GE.AND P2, PT, R4, UR20, PT ;  /* 0x0000001404007c0c */ /* 0x020fe4000bf46270 */
[----:B------:R-:W-:Y:S02]  /*2d30*/  IADD3 R4, P5, R8, UR14, RZ ;  /* 0x0000000e08047c10 */ /* 0x000fe4000ffbe0ff */
[----:B------:R-:W-:Y:S02]  /*2d40*/  @!P3 LEA R8, P1, R7, R14, 0x6 ;  /* 0x0000000e0708b211 */ /* 0x000fe400078230ff */
[----:B------:R-:W-:Y:S02]  /*2d50*/  IADD3.X R5, R31, UR15, R5, P5, !PT ;  /* 0x0000000f1f057c10 */ /* 0x000fe4000affe405 */
[----:B------:R-:W-:Y:S02]  /*2d60*/  @!P3 LEA.HI.X R9, R7, R15, R6, 0x6, P1 ;  /* 0x0000000f0709b211 */ /* 0x000fe400008f3406 */
[----:B---3--:R-:W-:-:S03]  /*2d70*/  ISETP.GE.AND P1, PT, R11, UR20, PT ;  /* 0x000000140b007c0c */ /* 0x008fc6000bf26270 */
[C---:B------:R-:W-:Y:S01]  /*2d80*/  @!P2 LEA R6, P5, R4.reuse, UR16, 0x1 ;  /* 0x000000100406ac11 */ /* 0x040fe2000f8a08ff */
[----:B------:R-:W-:Y:S01]  /*2d90*/  @!PT LDS RZ, [RZ] ;  /* 0x00000000fffff984 */ /* 0x000fe20000000800 */
[----:B------:R-:W-:Y:S01]  /*2da0*/  @!PT LDS RZ, [RZ] ;  /* 0x00000000fffff984 */ /* 0x000fe20000000800 */
[----:B------:R-:W-:Y:S01]  /*2db0*/  @!PT LDS RZ, [RZ] ;  /* 0x00000000fffff984 */ /* 0x000fe20000000800 */
[----:B------:R1:W-:Y:S03]  /*2dc0*/  @!P3 LDGSTS.E.BYPASS.LTC128B.128 [R42+0x1000], desc[UR6][R8.64] ;  /* 0x01000000082abfae */ /* 0x0003e6000b901d46 */
[----:B------:R-:W-:Y:S01]  /*2dd0*/  @!P2 LEA.HI.X R7, R4, UR17, R5, 0x1, P5 ;  /* 0x000000110407ac11 */ /* 0x000fe2000a8f0c05 */
[----:B------:R1:W-:Y:S04]  /*2de0*/  @P2 STS.128 [R42+0x3000], RZ ;  /* 0x003000ff2a002388 */ /* 0x0003e80000000c00 */
[----:B------:R-:W-:Y:S01]  /*2df0*/  @!PT LDS RZ, [RZ] ;  /* 0x00000000fffff984 */ /* 0x000fe20000000800 */
[----:B------:R-:W-:Y:S01]  /*2e00*/  @!PT LDS RZ, [RZ] ;  /* 0x00000000fffff984 */ /* 0x000fe20000000800 */
[----:B------:R-:W-:Y:S01]  /*2e10*/  @!PT LDS RZ, [RZ] ;  /* 0x00000000fffff984 */ /* 0x000fe20000000800 */
[----:B------:R1:W-:Y:S04]  /*2e20*/  @!P2 LDGSTS.E.BYPASS.LTC128B.128 [R42+0x3000], desc[UR6][R6.64+0x80] ;  /* 0x03000080062aafae */ /* 0x0003e8000b901d46 */
        /* <DEDUP_REMOVED lines=8> */
.L_x_18:
[----:B------:R-:W-:Y:S05]  /*2eb0*/  BSYNC B0 ;  /* 0x0000000000007941 */ /* 0x000fea0003800000 */
.L_x_17:
[----:B------:R-:W-:Y:S01]  /*2ec0*/  SHF.R.S32.HI R4, RZ, 0x2, R21 ;  /* 0x00000002ff047819 */ /* 0x000fe20000011415 */
[----:B------:R-:W-:Y:S01]  /*2ed0*/  IMAD.MOV.U32 R19, RZ, RZ, 0x7f800000 ;  /* 0x7f800000ff137424 */ /* 0x000fe200078e00ff */
[----:B------:R-:W-:Y:S01]  /*2ee0*/  UIMAD UR14, UR37, UR28, URZ ;  /* 0x0000001c250e72a4 */ /* 0x000fe2000f8e023f */
[----:B------:R-:W-:Y:S01]  /*2ef0*/  IMAD.MOV.U32 R18, RZ, RZ, 0x7f800000 ;  /* 0x7f800000ff127424 */ /* 0x000fe200078e00ff */
[----:B------:R-:W-:Y:S01]  /*2f00*/  @P0 STS.128 [R42+0xc000], RZ ;  /* 0x00c000ff2a000388 */ /* 0x000fe20000000c00 */
[----:B------:R-:W-:Y:S01]  /*2f10*/  IMAD R4, R12, 0x10, R4 ;  /* 0x000000100c047824 */ /* 0x000fe200078e0204 */
[----:B------:R-:W-:Y:S01]  /*2f20*/  UIMAD UR14, UR32, UR29, UR14 ;  /* 0x0000001d200e72a4 */ /* 0x000fe2000f8e020e */
[----:B-1----:R-:W-:Y:S01]  /*2f30*/  IMAD.WIDE.U32 R6, R10, UR32, R44 ;  /* 0x000000200a067c25 */ /* 0x002fe2000f8e002c */
[----:B------:R-:W-:Y:S01]  /*2f40*/  @P0 STS.128 [R42+0xe000], RZ ;  /* 0x00e000ff2a000388 */ /* 0x000fe20000000c00 */
[----:B------:R-:W-:Y:S01]  /*2f50*/  BSSY B0, `(.L_x_19) ;  /* 0x000003c000007945 */ /* 0x000fe20003800000 */
[C---:B------:R-:W-:Y:S01]  /*2f60*/  SHF.L.U32 R9, R4.reuse, 0x2, RZ ;  /* 0x0000000204097819 */ /* 0x040fe200000006ff */
[----:B------:R-:W-:Y:S01]  /*2f70*/  VIADD R5, R4, 0x8 ;  /* 0x0000000804057836 */ /* 0x000fe20000000000 */
[----:B------:R-:W-:Y:S01]  /*2f80*/  @P0 STS.128 [R42+0x10000], RZ ;  /* 0x010000ff2a000388 */ /* 0x000fe20000000c00 */
[----:B------:R-:W-:Y:S01]  /*2f90*/  IMAD.U32 R8, RZ, RZ, UR14 ;  /* 0x0000000eff087e24 */ /* 0x000fe2000f8e00ff */
[----:B------:R-:W-:Y:S01]  /*2fa0*/  IADD3 R6, P1, R6, UR33, RZ ;  /* 0x0000002106067c10 */ /* 0x000fe2000ff3e0ff */
[----:B------:R-:W-:Y:S01]  /*2fb0*/  ULDC.64 UR14, c[0x0][0x260] ;  /* 0x00009800000e7ab9 */ /* 0x000fe20000000a00 */
[----:B------:R-:W-:Y:S01]  /*2fc0*/  ISETP.GE.AND P5, PT, R5, UR13, PT ;  /* 0x0000000d05007c0c */ /* 0x000fe2000bfa6270 */
[----:B------:R1:W-:Y:S01]  /*2fd0*/  STL [R1+0x74], R9 ;  /* 0x0000740901007387 */ /* 0x0003e20000100800 */
[----:B------:R-:W-:Y:S01]  /*2fe0*/  SHF.R.S32.HI R5, RZ, 0x1f, R4 ;  /* 0x0000001fff057819 */ /* 0x000fe20000011404 */
[----:B------:R-:W-:Y:S01]  /*2ff0*/  IMAD R11, R33, UR14, RZ ;  /* 0x0000000e210b7c24 */ /* 0x000fe2000f8e02ff */
[----:B------:R-:W-:-:S02]  /*3000*/  IADD3.X R7, R7, UR34, R8, P1, !PT ;  /* 0x0000002207077c10 */ /* 0x000fc40008ffe408 */
[C---:B------:R-:W-:Y:S01]  /*3010*/  SHF.L.U64.HI R13, R4.reuse, 0x2, R5 ;  /* 0x00000002040d7819 */ /* 0x040fe20000010205 */
[----:B------:R-:W-:Y:S01]  /*3020*/  IMAD R11, R17, UR15, R11 ;  /* 0x0000000f110b7c24 */ /* 0x000fe2000f8e020b */
[----:B------:R-:W-:Y:S01]  /*3030*/  IADD3 R8, P1, R9, UR10, RZ ;  /* 0x0000000a09087c10 */ /* 0x000fe2000ff3e0ff */
[----:B------:R-:W-:Y:S01]  /*3040*/  IMAD.WIDE.U32 R6, R17, UR14, R6 ;  /* 0x0000000e11067c25 */ /* 0x000fe2000f8e0006 */
[----:B------:R-:W-:Y:S01]  /*3050*/  ISETP.GE.AND P6, PT, R4, UR13, PT ;  /* 0x0000000d04007c0c */ /* 0x000fe2000bfc6270 */
[----:B------:R2:W-:Y:S03]  /*3060*/  STL [R1+0x70], R13 ;  /* 0x0000700d01007387 */ /* 0x0005e60000100800 */
[----:B------:R-:W-:Y:S01]  /*3070*/  IADD3 R11, R7, R11, RZ ;  /* 0x0000000b070b7210 */ /* 0x000fe20007ffe0ff */
[----:B------:R2:W-:Y:S04]  /*3080*/  STL [R1+0x60], R19 ;  /* 0x0000601301007387 */ /* 0x0005e80000100800 */
[----:B------:R2:W-:Y:S01]  /*3090*/  STL [R1+0x64], R18 ;  /* 0x0000641201007387 */ /* 0x0005e20000100800 */
[----:B-1----:R-:W-:Y:S01]  /*30a0*/  IADD3.X R9, R13, UR9, RZ, P1, !PT ;  /* 0x000000090d097c10 */ /* 0x002fe20008ffe4ff */
[----:B------:R-:W-:Y:S06]  /*30b0*/  @P0 BRA `(.L_x_20) ;  /* 0x0000000000940947 */ /* 0x000fec0003800000 */
[----:B--2---:R-:W2:Y:S01]  /*30c0*/  LDL R13, [R1+0x68] ;  /* 0x00006800010d7983 */ /* 0x004ea20000100800 */
[----:B------:R-:W-:-:S03]  /*30d0*/  ULDC UR13, c[0x0][0x2d0] ;  /* 0x0000b400000d7ab9 */ /* 0x000fc60000000800 */
[----:B------:R-:W5:Y:S01]  /*30e0*/  LDL R16, [R1+0x6c] ;  /* 0x00006c0001107983 */ /* 0x000f620000100800 */
[----:B------:R-:W-:Y:S01]  /*30f0*/  ISETP.GE.AND P3, PT, R44, UR13, PT ;  /* 0x0000000d2c007c0c */ /* 0x000fe2000bf66270 */
[----:B------:R-:W-:Y:S02]  /*3100*/  IMAD R10, R40, UR28, RZ ;  /* 0x0000001c280a7c24 */ /* 0x000fe4000f8e02ff */
[----:B------:R-:W-:Y:S02]  /*3110*/  IMAD.MOV.U32 R4, RZ, RZ, R6 ;  /* 0x000000ffff047224 */ /* 0x000fe400078e0006 */
[----:B------:R-:W-:Y:S02]  /*3120*/  IMAD.MOV.U32 R5, RZ, RZ, R11 ;  /* 0x000000ffff057224 */ /* 0x000fe400078e000b */
[C---:B------:R-:W-:Y:S02]  /*3130*/  IMAD R10, R28.reuse, UR29, R10 ;  /* 0x0000001d1c0a7c24 */ /* 0x040fe4000f8e020a */
[----:B------:R-:W-:-:S04]  /*3140*/  IMAD.WIDE.U32 R4, R28, UR28, R4 ;  /* 0x0000001c1c047c25 */ /* 0x000fc8000f8e0004 */
[----:B------:R-:W1:Y:S01]  /*3150*/  @!P3 LDC.64 R14, c[0x0][0x218] ;  /* 0x00008600ff0ebb82 */ /* 0x000e620000000a00 */
[----:B------:R-:W-:Y:S01]  /*3160*/  IMAD.IADD R10, R5, 0x1, R10 ;  /* 0x00000001050a7824 */ /* 0x000fe200078e020a */
[----:B------:R1:W-:Y:S02]  /*3170*/  @P3 STS.128 [R42+0xc000], RZ ;  /* 0x00c000ff2a003388 */ /* 0x0003e40000000c00 */
[----:B-1----:R-:W-:-:S04]  /*3180*/  @!P3 LEA R14, P1, R4, R14, 0x1 ;  /* 0x0000000e040eb211 */ /* 0x002fc800078208ff */
[----:B------:R-:W-:-:S05]  /*3190*/  @!P3 LEA.HI.X R15, R4, R15, R10, 0x1, P1 ;  /* 0x0000000f040fb211 */ /* 0x000fca00008f0c0a */
[----:B------:R-:W-:Y:S01]  /*31a0*/  @!PT LDS RZ, [RZ] ;  /* 0x00000000fffff984 */ /* 0x000fe20000000800 */
[----:B------:R-:W-:Y:S01]  /*31b0*/  @!PT LDS RZ, [RZ] ;  /* 0x00000000fffff984 */ /* 0x000fe20000000800 */
[----:B------:R-:W-:Y:S01]  /*31c0*/  @!PT LDS RZ, [RZ] ;  /* 0x00000000fffff984 */ /* 0x000fe20000000800 */
[----:B------:R1:W-:Y:S01]  /*31d0*/  @!P3 LDGSTS.E.BYPASS.LTC128B.128 [R42+0xc000], desc[UR6][R14.64] ;  /* 0x0c0000000e2abfae */ /* 0x0003e2000b901d46 */
[----:B--2---:R-:W-:Y:S02]  /*31e0*/  ISETP.GE.AND P2, PT, R13, UR13, PT ;  /* 0x0000000d0d007c0c */ /* 0x004fe4000bf46270 */
[----:B-----5:R-:W-:-:S11]  /*31f0*/  ISETP.GE.AND P0, PT, R16, UR13, PT ;  /* 0x0000000d10007c0c */ /* 0x020fd6000bf06270 */
        /* <DEDUP_REMOVED lines=17> */
.L_x_20:
[----:B------:R-:W-:Y:S05]  /*3310*/  BSYNC B0 ;  /* 0x0000000000007941 */ /* 0x000fea0003800000 */
.L_x_19:
        /* <DEDUP_REMOVED lines=9> */
[----:B------:R-:W-:Y:S01]  /*33b0*/  IMAD.MOV.U32 R5, RZ, RZ, R11 ;  /* 0x000000ffff057224 */ /* 0x000fe200078e000b */
[----:B------:R-:W-:-:S11]  /*33c0*/  IADD3 R7, P0, R28, 0x20, RZ ;  /* 0x000000201c077810 */ /* 0x000fd60007f1e0ff */
[----:B-12---:R-:W1:Y:S01]  /*33d0*/  @!P3 LDC.64 R14, c[0x0][0x218] ;  /* 0x00008600ff0ebb82 */ /* 0x006e620000000a00 */
[----:B------:R2:W-:Y:S01]  /*33e0*/  @P3 STS.128 [R42+0xd000], RZ ;  /* 0x00d000ff2a003388 */ /* 0x0005e20000000c00 */
[----:B-----5:R-:W-:Y:S01]  /*33f0*/  ISETP.GE.AND P2, PT, R4, UR13, PT ;  /* 0x0000000d04007c0c */ /* 0x020fe2000bf46270 */
[----:B------:R-:W-:Y:S01]  /*3400*/  IMAD.X R4, RZ, RZ, R40, P0 ;  /* 0x000000ffff047224 */ /* 0x000fe200000e0628 */
[----:B---3--:R-:W-:-:S03]  /*3410*/  ISETP.GE.AND P0, PT, R10, UR13, PT ;  /* 0x0000000d0a007c0c */ /* 0x008fc6000bf06270 */
[----:B------:R-:W-:Y:S02]  /*3420*/  IMAD R12, R4, UR28, RZ ;  /* 0x0000001c040c7c24 */ /* 0x000fe4000f8e02ff */
[----:B------:R-:W-:Y:S02]  /*3430*/  IMAD.MOV.U32 R4, RZ, RZ, R6 ;  /* 0x000000ffff047224 */ /* 0x000fe400078e0006 */
[C---:B------:R-:W-:Y:S02]  /*3440*/  IMAD R12, R7.reuse, UR29, R12 ;  /* 0x0000001d070c7c24 */ /* 0x040fe4000f8e020c */
[----:B------:R-:W-:Y:S02]  /*3450*/  IMAD.WIDE.U32 R4, R7, UR28, R4 ;  /* 0x0000001c07047c25 */ /* 0x000fe4000f8e0004 */
[----:B------:R-:W3:Y:S02]  /*3460*/  @!P2 LDC.64 R16, c[0x0][0x218] ;  /* 0x00008600ff10ab82 */ /* 0x000ee40000000a00 */
        /* <DEDUP_REMOVED lines=8> */
[----:B---3--:R-:W-:-:S04]  /*34f0*/  @!P2 LEA R6, P1, R4, R16, 0x1 ;  /* 0x000000100406a211 */ /* 0x008fc800078208ff */
        /* <DEDUP_REMOVED lines=14> */
.L_x_22:
[----:B------:R-:W-:Y:S05]  /*35e0*/  BSYNC B0 ;  /* 0x0000000000007941 */ /* 0x000fea0003800000 */
.L_x_21:
[----:B------:R-:W-:Y:S01]  /*35f0*/  IMAD.MOV.U32 R5, RZ, RZ, R19 ;  /* 0x000000ffff057224 */ /* 0x000fe200078e0013 */
[----:B------:R-:W0:Y:S01]  /*3600*/  LDGDEPBAR ;  /* 0x00000000000079af */ /* 0x000e220000000000 */
[----:B------:R-:W-:Y:S01]  /*3610*/  IMAD.MOV.U32 R4, RZ, RZ, R18 ;  /* 0x000000ffff047224 */ /* 0x000fe200078e0012 */
[----:B------:R-:W-:Y:S01]  /*3620*/  ULDC UR16, c[0x0][0x2d0] ;  /* 0x0000b40000107ab9 */ /* 0x000fe20000000800 */
[----:B------:R-:W-:Y:S01]  /*3630*/  IMAD.MOV.U32 R240, RZ, RZ, 0x20 ;  /* 0x00000020fff07424 */ /* 0x000fe200078e00ff */
[----:B------:R-:W-:Y:S01]  /*3640*/  USHF.L.U32 UR13, UR26, 0x6, URZ ;  /* 0x000000061a0d7899 */ /* 0x000fe2000800063f */
[----:B------:R-:W5:Y:S01]  /*3650*/  @!P6 LDG.E R5, desc[UR6][R8.64] ;  /* 0x000000060805e981 */ /* 0x000f62000c1e1900 */
[----:B------:R-:W-:Y:S02]  /*3660*/  CS2R R142, SRZ ;  /* 0x00000000008e7805 */ /* 0x000fe4000001ff00 */
[----:B------:R-:W-:Y:S02]  /*3670*/  CS2R R140, SRZ ;  /* 0x00000000008c7805 */ /* 0x000fe4000001ff00 */
[----:B------:R-:W-:Y:S01]  /*3680*/  CS2R R146, SRZ ;  /* 0x0000000000927805 */ /* 0x000fe2000001ff00 */
[----:B------:R3:W5:Y:S01]  /*3690*/  @!P5 LDG.E R4, desc[UR6][R8.64+0x20] ;  /* 0x000020060804d981 */ /* 0x000762000c1e1900 */
[----:B------:R-:W-:-:S02]  /*36a0*/  CS2R R144, SRZ ;  /* 0x0000000000907805 */ /* 0x000fc4000001ff00 */
[----:B------:R-:W-:Y:S02]  /*36b0*/  CS2R R138, SRZ ;  /* 0x00000000008a7805 */ /* 0x000fe4000001ff00 */
[----:B------:R-:W-:Y:S02]  /*36c0*/  CS2R R136, SRZ ;  /* 0x0000000000887805 */ /* 0x000fe4000001ff00 */
[----:B------:R-:W-:Y:S02]  /*36d0*/  CS2R R134, SRZ ;  /* 0x0000000000867805 */ /* 0x000fe4000001ff00 */
[----:B------:R-:W-:Y:S02]  /*36e0*/  CS2R R132, SRZ ;  /* 0x0000000000847805 */ /* 0x000fe4000001ff00 */
[----:B------:R-:W-:Y:S02]  /*36f0*/  CS2R R126, SRZ ;  /* 0x00000000007e7805 */ /* 0x000fe4000001ff00 */
[----:B------:R-:W-:-:S02]  /*3700*/  CS2R R124, SRZ ;  /* 0x00000000007c7805 */ /* 0x000fc4000001ff00 */
[----:B------:R-:W-:Y:S02]  /*3710*/  CS2R R130, SRZ ;  /* 0x0000000000827805 */ /* 0x000fe4000001ff00 */
[----:B------:R-:W-:Y:S02]  /*3720*/  CS2R R128, SRZ ;  /* 0x0000000000807805 */ /* 0x000fe4000001ff00 */
[----:B------:R-:W-:Y:S02]  /*3730*/  CS2R R122, SRZ ;  /* 0x00000000007a7805 */ /* 0x000fe4000001ff00 */
[----:B------:R-:W-:Y:S02]  /*3740*/  CS2R R120, SRZ ;  /* 0x0000000000787805 */ /* 0x000fe4000001ff00 */
[----:B------:R-:W-:Y:S02]  /*3750*/  CS2R R118, SRZ ;  /* 0x0000000000767805 */ /* 0x000fe4000001ff00 */
[----:B------:R-:W-:-:S02]  /*3760*/  CS2R R116, SRZ ;  /* 0x0000000000747805 */ /* 0x000fc4000001ff00 */
[----:B------:R-:W-:Y:S01]  /*3770*/  CS2R R110, SRZ ;  /* 0x00000000006e7805 */ /* 0x000fe2000001ff00 */
[----:B------:R-:W-:-:S04]  /*3780*/  DEPBAR.LE SB0, 0x1 ;  /* 0x000080400000791a */ /* 0x000fc80000000000 */
[----:B------:R-:W-:Y:S01]  /*3790*/  BAR.SYNC.DEFER_BLOCKING 0x0 ;  /* 0x0000000000007b1d */ /* 0x000fe20000010000 */
[----:B---3--:R-:W-:Y:S02]  /*37a0*/  LEA.HI R9, R41, R39, RZ, 0x7 ;  /* 0x0000002729097211 */ /* 0x008fe400078f38ff */
        /* <DEDUP_REMOVED lines=16> */
[----:B------:R-:W-:Y:S01]  /*38b0*/  CS2R R44, SRZ ;  /* 0x00000000002c7805 */ /* 0x000fe2000001ff00 */
[----:B------:R-:W3:Y:S01]  /*38c0*/  LDSM.16.M88.4 R164, [R252] ;  /* 0x00000000fca4783b */ /* 0x000ee20000000200 */
[----:B------:R-:W-:-:S02]  /*38d0*/  CS2R R50, SRZ ;  /* 0x0000000000327805 */ /* 0x000fc4000001ff00 */
[----:B------:R-:W-:Y:S02]  /*38e0*/  CS2R R48, SRZ ;  /* 0x0000000000307805 */ /* 0x000fe4000001ff00 */
[----:B-12-4-:R-:W-:Y:S01]  /*38f0*/  CS2R R42, SRZ ;  /* 0x00000000002a7805 */ /* 0x016fe2000001ff00 */
[----:B------:R-:W1:Y:S01]  /*3900*/  LDSM.16.M88.4 R168, [R252+0x800] ;  /* 0x00080000fca8783b */ /* 0x000e620000000200 */
[----:B------:R-:W-:Y:S02]  /*3910*/  CS2R R30, SRZ ;  /* 0x00000000001e7805 */ /* 0x000fe4000001ff00 */
[----:B------:R-:W-:Y:S02]  /*3920*/  CS2R R28, SRZ ;  /* 0x00000000001c7805 */ /* 0x000fe4000001ff00 */
[----:B------:R-:W-:Y:S01]  /*3930*/  CS2R R32, SRZ ;  /* 0x0000000000207805 */ /* 0x000fe2000001ff00 */
[----:B------:R-:W2:Y:S01]  /*3940*/  LDSM.16.M88.4 R196, [R252+0x2000] ;  /* 0x00200000fcc4783b */ /* 0x000ea20000000200 */
[----:B------:R-:W-:-:S02]  /*3950*/  CS2R R26, SRZ ;  /* 0x00000000001a7805 */ /* 0x000fc4000001ff00 */
[----:B------:R-:W-:Y:S02]  /*3960*/  CS2R R24, SRZ ;  /* 0x0000000000187805 */ /* 0x000fe4000001ff00 */
[----:B------:R-:W-:Y:S01]  /*3970*/  CS2R R22, SRZ ;  /* 0x0000000000167805 */ /* 0x000fe2000001ff00 */
[----:B------:R-:W4:Y:S01]  /*3980*/  LDSM.16.M88.4 R200, [R252+0x2800] ;  /* 0x00280000fcc8783b */ /* 0x000f220000000200 */
[----:B------:R-:W-:Y:S01]  /*3990*/  CS2R R20, SRZ ;  /* 0x0000000000147805 */ /* 0x000fe2000001ff00 */
[----:B------:R-:W-:Y:S02]  /*39a0*/  ULDC UR17, c[0x0][0x2dc] ;  /* 0x0000b70000117ab9 */ /* 0x000fe40000000800 */
[----:B------:R-:W1:Y:S04]  /*39b0*/  LDSM.16.M88.4 R228, [R252+0x4000] ;  /* 0x00400000fce4783b */ /* 0x000e680000000200 */
[----:B------:R-:W1:Y:S04]  /*39c0*/  LDSM.16.M88.4 R232, [R252+0x4800] ;  /* 0x00480000fce8783b */ /* 0x000e680000000200 */
[----:B-----5:R5:W-:Y:S04]  /*39d0*/  @!P6 STL [R1+0x60], R5 ;  /* 0x000060050100e387 */ /* 0x020be80000100800 */
[----:B------:R3:W-:Y:S04]  /*39e0*/  @!P5 STL [R1+0x64], R4 ;  /* 0x000064040100d387 */ /* 0x0007e80000100800 */
[----:B------:R2:W-:Y:S01]  /*39f0*/  STL.64 [R1+0x30], R34 ;  /* 0x0000302201007387 */ /* 0x0005e20000100a00 */
[----:B-----5:R-:W-:-:S02]  /*3a00*/  LEA.HI R5, R41, R39, RZ, 0x4 ;  /* 0x0000002729057211 */ /* 0x020fc400078f20ff */
[----:B---3--:R-:W-:Y:S02]  /*3a10*/  LOP3.LUT R4, R36, 0xfffffff8, RZ, 0xc0, !PT ;  /* 0xfffffff824047812 */ /* 0x008fe400078ec0ff */
[----:B------:R-:W-:-:S03]  /*3a20*/  SHF.R.S32.HI R6, RZ, 0x4, R5 ;  /* 0x00000004ff067819 */ /* 0x000fc60000011405 */
[----:B------:R-:W-:Y:S01]  /*3a30*/  IMAD.IADD R4, R39, 0x1, -R4 ;  /* 0x0000000127047824 */ /* 0x000fe200078e0a04 */
[----:B------:R-:W-:-:S03]  /*3a40*/  LEA.HI R5, R5, R6, RZ, 0x1 ;  /* 0x0000000605057211 */ /* 0x000fc600078f08ff */
[C---:B------:R-:W-:Y:S01]  /*3a50*/  IMAD.SHL.U32 R8, R4.reuse, 0x40, RZ ;  /* 0x0000004004087824 */ /* 0x040fe200078e00ff */
[----:B------:R-:W-:Y:S02]  /*3a60*/  LOP3.LUT R7, R5, 0xfffffffe, RZ, 0xc0, !PT ;  /* 0xfffffffe05077812 */ /* 0x000fe400078ec0ff */
[----:B------:R-:W-:Y:S02]  /*3a70*/  LOP3.LUT P0, RZ, R4, 0x2, RZ, 0xc0, !PT ;  /* 0x0000000204ff7812 */ /* 0x000fe4000780c0ff */
[----:B------:R-:W-:Y:S01]  /*3a80*/  LOP3.LUT R5, R8, 0x1c0, RZ, 0xc0, !PT ;  /* 0x000001c008057812 */ /* 0x000fe200078ec0ff */
[----:B------:R-:W-:Y:S01]  /*3a90*/  IMAD.IADD R6, R6, 0x1, -R7 ;  /* 0x0000000106067824 */ /* 0x000fe200078e0a07 */
[----:B------:R-:W-:Y:S02]  /*3aa0*/  SHF.R.S32.HI R8, RZ, 0x7, R9 ;  /* 0x00000007ff087819 */ /* 0x000fe40000011409 */
[----:B------:R-:W-:Y:S01]  /*3ab0*/  LOP3.LUT R7, R5, 0x8, R36, 0xf8, !PT ;  /* 0x0000000805077812 */ /* 0x000fe200078ef824 */
[----:B------:R-:W-:Y:S01]  /*3ac0*/  IMAD.SHL.U32 R6, R6, 0x200, RZ ;  /* 0x0000020006067824 */ /* 0x000fe200078e00ff */
[----:B------:R-:W-:-:S03]  /*3ad0*/  SHF.R.U32.HI R5, RZ, 0x3, R5 ;  /* 0x00000003ff057819 */ /* 0x000fc60000011605 */
[----:B------:R-:W-:Y:S01]  /*3ae0*/  IMAD R6, R8, 0x800, R6 ;  /* 0x0000080008067824 */ /* 0x000fe200078e0206 */
[----:B------:R-:W-:-:S05]  /*3af0*/  LOP3.LUT R5, R7, R5, RZ, 0x3c, !PT ;  /* 0x0000000507057212 */ /* 0x000fca00078e3cff */
[----:B------:R-:W-:Y:S02]  /*3b00*/  IMAD.IADD R4, R6, 0x1, R5 ;  /* 0x0000000106047824 */ /* 0x000fe400078e0205 */
[----:B------:R-:W3:Y:S01]  /*3b10*/  LDL R5, [R1+0x4] ;  /* 0x0000040001057983 */ /* 0x000ee20000100800 */
[----:B------:R-:W-:Y:S01]  /*3b20*/  SEL R240, R240, 0xffffffe0, !P0 ;  /* 0xffffffe0f0f07807 */ /* 0x000fe20004000000 */
[----:B------:R-:W-:Y:S01]  /*3b30*/  UIADD3 UR13, UR13, 0x40, URZ ;  /* 0x000000400d0d7890 */ /* 0x000fe2000fffe03f */
[----:B------:R-:W-:Y:S02]  /*3b40*/  LEA R4, R4, UR4, 0x1 ;  /* 0x0000000404047c11 */ /* 0x000fe4000f8e08ff */
[----:B------:R-:W-:Y:S02]  /*3b50*/  CS2R R40, SRZ ;  /* 0x0000000000287805 */ /* 0x000fe4000001ff00 */
[----:B------:R-:W-:Y:S01]  /*3b60*/  CS2R R38, SRZ ;  /* 0x0000000000267805 */ /* 0x000fe2000001ff00 */
[----:B------:R-:W-:Y:S01]  /*3b70*/  IMAD.IADD R240, R240, 0x1, R252 ;  /* 0x00000001f0f07824 */ /* 0x000fe200078e02fc */
[----:B------:R-:W-:Y:S01]  /*3b80*/  CS2R R36, SRZ ;  /* 0x0000000000247805 */ /* 0x000fe2000001ff00 */
[----:B------:R1:W1:Y:S01]  /*3b90*/  LDSM.16.M88.4 R148, [R4+0x12000] ;  /* 0x012000000494783b */ /* 0x0002620000000200 */
[----:B--2---:R-:W-:Y:S01]  /*3ba0*/  CS2R R34, SRZ ;  /* 0x0000000000227805 */ /* 0x004fe2000001ff00 */
[----:B------:R-:W-:-:S02]  /*3bb0*/  UISETP.GE.AND UP0, UPT, UR13, UR5, UPT ;  /* 0x000000050d00728c */ /* 0x000fc4000bf06270 */
[----:B------:R2:W1:Y:S01]  /*3bc0*/  LDSM.16.M88.4 R172, [R240] ;  /* 0x00000000f0ac783b */ /* 0x0004620000000200 */
[----:B------:R-:W-:-:S03]  /*3bd0*/  ULDC UR13, c[0x0][0x2ec] ;  /* 0x0000bb00000d7ab9 */ /* 0x000fc60000000800 */
[----:B------:R2:W1:Y:S04]  /*3be0*/  LDSM.16.M88.4 R176, [R240+0x800] ;  /* 0x00080000f0b0783b */ /* 0x0004680000000200 */
[----:B------:R2:W1:Y:S04]  /*3bf0*/  LDSM.16.M88.4 R204, [R240+0x2000] ;  /* 0x00200000f0cc783b */ /* 0x0004680000000200 */
[----:B------:R2:W1:Y:S04]  /*3c00*/  LDSM.16.M88.4 R208, [R240+0x2800] ;  /* 0x00280000f0d0783b */ /* 0x0004680000000200 */
[----:B------:R2:W1:Y:S04]  /*3c10*/  LDSM.16.M88.4 R236, [R240+0x4000] ;  /* 0x00400000f0ec783b */ /* 0x0004680000000200 */
[----:B------:R-:W1:Y:S04]  /*3c20*/  LDSM.16.M88.4 R240, [R240+0x4800] ;  /* 0x00480000f0f0783b */ /* 0x000e680000000200 */
[----:B------:R2:W1:Y:S04]  /*3c30*/  LDSM.16.M88.4 R152, [R4+0x12800] ;  /* 0x012800000498783b */ /* 0x0004680000000200 */
[----:B------:R2:W1:Y:S04]  /*3c40*/  LDSM.16.M88.4 R180, [R4+0x14000] ;  /* 0x0140000004b4783b */ /* 0x0004680000000200 */
[----:B------:R2:W1:Y:S04]  /*3c50*/  LDSM.16.M88.4 R184, [R4+0x14800] ;  /* 0x0148000004b8783b */ /* 0x0004680000000200 */
[----:B------:R2:W1:Y:S04]  /*3c60*/  LDSM.16.M88.4 R212, [R4+0x16000] ;  /* 0x0160000004d4783b */ /* 0x0004680000000200 */
[----:B------:R2:W1:Y:S04]  /*3c70*/  LDSM.16.M88.4 R216, [R4+0x16800] ;  /* 0x0168000004d8783b */ /* 0x0004680000000200 */
[----:B------:R2:W-:Y:S04]  /*3c80*/  STL [R1], R4 ;  /* 0x0000000401007387 */ /* 0x0005e80000100800 */
[----:B---3--:R2:W3:Y:S04]  /*3c90*/  LDSM.16.M88.4 R156, [R5] ;  /* 0x00000000059c783b */ /* 0x0084e80000000200 */
[----:B------:R2:W1:Y:S04]  /*3ca0*/  LDSM.16.M88.4 R160, [R5+0x800] ;  /* 0x0008000005a0783b */ /* 0x0004680000000200 */
[----:B------:R2:W1:Y:S04]  /*3cb0*/  LDSM.16.M88.4 R188, [R5+0x2000] ;  /* 0x0020000005bc783b */ /* 0x0004680000000200 */
[----:B------:R2:W1:Y:S04]  /*3cc0*/  LDSM.16.M88.4 R192, [R5+0x2800] ;  /* 0x0028000005c0783b */ /* 0x0004680000000200 */
[----:B------:R2:W1:Y:S04]  /*3cd0*/  LDSM.16.M88.4 R220, [R5+0x4000] ;  /* 0x0040000005dc783b */ /* 0x0004680000000200 */
[----:B----4-:R2:W1:Y:S02]  /*3ce0*/  LDSM.16.M88.4 R224, [R5+0x4800] ;  /* 0x0048000005e0783b */ /* 0x0104640000000200 */
.L_x_25:
[----:B------:R-:W4:Y:S01]  /*3cf0*/  LDL R250, [R1] ;  /* 0x0000000001fa7983 */ /* 0x000f220000100800 */
[----:B------:R-:W-:Y:S01]  /*3d00*/  PLOP3.LUT P1, PT, PT, PT, UP0, 0x80, 0x0 ;  /* 0x000000000000781c */ /* 0x000fe20003f2f008 */
[----:B------:R-:W-:Y:S01]  /*3d10*/  UISETP.GE.AND UP3, UPT, UR8, 0x1, UPT ;  /* 0x000000010800788c */ /* 0x000fe2000bf66270 */
[----:B------:R-:W-:Y:S01]  /*3d20*/  PLOP3.LUT P2, PT, PT, PT, UP0, 0x80, 0x0 ;  /* 0x000000000000781c */ /* 0x000fe20003f4f008 */
[----:B---3--:R-:W3:Y:S01]  /*3d30*/  LDL R249, [R1+0x8] ;  /* 0x0000080001f97983 */ /* 0x008ee20000100800 */
[----:B------:R-:W-:Y:S02]  /*3d40*/  PLOP3.LUT P4, PT, PT, PT, UP0, 0x80, 0x0 ;  /* 0x000000000000781c */ /* 0x000fe40003f8f008 */
[----:B------:R-:W-:Y:S01]  /*3d50*/  PLOP3.LUT P5, PT, PT, PT, UP0, 0x80, 0x0 ;  /* 0x000000000000781c */ /* 0x000fe20003faf008 */
[----:B------:R-:W2:Y:S01]  /*3d60*/  LDL R244, [R1+0x4] ;  /* 0x0000040001f47983 */ /* 0x000ea20000100800 */
[----:B------:R-:W-:Y:S02]  /*3d70*/  PLOP3.LUT P0, PT, PT, PT, UP0, 0x80, 0x0 ;  /* 0x000000000000781c */ /* 0x000fe40003f0f008 */
[----:B------:R-:W-:Y:S01]  /*3d80*/  PLOP3.LUT P6, PT, PT, PT, UP0, 0x80, 0x0 ;  /* 0x000000000000781c */ /* 0x000fe20003fcf008 */
[----:B------:R-:W2:Y:S04]  /*3d90*/  LDL R248, [R1+0xc] ;  /* 0x00000c0001f87983 */ /* 0x000ea80000100800 */
[----:B------:R-:W2:Y:S04]  /*3da0*/  LDL R247, [R1+0x18] ;  /* 0x0000180001f77983 */ /* 0x000ea80000100800 */
[----:B------:R-:W2:Y:S04]  /*3db0*/  LDL R245, [R1+0x10] ;  /* 0x0000100001f57983 */ /* 0x000ea80000100800 */
[----:B------:R-:W2:Y:S04]  /*3dc0*/  LDL R246, [R1+0x14] ;  /* 0x0000140001f67983 */ /* 0x000ea80000100800 */
[----:B------:R-:W0:Y:S04]  /*3dd0*/  LDGDEPBAR ;  /* 0x00000000000079af */ /* 0x000e280000000000 */
[----:B------:R-:W2:Y:S01]  /*3de0*/  LDL R251, [R1+0x80] ;  /* 0x0000800001fb7983 */ /* 0x000ea20000100800 */
[----:B------:R-:W-:Y:S04]  /*3df0*/  DEPBAR.LE SB0, 0x0 ;  /* 0x000080000000791a */ /* 0x000fe80000000000 */
[----:B------:R-:W-:Y:S06]  /*3e00*/  BAR.SYNC.DEFER_BLOCKING 0x0 ;  /* 0x0000000000007b1d */ /* 0x000fec0000010000 */
[----:B------:R-:W-:Y:S04]  /*3e10*/  LDSM.16.M88.4 R88, [R252+-0x6000] ;  /* 0xffa00000fc58783b */ /* 0x000fe80000000200 */
[----:B----4-:R-:W-:Y:S04]  /*3e20*/  LDSM.16.M88.4 R8, [R250+0xc000] ;  /* 0x00c00000fa08783b */ /* 0x010fe80000000200 */
[----:B---3--:R-:W1:Y:S04]  /*3e30*/  LDSM.16.M88.4 R16, [R249] ;  /* 0x00000000f910783b */ /* 0x008e680000000200 */
[----:B------:R-:W3:Y:S04]  /*3e40*/  LDSM.16.M88.4 R68, [R250+0xc800] ;  /* 0x00c80000fa44783b */ /* 0x000ee80000000200 */
[----:B--2---:R-:W-:Y:S04]  /*3e50*/  LDSM.16.M88.4 R72, [R248] ;  /* 0x00000000f848783b */ /* 0x004fe80000000200 */
[----:B------:R-:W2:Y:S04]  /*3e60*/  LDSM.16.M88.4 R76, [R244+-0x6000] ;  /* 0xffa00000f44c783b */ /* 0x000ea80000000200 */
[----:B------:R-:W4:Y:S04]  /*3e70*/  LDSM.16.M88.4 R80, [R244+-0x5800] ;  /* 0xffa80000f450783b */ /* 0x000f280000000200 */
[----:B------:R-:W4:Y:S04]  /*3e80*/  LDSM.16.M88.4 R84, [R247] ;  /* 0x00000000f754783b */ /* 0x000f280000000200 */
[----:B------:R-:W-:Y:S04]  /*3e90*/  LDSM.16.M88.4 R92, [R246] ;  /* 0x00000000f65c783b */ /* 0x000fe80000000200 */
[----:B------:R-:W-:Y:S01]  /*3ea0*/  LDSM.16.M88.4 R96, [R245] ;  /* 0x00000000f560783b */ /* 0x000fe20000000200 */
[C---:B-1----:R-:W-:Y:S06]  /*3eb0*/  HMMA.16816.F32.BF16 R4, R16.reuse, R8, RZ ;  /* 0x000000081004723c */ /* 0x042fec00000418ff */
[C---:B------:R-:W-:Y:S06]  /*3ec0*/  HMMA.16816.F32.BF16 R8, R16.reuse, R10, RZ ;  /* 0x0000000a1008723c */ /* 0x040fec00000418ff */
[C---:B---3--:R-:W-:Y:S06]  /*3ed0*/  HMMA.16816.F32.BF16 R12, R16.reuse, R68, RZ ;  /* 0x00000044100c723c */ /* 0x048fec00000418ff */
[----:B------:R-:W-:Y:S01]  /*3ee0*/  HMMA.16816.F32.BF16 R16, R16, R70, RZ ;  /* 0x000000461010723c */ /* 0x000fe200000418ff */
[----:B------:R-:W1:Y:S05]  /*3ef0*/  LDSM.16.M88.4 R68, [R252+-0x5800] ;  /* 0xffa80000fc44783b */ /* 0x000e6a0000000200 */
[C---:B--2---:R-:W-:Y:S06]  /*3f00*/  HMMA.16816.F32.BF16 R4, R72.reuse, R76, R4 ;  /* 0x0000004c4804723c */ /* 0x044fec0000041804 */
[C---:B------:R-:W-:Y:S01]  /*3f10*/  HMMA.16816.F32.BF16 R8, R72.reuse, R78, R8 ;  /* 0x0000004e4808723c */ /* 0x040fe20000041808 */
[----:B------:R-:W-:Y:S05]  /*3f20*/  LDSM.16.M88.4 R76, [R249+0x2000] ;  /* 0x00200000f94c783b */ /* 0x000fea0000000200 */
[C---:B----4-:R-:W-:Y:S06]  /*3f30*/  HMMA.16816.F32.BF16 R12, R72.reuse, R80, R12 ;  /* 0x00000050480c723c */ /* 0x050fec000004180c */
[----:B------:R-:W-:Y:S01]  /*3f40*/  HMMA.16816.F32.BF16 R16, R72, R82, R16 ;  /* 0x000000524810723c */ /* 0x000fe20000041810 */
[----:B------:R-:W2:Y:S04]  /*3f50*/  LDSM.16.M88.4 R72, [R245+0x800] ;  /* 0x00080000f548783b */ /* 0x000ea80000000200 */
[----:B------:R-:W3:Y:S01]  /*3f60*/  LDSM.16.M88.4 R80, [R250+0xe000] ;  /* 0x00e00000fa50783b */ /* 0x000ee20000000200 */
[C---:B------:R-:W-:Y:S06]  /*3f70*/  HMMA.16816.F32.BF16 R4, R84.reuse, R88, R4 ;  /* 0x000000585404723c */ /* 0x040fec0000041804 */
[C---:B------:R-:W-:Y:S01]  /*3f80*/  HMMA.16816.F32.BF16 R8, R84.reuse, R90, R8 ;  /* 0x0000005a5408723c */ /* 0x040fe20000041808 */
[----:B------:R-:W-:Y:S05]  /*3f90*/  LDSM.16.M88.4 R88, [R244+-0x4000] ;  /* 0xffc00000f458783b */ /* 0x000fea0000000200 */
[C---:B-1----:R-:W-:Y:S06]  /*3fa0*/  HMMA.16816.F32.BF16 R12, R84.reuse, R68, R12 ;  /* 0x00000044540c723c */ /* 0x042fec000004180c */
[----:B------:R-:W-:Y:S01]  /*3fb0*/  HMMA.16816.F32.BF16 R16, R84, R70, R16 ;  /* 0x000000465410723c */ /* 0x000fe20000041810 */
[----:B------:R-:W1:Y:S04]  /*3fc0*/  LDSM.16.M88.4 R68, [R250+0xe800] ;  /* 0x00e80000fa44783b */ /* 0x000e680000000200 */
[----:B------:R-:W4:Y:S01]  /*3fd0*/  LDSM.16.M88.4 R84, [R248+0x2000] ;  /* 0x00200000f854783b */ /* 0x000f220000000200 */
[C---:B------:R-:W-:Y:S06]  /*3fe0*/  HMMA.16816.F32.BF16 R4, R92.reuse, R96, R4 ;  /* 0x000000605c04723c */ /* 0x040fec0000041804 */
[C---:B------:R-:W-:Y:S01]  /*3ff0*/  HMMA.16816.F32.BF16 R8, R92.reuse, R98, R8 ;  /* 0x000000625c08723c */ /* 0x040fe20000041808 */
[----:B------:R-:W-:Y:S05]  /*4000*/  LDSM.16.M88.4 R96, [R252+-0x4000] ;  /* 0xffc00000fc60783b */ /* 0x000fea0000000200 */
[C---:B--2---:R-:W-:Y:S06]  /*4010*/  HMMA.16816.F32.BF16 R12, R92.reuse, R72, R12 ;  /* 0x000000485c0c723c */ /* 0x044fec000004180c */
[----:B------:R-:W-:Y:S01]  /*4020*/  HMMA.16816.F32.BF16 R16, R92, R74, R16 ;  /* 0x0000004a5c10723c */ /* 0x000fe20000041810 */
[----:B------:R-:W2:Y:S04]  /*4030*/  LDSM.16.M88.4 R72, [R244+-0x3800] ;  /* 0xffc80000f448783b */ /* 0x000ea80000000200 */
[----:B------:R-:W2:Y:S01]  /*4040*/  LDSM.16.M88.4 R92, [R247+0x2000] ;  /* 0x00200000f75c783b */ /* 0x000ea20000000200 */
[C---:B---3--:R-:W-:Y:S06]  /*4050*/  HMMA.16816.F32.BF16 R4, R76.reuse, R80, R4 ;  /* 0x000000504c04723c */ /* 0x048fec0000041804 */
[C---:B------:R-:W-:Y:S01]  /*4060*/  HMMA.16816.F32.BF16 R8, R76.reuse, R82, R8 ;  /* 0x000000524c08723c */ /* 0x040fe20000041808 */
[----:B------:R-:W-:Y:S05]  /*4070*/  LDSM.16.M88.4 R80, [R245+0x2000] ;  /* 0x00200000f550783b */ /* 0x000fea0000000200 */
[C---:B-1----:R-:W-:Y:S06]  /*4080*/  HMMA.16816.F32.BF16 R12, R76.reuse, R68, R12 ;  /* 0x000000444c0c723c */ /* 0x042fec000004180c */
[----:B------:R-:W-:Y:S01]  /*4090*/  HMMA.16816.F32.BF16 R16, R76, R70, R16 ;  /* 0x000000464c10723c */ /* 0x000fe20000041810 */
[----:B------:R-:W1:Y:S04]  /*40a0*/  LDSM.16.M88.4 R68, [R252+-0x3800] ;  /* 0xffc80000fc44783b */ /* 0x000e680000000200 */
[----:B------:R-:W3:Y:S01]  /*40b0*/  LDSM.16.M88.4 R76, [R246+0x2000] ;  /* 0x00200000f64c783b */ /* 0x000ee20000000200 */
[C---:B----4-:R-:W-:Y:S06]  /*40c0*/  HMMA.16816.F32.BF16 R4, R84.reuse, R88, R4 ;  /* 0x000000585404723c */ /* 0x050fec0000041804 */
[C---:B------:R-:W-:Y:S01]  /*40d0*/  HMMA.16816.F32.BF16 R8, R84.reuse, R90, R8 ;  /* 0x0000005a5408723c */ /* 0x040fe20000041808 */
[----:B------:R-:W-:Y:S05]  /*40e0*/  LDSM.16.M88.4 R88, [R250+0x10000] ;  /* 0x01000000fa58783b */ /* 0x000fea0000000200 */
[C---:B--2---:R-:W-:Y:S06]  /*40f0*/  HMMA.16816.F32.BF16 R12, R84.reuse, R72, R12 ;  /* 0x00000048540c723c */ /* 0x044fec000004180c */
[----:B------:R-:W-:Y:S01]  /*4100*/  HMMA.16816.F32.BF16 R16, R84, R74, R16 ;  /* 0x0000004a5410723c */ /* 0x000fe20000041810 */
[----:B------:R-:W2:Y:S04]  /*4110*/  LDSM.16.M88.4 R72, [R245+0x2800] ;  /* 0x00280000f548783b */ /* 0x000ea80000000200 */
[----:B------:R-:W4:Y:S01]  /*4120*/  LDSM.16.M88.4 R84, [R249+0x4000] ;  /* 0x00400000f954783b */ /* 0x000f220000000200 */
[C---:B------:R-:W-:Y:S06]  /*4130*/  HMMA.16816.F32.BF16 R4, R92.reuse, R96, R4 ;  /* 0x000000605c04723c */ /* 0x040fec0000041804 */
[C---:B------:R-:W-:Y:S01]  /*4140*/  HMMA.16816.F32.BF16 R8, R92.reuse, R98, R8 ;  /* 0x000000625c08723c */ /* 0x040fe20000041808 */
[----:B------:R-:W-:Y:S05]  /*4150*/  LDSM.16.M88.4 R96, [R244+-0x2000] ;  /* 0xffe00000f460783b */ /* 0x000fea0000000200 */
[C---:B-1----:R-:W-:Y:S06]  /*4160*/  HMMA.16816.F32.BF16 R12, R92.reuse, R68, R12 ;  /* 0x000000445c0c723c */ /* 0x042fec000004180c */
[----:B------:R-:W-:Y:S01]  /*4170*/  HMMA.16816.F32.BF16 R16, R92, R70, R16 ;  /* 0x000000465c10723c */ /* 0x000fe20000041810 */
[----:B------:R1:W4:Y:S04]  /*4180*/  LDSM.16.M88.4 R68, [R250+0x10800] ;  /* 0x01080000fa44783b */ /* 0x0003280000000200 */
[----:B------:R-:W4:Y:S01]  /*4190*/  LDSM.16.M88.4 R92, [R248+0x4000] ;  /* 0x00400000f85c783b */ /* 0x000f220000000200 */
[C---:B---3--:R-:W-:Y:S06]  /*41a0*/  HMMA.16816.F32.BF16 R4, R76.reuse, R80, R4 ;  /* 0x000000504c04723c */ /* 0x048fec0000041804 */
[C---:B------:R-:W-:Y:S01]  /*41b0*/  HMMA.16816.F32.BF16 R8, R76.reuse, R82, R8 ;  /* 0x000000524c08723c */ /* 0x040fe20000041808 */
[----:B------:R-:W-:Y:S05]  /*41c0*/  LDSM.16.M88.4 R80, [R252+-0x2000] ;  /* 0xffe00000fc50783b */ /* 0x000fea0000000200 */
[C---:B--2---:R-:W-:Y:S06]  /*41d0*/  HMMA.16816.F32.BF16 R12, R76.reuse, R72, R12 ;  /* 0x000000484c0c723c */ /* 0x044fec000004180c */
[----:B------:R-:W-:Y:S01]  /*41e0*/  HMMA.16816.F32.BF16 R16, R76, R74, R16 ;  /* 0x0000004a4c10723c */ /* 0x000fe20000041810 */
[----:B------:R2:W3:Y:S04]  /*41f0*/  LDSM.16.M88.4 R72, [R244+-0x1800] ;  /* 0xffe80000f448783b */ /* 0x0004e80000000200 */
[----:B-1----:R-:W3:Y:S01]  /*4200*/  LDL R250, [R1+0x60] ;  /* 0x0000600001fa7983 */ /* 0x002ee20000100800 */
[C---:B----4-:R-:W-:Y:S03]  /*4210*/  HMMA.16816.F32.BF16 R4, R84.reuse, R88, R4 ;  /* 0x000000585404723c */ /* 0x050fe60000041804 */
[----:B------:R-:W1:Y:S03]  /*4220*/  LDSM.16.M88.4 R76, [R247+0x4000] ;  /* 0x00400000f74c783b */ /* 0x000e660000000200 */
[C---:B------:R-:W-:Y:S01]  /*4230*/  HMMA.16816.F32.BF16 R8, R84.reuse, R90, R8 ;  /* 0x0000005a5408723c */ /* 0x040fe20000041808 */
[----:B------:R-:W-:Y:S05]  /*4240*/  LDSM.16.M88.4 R88, [R245+0x4000] ;  /* 0x00400000f558783b */ /* 0x000fea0000000200 */
[C---:B------:R-:W-:Y:S06]  /*4250*/  HMMA.16816.F32.BF16 R12, R84.reuse, R68, R12 ;  /* 0x00000044540c723c */ /* 0x040fec000004180c */
[----:B------:R-:W-:Y:S01]  /*4260*/  HMMA.16816.F32.BF16 R16, R84, R70, R16 ;  /* 0x000000465410723c */ /* 0x000fe20000041810 */
[----:B--2---:R-:W2:Y:S04]  /*4270*/  LDL R244, [R1+0x64] ;  /* 0x0000640001f47983 */ /* 0x004ea80000100800 */
[----:B------:R-:W4:Y:S01]  /*4280*/  LDSM.16.M88.4 R68, [R252+-0x1800] ;  /* 0xffe80000fc44783b */ /* 0x000f220000000200 */
[C---:B------:R-:W-:Y:S03]  /*4290*/  HMMA.16816.F32.BF16 R4, R92.reuse, R96, R4 ;  /* 0x000000605c04723c */ /* 0x040fe60000041804 */
[----:B------:R-:W4:Y:S03]  /*42a0*/  LDSM.16.M88.4 R84, [R246+0x4000] ;  /* 0x00400000f654783b */ /* 0x000f260000000200 */
[C---:B------:R-:W-:Y:S01]  /*42b0*/  HMMA.16816.F32.BF16 R8, R92.reuse, R98, R8 ;  /* 0x000000625c08723c */ /* 0x040fe20000041808 */
[----:B------:R-:W2:Y:S04]  /*42c0*/  LDL R99, [R1+0x54] ;  /* 0x0000540001637983 */ /* 0x000ea80000100800 */
[----:B------:R-:W2:Y:S01]  /*42d0*/  LDL R98, [R1+0x58] ;  /* 0x0000580001627983 */ /* 0x000ea20000100800 */
[C---:B---3--:R-:W-:Y:S06]  /*42e0*/  HMMA.16816.F32.BF16 R12, R92.reuse, R72, R12 ;  /* 0x000000485c0c723c */ /* 0x048fec000004180c */
[----:B------:R-:W-:Y:S01]  /*42f0*/  HMMA.16816.F32.BF16 R16, R92, R74, R16 ;  /* 0x0000004a5c10723c */ /* 0x000fe20000041810 */
[----:B------:R-:W3:Y:S01]  /*4300*/  LDL R75, [R1+0x70] ;  /* 0x00007000014b7983 */ /* 0x000ee20000100800 */
[----:B------:R-:W-:Y:S04]  /*4310*/  IMAD.U32 R73, RZ, RZ, UR26 ;  /* 0x0000001aff497e24 */ /* 0x000fe8000f8e00ff */
[C---:B-1----:R-:W-:Y:S05]  /*4320*/  HMMA.16816.F32.BF16 R4, R76.reuse, R80, R4 ;  /* 0x000000504c04723c */ /* 0x042fea0000041804 */
[----:B------:R-:W-:Y:S01]  /*4330*/  @P1 IMAD R73, R73, 0x40, R251 ;  /* 0x0000004049491824 */ /* 0x000fe200078e02fb */
[C---:B------:R-:W-:Y:S01]  /*4340*/  HMMA.16816.F32.BF16 R8, R76.reuse, R82, R8 ;  /* 0x000000524c08723c */ /* 0x040fe20000041808 */
[----:B------:R-:W-:Y:S03]  /*4350*/  PLOP3.LUT P1, PT, PT, PT, UP0, 0x80, 0x0 ;  /* 0x000000000000781c */ /* 0x000fe60003f2f008 */
[C---:B------:R-:W-:Y:S01]  /*4360*/  @P5 ISETP.GE.AND P5, PT, R73.reuse, UR5, PT ;  /* 0x0000000549005c0c */ /* 0x040fe2000bfa6270 */
[----:B------:R-:W-:Y:S01]  /*4370*/  @P2 VIADD R74, R73, 0x1 ;  /* 0x00000001494a2836 */ /* 0x000fe20000000000 */
[C---:B----4-:R-:W-:Y:S04]  /*4380*/  HMMA.16816.F32.BF16 R12, R76.reuse, R68, R12 ;  /* 0x000000444c0c723c */ /* 0x050fe8000004180c */
[----:B------:R-:W-:Y:S02]  /*4390*/  @P4 ISETP.GE.AND P4, PT, R74, UR5, PT ;  /* 0x000000054a004c0c */ /* 0x000fe4000bf86270 */
[----:B------:R-:W-:Y:S01]  /*43a0*/  HMMA.16816.F32.BF16 R16, R76, R70, R16 ;  /* 0x000000464c10723c */ /* 0x000fe20000041810 */
[----:B------:R1:W4:Y:S04]  /*43b0*/  LDSM.16.M88.4 R68, [R245+0x4800] ;  /* 0x00480000f544783b */ /* 0x0003280000000200 */
[----:B------:R-:W3:Y:S01]  /*43c0*/  LDL R76, [R1+0x74] ;  /* 0x00007400014c7983 */ /* 0x000ee20000100800 */
[C---:B------:R-:W-:Y:S06]  /*43d0*/  HMMA.16816.F32.BF16 R4, R84.reuse, R88, R4 ;  /* 0x000000585404723c */ /* 0x040fec0000041804 */
[C---:B------:R-:W-:Y:S01]  /*43e0*/  HMMA.16816.F32.BF16 R8, R84.reuse, R90, R8 ;  /* 0x0000005a5408723c */ /* 0x040fe20000041808 */
[----:B-1----:R-:W3:Y:S11]  /*43f0*/  LDL R245, [R1+0x50] ;  /* 0x0000500001f57983 */ /* 0x002ef60000100800 */
[----:B------:R-:W-:Y:S06]  /*4400*/  @!UPT UIADD3 URZ, URZ, URZ, URZ ;  /* 0x0000003f3f3ff290 */ /* 0x000fec000fffe03f */
[----:B------:R-:W-:Y:S02]  /*4410*/  @P0 FSEL R4, R4, -INF , !P5 ;  /* 0xff80000004040808 */ /* 0x000fe40006800000 */
[----:B------:R-:W-:Y:S02]  /*4420*/  @P1 FSEL R5, R5, -INF , !P4 ;  /* 0xff80000005051808 */ /* 0x000fe40006000000 */
[----:B------:R-:W-:Y:S02]  /*4430*/  PLOP3.LUT P0, PT, PT, PT, UP0, 0x80, 0x0 ;  /* 0x000000000000781c */ /* 0x000fe40003f0f008 */
[----:B------:R-:W-:Y:S01]  /*4440*/  PLOP3.LUT P1, PT, PT, PT, UP0, 0x80, 0x0 ;  /* 0x000000000000781c */ /* 0x000fe20003f2f008 */
[C---:B----4-:R-:W-:Y:S06]  /*4450*/  HMMA.16816.F32.BF16 R12, R84.reuse, R68, R12 ;  /* 0x00000044540c723c */ /* 0x050fec000004180c */
[----:B------:R-:W-:Y:S05]  /*4460*/  HMMA.16816.F32.BF16 R16, R84, R70, R16 ;  /* 0x000000465410723c */ /* 0x000fea0000041810 */
[----:B------:R-:W-:Y:S02]  /*4470*/  @P0 FSEL R6, R6, -INF , !P5 ;  /* 0xff80000006060808 */ /* 0x000fe40006800000 */
[----:B------:R-:W-:Y:S02]  /*4480*/  PLOP3.LUT P0, PT, PT, PT, UP0, 0x80, 0x0 ;  /* 0x000000000000781c */ /* 0x000fe40003f0f008 */
[----:B------:R-:W-:Y:S02]  /*4490*/  PLOP3.LUT P5, PT, PT, PT, UP0, 0x80, 0x0 ;  /* 0x000000000000781c */ /* 0x000fe40003faf008 */
[----:B------:R-:W-:Y:S02]  /*44a0*/  @P1 FSEL R7, R7, -INF , !P4 ;  /* 0xff80000007071808 */ /* 0x000fe40006000000 */
[----:B------:R-:W-:Y:S02]  /*44b0*/  PLOP3.LUT P1, PT, PT, PT, UP0, 0x80, 0x0 ;  /* 0x000000000000781c */ /* 0x000fe40003f2f008 */
[----:B------:R-:W-:Y:S01]  /*44c0*/  PLOP3.LUT P4, PT, PT, PT, UP0, 0x80, 0x0 ;  /* 0x000000000000781c */ /* 0x000fe20003f8f008 */
[C---:B------:R-:W-:Y:S01]  /*44d0*/  FMUL.FTZ R72, R250.reuse, 1.4426950216293334961 ;  /* 0x3fb8aa3bfa487820 */ /* 0x040fe20000410000 */
[----:B------:R-:W-:Y:S04]  /*44e0*/  FSETP.NEU.FTZ.AND P3, PT, R250, -INF , PT ;  /* 0xff800000fa00780b */ /* 0x000fe80003f7d000 */
[----:B------:R-:W-:Y:S02]  /*44f0*/  FSEL R72, R72, RZ, P3 ;  /* 0x000000ff48487208 */ /* 0x000fe40001800000 */
[----:B------:R-:W-:Y:S03]  /*4500*/  PLOP3.LUT P3, PT, PT, PT, UP0, 0x80, 0x0 ;  /* 0x000000000000781c */ /* 0x000fe60003f6f008 */
[--C-:B------:R-:W-:Y:S01]  /*4510*/  FFMA.FTZ R4, R4, UR13, -R72.reuse ;  /* 0x0000000d04047c23 */ /* 0x100fe20008010848 */
[----:B------:R-:W-:Y:S03]  /*4520*/  FFMA.FTZ R5, R5, UR13, -R72 ;  /* 0x0000000d05057c23 */ /* 0x000fe60008010848 */
[----:B------:R1:W-:Y:S01]  /*4530*/  MUFU.EX2 R93, R4 ;  /* 0x00000004005d7308 */ /* 0x0003e20000000800 */
[C---:B--2---:R-:W-:Y:S01]  /*4540*/  FSETP.NEU.FTZ.AND P2, PT, R244.reuse, -INF , PT ;  /* 0xff800000f400780b */ /* 0x044fe20003f5d000 */
[----:B------:R-:W-:Y:S08]  /*4550*/  FMUL.FTZ R74, R244, 1.4426950216293334961 ;  /* 0x3fb8aa3bf44a7820 */ /* 0x000ff00000410000 */
[----:B------:R2:W4:Y:S01]  /*4560*/  MUFU.EX2 R92, R5 ;  /* 0x00000005005c7308 */ /* 0x0005220000000800 */
[----:B------:R-:W3:Y:S01]  /*4570*/  LDL R244, [R1+0x5c] ;  /* 0x00005c0001f47983 */ /* 0x000ee20000100800 */
[----:B-1----:R-:W-:Y:S02]  /*4580*/  FSEL R4, R74, RZ, P2 ;  /* 0x000000ff4a047208 */ /* 0x002fe40001000000 */
[----:B------:R-:W-:Y:S03]  /*4590*/  PLOP3.LUT P2, PT, PT, PT, UP0, 0x80, 0x0 ;  /* 0x000000000000781c */ /* 0x000fe60003f4f008 */
[--C-:B------:R-:W-:Y:S01]  /*45a0*/  FFMA.FTZ R6, R6, UR13, -R4.reuse ;  /* 0x0000000d06067c23 */ /* 0x100fe20008010804 */
[----:B------:R-:W-:Y:S01]  /*45b0*/  FFMA.FTZ R7, R7, UR13, -R4 ;  /* 0x0000000d07077c23 */ /* 0x000fe20008010804 */
[----:B--2---:R-:W-:Y:S01]  /*45c0*/  @P3 VIADD R5, R73, 0x8 ;  /* 0x0000000849053836 */ /* 0x004fe20000000000 */
[----:B------:R-:W-:Y:S01]  /*45d0*/  PLOP3.LUT P3, PT, PT, PT, UP0, 0x80, 0x0 ;  /* 0x000000000000781c */ /* 0x000fe20003f6f008 */
[----:B------:R4:W-:Y:S03]  /*45e0*/  MUFU.EX2 R97, R6 ;  /* 0x0000000600617308 */ /* 0x0009e60000000800 */
[----:B------:R-:W-:Y:S03]  /*45f0*/  @P6 ISETP.GE.AND P6, PT, R5, UR5, PT ;  /* 0x0000000505006c0c */ /* 0x000fe6000bfc6270 */
[----:B------:R-:W-:Y:S01]  /*4600*/  @P2 VIADD R5, R73, 0x9 ;  /* 0x0000000949052836 */ /* 0x000fe20000000000 */
[----:B------:R-:W-:Y:S02]  /*4610*/  PLOP3.LUT P2, PT, PT, PT, UP0, 0x80, 0x0 ;  /* 0x000000000000781c */ /* 0x000fe40003f4f008 */
[----:B------:R-:W-:Y:S01]  /*4620*/  @P0 FSEL R8, R8, -INF , !P6 ;  /* 0xff80000008080808 */ /* 0x000fe20007000000 */
[----:B------:R-:W1:Y:S01]  /*4630*/  MUFU.EX2 R96, R7 ;  /* 0x0000000700607308 */ /* 0x000e620000000800 */
[----:B------:R-:W-:Y:S02]  /*4640*/  PLOP3.LUT P0, PT, PT, PT, UP0, 0x80, 0x0 ;  /* 0x000000000000781c */ /* 0x000fe40003f0f008 */
[----:B------:R-:W-:Y:S01]  /*4650*/  @P5 ISETP.GE.AND P5, PT, R5, UR5, PT ;  /* 0x0000000505005c0c */ /* 0x000fe2000bfa6270 */
[----:B------:R-:W-:Y:S01]  /*4660*/  @P3 VIADD R5, R73, 0x10 ;  /* 0x0000001049053836 */ /* 0x000fe20000000000 */
[----:B------:R-:W-:Y:S01]  /*4670*/  PLOP3.LUT P3, PT, PT, PT, UP0, 0x80, 0x0 ;  /* 0x000000000000781c */ /* 0x000fe20003f6f008 */
[--C-:B------:R-:W-:Y:S01]  /*4680*/  FFMA.FTZ R8, R8, UR13, -R72.reuse ;  /* 0x0000000d08087c23 */ /* 0x100fe20008010848 */
[----:B------:R-:W-:Y:S02]  /*4690*/  @P1 FSEL R9, R9, -INF , !P5 ;  /* 0xff80000009091808 */ /* 0x000fe40006800000 */
[----:B------:R-:W-:Y:S01]  /*46a0*/  PLOP3.LUT P1, PT, PT, PT, UP0, 0x80, 0x0 ;  /* 0x000000000000781c */ /* 0x000fe20003f2f008 */
[----:B------:R-:W-:Y:S01]  /*46b0*/  MUFU.EX2 R90, R8 ;  /* 0x00000008005a7308 */ /* 0x000fe20000000800 */
[----:B------:R-:W-:Y:S01]  /*46c0*/  @P2 FSEL R11, R11, -INF , !P5 ;  /* 0xff8000000b0b2808 */ /* 0x000fe20006800000 */
[----:B------:R-:W-:Y:S01]  /*46d0*/  FFMA.FTZ R9, R9, UR13, -R72 ;  /* 0x0000000d09097c23 */ /* 0x000fe20008010848 */
[----:B------:R-:W-:Y:S02]  /*46e0*/  @P4 ISETP.GE.AND P4, PT, R5, UR5, PT ;  /* 0x0000000505004c0c */ /* 0x000fe4000bf86270 */
[----:B------:R-:W-:Y:S01]  /*46f0*/  @P0 FSEL R10, R10, -INF , !P6 ;  /* 0xff8000000a0a0808 */ /* 0x000fe20007000000 */
[--C-:B------:R-:W-:Y:S01]  /*4700*/  FFMA.FTZ R11, R11, UR13, -R4.reuse ;  /* 0x0000000d0b0b7c23 */ /* 0x100fe20008010804 */
[----:B------:R-:W-:Y:S03]  /*4710*/  PLOP3.LUT P0, PT, PT, PT, UP0, 0x80, 0x0 ;  /* 0x000000000000781c */ /* 0x000fe60003f0f008 */
[----:B------:R-:W-:Y:S01]  /*4720*/  MUFU.EX2 R89, R9 ;  /* 0x0000000900597308 */ /* 0x000fe20000000800 */
[----:B------:R-:W-:Y:S01]  /*4730*/  PLOP3.LUT P6, PT, PT, PT, UP0, 0x80, 0x0 ;  /* 0x000000000000781c */ /* 0x000fe20003fcf008 */
[----:B------:R-:W-:Y:S01]  /*4740*/  FFMA.FTZ R10, R10, UR13, -R4 ;  /* 0x0000000d0a0a7c23 */ /* 0x000fe20008010804 */
[----:B------:R-:W-:Y:S01]  /*4750*/  PLOP3.LUT P2, PT, PT, PT, UP0, 0x80, 0x0 ;  /* 0x000000000000781c */ /* 0x000fe20003f4f008 */
[----:B------:R-:W-:Y:S01]  /*4760*/  @P1 VIADD R5, R73, 0x11 ;  /* 0x0000001149051836 */ /* 0x000fe20000000000 */
[----:B------:R-:W-:Y:S02]  /*4770*/  PLOP3.LUT P1, PT, PT, PT, UP0, 0x80, 0x0 ;  /* 0x000000000000781c */ /* 0x000fe40003f2f008 */
[----:B------:R-:W-:Y:S03]  /*4780*/  PLOP3.LUT P5, PT, PT, PT, UP0, 0x80, 0x0 ;  /* 0x000000000000781c */ /* 0x000fe60003faf008 */
[----:B------:R-:W-:Y:S01]  /*4790*/  MUFU.EX2 R95, R10 ;  /* 0x0000000a005f7308 */ /* 0x000fe20000000800 */
[----:B----4-:R-:W-:Y:S02]  /*47a0*/  F2FP.BF16.F32.PACK_AB R6, R92, R93 ;  /* 0x0000005d5c06723e */ /* 0x010fe400000010ff */
[----:B------:R-:W-:Y:S02]  /*47b0*/  @P0 FSEL R12, R12, -INF , !P4 ;  /* 0xff8000000c0c0808 */ /* 0x000fe40006000000 */
[----:B------:R-:W-:Y:S02]  /*47c0*/  PLOP3.LUT P0, PT, PT, PT, UP0, 0x80, 0x0 ;  /* 0x000000000000781c */ /* 0x000fe40003f0f008 */
[----:B------:R-:W-:Y:S03]  /*47d0*/  @P6 ISETP.GE.AND P6, PT, R5, UR5, PT ;  /* 0x0000000505006c0c */ /* 0x000fe6000bfc6270 */
[----:B------:R-:W2:Y:S01]  /*47e0*/  MUFU.EX2 R94, R11 ;  /* 0x0000000b005e7308 */ /* 0x000ea20000000800 */
[----:B------:R-:W-:Y:S01]  /*47f0*/  @P1 FSEL R14, R14, -INF , !P4 ;  /* 0xff8000000e0e1808 */ /* 0x000fe20006000000 */
[----:B------:R-:W-:Y:S01]  /*4800*/  FFMA.FTZ R12, R12, UR13, -R72 ;  /* 0x0000000d0c0c7c23 */ /* 0x000fe20008010848 */
[----:B------:R-:W-:Y:S02]  /*4810*/  @P2 FSEL R13, R13, -INF , !P6 ;  /* 0xff8000000d0d2808 */ /* 0x000fe40007000000 */
[----:B------:R-:W-:Y:S01]  /*4820*/  PLOP3.LUT P2, PT, PT, PT, UP0, 0x80, 0x0 ;  /* 0x000000000000781c */ /* 0x000fe20003f4f008 */
[----:B------:R-:W-:Y:S01]  /*4830*/  FFMA.FTZ R14, R14, UR13, -R4 ;  /* 0x0000000d0e0e7c23 */ /* 0x000fe20008010804 */
[----:B------:R-:W-:Y:S01]  /*4840*/  PLOP3.LUT P1, PT, PT, PT, UP0, 0x80, 0x0 ;  /* 0x000000000000781c */ /* 0x000fe20003f2f008 */
[----:B------:R-:W-:Y:S01]  /*4850*/  FFMA.FTZ R13, R13, UR13, -R72 ;  /* 0x0000000d0d0d7c23 */ /* 0x000fe20008010848 */
[----:B------:R-:W-:Y:S01]  /*4860*/  PLOP3.LUT P4, PT, PT, PT, UP0, 0x80, 0x0 ;  /* 0x000000000000781c */ /* 0x000fe20003f8f008 */
[C---:B------:R-:W-:Y:S01]  /*4870*/  @P0 VIADD R5, R73.reuse, 0x18 ;  /* 0x0000001849050836 */ /* 0x040fe20000000000 */
[----:B------:R-:W-:Y:S01]  /*4880*/  PLOP3.LUT P0, PT, PT, PT, UP0, 0x80, 0x0 ;  /* 0x000000000000781c */ /* 0x000fe20003f0f008 */
[----:B------:R-:W-:Y:S01]  /*4890*/  @P5 VIADD R73, R73, 0x19 ;  /* 0x0000001949495836 */ /* 0x000fe20000000000 */
[----:B---3--:R3:W-:Y:S01]  /*48a0*/  STS [R245+0x14000], R6 ;  /* 0x01400006f5007388 */ /* 0x0087e20000000800 */
[----:B------:R4:W-:Y:S01]  /*48b0*/  MUFU.EX2 R85, R12 ;  /* 0x0000000c00557308 */ /* 0x0009e20000000800 */
[----:B------:R-:W-:Y:S02]  /*48c0*/  @P3 ISETP.GE.AND P3, PT, R5, UR5, PT ;  /* 0x0000000505003c0c */ /* 0x000fe4000bf66270 */
[----:B-1----:R-:W-:Y:S02]  /*48d0*/  F2FP.BF16.F32.PACK_AB R5, R96, R97 ;  /* 0x000000616005723e */ /* 0x002fe400000010ff */
[----:B------:R-:W-:Y:S02]  /*48e0*/  @P2 FSEL R15, R15, -INF , !P6 ;  /* 0xff8000000f0f2808 */ /* 0x000fe40007000000 */
[----:B------:R-:W-:Y:S01]  /*48f0*/  @P1 FSEL R16, R16, -INF , !P3 ;  /* 0xff80000010101808 */ /* 0x000fe20005800000 */
[----:B------:R1:W-:Y:S01]  /*4900*/  STS [R245+0x14400], R5 ;  /* 0x01440005f5007388 */ /* 0x0003e20000000800 */
[----:B------:R-:W-:Y:S01]  /*4910*/  PLOP3.LUT P2, PT, PT, PT, UP0, 0x80, 0x0 ;  /* 0x000000000000781c */ /* 0x000fe20003f4f008 */
[----:B------:R-:W-:Y:S01]  /*4920*/  FFMA.FTZ R15, R15, UR13, -R4 ;  /* 0x0000000d0f0f7c23 */ /* 0x000fe20008010804 */
[----:B------:R-:W-:Y:S01]  /*4930*/  PLOP3.LUT P1, PT, PT, PT, UP0, 0x80, 0x0 ;  /* 0x000000000000781c */ /* 0x000fe20003f2f008 */
[----:B------:R-:W1:Y:S01]  /*4940*/  MUFU.EX2 R84, R13 ;  /* 0x0000000d00547308 */ /* 0x000e620000000800 */
[----:B------:R-:W-:Y:S01]  /*4950*/  @P4 ISETP.GE.AND P4, PT, R73, UR5, PT ;  /* 0x0000000549004c0c */ /* 0x000fe2000bf86270 */
[--C-:B------:R-:W-:Y:S01]  /*4960*/  FFMA.FTZ R16, R16, UR13, -R72.reuse ;  /* 0x0000000d10107c23 */ /* 0x100fe20008010848 */
[----:B--2---:R-:W-:Y:S02]  /*4970*/  F2FP.BF16.F32.PACK_AB R8, R94, R95 ;  /* 0x0000005f5e08723e */ /* 0x004fe400000010ff */
[----:B------:R-:W-:Y:S02]  /*4980*/  @P0 FSEL R17, R17, -INF , !P4 ;  /* 0xff80000011110808 */ /* 0x000fe40006000000 */
[----:B----4-:R-:W-:Y:S03]  /*4990*/  IADD3 R12, P0, R76, UR12, RZ ;  /* 0x0000000c4c0c7c10 */ /* 0x010fe6000ff1e0ff */
[----:B------:R-:W-:Y:S01]  /*49a0*/  MUFU.EX2 R91, R14 ;  /* 0x0000000e005b7308 */ /* 0x000fe20000000800 */
[----:B------:R-:W-:Y:S01]  /*49b0*/  @P2 FSEL R18, R18, -INF , !P3 ;  /* 0xff80000012122808 */ /* 0x000fe20005800000 */
[----:B------:R-:W-:Y:S01]  /*49c0*/  FFMA.FTZ R72, R17, UR13, -R72 ;  /* 0x0000000d11487c23 */ /* 0x000fe20008010848 */
[----:B------:R-:W-:Y:S03]  /*49d0*/  @P1 FSEL R19, R19, -INF , !P4 ;  /* 0xff80000013131808 */ /* 0x000fe60006000000 */
[--C-:B------:R-:W-:Y:S04]  /*49e0*/  FFMA.FTZ R18, R18, UR13, -R4.reuse ;  /* 0x0000000d12127c23 */ /* 0x100fe80008010804 */
[----:B------:R-:W3:Y:S01]  /*49f0*/  MUFU.EX2 R88, R15 ;  /* 0x0000000f00587308 */ /* 0x000ee20000000800 */
[----:B------:R-:W-:Y:S01]  /*4a00*/  FFMA.FTZ R4, R19, UR13, -R4 ;  /* 0x0000000d13047c23 */ /* 0x000fe20008010804 */
[----:B-1----:R-:W-:Y:S02]  /*4a10*/  F2FP.BF16.F32.PACK_AB R7, R84, R85 ;  /* 0x000000555407723e */ /* 0x002fe400000010ff */
[----:B------:R-:W-:Y:S02]  /*4a20*/  IADD3.X R13, R75, UR11, RZ, P0, !PT ;  /* 0x0000000b4b0d7c10 */ /* 0x000fe400087fe4ff */
[----:B------:R-:W-:Y:S04]  /*4a30*/  PLOP3.LUT P0, PT, PT, PT, UP3, 0x80, 0x0 ;  /* 0x000000000000781c */ /* 0x000fe80003f0f038 */
[----:B------:R1:W-:Y:S01]  /*4a40*/  MUFU.EX2 R86, R4 ;  /* 0x0000000400567308 */ /* 0x0003e20000000800 */
[----:B------:R-:W2:Y:S04]  /*4a50*/  LDG.E R81, desc[UR6][R12.64] ;  /* 0x000000060c517981 */ /* 0x000ea8000c1e1900 */
[----:B------:R4:W2:Y:S05]  /*4a60*/  LDG.E R80, desc[UR6][R12.64+0x20] ;  /* 0x000020060c507981 */ /* 0x0008aa000c1e1900 */
[----:B------:R-:W-:Y:S01]  /*4a70*/  MUFU.EX2 R83, R16 ;  /* 0x0000001000537308 */ /* 0x000fe20000000800 */
[----:B---3--:R-:W-:Y:S09]  /*4a80*/  F2FP.BF16.F32.PACK_AB R6, R88, R91 ;  /* 0x0000005b5806723e */ /* 0x008ff200000010ff */
[----:B------:R-:W3:Y:S01]  /*4a90*/  MUFU.EX2 R82, R72 ;  /* 0x0000004800527308 */ /* 0x000ee20000000800 */
[----:B-1----:R-:W-:Y:S09]  /*4aa0*/  F2FP.BF16.F32.PACK_AB R4, R89, R90 ;  /* 0x0000005a5904723e */ /* 0x002ff200000010ff */
[----:B------:R-:W1:Y:S01]  /*4ab0*/  MUFU.EX2 R87, R18 ;  /* 0x0000001200577308 */ /* 0x000e620000000800 */
[----:B---3--:R-:W-:Y:S01]  /*4ac0*/  F2FP.BF16.F32.PACK_AB R5, R82, R83 ;  /* 0x000000535205723e */ /* 0x008fe200000010ff */
[----:B------:R1:W-:Y:S04]  /*4ad0*/  STS [R244+0x14000], R4 ;  /* 0x01400004f4007388 */ /* 0x0003e80000000800 */
[----:B------:R-:W-:Y:S04]  /*4ae0*/  STS [R244+0x14400], R8 ;  /* 0x01440008f4007388 */ /* 0x000fe80000000800 */
[----:B------:R-:W-:Y:S04]  /*4af0*/  STS [R99+0x14000], R7 ;  /* 0x0140000763007388 */ /* 0x000fe80000000800 */
[----:B------:R-:W-:Y:S04]  /*4b00*/  STS [R99+0x14400], R6 ;  /* 0x0144000663007388 */ /* 0x000fe80000000800 */
[----:B------:R-:W-:Y:S01]  /*4b10*/  STS [R98+0x14000], R5 ;  /* 0x0140000562007388 */ /* 0x000fe20000000800 */
[----:B-1----:R-:W-:Y:S05]  /*4b20*/  F2FP.BF16.F32.PACK_AB R4, R86, R87 ;  /* 0x000000575604723e */ /* 0x002fea00000010ff */
[----:B------:R-:W-:Y:S04]  /*4b30*/  STS [R98+0x14400], R4 ;  /* 0x0144000462007388 */ /* 0x000fe80000000800 */
[----:B------:R-:W1:Y:S04]  /*4b40*/  LDSM.16.M88.4 R16, [R249+0x6000] ;  /* 0x00600000f910783b */ /* 0x000e680000000200 */
[----:B------:R-:W3:Y:S04]  /*4b50*/  LDSM.16.M88.4 R68, [R248+0x6000] ;  /* 0x00600000f844783b */ /* 0x000ee80000000200 */
[----:B------:R-:W3:Y:S04]  /*4b60*/  LDSM.16.M88.4 R72, [R247+0x6000] ;  /* 0x00600000f748783b */ /* 0x000ee80000000200 */
[----:B------:R-:W2:Y:S01]  /*4b70*/  LDSM.16.M88.4 R76, [R246+0x6000] ;  /* 0x00600000f64c783b */ /* 0x000ea20000000200 */
[C---:B-1----:R-:W-:Y:S06]  /*4b80*/  HMMA.16816.F32.BF16 R4, R16.reuse, R148, RZ ;  /* 0x000000941004723c */ /* 0x042fec00000418ff */
[C---:B------:R-:W-:Y:S06]  /*4b90*/  HMMA.16816.F32.BF16 R8, R16.reuse, R150, RZ ;  /* 0x000000961008723c */ /* 0x040fec00000418ff */
[C---:B----4-:R-:W-:Y:S06]  /*4ba0*/  HMMA.16816.F32.BF16 R12, R16.reuse, R152, RZ ;  /* 0x00000098100c723c */ /* 0x050fec00000418ff */
[----:B------:R-:W-:Y:S06]  /*4bb0*/  HMMA.16816.F32.BF16 R16, R16, R154, RZ ;  /* 0x0000009a1010723c */ /* 0x000fec00000418ff */
[C---:B---3--:R-:W-:Y:S06]  /*4bc0*/  HMMA.16816.F32.BF16 R4, R68.reuse, R156, R4 ;  /* 0x0000009c4404723c */ /* 0x048fec0000041804 */
[C---:B------:R-:W-:Y:S06]  /*4bd0*/  HMMA.16816.F32.BF16 R8, R68.reuse, R158, R8 ;  /* 0x0000009e4408723c */ /* 0x040fec0000041808 */
[C---:B------:R-:W-:Y:S06]  /*4be0*/  HMMA.16816.F32.BF16 R12, R68.reuse, R160, R12 ;  /* 0x000000a0440c723c */ /* 0x040fec000004180c */
[----:B------:R-:W-:Y:S01]  /*4bf0*/  HMMA.16816.F32.BF16 R16, R68, R162, R16 ;  /* 0x000000a24410723c */ /* 0x000fe20000041810 */
[----:B------:R-:W1:Y:S05]  /*4c00*/  LDSM.16.M88.4 R68, [R249+0x8000] ;  /* 0x00800000f944783b */ /* 0x000e6a0000000200 */
[C---:B------:R-:W-:Y:S06]  /*4c10*/  HMMA.16816.F32.BF16 R4, R72.reuse, R164, R4 ;  /* 0x000000a44804723c */ /* 0x040fec0000041804 */
[C---:B------:R-:W-:Y:S06]  /*4c20*/  HMMA.16816.F32.BF16 R8, R72.reuse, R166, R8 ;  /* 0x000000a64808723c */ /* 0x040fec0000041808 */
[C---:B------:R-:W-:Y:S06]  /*4c30*/  HMMA.16816.F32.BF16 R12, R72.reuse, R168, R12 ;  /* 0x000000a8480c723c */ /* 0x040fec000004180c */
[----:B------:R-:W-:Y:S01]  /*4c40*/  HMMA.16816.F32.BF16 R16, R72, R170, R16 ;  /* 0x000000aa4810723c */ /* 0x000fe20000041810 */
[----:B------:R-:W3:Y:S05]  /*4c50*/  LDSM.16.M88.4 R72, [R248+0x8000] ;  /* 0x00800000f848783b */ /* 0x000eea0000000200 */
[C---:B--2---:R-:W-:Y:S06]  /*4c60*/  HMMA.16816.F32.BF16 R4, R76.reuse, R172, R4 ;  /* 0x000000ac4c04723c */ /* 0x044fec0000041804 */
[C---:B------:R-:W-:Y:S06]  /*4c70*/  HMMA.16816.F32.BF16 R8, R76.reuse, R174, R8 ;  /* 0x000000ae4c08723c */ /* 0x040fec0000041808 */
[C---:B------:R-:W-:Y:S06]  /*4c80*/  HMMA.16816.F32.BF16 R12, R76.reuse, R176, R12 ;  /* 0x000000b04c0c723c */ /* 0x040fec000004180c */
[----:B------:R-:W-:Y:S01]  /*4c90*/  HMMA.16816.F32.BF16 R16, R76, R178, R16 ;  /* 0x000000b24c10723c */ /* 0x000fe20000041810 */
[----:B------:R-:W2:Y:S05]  /*4ca0*/  LDSM.16.M88.4 R76, [R247+0x8000] ;  /* 0x00800000f74c783b */ /* 0x000eaa0000000200 */
[C---:B-1----:R-:W-:Y:S06]  /*4cb0*/  HMMA.16816.F32.BF16 R4, R68.reuse, R180, R4 ;  /* 0x000000b44404723c */ /* 0x042fec0000041804 */
[C---:B------:R-:W-:Y:S06]  /*4cc0*/  HMMA.16816.F32.BF16 R8, R68.reuse, R182, R8 ;  /* 0x000000b64408723c */ /* 0x040fec0000041808 */
[C---:B------:R-:W-:Y:S06]  /*4cd0*/  HMMA.16816.F32.BF16 R12, R68.reuse, R184, R12 ;  /* 0x000000b8440c723c */ /* 0x040fec000004180c */
[----:B------:R-:W-:Y:S01]  /*4ce0*/  HMMA.16816.F32.BF16 R16, R68, R186, R16 ;  /* 0x000000ba4410723c */ /* 0x000fe20000041810 */
[----:B------:R-:W1:Y:S05]  /*4cf0*/  LDSM.16.M88.4 R68, [R246+0x8000] ;  /* 0x00800000f644783b */ /* 0x000e6a0000000200 */
[C---:B---3--:R-:W-:Y:S06]  /*4d00*/  HMMA.16816.F32.BF16 R4, R72.reuse, R188, R4 ;  /* 0x000000bc4804723c */ /* 0x048fec0000041804 */
        /* <DEDUP_REMOVED lines=22> */
[----:B------:R-:W-:Y:S06]  /*4e70*/  HMMA.16816.F32.BF16 R16, R76, R226, R16 ;  /* 0x000000e24c10723c */ /* 0x000fec0000041810 */
[C---:B-1----:R-:W-:Y:S06]  /*4e80*/  HMMA.16816.F32.BF16 R4, R68.reuse, R228, R4 ;  /* 0x000000e44404723c */ /* 0x042fec0000041804 */
[C---:B------:R-:W-:Y:S06]  /*4e90*/  HMMA.16816.F32.BF16 R8, R68.reuse, R230, R8 ;  /* 0x000000e64408723c */ /* 0x040fec0000041808 */
[C---:B------:R-:W-:Y:S06]  /*4ea0*/  HMMA.16816.F32.BF16 R12, R68.reuse, R232, R12 ;  /* 0x000000e8440c723c */ /* 0x040fec000004180c */
[----:B------:R-:W-:Y:S06]  /*4eb0*/  HMMA.16816.F32.BF16 R16, R68, R234, R16 ;  /* 0x000000ea4410723c */ /* 0x000fec0000041810 */
[C---:B---3--:R-:W-:Y:S06]  /*4ec0*/  HMMA.16816.F32.BF16 R4, R72.reuse, R236, R4 ;  /* 0x000000ec4804723c */ /* 0x048fec0000041804 */
[C---:B------:R-:W-:Y:S06]  /*4ed0*/  HMMA.16816.F32.BF16 R8, R72.reuse, R238, R8 ;  /* 0x000000ee4808723c */ /* 0x040fec0000041808 */
[C---:B------:R-:W-:Y:S06]  /*4ee0*/  HMMA.16816.F32.BF16 R12, R72.reuse, R240, R12 ;  /* 0x000000f0480c723c */ /* 0x040fec000004180c */
[----:B------:R-:W-:Y:S06]  /*4ef0*/  HMMA.16816.F32.BF16 R16, R72, R242, R16 ;  /* 0x000000f24810723c */ /* 0x000fec0000041810 */
[C---:B------:R-:W-:Y:S01]  /*4f00*/  FADD.FTZ R68, -R81.reuse, R4 ;  /* 0x0000000451447221 */ /* 0x040fe20000010100 */
[----:B------:R-:W-:Y:S01]  /*4f10*/  FADD.FTZ R4, -R81, R5 ;  /* 0x0000000551047221 */ /* 0x000fe20000010100 */
[----:B------:R-:W-:Y:S03]  /*4f20*/  FADD.FTZ R6, -R80, R6 ;  /* 0x0000000650067221 */ /* 0x000fe60000010100 */
[----:B------:R-:W-:Y:S01]  /*4f30*/  FMUL.FTZ R5, R93, R68 ;  /* 0x000000445d057220 */ /* 0x000fe20000410000 */
[----:B------:R-:W-:Y:S01]  /*4f40*/  FMUL.FTZ R4, R92, R4 ;  /* 0x000000045c047220 */ /* 0x000fe20000410000 */
[C---:B------:R-:W-:Y:S01]  /*4f50*/  FADD.FTZ R8, -R81.reuse, R8 ;  /* 0x0000000851087221 */ /* 0x040fe20000010100 */
[C---:B------:R-:W-:Y:S01]  /*4f60*/  FADD.FTZ R9, -R81.reuse, R9 ;  /* 0x0000000951097221 */ /* 0x040fe20000010100 */
[----:B------:R-:W-:Y:S02]  /*4f70*/  FADD.FTZ R10, -R80, R10 ;  /* 0x0000000a500a7221 */ /* 0x000fe40000010100 */
[----:B------:R-:W-:Y:S01]  /*4f80*/  F2FP.BF16.F32.PACK_AB R4, R4, R5 ;  /* 0x000000050404723e */ /* 0x000fe200000010ff */
[C---:B------:R-:W-:Y:S01]  /*4f90*/  FADD.FTZ R5, -R81.reuse, R12 ;  /* 0x0000000c51057221 */ /* 0x040fe20000010100 */
[----:B------:R-:W-:Y:S01]  /*4fa0*/  FADD.FTZ R12, -R80, R7 ;  /* 0x00000007500c7221 */ /* 0x000fe20000010100 */
[----:B------:R-:W-:Y:S01]  /*4fb0*/  FMUL.FTZ R68, R90, R8 ;  /* 0x000000085a447220 */ /* 0x000fe20000410000 */
[C---:B------:R-:W-:Y:S01]  /*4fc0*/  FADD.FTZ R8, -R81.reuse, R13 ;  /* 0x0000000d51087221 */ /* 0x040fe20000010100 */
[----:B------:R1:W-:Y:S01]  /*4fd0*/  STS [R245+0x12000], R4 ;  /* 0x01200004f5007388 */ /* 0x0003e20000000800 */
[----:B------:R-:W-:Y:S01]  /*4fe0*/  FMUL.FTZ R12, R96, R12 ;  /* 0x0000000c600c7220 */ /* 0x000fe20000410000 */
[C---:B------:R-:W-:Y:S01]  /*4ff0*/  FADD.FTZ R16, -R81.reuse, R16 ;  /* 0x0000001051107221 */ /* 0x040fe20000010100 */
[----:B------:R-:W-:Y:S01]  /*5000*/  FADD.FTZ R17, -R81, R17 ;  /* 0x0000001151117221 */ /* 0x000fe20000010100 */
[----:B------:R-:W-:Y:S01]  /*5010*/  FMUL.FTZ R9, R89, R9 ;  /* 0x0000000959097220 */ /* 0x000fe20000410000 */
[----:B------:R-:W-:Y:S01]  /*5020*/  FMUL.FTZ R5, R85, R5 ;  /* 0x0000000555057220 */ /* 0x000fe20000410000 */
[----:B------:R-:W-:Y:S01]  /*5030*/  FMUL.FTZ R8, R84, R8 ;  /* 0x0000000854087220 */ /* 0x000fe20000410000 */
[----:B------:R-:W-:Y:S01]  /*5040*/  FMUL.FTZ R7, R82, R17 ;  /* 0x0000001152077220 */ /* 0x000fe20000410000 */
[----:B------:R-:W-:Y:S01]  /*5050*/  FMUL.FTZ R13, R95, R10 ;  /* 0x0000000a5f0d7220 */ /* 0x000fe20000410000 */
[----:B------:R-:W-:Y:S01]  /*5060*/  F2FP.BF16.F32.PACK_AB R9, R9, R68 ;  /* 0x000000440909723e */ /* 0x000fe200000010ff */
[----:B------:R-:W-:Y:S01]  /*5070*/  FADD.FTZ R10, -R80, R14 ;  /* 0x0000000e500a7221 */ /* 0x000fe20000010100 */
[----:B------:R-:W-:Y:S01]  /*5080*/  F2FP.BF16.F32.PACK_AB R8, R8, R5 ;  /* 0x000000050808723e */ /* 0x000fe200000010ff */
[----:B------:R-:W-:Y:S01]  /*5090*/  FADD.FTZ R5, -R80, R15 ;  /* 0x0000000f50057221 */ /* 0x000fe20000010100 */
[----:B-----5:R2:W5:Y:S01]  /*50a0*/  LDL R96, [R1+0x68] ;  /* 0x0000680001607983 */ /* 0x0205620000100800 */
[----:B------:R-:W-:Y:S02]  /*50b0*/  FMUL.FTZ R10, R91, R10 ;  /* 0x0000000a5b0a7220 */ /* 0x000fe40000410000 */
[----:B------:R-:W-:Y:S05]  /*50c0*/  FMUL.FTZ R5, R88, R5 ;  /* 0x0000000558057220 */ /* 0x000fea0000410000 */
[----:B------:R-:W-:Y:S01]  /*50d0*/  F2FP.BF16.F32.PACK_AB R5, R5, R10 ;  /* 0x0000000a0505723e */ /* 0x000fe200000010ff */
[----:B-1----:R-:W-:Y:S01]  /*50e0*/  FMUL.FTZ R4, R83, R16 ;  /* 0x0000001053047220 */ /* 0x002fe20000410000 */
[----:B------:R-:W-:Y:S01]  /*50f0*/  FMUL.FTZ R16, R97, R6 ;  /* 0x0000000661107220 */ /* 0x000fe20000410000 */
[C---:B------:R-:W-:Y:S01]  /*5100*/  FADD.FTZ R6, -R80.reuse, R11 ;  /* 0x0000000b50067221 */ /* 0x040fe20000010100 */
[----:B------:R-:W-:Y:S02]  /*5110*/  FADD.FTZ R11, -R80, R19 ;  /* 0x00000013500b7221 */ /* 0x000fe40000010100 */
[----:B------:R-:W-:Y:S01]  /*5120*/  F2FP.BF16.F32.PACK_AB R7, R7, R4 ;  /* 0x000000040707723e */ /* 0x000fe200000010ff */
[----:B------:R-:W-:Y:S01]  /*5130*/  FMUL.FTZ R6, R94, R6 ;  /* 0x000000065e067220 */ /* 0x000fe20000410000 */
[----:B------:R-:W-:Y:S01]  /*5140*/  F2FP.BF16.F32.PACK_AB R4, R12, R16 ;  /* 0x000000100c04723e */ /* 0x000fe200000010ff */
[----:B------:R-:W-:Y:S01]  /*5150*/  FADD.FTZ R12, -R80, R18 ;  /* 0x00000012500c7221 */ /* 0x000fe20000010100 */
[----:B------:R-:W-:Y:S02]  /*5160*/  FMUL.FTZ R11, R86, R11 ;  /* 0x0000000b560b7220 */ /* 0x000fe40000410000 */
[----:B------:R-:W-:Y:S01]  /*5170*/  F2FP.BF16.F32.PACK_AB R6, R6, R13 ;  /* 0x0000000d0606723e */ /* 0x000fe200000010ff */
[----:B------:R1:W-:Y:S01]  /*5180*/  STS [R245+0x12400], R4 ;  /* 0x01240004f5007388 */ /* 0x0003e20000000800 */
[----:B------:R-:W-:Y:S03]  /*5190*/  FMUL.FTZ R12, R87, R12 ;  /* 0x0000000c570c7220 */ /* 0x000fe60000410000 */
[----:B------:R-:W-:Y:S04]  /*51a0*/  STS [R244+0x12000], R9 ;  /* 0x01200009f4007388 */ /* 0x000fe80000000800 */
[----:B------:R-:W-:Y:S04]  /*51b0*/  STS [R244+0x12400], R6 ;  /* 0x01240006f4007388 */ /* 0x000fe80000000800 */
[----:B------:R-:W-:Y:S04]  /*51c0*/  STS [R99+0x12000], R8 ;  /* 0x0120000863007388 */ /* 0x000fe80000000800 */
[----:B------:R-:W-:Y:S04]  /*51d0*/  STS [R99+0x12400], R5 ;  /* 0x0124000563007388 */ /* 0x000fe80000000800 */
[----:B------:R-:W-:Y:S01]  /*51e0*/  STS [R98+0x12000], R7 ;  /* 0x0120000762007388 */ /* 0x000fe20000000800 */
[----:B-1----:R-:W-:Y:S05]  /*51f0*/  F2FP.BF16.F32.PACK_AB R4, R11, R12 ;  /* 0x0000000c0b04723e */ /* 0x002fea00000010ff */
[----:B------:R-:W-:Y:S01]  /*5200*/  STS [R98+0x12400], R4 ;  /* 0x0124000462007388 */ /* 0x000fe20000000800 */
[----:B------:R-:W-:Y:S06]  /*5210*/  BAR.SYNC.DEFER_BLOCKING 0x0 ;  /* 0x0000000000007b1d */ /* 0x000fec0000010000 */
[----:B------:R-:W-:Y:S04]  /*5220*/  LDSM.16.MT88.4 R4, [R3+0x14000] ;  /* 0x014000000304783b */ /* 0x000fe80000004200 */
[----:B------:R-:W1:Y:S04]  /*5230*/  LDSM.16.MT88.4 R8, [R0+0x6000] ;  /* 0x006000000008783b */ /* 0x000e680000004200 */
[----:B------:R-:W3:Y:S04]  /*5240*/  LDSM.16.MT88.4 R12, [R2+0x14000] ;  /* 0x01400000020c783b */ /* 0x000ee80000004200 */
[----:B------:R-:W4:Y:S04]  /*5250*/  LDSM.16.MT88.4 R16, [R0+0x8000] ;  /* 0x008000000010783b */ /* 0x000f280000004200 */
[----:B------:R-:W2:Y:S04]  /*5260*/  LDSM.16.MT88.4 R68, [R0+0xa000] ;  /* 0x00a000000044783b */ /* 0x000ea80000004200 */
[----:B------:R-:W-:Y:S04]  /*5270*/  LDSM.16.MT88.4 R72, [R3+0x14800] ;  /* 0x014800000348783b */ /* 0x000fe80000004200 */
[----:B------:R-:W2:Y:S04]  /*5280*/  LDSM.16.MT88.4 R76, [R0+0x6800] ;  /* 0x00680000004c783b */ /* 0x000ea80000004200 */
[----:B------:R-:W2:Y:S04]  /*5290*/  LDSM.16.MT88.4 R80, [R2+0x14800] ;  /* 0x014800000250783b */ /* 0x000ea80000004200 */
[----:B------:R-:W2:Y:S04]  /*52a0*/  LDSM.16.MT88.4 R84, [R0+0x8800] ;  /* 0x008800000054783b */ /* 0x000ea80000004200 */
[----:B------:R-:W-:Y:S04]  /*52b0*/  LDSM.16.MT88.4 R88, [R0+0x7800] ;  /* 0x007800000058783b */ /* 0x000fe80000004200 */
[----:B------:R-:W-:Y:S01]  /*52c0*/  LDSM.16.MT88.4 R92, [R2+0x15800] ;  /* 0x01580000025c783b */ /* 0x000fe20000004200 */
[-C--:B-1----:R-:W-:Y:S06]  /*52d0*/  HMMA.16816.F32.BF16 R20, R4, R8.reuse, R20 ;  /* 0x000000080414723c */ /* 0x082fec0000041814 */
[C---:B---3--:R-:W-:Y:S06]  /*52e0*/  HMMA.16816.F32.BF16 R24, R12.reuse, R8, R24 ;  /* 0x000000080c18723c */ /* 0x048fec0000041818 */
[-C--:B------:R-:W-:Y:S06]  /*52f0*/  HMMA.16816.F32.BF16 R28, R12, R10.reuse, R28 ;  /* 0x0000000a0c1c723c */ /* 0x080fec000004181c */
[C---:B------:R-:W-:Y:S01]  /*5300*/  HMMA.16816.F32.BF16 R32, R4.reuse, R10, R32 ;  /* 0x0000000a0420723c */ /* 0x040fe20000041820 */
[----:B------:R-:W1:Y:S05]  /*5310*/  LDSM.16.MT88.4 R8, [R0+0xa800] ;  /* 0x00a800000008783b */ /* 0x000e6a0000004200 */
[-C--:B----4-:R-:W-:Y:S06]  /*5320*/  HMMA.16816.F32.BF16 R36, R4, R16.reuse, R36 ;  /* 0x000000100424723c */ /* 0x090fec0000041824 */
[C---:B------:R-:W-:Y:S06]  /*5330*/  HMMA.16816.F32.BF16 R40, R12.reuse, R16, R40 ;  /* 0x000000100c28723c */ /* 0x040fec0000041828 */
[-C--:B------:R-:W-:Y:S06]  /*5340*/  HMMA.16816.F32.BF16 R44, R12, R18.reuse, R44 ;  /* 0x000000120c2c723c */ /* 0x080fec000004182c */
[C---:B------:R-:W-:Y:S01]  /*5350*/  HMMA.16816.F32.BF16 R48, R4.reuse, R18, R48 ;  /* 0x000000120430723c */ /* 0x040fe20000041830 */
[----:B------:R-:W-:Y:S05]  /*5360*/  LDSM.16.MT88.4 R16, [R2+0x15000] ;  /* 0x015000000210783b */ /* 0x000fea0000004200 */
[-C--:B--2---:R-:W-:Y:S06]  /*5370*/  HMMA.16816.F32.BF16 R52, R4, R68.reuse, R52 ;  /* 0x000000440434723c */ /* 0x084fec0000041834 */
[C---:B------:R-:W-:Y:S06]  /*5380*/  HMMA.16816.F32.BF16 R56, R12.reuse, R68, R56 ;  /* 0x000000440c38723c */ /* 0x040fec0000041838 */
[-C--:B------:R-:W-:Y:S01]  /*5390*/  HMMA.16816.F32.BF16 R60, R12, R70.reuse, R60 ;  /* 0x000000460c3c723c */ /* 0x080fe2000004183c */
[----:B------:R-:W-:Y:S05]  /*53a0*/  LDSM.16.MT88.4 R12, [R0+0x7000] ;  /* 0x00700000000c783b */ /* 0x000fea0000004200 */
[----:B------:R-:W-:Y:S01]  /*53b0*/  HMMA.16816.F32.BF16 R64, R4, R70, R64 ;  /* 0x000000460440723c */ /* 0x000fe20000041840 */
[----:B------:R-:W2:Y:S04]  /*53c0*/  LDSM.16.MT88.4 R4, [R3+0x15000] ;  /* 0x015000000304783b */ /* 0x000ea80000004200 */
[----:B------:R-:W3:Y:S01]  /*53d0*/  LDSM.16.MT88.4 R68, [R0+0x9000] ;  /* 0x009000000044783b */ /* 0x000ee20000004200 */
[-C--:B------:R-:W-:Y:S06]  /*53e0*/  HMMA.16816.F32.BF16 R20, R72, R76.reuse, R20 ;  /* 0x0000004c4814723c */ /* 0x080fec0000041814 */
[C---:B------:R-:W-:Y:S06]  /*53f0*/  HMMA.16816.F32.BF16 R24, R80.reuse, R76, R24 ;  /* 0x0000004c5018723c */ /* 0x040fec0000041818 */
[-C--:B------:R-:W-:Y:S06]  /*5400*/  HMMA.16816.F32.BF16 R28, R80, R78.reuse, R28 ;  /* 0x0000004e501c723c */ /* 0x080fec000004181c */
[C---:B------:R-:W-:Y:S01]  /*5410*/  HMMA.16816.F32.BF16 R32, R72.reuse, R78, R32 ;  /* 0x0000004e4820723c */ /* 0x040fe20000041820 */
[----:B------:R-:W4:Y:S05]  /*5420*/  LDSM.16.MT88.4 R76, [R0+0xb000] ;  /* 0x00b00000004c783b */ /* 0x000f2a0000004200 */
[-C--:B------:R-:W-:Y:S06]  /*5430*/  HMMA.16816.F32.BF16 R36, R72, R84.reuse, R36 ;  /* 0x000000544824723c */ /* 0x080fec0000041824 */
[C---:B------:R-:W-:Y:S06]  /*5440*/  HMMA.16816.F32.BF16 R40, R80.reuse, R84, R40 ;  /* 0x000000545028723c */ /* 0x040fec0000041828 */
[-C--:B------:R-:W-:Y:S06]  /*5450*/  HMMA.16816.F32.BF16 R44, R80, R86.reuse, R44 ;  /* 0x00000056502c723c */ /* 0x080fec000004182c */
[C---:B------:R-:W-:Y:S01]  /*5460*/  HMMA.16816.F32.BF16 R48, R72.reuse, R86, R48 ;  /* 0x000000564830723c */ /* 0x040fe20000041830 */
[----:B------:R-:W4:Y:S05]  /*5470*/  LDSM.16.MT88.4 R84, [R3+0x15800] ;  /* 0x015800000354783b */ /* 0x000f2a0000004200 */
[-C--:B-1----:R-:W-:Y:S06]  /*5480*/  HMMA.16816.F32.BF16 R52, R72, R8.reuse, R52 ;  /* 0x000000084834723c */ /* 0x082fec0000041834 */
[C---:B------:R-:W-:Y:S06]  /*5490*/  HMMA.16816.F32.BF16 R56, R80.reuse, R8, R56 ;  /* 0x000000085038723c */ /* 0x040fec0000041838 */
[-C--:B------:R-:W-:Y:S01]  /*54a0*/  HMMA.16816.F32.BF16 R60, R80, R10.reuse, R60 ;  /* 0x0000000a503c723c */ /* 0x080fe2000004183c */
[----:B------:R-:W1:Y:S05]  /*54b0*/  LDSM.16.MT88.4 R80, [R0+0x9800] ;  /* 0x009800000050783b */ /* 0x000e6a0000004200 */
[----:B------:R-:W-:Y:S01]  /*54c0*/  HMMA.16816.F32.BF16 R64, R72, R10, R64 ;  /* 0x0000000a4840723c */ /* 0x000fe20000041840 */
[----:B------:R-:W1:Y:S01]  /*54d0*/  LDSM.16.MT88.4 R8, [R0+0xb800] ;  /* 0x00b800000008783b */ /* 0x000e620000004200 */
[----:B------:R-:W-:Y:S04]  /*54e0*/  BAR.SYNC.DEFER_BLOCKING 0x0 ;  /* 0x0000000000007b1d */ /* 0x000fe80000010000 */
[-C--:B--2---:R-:W-:Y:S06]  /*54f0*/  HMMA.16816.F32.BF16 R20, R4, R12.reuse, R20 ;  /* 0x0000000c0414723c */ /* 0x084fec0000041814 */
[C---:B------:R-:W-:Y:S06]  /*5500*/  HMMA.16816.F32.BF16 R24, R16.reuse, R12, R24 ;  /* 0x0000000c1018723c */ /* 0x040fec0000041818 */
[-C--:B------:R-:W-:Y:S06]  /*5510*/  HMMA.16816.F32.BF16 R28, R16, R14.reuse, R28 ;  /* 0x0000000e101c723c */ /* 0x080fec000004181c */
[C---:B------:R-:W-:Y:S06]  /*5520*/  HMMA.16816.F32.BF16 R32, R4.reuse, R14, R32 ;  /* 0x0000000e0420723c */ /* 0x040fec0000041820 */
[-C--:B---3--:R-:W-:Y:S06]  /*5530*/  HMMA.16816.F32.BF16 R36, R4, R68.reuse, R36 ;  /* 0x000000440424723c */ /* 0x088fec0000041824 */
[C---:B------:R-:W-:Y:S06]  /*5540*/  HMMA.16816.F32.BF16 R40, R16.reuse, R68, R40 ;  /* 0x000000441028723c */ /* 0x040fec0000041828 */
[-C--:B------:R-:W-:Y:S06]  /*5550*/  HMMA.16816.F32.BF16 R44, R16, R70.reuse, R44 ;  /* 0x00000046102c723c */ /* 0x080fec000004182c */
[C---:B------:R-:W-:Y:S06]  /*5560*/  HMMA.16816.F32.BF16 R48, R4.reuse, R70, R48 ;  /* 0x000000460430723c */ /* 0x040fec0000041830 */
[-C--:B----4-:R-:W-:Y:S06]  /*5570*/  HMMA.16816.F32.BF16 R52, R4, R76.reuse, R52 ;  /* 0x0000004c0434723c */ /* 0x090fec0000041834 */
[C---:B------:R-:W-:Y:S06]  /*5580*/  HMMA.16816.F32.BF16 R56, R16.reuse, R76, R56 ;  /* 0x0000004c1038723c */ /* 0x040fec0000041838 */
[-C--:B------:R-:W-:Y:S06]  /*5590*/  HMMA.16816.F32.BF16 R60, R16, R78.reuse, R60 ;  /* 0x0000004e103c723c */ /* 0x080fec000004183c */
[----:B------:R-:W-:Y:S06]  /*55a0*/  HMMA.16816.F32.BF16 R64, R4, R78, R64 ;  /* 0x0000004e0440723c */ /* 0x000fec0000041840 */
[-C--:B------:R-:W-:Y:S06]  /*55b0*/  HMMA.16816.F32.BF16 R20, R84, R88.reuse, R20 ;  /* 0x000000585414723c */ /* 0x080fec0000041814 */
[C---:B------:R-:W-:Y:S06]  /*55c0*/  HMMA.16816.F32.BF16 R24, R92.reuse, R88, R24 ;  /* 0x000000585c18723c */ /* 0x040fec0000041818 */
[-C--:B------:R-:W-:Y:S06]  /*55d0*/  HMMA.16816.F32.BF16 R28, R92, R90.reuse, R28 ;  /* 0x0000005a5c1c723c */ /* 0x080fec000004181c */
[C---:B------:R-:W-:Y:S06]  /*55e0*/  HMMA.16816.F32.BF16 R32, R84.reuse, R90, R32 ;  /* 0x0000005a5420723c */ /* 0x040fec0000041820 */
[-C--:B-1----:R-:W-:Y:S06]  /*55f0*/  HMMA.16816.F32.BF16 R36, R84, R80.reuse, R36 ;  /* 0x000000505424723c */ /* 0x082fec0000041824 */
[C---:B------:R-:W-:Y:S06]  /*5600*/  HMMA.16816.F32.BF16 R40, R92.reuse, R80, R40 ;  /* 0x000000505c28723c */ /* 0x040fec0000041828 */
[-C--:B------:R-:W-:Y:S06]  /*5610*/  HMMA.16816.F32.BF16 R44, R92, R82.reuse, R44 ;  /* 0x000000525c2c723c */ /* 0x080fec000004182c */
[C---:B------:R-:W-:Y:S06]  /*5620*/  HMMA.16816.F32.BF16 R48, R84.reuse, R82, R48 ;  /* 0x000000525430723c */ /* 0x040fec0000041830 */
[-C--:B------:R-:W-:Y:S06]  /*5630*/  HMMA.16816.F32.BF16 R52, R84, R8.reuse, R52 ;  /* 0x000000085434723c */ /* 0x080fec0000041834 */
[C---:B------:R-:W-:Y:S06]  /*5640*/  HMMA.16816.F32.BF16 R56, R92.reuse, R8, R56 ;  /* 0x000000085c38723c */ /* 0x040fec0000041838 */
[-C--:B------:R-:W-:Y:S06]  /*5650*/  HMMA.16816.F32.BF16 R60, R92, R10.reuse, R60 ;  /* 0x0000000a5c3c723c */ /* 0x080fec000004183c */
[----:B------:R-:W-:Y:S01]  /*5660*/  HMMA.16816.F32.BF16 R64, R84, R10, R64 ;  /* 0x0000000a5440723c */ /* 0x000fe20000041840 */
[----:B------:R-:W-:Y:S11]  /*5670*/  @!UPT UIADD3 URZ, URZ, URZ, URZ ;  /* 0x0000003f3f3ff290 */ /* 0x000ff6000fffe03f */
[----:B------:R-:W-:Y:S01]  /*5680*/  @!UPT UIADD3 URZ, URZ, URZ, URZ ;  /* 0x0000003f3f3ff290 */ /* 0x000fe2000fffe03f */
[----:B------:R-:W-:Y:S11]  /*5690*/  @!P0 BRA `(.L_x_23) ;  /* 0x0000000000d48947 */ /* 0x000ff60003800000 */
[----:B------:R-:W2:Y:S01]  /*56a0*/  LDL.64 R244, [R1+0x48] ;  /* 0x0000480001f47983 */ /* 0x000ea20000100a00 */
[----:B------:R-:W1:Y:S01]  /*56b0*/  LDC R13, c[0x0][0x420] ;  /* 0x00010800ff0d7b82 */ /* 0x000e620000000800 */
[----:B-----5:R-:W-:Y:S02]  /*56c0*/  ISETP.GE.AND P3, PT, R96, UR16, PT ;  /* 0x0000001060007c0c */ /* 0x020fe4000bf66270 */
[----:B------:R-:W3:Y:S04]  /*56d0*/  LDL R246, [R1+0x6c] ;  /* 0x00006c0001f67983 */ /* 0x000ee80000100800 */
[----:B------:R-:W4:Y:S01]  /*56e0*/  LDL.LU.64 R98, [R1+0x40] ;  /* 0x0000400001627983 */ /* 0x000f220000300a00 */
[----:B------:R-:W1:Y:S03]  /*56f0*/  LDC R14, c[0x0][0x424] ;  /* 0x00010900ff0e7b82 */ /* 0x000e660000000800 */
[----:B------:R-:W4:Y:S01]  /*5700*/  LDL R97, [R1+0x2c] ;  /* 0x00002c0001617983 */ /* 0x000f220000100800 */
[C---:B-1----:R-:W-:Y:S05]  /*5710*/  IMAD.U32 R5, R13.reuse, -0x40, RZ ;  /* 0xffffffc00d057824 */ /* 0x042fea00078e00ff */
[C---:B------:R-:W-:Y:S02]  /*5720*/  LEA R6, P6, R13.reuse, R5, 0x5 ;  /* 0x000000050d067211 */ /* 0x040fe400078c28ff */
[----:B------:R-:W-:Y:S04]  /*5730*/  SHF.R.S32.HI R7, RZ, 0x1f, R5 ;  /* 0x0000001fff077819 */ /* 0x000fe80000011405 */
[--C-:B------:R-:W-:Y:S02]  /*5740*/  LEA.HI.X R7, R13, R7, R14.reuse, 0x5, P6 ;  /* 0x000000070d077211 */ /* 0x100fe400030f2c0e */
[----:B--2---:R-:W-:Y:S02]  /*5750*/  ISETP.GE.AND P4, PT, R244, UR16, PT ;  /* 0x00000010f4007c0c */ /* 0x004fe4000bf86270 */
[----:B---3--:R-:W-:Y:S02]  /*5760*/  ISETP.GE.AND P2, PT, R246, UR16, PT ;  /* 0x00000010f6007c0c */ /* 0x008fe4000bf46270 */
[CC--:B----4-:R-:W-:Y:S02]  /*5770*/  LEA R4, P1, R5.reuse, R98.reuse, 0x1 ;  /* 0x0000006205047211 */ /* 0x0d0fe400078208ff */
[C---:B------:R-:W-:Y:S02]  /*5780*/  @!P3 LEA R10, P5, R6.reuse, R98, 0x1 ;  /* 0x00000062060ab211 */ /* 0x040fe400078a08ff */
[-C--:B------:R-:W-:Y:S05]  /*5790*/  LEA.HI.X.SX32 R5, R5, R99.reuse, 0x1, P1 ;  /* 0x0000006305057211 */ /* 0x080fea00008f0eff */
[----:B------:R1:W-:Y:S01]  /*57a0*/  @P4 STS.128 [R97+0x6000], RZ ;  /* 0x006000ff61004388 */ /* 0x0003e20000000c00 */
[C---:B------:R-:W-:Y:S02]  /*57b0*/  @!P4 LEA R12, P6, R13.reuse, R4, 0x6 ;  /* 0x000000040d0cc211 */ /* 0x040fe400078c30ff */
[C-C-:B------:R-:W-:Y:S01]  /*57c0*/  @!P3 LEA.HI.X R11, R6.reuse, R99, R7.reuse, 0x1, P5 ;  /* 0x00000063060bb211 */ /* 0x140fe200028f0c07 */
[----:B------:R-:W-:Y:S01]  /*57d0*/  @!PT LDS RZ, [RZ] ;  /* 0x00000000fffff984 */ /* 0x000fe20000000800 */
[----:B------:R-:W-:Y:S01]  /*57e0*/  @!PT LDS RZ, [RZ] ;  /* 0x00000000fffff984 */ /* 0x000fe20000000800 */
[----:B------:R-:W-:Y:S01]  /*57f0*/  @!PT LDS RZ, [RZ] ;  /* 0x00000000fffff984 */ /* 0x000fe20000000800 */
[----:B------:R1:W-:Y:S01]  /*5800*/  @!P4 LDGSTS.E.BYPASS.LTC128B.128 [R97+0x6000], desc[UR6][R4.64] ;  /* 0x060000000461cfae */ /* 0x0003e2000b901d46 */
[----:B------:R-:W-:Y:S02]  /*5810*/  @!P4 LEA.HI.X R13, R13, R5, R14, 0x6, P6 ;  /* 0x000000050d0dc211 */ /* 0x000fe400030f340e */
[C---:B------:R-:W-:Y:S01]  /*5820*/  @!P2 LEA R8, P1, R6.reuse, R98, 0x1 ;  /* 0x000000620608a211 */ /* 0x040fe200078208ff */
[----:B------:R1:W-:Y:S03]  /*5830*/  @P3 STS.128 [R97+0x8000], RZ ;  /* 0x008000ff61003388 */ /* 0x0003e60000000c00 */
[----:B------:R-:W-:Y:S01]  /*5840*/  @!P2 LEA.HI.X R9, R6, R99, R7, 0x1, P1 ;  /* 0x000000630609a211 */ /* 0x000fe200008f0c07 */
[----:B------:R-:W-:Y:S01]  /*5850*/  @!PT LDS RZ, [RZ] ;  /* 0x00000000fffff984 */ /* 0x000fe20000000800 */
[----:B------:R-:W-:Y:S01]  /*5860*/  @!PT LDS RZ, [RZ] ;  /* 0x00000000fffff984 */ /* 0x000fe20000000800 */
[----:B------:R-:W-:Y:S01]  /*5870*/  @!PT LDS RZ, [RZ] ;  /* 0x00000000fffff984 */ /* 0x000fe20000000800 */
[----:B------:R1:W-:Y:S04]  /*5880*/  @!P3 LDGSTS.E.BYPASS.LTC128B.128 [R97+0x8000], desc[UR6][R4.64+0x80] ;  /* 0x080000800461bfae */ /* 0x0003e8000b901d46 */
[----:B------:R1:W-:Y:S04]  /*5890*/  @P2 STS.128 [R97+0xa000], RZ ;  /* 0x00a000ff61002388 */ /* 0x0003e80000000c00 */
        /* <DEDUP_REMOVED lines=19> */
[----:B------:R-:W0:Y:S04]  /*59d0*/  LDGDEPBAR ;  /* 0x00000000000079af */ /* 0x000e280000000000 */
[----:B------:R1:W-:Y:S02]  /*59e0*/  STL.64 [R1+0x40], R4 ;  /* 0x0000400401007387 */ /* 0x0003e40000100a00 */
.L_x_23:
[----:B-1----:R-:W2:Y:S01]  /*59f0*/  LDL R4, [R1+0x1c] ;  /* 0x00001c0001047983 */ /* 0x002ea20000100800 */
[----:B------:R-:W-:Y:S02]  /*5a00*/  @UP3 UIADD3 UR15, UP2, UR10, -0x100, URZ ;  /* 0xffffff000a0f3890 */ /* 0x000fe4000ff5e03f */
[----:B------:R-:W-:Y:S01]  /*5a10*/  @UP3 UIADD3 UR12, UP1, UR12, -0x100, URZ ;  /* 0xffffff000c0c3890 */ /* 0x000fe2000ff3e03f */
[----:B------:R-:W-:Y:S01]  /*5a20*/  STL.64 [R1+0xe0], R42 ;  /* 0x0000e02a01007387 */ /* 0x000fe20000100a00 */
[----:B------:R-:W-:Y:S02]  /*5a30*/  @UP3 UIADD3.X UR14, UR9, -0x1, URZ, UP2, !UPT ;  /* 0xffffffff090e3890 */ /* 0x000fe400097fe43f */
[----:B------:R-:W-:Y:S01]  /*5a40*/  @UP3 UIADD3.X UR11, UR11, -0x1, URZ, UP1, !UPT ;  /* 0xffffffff0b0b3890 */ /* 0x000fe20008ffe43f */
[----:B------:R-:W-:Y:S04]  /*5a50*/  STL.64 [R1+0xd8], R40 ;  /* 0x0000d82801007387 */ /* 0x000fe80000100a00 */
[----:B------:R1:W-:Y:S04]  /*5a60*/  STL.64 [R1+0xd0], R38 ;  /* 0x0000d02601007387 */ /* 0x0003e80000100a00 */
[----:B------:R-:W-:Y:S04]  /*5a70*/  LDSM.16.MT88.4 R16, [R0+0xc000] ;  /* 0x00c000000010783b */ /* 0x000fe80000004200 */
[----:B------:R-:W-:Y:S04]  /*5a80*/  LDSM.16.MT88.4 R80, [R0+0xe000] ;  /* 0x00e000000050783b */ /* 0x000fe80000004200 */
[----:B------:R-:W-:Y:S04]  /*5a90*/  LDSM.16.MT88.4 R244, [R0+0x10000] ;  /* 0x0100000000f4783b */ /* 0x000fe80000004200 */
[----:B------:R-:W-:Y:S04]  /*5aa0*/  LDSM.16.MT88.4 R40, [R0+0xc800] ;  /* 0x00c800000028783b */ /* 0x000fe80000004200 */
[----:B-1----:R-:W3:Y:S01]  /*5ab0*/  LDL R38, [R1+0x28] ;  /* 0x0000280001267983 */ /* 0x002ee20000100800 */
[----:B-----5:R-:W-:Y:S03]  /*5ac0*/  IMAD.MOV.U32 R39, RZ, RZ, R96 ;  /* 0x000000ffff277224 */ /* 0x020fe600078e0060 */
[----:B------:R-:W-:Y:S04]  /*5ad0*/  STL.64 [R1+0xc8], R36 ;  /* 0x0000c82401007387 */ /* 0x000fe80000100a00 */
[----:B------:R-:W-:Y:S04]  /*5ae0*/  STL.64 [R1+0xc0], R34 ;  /* 0x0000c02201007387 */ /* 0x000fe80000100a00 */
[----:B------:R-:W-:Y:S04]  /*5af0*/  STL.64 [R1+0xb8], R32 ;  /* 0x0000b82001007387 */ /* 0x000fe80000100a00 */
[----:B------:R1:W-:Y:S04]  /*5b00*/  STL [R1+0xb0], R30 ;  /* 0x0000b01e01007387 */ /* 0x0003e80000100800 */
[----:B------:R-:W-:Y:S04]  /*5b10*/  STL.64 [R1+0xa8], R28 ;  /* 0x0000a81c01007387 */ /* 0x000fe80000100a00 */
[----:B------:R-:W-:Y:S04]  /*5b20*/  STL.64 [R1+0xa0], R22 ;  /* 0x0000a01601007387 */ /* 0x000fe80000100a00 */
[----:B------:R-:W-:Y:S04]  /*5b30*/  STL.64 [R1+0x98], R26 ;  /* 0x0000981a01007387 */ /* 0x000fe80000100a00 */
[----:B------:R-:W-:Y:S04]  /*5b40*/  STL.64 [R1+0x90], R24 ;  /* 0x0000901801007387 */ /* 0x000fe80000100a00 */
[----:B------:R4:W-:Y:S04]  /*5b50*/  STL.64 [R1+0x88], R20 ;  /* 0x0000881401007387 */ /* 0x0009e80000100a00 */
[----:B------:R-:W-:Y:S01]  /*5b60*/  LDSM.16.MT88.4 R32, [R0+0xe800] ;  /* 0x00e800000020783b */ /* 0x000fe20000004200 */
[----:B-1----:R-:W-:Y:S03]  /*5b70*/  IMAD.MOV.U32 R30, RZ, RZ, R39 ;  /* 0x000000ffff1e7224 */ /* 0x002fe600078e0027 */
[----:B----4-:R-:W4:Y:S04]  /*5b80*/  LDL R20, [R1+0x20] ;  /* 0x0000200001147983 */ /* 0x010f280000100800 */
[----:B--2---:R-:W1:Y:S04]  /*5b90*/  LDSM.16.M88.4 R96, [R4] ;  /* 0x000000000460783b */ /* 0x004e680000000200 */
[----:B------:R1:W2:Y:S04]  /*5ba0*/  LDSM.16.M88.4 R92, [R4+0x1000] ;  /* 0x00100000045c783b */ /* 0x0002a80000000200 */
[----:B---3--:R-:W3:Y:S01]  /*5bb0*/  LDSM.16.M88.4 R248, [R38] ;  /* 0x0000000026f8783b */ /* 0x008ee20000000200 */
[-C--:B-1----:R-:W-:Y:S03]  /*5bc0*/  HMMA.16816.F32.BF16 R4, R96, R16.reuse, RZ ;  /* 0x000000106004723c */ /* 0x082fe600000418ff */
[----:B------:R-:W1:Y:S03]  /*5bd0*/  LDSM.16.M88.4 R24, [R38+0x1000] ;  /* 0x001000002618783b */ /* 0x000e660000000200 */
[C---:B--2---:R-:W-:Y:S01]  /*5be0*/  HMMA.16816.F32.BF16 R8, R92.reuse, R16, RZ ;  /* 0x000000105c08723c */ /* 0x044fe200000418ff */
[----:B------:R-:W-:Y:S05]  /*5bf0*/  LDSM.16.MT88.4 R36, [R0+0xd800] ;  /* 0x00d800000024783b */ /* 0x000fea0000004200 */
[-C--:B------:R-:W-:Y:S06]  /*5c00*/  HMMA.16816.F32.BF16 R12, R92, R18.reuse, RZ ;  /* 0x000000125c0c723c */ /* 0x080fec00000418ff */
[C---:B------:R-:W-:Y:S06]  /*5c10*/  HMMA.16816.F32.BF16 R16, R96.reuse, R18, RZ ;  /* 0x000000126010723c */ /* 0x040fec00000418ff */
[-C--:B------:R-:W-:Y:S06]  /*5c20*/  HMMA.16816.F32.BF16 R68, R96, R80.reuse, RZ ;  /* 0x000000506044723c */ /* 0x080fec00000418ff */
[C---:B------:R-:W-:Y:S06]  /*5c30*/  HMMA.16816.F32.BF16 R72, R92.reuse, R80, RZ ;  /* 0x000000505c48723c */ /* 0x040fec00000418ff */
[-C--:B------:R-:W-:Y:S06]  /*5c40*/  HMMA.16816.F32.BF16 R76, R92, R82.reuse, RZ ;  /* 0x000000525c4c723c */ /* 0x080fec00000418ff */
[C---:B------:R-:W-:Y:S06]  /*5c50*/  HMMA.16816.F32.BF16 R80, R96.reuse, R82, RZ ;  /* 0x000000526050723c */ /* 0x040fec00000418ff */
[-C--:B------:R-:W-:Y:S06]  /*5c60*/  HMMA.16816.F32.BF16 R84, R96, R244.reuse, RZ ;  /* 0x000000f46054723c */ /* 0x080fec00000418ff */
[C---:B------:R-:W-:Y:S06]  /*5c70*/  HMMA.16816.F32.BF16 R88, R92.reuse, R244, RZ ;  /* 0x000000f45c58723c */ /* 0x040fec00000418ff */
[-C--:B------:R-:W-:Y:S06]  /*5c80*/  HMMA.16816.F32.BF16 R92, R92, R246.reuse, RZ ;  /* 0x000000f65c5c723c */ /* 0x080fec00000418ff */
[----:B------:R-:W-:Y:S01]  /*5c90*/  HMMA.16816.F32.BF16 R96, R96, R246, RZ ;  /* 0x000000f66060723c */ /* 0x000fe200000418ff */
[----:B------:R-:W2:Y:S05]  /*5ca0*/  LDSM.16.MT88.4 R244, [R0+0x10800] ;  /* 0x0108000000f4783b */ /* 0x000eaa0000004200 */
[-C--:B---3--:R-:W-:Y:S06]  /*5cb0*/  HMMA.16816.F32.BF16 R4, R248, R40.reuse, R4 ;  /* 0x00000028f804723c */ /* 0x088fec0000041804 */
[C---:B-1----:R-:W-:Y:S06]  /*5cc0*/  HMMA.16816.F32.BF16 R8, R24.reuse, R40, R8 ;  /* 0x000000281808723c */ /* 0x042fec0000041808 */
[-C--:B------:R-:W-:Y:S06]  /*5cd0*/  HMMA.16816.F32.BF16 R12, R24, R42.reuse, R12 ;  /* 0x0000002a180c723c */ /* 0x080fec000004180c */
[C---:B------:R-:W-:Y:S01]  /*5ce0*/  HMMA.16816.F32.BF16 R16, R248.reuse, R42, R16 ;  /* 0x0000002af810723c */ /* 0x040fe20000041810 */
[----:B------:R-:W-:Y:S05]  /*5cf0*/  LDSM.16.MT88.4 R40, [R0+0xd000] ;  /* 0x00d000000028783b */ /* 0x000fea0000004200 */
[-C--:B------:R-:W-:Y:S06]  /*5d00*/  HMMA.16816.F32.BF16 R68, R248, R32.reuse, R68 ;  /* 0x00000020f844723c */ /* 0x080fec0000041844 */
[C---:B------:R-:W-:Y:S06]  /*5d10*/  HMMA.16816.F32.BF16 R72, R24.reuse, R32, R72 ;  /* 0x000000201848723c */ /* 0x040fec0000041848 */
[-C--:B------:R-:W-:Y:S06]  /*5d20*/  HMMA.16816.F32.BF16 R76, R24, R34.reuse, R76 ;  /* 0x00000022184c723c */ /* 0x080fec000004184c */
[C---:B------:R-:W-:Y:S01]  /*5d30*/  HMMA.16816.F32.BF16 R80, R248.reuse, R34, R80 ;  /* 0x00000022f850723c */ /* 0x040fe20000041850 */
[----:B----4-:R-:W-:Y:S05]  /*5d40*/  LDSM.16.M88.4 R32, [R20+0x1000] ;  /* 0x001000001420783b */ /* 0x010fea0000000200 */
[-C--:B--2---:R-:W-:Y:S06]  /*5d50*/  HMMA.16816.F32.BF16 R84, R248, R244.reuse, R84 ;  /* 0x000000f4f854723c */ /* 0x084fec0000041854 */
[C---:B------:R-:W-:Y:S06]  /*5d60*/  HMMA.16816.F32.BF16 R88, R24.reuse, R244, R88 ;  /* 0x000000f41858723c */ /* 0x040fec0000041858 */
[-C--:B------:R-:W-:Y:S01]  /*5d70*/  HMMA.16816.F32.BF16 R92, R24, R246.reuse, R92 ;  /* 0x000000f6185c723c */ /* 0x080fe2000004185c */
[----:B------:R1:W2:Y:S05]  /*5d80*/  LDSM.16.M88.4 R24, [R20] ;  /* 0x000000001418783b */ /* 0x0002aa0000000200 */
[----:B------:R-:W-:Y:S01]  /*5d90*/  HMMA.16816.F32.BF16 R96, R248, R246, R96 ;  /* 0x000000f6f860723c */ /* 0x000fe20000041860 */
[----:B------:R-:W3:Y:S04]  /*5da0*/  LDSM.16.MT88.4 R244, [R0+0xf000] ;  /* 0x00f0000000f4783b */ /* 0x000ee80000004200 */
[----:B------:R-:W4:Y:S04]  /*5db0*/  LDSM.16.MT88.4 R248, [R0+0x11000] ;  /* 0x0110000000f8783b */ /* 0x000f280000004200 */
[----:B-1----:R-:W4:Y:S01]  /*5dc0*/  LDL R20, [R1+0x24] ;  /* 0x0000240001147983 */ /* 0x002f220000100800 */
[-C--:B--2---:R-:W-:Y:S06]  /*5dd0*/  HMMA.16816.F32.BF16 R4, R24, R40.reuse, R4 ;  /* 0x000000281804723c */ /* 0x084fec0000041804 */
[C---:B------:R-:W-:Y:S06]  /*5de0*/  HMMA.16816.F32.BF16 R8, R32.reuse, R40, R8 ;  /* 0x000000282008723c */ /* 0x040fec0000041808 */
[-C--:B------:R-:W-:Y:S06]  /*5df0*/  HMMA.16816.F32.BF16 R12, R32, R42.reuse, R12 ;  /* 0x0000002a200c723c */ /* 0x080fec000004180c */
[C---:B------:R-:W-:Y:S01]  /*5e00*/  HMMA.16816.F32.BF16 R16, R24.reuse, R42, R16 ;  /* 0x0000002a1810723c */ /* 0x040fe20000041810 */
[----:B------:R-:W5:Y:S04]  /*5e10*/  LDL.LU.64 R42, [R1+0xe0] ;  /* 0x0000e000012a7983 */ /* 0x000f680000300a00 */
[----:B------:R-:W5:Y:S01]  /*5e20*/  LDL.LU.64 R40, [R1+0xd8] ;  /* 0x0000d80001287983 */ /* 0x000f620000300a00 */
[-C--:B---3--:R-:W-:Y:S03]  /*5e30*/  HMMA.16816.F32.BF16 R68, R24, R244.reuse, R68 ;  /* 0x000000f41844723c */ /* 0x088fe60000041844 */
[----:B------:R-:W2:Y:S03]  /*5e40*/  LDL R23, [R1+0x74] ;  /* 0x0000740001177983 */ /* 0x000ea60000100800 */
[C---:B------:R-:W-:Y:S01]  /*5e50*/  HMMA.16816.F32.BF16 R72, R32.reuse, R244, R72 ;  /* 0x000000f42048723c */ /* 0x040fe20000041848 */
[----:B------:R-:W3:Y:S04]  /*5e60*/  LDL R21, [R1+0x70] ;  /* 0x0000700001157983 */ /* 0x000ee80000100800 */
[----:B------:R-:W3:Y:S01]  /*5e70*/  LDL R28, [R1+0x60] ;  /* 0x00006000011c7983 */ /* 0x000ee20000100800 */
[-C--:B------:R-:W-:Y:S03]  /*5e80*/  HMMA.16816.F32.BF16 R76, R32, R246.reuse, R76 ;  /* 0x000000f6204c723c */ /* 0x080fe6000004184c */
[----:B------:R-:W3:Y:S03]  /*5e90*/  LDL R29, [R1+0x64] ;  /* 0x00006400011d7983 */ /* 0x000ee60000100800 */
[C---:B------:R-:W-:Y:S06]  /*5ea0*/  HMMA.16816.F32.BF16 R80, R24.reuse, R246, R80 ;  /* 0x000000f61850723c */ /* 0x040fec0000041850 */
[-C--:B----4-:R-:W-:Y:S06]  /*5eb0*/  HMMA.16816.F32.BF16 R84, R24, R248.reuse, R84 ;  /* 0x000000f81854723c */ /* 0x090fec0000041854 */
[C---:B------:R-:W-:Y:S06]  /*5ec0*/  HMMA.16816.F32.BF16 R88, R32.reuse, R248, R88 ;  /* 0x000000f82058723c */ /* 0x040fec0000041858 */
[-C--:B------:R-:W-:Y:S06]  /*5ed0*/  HMMA.16816.F32.BF16 R92, R32, R250.reuse, R92 ;  /* 0x000000fa205c723c */ /* 0x080fec000004185c */
[----:B------:R-:W-:Y:S01]  /*5ee0*/  HMMA.16816.F32.BF16 R96, R24, R250, R96 ;  /* 0x000000fa1860723c */ /* 0x000fe20000041860 */
[----:B------:R-:W-:Y:S04]  /*5ef0*/  LDSM.16.MT88.4 R248, [R0+0xf800] ;  /* 0x00f8000000f8783b */ /* 0x000fe80000004200 */
[----:B------:R-:W-:Y:S04]  /*5f00*/  LDSM.16.MT88.4 R24, [R0+0x11800] ;  /* 0x011800000018783b */ /* 0x000fe80000004200 */
[----:B------:R-:W1:Y:S04]  /*5f10*/  LDSM.16.M88.4 R244, [R20] ;  /* 0x0000000014f4783b */ /* 0x000e680000000200 */
[----:B------:R4:W2:Y:S02]  /*5f20*/  LDSM.16.M88.4 R32, [R20+0x1000] ;  /* 0x001000001420783b */ /* 0x0008a40000000200 */
[----:B----4-:R-:W4:Y:S01]  /*5f30*/  LDC R20, c[0x0][0x270] ;  /* 0x00009c00ff147b82 */ /* 0x010f220000000800 */
[-C--:B-1----:R-:W-:Y:S06]  /*5f40*/  HMMA.16816.F32.BF16 R4, R244, R36.reuse, R4 ;  /* 0x00000024f404723c */ /* 0x082fec0000041804 */
[C---:B--2---:R-:W-:Y:S05]  /*5f50*/  HMMA.16816.F32.BF16 R8, R32.reuse, R36, R8 ;  /* 0x000000242008723c */ /* 0x044fea0000041808 */
[----:B----4-:R-:W-:Y:S01]  /*5f60*/  IMAD R22, R20, UR17, RZ ;  /* 0x0000001114167c24 */ /* 0x010fe2000f8e02ff */
[-C--:B------:R-:W-:Y:S06]  /*5f70*/  HMMA.16816.F32.BF16 R12, R32, R38.reuse, R12 ;  /* 0x00000026200c723c */ /* 0x080fec000004180c */
[C---:B------:R-:W-:Y:S01]  /*5f80*/  HMMA.16816.F32.BF16 R16, R244.reuse, R38, R16 ;  /* 0x00000026f410723c */ /* 0x040fe20000041810 */
[----:B------:R-:W5:Y:S04]  /*5f90*/  LDL.LU.64 R38, [R1+0xd0] ;  /* 0x0000d00001267983 */ /* 0x000f680000300a00 */
[----:B------:R-:W5:Y:S01]  /*5fa0*/  LDL.LU.64 R36, [R1+0xc8] ;  /* 0x0000c80001247983 */ /* 0x000f620000300a00 */
[-C--:B------:R-:W-:Y:S06]  /*5fb0*/  HMMA.16816.F32.BF16 R68, R244, R248.reuse, R68 ;  /* 0x000000f8f444723c */ /* 0x080fec0000041844 */
[C---:B------:R-:W-:Y:S01]  /*5fc0*/  HMMA.16816.F32.BF16 R72, R32.reuse, R248, R72 ;  /* 0x000000f82048723c */ /* 0x040fe20000041848 */
[----:B------:R-:W2:Y:S05]  /*5fd0*/  LDL.LU.64 R248, [R1+0x30] ;  /* 0x0000300001f87983 */ /* 0x000eaa0000300a00 */
[-C--:B------:R-:W-:Y:S06]  /*5fe0*/  HMMA.16816.F32.BF16 R76, R32, R250.reuse, R76 ;  /* 0x000000fa204c723c */ /* 0x080fec000004184c */
[C---:B------:R-:W-:Y:S06]  /*5ff0*/  HMMA.16816.F32.BF16 R80, R244.reuse, R250, R80 ;  /* 0x000000faf450723c */ /* 0x040fec0000041850 */
[-C--:B------:R-:W-:Y:S05]  /*6000*/  HMMA.16816.F32.BF16 R84, R244, R24.reuse, R84 ;  /* 0x00000018f454723c */ /* 0x080fea0000041854 */
[----:B------:R-:W-:Y:S01]  /*6010*/  IMAD.U32 R250, R22, -0x40, RZ ;  /* 0xffffffc016fa7824 */ /* 0x000fe200078e00ff */
[----:B------:R-:W-:Y:S01]  /*6020*/  @P0 IADD3 R22, P2, R23, UR10, RZ ;  /* 0x0000000a17160c10 */ /* 0x000fe2000ff5e0ff */
[C---:B------:R-:W-:Y:S01]  /*6030*/  HMMA.16816.F32.BF16 R88, R32.reuse, R24, R88 ;  /* 0x000000182058723c */ /* 0x040fe20000041858 */
[----:B------:R-:W-:Y:S03]  /*6040*/  @UP3 UMOV UR10, UR15 ;  /* 0x0000000f000a3c82 */ /* 0x000fe60008000000 */
[----:B---3--:R-:W-:Y:S01]  /*6050*/  @P0 IADD3.X R23, R21, UR9, RZ, P2, !PT ;  /* 0x0000000915170c10 */ /* 0x008fe200097fe4ff */
[----:B------:R-:W-:Y:S01]  /*6060*/  @UP3 UMOV UR9, UR14 ;  /* 0x0000000e00093c82 */ /* 0x000fe20008000000 */
[-C--:B------:R-:W-:Y:S03]  /*6070*/  HMMA.16816.F32.BF16 R92, R32, R26.reuse, R92 ;  /* 0x0000001a205c723c */ /* 0x080fe6000004185c */
[----:B------:R-:W3:Y:S02]  /*6080*/  @P0 LDG.E R28, desc[UR6][R22.64+-0x100] ;  /* 0xffff0006161c0981 */ /* 0x000ee4000c1e1900 */
[----:B------:R-:W-:Y:S01]  /*6090*/  IMAD.MOV.U32 R25, RZ, RZ, R30 ;  /* 0x000000ffff197224 */ /* 0x000fe200078e001e */
[----:B------:R-:W-:Y:S01]  /*60a0*/  HMMA.16816.F32.BF16 R96, R244, R26, R96 ;  /* 0x0000001af460723c */ /* 0x000fe20000041860 */
[----:B------:R1:W4:Y:S04]  /*60b0*/  @P0 LDG.E R29, desc[UR6][R22.64+-0xe0] ;  /* 0xffff2006161d0981 */ /* 0x000328000c1e1900 */
[----:B------:R-:W-:Y:S06]  /*60c0*/  IMAD R24, R20, UR17, RZ ;  /* 0x0000001114187c24 */ /* 0x000fec000f8e02ff */
[----:B------:R-:W-:Y:S01]  /*60d0*/  IMAD R30, R24, 0x18, RZ ;  /* 0x00000018181e7824 */ /* 0x000fe200078e02ff */
[----:B--2---:R-:W-:Y:S01]  /*60e0*/  LEA R251, P1, R250, R248, 0x2 ;  /* 0x000000f8fafb7211 */ /* 0x004fe200078210ff */
[----:B------:R-:W-:Y:S03]  /*60f0*/  IMAD.SHL.U32 R248, R24, 0x8, RZ ;  /* 0x0000000818f87824 */ /* 0x000fe600078e00ff */
[----:B------:R-:W-:Y:S01]  /*6100*/  LEA.HI.X.SX32 R250, R250, R249, 0x2, P1 ;  /* 0x000000f9fafa7211 */ /* 0x000fe200008f16ff */
[----:B------:R-:W-:Y:S02]  /*6110*/  IMAD.MOV.U32 R20, RZ, RZ, R251 ;  /* 0x000000ffff147224 */ /* 0x000fe400078e00fb */
[----:B------:R-:W-:Y:S02]  /*6120*/  IMAD.SHL.U32 R249, R24, 0x10, RZ ;  /* 0x0000001018f97824 */ /* 0x000fe400078e00ff */
[----:B------:R-:W-:Y:S01]  /*6130*/  IMAD.MOV.U32 R21, RZ, RZ, R250 ;  /* 0x000000ffff157224 */ /* 0x000fe200078e00fa */
[CC--:B------:R-:W-:Y:S02]  /*6140*/  LEA R250, P2, R248.reuse, R20.reuse, 0x2 ;  /* 0x00000014f8fa7211 */ /* 0x0c0fe400078410ff */
[CC--:B-1----:R-:W-:Y:S02]  /*6150*/  LEA R22, P1, R249.reuse, R20.reuse, 0x2 ;  /* 0x00000014f9167211 */ /* 0x0c2fe400078210ff */
[----:B------:R1:W-:Y:S01]  /*6160*/  REDG.E.ADD.F32.FTZ.RN.STRONG.GPU desc[UR6][R20.64], R4 ;  /* 0x00000004140079a6 */ /* 0x0003e2000c10f386 */
[-C--:B------:R-:W-:Y:S02]  /*6170*/  LEA.HI.X.SX32 R251, R248, R21.reuse, 0x2, P2 ;  /* 0x00000015f8fb7211 */ /* 0x080fe400010f16ff */
[-C--:B------:R-:W-:Y:S01]  /*6180*/  LEA.HI.X.SX32 R23, R249, R21.reuse, 0x2, P1 ;  /* 0x00000015f9177211 */ /* 0x080fe200008f16ff */
[----:B------:R-:W-:Y:S04]  /*6190*/  STL.64 [R1+0x30], R20 ;  /* 0x0000301401007387 */ /* 0x000fe80000100a00 */
[----:B------:R2:W-:Y:S04]  /*61a0*/  REDG.E.ADD.F32.FTZ.RN.STRONG.GPU desc[UR6][R250.64], R5 ;  /* 0x00000005fa0079a6 */ /* 0x0005e8000c10f386 */
[----:B------:R2:W-:Y:S04]  /*61b0*/  REDG.E.ADD.F32.FTZ.RN.STRONG.GPU desc[UR6][R22.64], R6 ;  /* 0x00000006160079a6 */ /* 0x0005e8000c10f386 */
[----:B------:R2:W5:Y:S04]  /*61c0*/  LDL.LU.64 R34, [R1+0xc0] ;  /* 0x0000c00001227983 */ /* 0x0005680000300a00 */
[----:B------:R2:W5:Y:S04]  /*61d0*/  LDL.LU.64 R32, [R1+0xb8] ;  /* 0x0000b80001207983 */ /* 0x0005680000300a00 */
[----:B---3--:R3:W-:Y:S01]  /*61e0*/  @P0 STL [R1+0x60], R28 ;  /* 0x0000601c01000387 */ /* 0x0087e20000100800 */
[CC--:B-1----:R-:W-:Y:S03]  /*61f0*/  LEA R4, P2, R30.reuse, R20.reuse, 0x2 ;  /* 0x000000141e047211 */ /* 0x0c2fe600078410ff */
[----:B----4-:R1:W-:Y:S01]  /*6200*/  @P0 STL [R1+0x64], R29 ;  /* 0x0000641d01000387 */ /* 0x0103e20000100800 */
[-C--:B--2---:R-:W-:Y:S03]  /*6210*/  LEA.HI.X.SX32 R5, R30, R21.reuse, 0x2, P2 ;  /* 0x000000151e057211 */ /* 0x084fe600010f16ff */
[----:B------:R2:W5:Y:S01]  /*6220*/  LDL.LU R30, [R1+0xb0] ;  /* 0x0000b000011e7983 */ /* 0x0005620000300800 */
[----:B------:R-:W1:Y:S01]  /*6230*/  LDC R23, c[0x0][0x270] ;  /* 0x00009c00ff177b82 */ /* 0x000e620000000800 */
[----:B------:R-:W-:Y:S02]  /*6240*/  IMAD R22, R24, 0x28, RZ ;  /* 0x0000002818167824 */ /* 0x000fe400078e02ff */
[----:B------:R4:W-:Y:S03]  /*6250*/  REDG.E.ADD.F32.FTZ.RN.STRONG.GPU desc[UR6][R4.64], R7 ;  /* 0x00000007040079a6 */ /* 0x0009e6000c10f386 */
[-C--:B------:R-:W-:Y:S02]  /*6260*/  LEA R22, P3, R22, R20.reuse, 0x2 ;  /* 0x0000001416167211 */ /* 0x080fe400078610ff */
[----:B------:R-:W2:Y:S01]  /*6270*/  LDC R6, c[0x0][0x270] ;  /* 0x00009c00ff067b82 */ /* 0x000ea20000000800 */
[C---:B---3--:R-:W-:Y:S02]  /*6280*/  IMAD.SHL.U32 R28, R24.reuse, 0x20, RZ ;  /* 0x00000020181c7824 */ /* 0x048fe400078e00ff */
[----:B------:R-:W-:Y:S03]  /*6290*/  IMAD R24, R24, 0x30, RZ ;  /* 0x0000003018187824 */ /* 0x000fe600078e02ff */
[-C--:B------:R-:W-:Y:S01]  /*62a0*/  LEA R28, P1, R28, R20.reuse, 0x2 ;  /* 0x000000141c1c7211 */ /* 0x080fe200078210ff */
[----:B-1----:R-:W-:Y:S04]  /*62b0*/  IMAD R29, R23, UR17, RZ ;  /* 0x00000011171d7c24 */ /* 0x002fe8000f8e02ff */
[----:B------:R-:W-:Y:S01]  /*62c0*/  IMAD.SHL.U32 R29, R29, 0x20, RZ ;  /* 0x000000201d1d7824 */ /* 0x000fe200078e00ff */
[----:B----4-:R-:W1:Y:S01]  /*62d0*/  LDC R7, c[0x0][0x270] ;  /* 0x00009c00ff077b82 */ /* 0x010e620000000800 */
[C---:B--2---:R-:W-:Y:S03]  /*62e0*/  IMAD R23, R6.reuse, UR17, RZ ;  /* 0x0000001106177c24 */ /* 0x044fe6000f8e02ff */
[-C--:B------:R-:W-:Y:S01]  /*62f0*/  LEA.HI.X.SX32 R29, R29, R21.reuse, 0x2, P1 ;  /* 0x000000151d1d7211 */ /* 0x080fe200008f16ff */
[----:B------:R-:W-:Y:S01]  /*6300*/  IMAD R5, R6, UR17, RZ ;  /* 0x0000001106057c24 */ /* 0x000fe2000f8e02ff */
[CC--:B------:R-:W-:Y:S01]  /*6310*/  LEA R6, P2, R24.reuse, R20.reuse, 0x2 ;  /* 0x0000001418067211 */ /* 0x0c0fe200078410ff */
[----:B------:R-:W-:Y:S02]  /*6320*/  IMAD R23, R23, 0x28, RZ ;  /* 0x0000002817177824 */ /* 0x000fe400078e02ff */
[----:B------:R2:W-:Y:S01]  /*6330*/  REDG.E.ADD.F32.FTZ.RN.STRONG.GPU desc[UR6][R28.64], R8 ;  /* 0x000000081c0079a6 */ /* 0x0005e2000c10f386 */
[----:B------:R-:W-:Y:S02]  /*6340*/  IMAD R5, R5, 0x38, RZ ;  /* 0x0000003805057824 */ /* 0x000fe400078e02ff */
[-C--:B------:R-:W-:Y:S03]  /*6350*/  LEA.HI.X.SX32 R23, R23, R21.reuse, 0x2, P3 ;  /* 0x0000001517177211 */ /* 0x080fe600018f16ff */
[-C--:B------:R-:W-:Y:S02]  /*6360*/  LEA R4, P1, R5, R20.reuse, 0x2 ;  /* 0x0000001405047211 */ /* 0x080fe400078210ff */
[----:B------:R3:W-:Y:S01]  /*6370*/  REDG.E.ADD.F32.FTZ.RN.STRONG.GPU desc[UR6][R22.64], R9 ;  /* 0x00000009160079a6 */ /* 0x0007e2000c10f386 */
[----:B-1----:R-:W-:Y:S01]  /*6380*/  IMAD R5, R7, UR17, RZ ;  /* 0x0000001107057c24 */ /* 0x002fe2000f8e02ff */
[-C--:B------:R-:W-:Y:S01]  /*6390*/  LEA.HI.X.SX32 R7, R24, R21.reuse, 0x2, P2 ;  /* 0x0000001518077211 */ /* 0x080fe200010f16ff */
[----:B------:R-:W-:Y:S02]  /*63a0*/  VIADD R24, R249, 0x20 ;  /* 0x00000020f9187836 */ /* 0x000fe40000000000 */
[----:B------:R-:W-:Y:S02]  /*63b0*/  IMAD R5, R5, 0x38, RZ ;  /* 0x0000003805057824 */ /* 0x000fe400078e02ff */
[----:B------:R1:W-:Y:S03]  /*63c0*/  REDG.E.ADD.F32.FTZ.RN.STRONG.GPU desc[UR6][R6.64], R10 ;  /* 0x0000000a060079a6 */ /* 0x0003e6000c10f386 */
[-C--:B------:R-:W-:Y:S01]  /*63d0*/  LEA.HI.X.SX32 R5, R5, R21.reuse, 0x2, P1 ;  /* 0x0000001505057211 */ /* 0x080fe200008f16ff */
[----:B--2---:R2:W5:Y:S04]  /*63e0*/  LDL.LU.64 R28, [R1+0xa8] ;  /* 0x0000a800011c7983 */ /* 0x0045680000300a00 */
[----:B------:R4:W-:Y:S04]  /*63f0*/  REDG.E.ADD.F32.FTZ.RN.STRONG.GPU desc[UR6][R4.64], R11 ;  /* 0x0000000b040079a6 */ /* 0x0009e8000c10f386 */
[----:B---3--:R2:W5:Y:S04]  /*6400*/  LDL.LU.64 R22, [R1+0xa0] ;  /* 0x0000a00001167983 */ /* 0x0085680000300a00 */
[----:B------:R-:W3:Y:S04]  /*6410*/  LDL.64 R8, [R1+0x48] ;  /* 0x0000480001087983 */ /* 0x000ee80000100a00 */
[----:B------:R2:W-:Y:S04]  /*6420*/  REDG.E.ADD.F32.FTZ.RN.STRONG.GPU desc[UR6][R20.64+0x80], R16 ;  /* 0x00008010140079a6 */ /* 0x0005e8000c10f386 */
[----:B------:R2:W-:Y:S01]  /*6430*/  REDG.E.ADD.F32.FTZ.RN.STRONG.GPU desc[UR6][R250.64+0x80], R17 ;  /* 0x00008011fa0079a6 */ /* 0x0005e2000c10f386 */
[C---:B-1----:R-:W-:Y:S03]  /*6440*/  IMAD.IADD R7, R248.reuse, 0x1, R24 ;  /* 0x00000001f8077824 */ /* 0x042fe600078e0218 */
[----:B------:R-:W2:Y:S04]  /*6450*/  LDL R6, [R1+0x2c] ;  /* 0x00002c0001067983 */ /* 0x000ea80000100800 */
[----:B------:R-:W2:Y:S01]  /*6460*/  LDL R10, [R1+0x6c] ;  /* 0x00006c00010a7983 */ /* 0x000ea20000100800 */
[----:B----4-:R-:W-:Y:S03]  /*6470*/  VIADD R5, R249, 0x20 ;  /* 0x00000020f9057836 */ /* 0x010fe60000000000 */
[----:B------:R1:W5:Y:S01]  /*6480*/  LDL.LU.64 R26, [R1+0x98] ;  /* 0x00009800011a7983 */ /* 0x0003620000300a00 */
[C---:B------:R-:W-:Y:S02]  /*6490*/  IMAD.IADD R4, R248.reuse, 0x1, R7 ;  /* 0x00000001f8047824 */ /* 0x040fe400078e0207 */
[----:B------:R-:W-:Y:S02]  /*64a0*/  IMAD.MOV.U32 R11, RZ, RZ, R25 ;  /* 0x000000ffff0b7224 */ /* 0x000fe400078e0019 */
[----:B------:R1:W5:Y:S01]  /*64b0*/  LDL.LU.64 R24, [R1+0x90] ;  /* 0x0000900001187983 */ /* 0x0003620000300a00 */
[----:B---3--:R-:W-:Y:S01]  /*64c0*/  IMAD.MOV.U32 R246, RZ, RZ, R8 ;  /* 0x000000fffff67224 */ /* 0x008fe200078e0008 */
[CC--:B------:R-:W-:Y:S01]  /*64d0*/  LEA R8, P1, R5.reuse, R20.reuse, 0x2 ;  /* 0x0000001405087211 */ /* 0x0c0fe200078210ff */
[----:B------:R-:W-:Y:S02]  /*64e0*/  IMAD.MOV.U32 R247, RZ, RZ, R9 ;  /* 0x000000fffff77224 */ /* 0x000fe400078e0009 */
[----:B------:R-:W-:Y:S01]  /*64f0*/  IMAD.MOV.U32 R244, RZ, RZ, R246 ;  /* 0x000000fffff47224 */ /* 0x000fe200078e00f6 */
[-C--:B------:R-:W-:Y:S01]  /*6500*/  LEA.HI.X.SX32 R9, R5, R21.reuse, 0x2, P1 ;  /* 0x0000001505097211 */ /* 0x080fe200008f16ff */
[----:B------:R-:W-:Y:S01]  /*6510*/  IMAD.IADD R5, R248, 0x1, R4 ;  /* 0x00000001f8057824 */ /* 0x000fe200078e0204 */
[CC--:B--2---:R-:W-:Y:S01]  /*6520*/  LEA R16, P1, R4.reuse, R20.reuse, 0x2 ;  /* 0x0000001404107211 */ /* 0x0c4fe200078210ff */
[----:B------:R-:W-:Y:S02]  /*6530*/  IMAD.MOV.U32 R246, RZ, RZ, R11 ;  /* 0x000000fffff67224 */ /* 0x000fe400078e000b */
[----:B------:R2:W-:Y:S01]  /*6540*/  REDG.E.ADD.F32.FTZ.RN.STRONG.GPU desc[UR6][R8.64], R18 ;  /* 0x00000012080079a6 */ /* 0x0005e2000c10f386 */
[-C--:B------:R-:W-:Y:S01]  /*6550*/  LEA.HI.X.SX32 R17, R4, R21.reuse, 0x2, P1 ;  /* 0x0000001504117211 */ /* 0x080fe200008f16ff */
[----:B------:R-:W-:Y:S01]  /*6560*/  IMAD.MOV.U32 R245, RZ, RZ, R6 ;  /* 0x000000fffff57224 */ /* 0x000fe200078e0006 */
[CC--:B------:R-:W-:Y:S01]  /*6570*/  LEA R6, P2, R7.reuse, R20.reuse, 0x2 ;  /* 0x0000001407067211 */ /* 0x0c0fe200078410ff */
[----:B------:R-:W-:Y:S03]  /*6580*/  IMAD.IADD R4, R248, 0x1, R5 ;  /* 0x00000001f8047824 */ /* 0x000fe600078e0205 */
[-C--:B------:R-:W-:Y:S05]  /*6590*/  LEA.HI.X.SX32 R7, R7, R21.reuse, 0x2, P2 ;  /* 0x0000001507077211 */ /* 0x080fea00010f16ff */
[----:B------:R3:W-:Y:S04]  /*65a0*/  REDG.E.ADD.F32.FTZ.RN.STRONG.GPU desc[UR6][R6.64], R19 ;  /* 0x00000013060079a6 */ /* 0x0007e8000c10f386 */
[----:B------:R-:W-:Y:S01]  /*65b0*/  REDG.E.ADD.F32.FTZ.RN.STRONG.GPU desc[UR6][R16.64], R12 ;  /* 0x0000000c100079a6 */ /* 0x000fe2000c10f386 */
[----:B--2---:R-:W-:Y:S01]  /*65c0*/  IMAD.MOV.U32 R18, RZ, RZ, R245 ;  /* 0x000000ffff127224 */ /* 0x004fe200078e00f5 */
[CC--:B------:R-:W-:Y:S01]  /*65d0*/  LEA R8, P2, R4.reuse, R20.reuse, 0x2 ;  /* 0x0000001404087211 */ /* 0x0c0fe200078410ff */
[----:B------:R-:W-:Y:S02]  /*65e0*/  IMAD.MOV.U32 R245, RZ, RZ, R247 ;  /* 0x000000fffff57224 */ /* 0x000fe400078e00f7 */
[----:B------:R-:W-:Y:S01]  /*65f0*/  IMAD.MOV.U32 R247, RZ, RZ, R10 ;  /* 0x000000fffff77224 */ /* 0x000fe200078e000a */
[CC--:B------:R-:W-:Y:S02]  /*6600*/  LEA R10, P1, R5.reuse, R20.reuse, 0x2 ;  /* 0x00000014050a7211 */ /* 0x0c0fe400078210ff */
[-C--:B------:R-:W-:Y:S02]  /*6610*/  LEA.HI.X.SX32 R9, R4, R21.reuse, 0x2, P2 ;  /* 0x0000001504097211 */ /* 0x080fe400010f16ff */
[-C--:B------:R-:W-:Y:S01]  /*6620*/  LEA.HI.X.SX32 R11, R5, R21.reuse, 0x2, P1 ;  /* 0x00000015050b7211 */ /* 0x080fe200008f16ff */
[----:B------:R-:W-:Y:S02]  /*6630*/  VIADD R5, R249, 0x40 ;  /* 0x00000040f9057836 */ /* 0x000fe40000000000 */
[C---:B---3--:R-:W-:Y:S02]  /*6640*/  IMAD.IADD R7, R248.reuse, 0x1, R4 ;  /* 0x00000001f8077824 */ /* 0x048fe400078e0204 */
[----:B------:R2:W-:Y:S03]  /*6650*/  REDG.E.ADD.F32.FTZ.RN.STRONG.GPU desc[UR6][R10.64], R13 ;  /* 0x0000000d0a0079a6 */ /* 0x0005e6000c10f386 */
[CC--:B------:R-:W-:Y:S01]  /*6660*/  LEA R6, P1, R7.reuse, R20.reuse, 0x2 ;  /* 0x0000001407067211 */ /* 0x0c0fe200078210ff */
[----:B------:R3:W-:Y:S03]  /*6670*/  REDG.E.ADD.F32.FTZ.RN.STRONG.GPU desc[UR6][R8.64], R14 ;  /* 0x0000000e080079a6 */ /* 0x0007e6000c10f386 */
[-C--:B------:R-:W-:Y:S05]  /*6680*/  LEA.HI.X.SX32 R7, R7, R21.reuse, 0x2, P1 ;  /* 0x0000001507077211 */ /* 0x080fea00008f16ff */
[----:B------:R4:W-:Y:S04]  /*6690*/  REDG.E.ADD.F32.FTZ.RN.STRONG.GPU desc[UR6][R6.64], R15 ;  /* 0x0000000f060079a6 */ /* 0x0009e8000c10f386 */
[----:B------:R-:W-:Y:S04]  /*66a0*/  REDG.E.ADD.F32.FTZ.RN.STRONG.GPU desc[UR6][R20.64+0x100], R68 ;  /* 0x00010044140079a6 */ /* 0x000fe8000c10f386 */
[----:B------:R-:W-:Y:S01]  /*66b0*/  REDG.E.ADD.F32.FTZ.RN.STRONG.GPU desc[UR6][R250.64+0x100], R69 ;  /* 0x00010045fa0079a6 */ /* 0x000fe2000c10f386 */
[C---:B--2---:R-:W-:Y:S01]  /*66c0*/  IMAD.IADD R10, R248.reuse, 0x1, R5 ;  /* 0x00000001f80a7824 */ /* 0x044fe200078e0205 */
[CC--:B---3--:R-:W-:Y:S03]  /*66d0*/  LEA R8, P1, R5.reuse, R20.reuse, 0x2 ;  /* 0x0000001405087211 */ /* 0x0c8fe600078210ff */
[C---:B------:R-:W-:Y:S01]  /*66e0*/  IMAD.IADD R4, R248.reuse, 0x1, R10 ;  /* 0x00000001f8047824 */ /* 0x040fe200078e020a */
[-C--:B------:R-:W-:Y:S03]  /*66f0*/  LEA.HI.X.SX32 R9, R5, R21.reuse, 0x2, P1 ;  /* 0x0000001505097211 */ /* 0x080fe600008f16ff */
[----:B------:R-:W-:Y:S01]  /*6700*/  IMAD.IADD R5, R248, 0x1, R4 ;  /* 0x00000001f8057824 */ /* 0x000fe200078e0204 */
[-C--:B------:R-:W-:Y:S02]  /*6710*/  LEA R12, P1, R4, R20.reuse, 0x2 ;  /* 0x00000014040c7211 */ /* 0x080fe400078210ff */
[-C--:B----4-:R-:W-:Y:S01]  /*6720*/  LEA R6, P2, R10, R20.reuse, 0x2 ;  /* 0x000000140a067211 */ /* 0x090fe200078410ff */
[----:B------:R2:W-:Y:S01]  /*6730*/  REDG.E.ADD.F32.FTZ.RN.STRONG.GPU desc[UR6][R8.64], R70 ;  /* 0x00000046080079a6 */ /* 0x0005e2000c10f386 */
[-C--:B------:R-:W-:Y:S01]  /*6740*/  LEA.HI.X.SX32 R13, R4, R21.reuse, 0x2, P1 ;  /* 0x00000015040d7211 */ /* 0x080fe200008f16ff */
[----:B------:R-:W-:Y:S01]  /*6750*/  IMAD.IADD R4, R248, 0x1, R5 ;  /* 0x00000001f8047824 */ /* 0x000fe200078e0205 */
[-C--:B------:R-:W-:Y:S02]  /*6760*/  LEA.HI.X.SX32 R7, R10, R21.reuse, 0x2, P2 ;  /* 0x000000150a077211 */ /* 0x080fe400010f16ff */
[CC--:B------:R-:W-:Y:S03]  /*6770*/  LEA R10, P1, R5.reuse, R20.reuse, 0x2 ;  /* 0x00000014050a7211 */ /* 0x0c0fe600078210ff */
[----:B------:R3:W-:Y:S01]  /*6780*/  REDG.E.ADD.F32.FTZ.RN.STRONG.GPU desc[UR6][R6.64], R71 ;  /* 0x00000047060079a6 */ /* 0x0007e2000c10f386 */
[-C--:B------:R-:W-:Y:S01]  /*6790*/  LEA.HI.X.SX32 R11, R5, R21.reuse, 0x2, P1 ;  /* 0x00000015050b7211 */ /* 0x080fe200008f16ff */
[----:B------:R-:W-:Y:S02]  /*67a0*/  VIADD R5, R249, 0x60 ;  /* 0x00000060f9057836 */ /* 0x000fe40000000000 */
[----:B------:R-:W-:Y:S04]  /*67b0*/  REDG.E.ADD.F32.FTZ.RN.STRONG.GPU desc[UR6][R12.64], R72 ;  /* 0x000000480c0079a6 */ /* 0x000fe8000c10f386 */
[----:B------:R-:W-:Y:S04]  /*67c0*/  REDG.E.ADD.F32.FTZ.RN.STRONG.GPU desc[UR6][R10.64], R73 ;  /* 0x000000490a0079a6 */ /* 0x000fe8000c10f386 */
[----:B------:R-:W-:Y:S01]  /*67d0*/  LDSM.16.MT88.4 R68, [R0+0x4000] ;  /* 0x004000000044783b */ /* 0x000fe20000004200 */
[CC--:B--2---:R-:W-:Y:S04]  /*67e0*/  LEA R8, P2, R4.reuse, R20.reuse, 0x2 ;  /* 0x0000001404087211 */ /* 0x0c4fe800078410ff */
[-C--:B------:R-:W-:Y:S01]  /*67f0*/  LEA.HI.X.SX32 R9, R4, R21.reuse, 0x2, P2 ;  /* 0x0000001504097211 */ /* 0x080fe200010f16ff */
[C---:B---3--:R-:W-:Y:S04]  /*6800*/  IMAD.IADD R7, R248.reuse, 0x1, R4 ;  /* 0x00000001f8077824 */ /* 0x048fe800078e0204 */
[----:B------:R2:W-:Y:S01]  /*6810*/  REDG.E.ADD.F32.FTZ.RN.STRONG.GPU desc[UR6][R8.64], R74 ;  /* 0x0000004a080079a6 */ /* 0x0005e2000c10f386 */
[CC--:B------:R-:W-:Y:S04]  /*6820*/  LEA R6, P1, R7.reuse, R20.reuse, 0x2 ;  /* 0x0000001407067211 */ /* 0x0c0fe800078210ff */
[-C--:B------:R-:W-:Y:S05]  /*6830*/  LEA.HI.X.SX32 R7, R7, R21.reuse, 0x2, P1 ;  /* 0x0000001507077211 */ /* 0x080fea00008f16ff */
[----:B------:R3:W-:Y:S04]  /*6840*/  REDG.E.ADD.F32.FTZ.RN.STRONG.GPU desc[UR6][R6.64], R75 ;  /* 0x0000004b060079a6 */ /* 0x0007e8000c10f386 */
[----:B------:R-:W-:Y:S04]  /*6850*/  REDG.E.ADD.F32.FTZ.RN.STRONG.GPU desc[UR6][R20.64+0x180], R80 ;  /* 0x00018050140079a6 */ /* 0x000fe8000c10f386 */
[----:B------:R-:W-:Y:S04]  /*6860*/  REDG.E.ADD.F32.FTZ.RN.STRONG.GPU desc[UR6][R250.64+0x180], R81 ;  /* 0x00018051fa0079a6 */ /* 0x000fe8000c10f386 */
[----:B------:R-:W-:Y:S01]  /*6870*/  LDSM.16.MT88.4 R72, [R3+0x12800] ;  /* 0x012800000348783b */ /* 0x000fe20000004200 */
[C---:B--2---:R-:W-:Y:S04]  /*6880*/  IMAD.IADD R8, R248.reuse, 0x1, R5 ;  /* 0x00000001f8087824 */ /* 0x044fe800078e0205 */
[----:B------:R-:W-:Y:S01]  /*6890*/  IMAD.IADD R4, R248, 0x1, R8 ;  /* 0x00000001f8047824 */ /* 0x000fe200078e0208 */
[CC--:B------:R-:W-:Y:S04]  /*68a0*/  LEA R12, P2, R8.reuse, R20.reuse, 0x2 ;  /* 0x00000014080c7211 */ /* 0x0c0fe800078410ff */
[-C--:B------:R-:W-:Y:S02]  /*68b0*/  LEA.HI.X.SX32 R13, R8, R21.reuse, 0x2, P2 ;  /* 0x00000015080d7211 */ /* 0x080fe400010f16ff */
[CC--:B---3--:R-:W-:Y:S04]  /*68c0*/  LEA R6, P1, R5.reuse, R20.reuse, 0x2 ;  /* 0x0000001405067211 */ /* 0x0c8fe800078210ff */
[-C--:B------:R-:W-:Y:S01]  /*68d0*/  LEA.HI.X.SX32 R7, R5, R21.reuse, 0x2, P1 ;  /* 0x0000001505077211 */ /* 0x080fe200008f16ff */
[----:B------:R-:W-:Y:S01]  /*68e0*/  IMAD.IADD R5, R248, 0x1, R4 ;  /* 0x00000001f8057824 */ /* 0x000fe200078e0204 */
[CC--:B------:R-:W-:Y:S03]  /*68f0*/  LEA R10, P1, R4.reuse, R20.reuse, 0x2 ;  /* 0x00000014040a7211 */ /* 0x0c0fe600078210ff */
[----:B------:R2:W-:Y:S01]  /*6900*/  REDG.E.ADD.F32.FTZ.RN.STRONG.GPU desc[UR6][R6.64], R82 ;  /* 0x00000052060079a6 */ /* 0x0005e2000c10f386 */
[-C--:B------:R-:W-:Y:S01]  /*6910*/  LEA.HI.X.SX32 R11, R4, R21.reuse, 0x2, P1 ;  /* 0x00000015040b7211 */ /* 0x080fe200008f16ff */
[C---:B------:R-:W-:Y:S01]  /*6920*/  IMAD.IADD R4, R248.reuse, 0x1, R5 ;  /* 0x00000001f8047824 */ /* 0x040fe200078e0205 */
[CC--:B------:R-:W-:Y:S01]  /*6930*/  LEA R8, P1, R5.reuse, R20.reuse, 0x2 ;  /* 0x0000001405087211 */ /* 0x0c0fe200078210ff */
[----:B------:R-:W-:Y:S03]  /*6940*/  REDG.E.ADD.F32.FTZ.RN.STRONG.GPU desc[UR6][R12.64], R83 ;  /* 0x000000530c0079a6 */ /* 0x000fe6000c10f386 */
[-C--:B------:R-:W-:Y:S01]  /*6950*/  LEA.HI.X.SX32 R9, R5, R21.reuse, 0x2, P1 ;  /* 0x0000001505097211 */ /* 0x080fe200008f16ff */
[----:B------:R-:W-:Y:S01]  /*6960*/  REDG.E.ADD.F32.FTZ.RN.STRONG.GPU desc[UR6][R10.64], R76 ;  /* 0x0000004c0a0079a6 */ /* 0x000fe2000c10f386 */
[----:B------:R-:W-:Y:S03]  /*6970*/  IMAD.IADD R5, R248, 0x1, R4 ;  /* 0x00000001f8057824 */ /* 0x000fe600078e0204 */
[----:B------:R3:W-:Y:S04]  /*6980*/  REDG.E.ADD.F32.FTZ.RN.STRONG.GPU desc[UR6][R8.64], R77 ;  /* 0x0000004d080079a6 */ /* 0x0007e8000c10f386 */
[----:B------:R-:W-:Y:S01]  /*6990*/  LDSM.16.MT88.4 R80, [R2+0x12800] ;  /* 0x012800000250783b */ /* 0x000fe20000004200 */
[CC--:B--2---:R-:W-:Y:S04]  /*69a0*/  LEA R6, P1, R4.reuse, R20.reuse, 0x2 ;  /* 0x0000001404067211 */ /* 0x0c4fe800078210ff */
[-C--:B------:R-:W-:Y:S02]  /*69b0*/  LEA.HI.X.SX32 R7, R4, R21.reuse, 0x2, P1 ;  /* 0x0000001504077211 */ /* 0x080fe400008f16ff */
[CC--:B------:R-:W-:Y:S03]  /*69c0*/  LEA R4, P1, R5.reuse, R20.reuse, 0x2 ;  /* 0x0000001405047211 */ /* 0x0c0fe600078210ff */
[----:B------:R2:W-:Y:S01]  /*69d0*/  REDG.E.ADD.F32.FTZ.RN.STRONG.GPU desc[UR6][R6.64], R78 ;  /* 0x0000004e060079a6 */ /* 0x0005e2000c10f386 */
[-C--:B------:R-:W-:Y:S01]  /*69e0*/  LEA.HI.X.SX32 R5, R5, R21.reuse, 0x2, P1 ;  /* 0x0000001505057211 */ /* 0x080fe200008f16ff */
[C---:B---3--:R-:W-:Y:S02]  /*69f0*/  VIADD R9, R249.reuse, 0x80 ;  /* 0x00000080f9097836 */ /* 0x048fe40000000000 */
[----:B------:R-:W-:Y:S02]  /*6a00*/  VIADD R249, R249, 0xa0 ;  /* 0x000000a0f9f97836 */ /* 0x000fe40000000000 */
[----:B------:R3:W-:Y:S01]  /*6a10*/  REDG.E.ADD.F32.FTZ.RN.STRONG.GPU desc[UR6][R4.64], R79 ;  /* 0x0000004f040079a6 */ /* 0x0007e2000c10f386 */
[CC--:B------:R-:W-:Y:S03]  /*6a20*/  LEA R8, P1, R9.reuse, R20.reuse, 0x2 ;  /* 0x0000001409087211 */ /* 0x0c0fe600078210ff */
[----:B------:R-:W-:Y:S04]  /*6a30*/  REDG.E.ADD.F32.FTZ.RN.STRONG.GPU desc[UR6][R20.64+0x200], R84 ;  /* 0x00020054140079a6 */ /* 0x000fe8000c10f386 */
[----:B------:R-:W-:Y:S04]  /*6a40*/  REDG.E.ADD.F32.FTZ.RN.STRONG.GPU desc[UR6][R250.64+0x200], R85 ;  /* 0x00020055fa0079a6 */ /* 0x000fe8000c10f386 */
[----:B------:R-:W-:Y:S01]  /*6a50*/  LDSM.16.MT88.4 R76, [R0+0x800] ;  /* 0x00080000004c783b */ /* 0x000fe20000004200 */
[C---:B--2---:R-:W-:Y:S01]  /*6a60*/  IMAD.IADD R7, R248.reuse, 0x1, R9 ;  /* 0x00000001f8077824 */ /* 0x044fe200078e0209 */
[-C--:B------:R-:W-:Y:S04]  /*6a70*/  LEA.HI.X.SX32 R9, R9, R21.reuse, 0x2, P1 ;  /* 0x0000001509097211 */ /* 0x080fe800008f16ff */
[CC--:B------:R-:W-:Y:S01]  /*6a80*/  LEA R6, P2, R7.reuse, R20.reuse, 0x2 ;  /* 0x0000001407067211 */ /* 0x0c0fe200078410ff */
[C---:B---3--:R-:W-:Y:S01]  /*6a90*/  IMAD.IADD R4, R248.reuse, 0x1, R7 ;  /* 0x00000001f8047824 */ /* 0x048fe200078e0207 */
[----:B------:R2:W-:Y:S02]  /*6aa0*/  REDG.E.ADD.F32.FTZ.RN.STRONG.GPU desc[UR6][R8.64], R86 ;  /* 0x00000056080079a6 */ /* 0x0005e4000c10f386 */
[-C--:B------:R-:W-:Y:S01]  /*6ab0*/  LEA.HI.X.SX32 R7, R7, R21.reuse, 0x2, P2 ;  /* 0x0000001507077211 */ /* 0x080fe200010f16ff */
[----:B------:R-:W-:Y:S01]  /*6ac0*/  IMAD.IADD R5, R248, 0x1, R4 ;  /* 0x00000001f8057824 */ /* 0x000fe200078e0204 */
[CC--:B------:R-:W-:Y:S03]  /*6ad0*/  LEA R12, P1, R4.reuse, R20.reuse, 0x2 ;  /* 0x00000014040c7211 */ /* 0x0c0fe600078210ff */
[----:B------:R3:W-:Y:S01]  /*6ae0*/  REDG.E.ADD.F32.FTZ.RN.STRONG.GPU desc[UR6][R6.64], R87 ;  /* 0x00000057060079a6 */ /* 0x0007e2000c10f386 */
[-C--:B------:R-:W-:Y:S01]  /*6af0*/  LEA.HI.X.SX32 R13, R4, R21.reuse, 0x2, P1 ;  /* 0x00000015040d7211 */ /* 0x080fe200008f16ff */
[C---:B------:R-:W-:Y:S01]  /*6b00*/  IMAD.IADD R4, R248.reuse, 0x1, R5 ;  /* 0x00000001f8047824 */ /* 0x040fe200078e0205 */
[CC--:B------:R-:W-:Y:S01]  /*6b10*/  LEA R10, P1, R5.reuse, R20.reuse, 0x2 ;  /* 0x00000014050a7211 */ /* 0x0c0fe200078210ff */
[----:B------:R-:W-:Y:S03]  /*6b20*/  LDSM.16.MT88.4 R84, [R0+0x2800] ;  /* 0x002800000054783b */ /* 0x000fe60000004200 */
[-C--:B------:R-:W-:Y:S01]  /*6b30*/  LEA.HI.X.SX32 R11, R5, R21.reuse, 0x2, P1 ;  /* 0x00000015050b7211 */ /* 0x080fe200008f16ff */
[----:B------:R-:W-:Y:S04]  /*6b40*/  REDG.E.ADD.F32.FTZ.RN.STRONG.GPU desc[UR6][R12.64], R88 ;  /* 0x000000580c0079a6 */ /* 0x000fe8000c10f386 */
[----:B------:R-:W-:Y:S01]  /*6b50*/  REDG.E.ADD.F32.FTZ.RN.STRONG.GPU desc[UR6][R10.64], R89 ;  /* 0x000000590a0079a6 */ /* 0x000fe2000c10f386 */
[----:B--2---:R-:W-:Y:S05]  /*6b60*/  IMAD.IADD R9, R248, 0x1, R4 ;  /* 0x00000001f8097824 */ /* 0x004fea00078e0204 */
[CC--:B------:R-:W-:Y:S02]  /*6b70*/  LEA R8, P1, R9.reuse, R20.reuse, 0x2 ;  /* 0x0000001409087211 */ /* 0x0c0fe400078210ff */
[CC--:B---3--:R-:W-:Y:S02]  /*6b80*/  LEA R6, P2, R4.reuse, R20.reuse, 0x2 ;  /* 0x0000001404067211 */ /* 0x0c8fe400078410ff */
[-C--:B------:R-:W-:Y:S02]  /*6b90*/  LEA.HI.X.SX32 R9, R9, R21.reuse, 0x2, P1 ;  /* 0x0000001509097211 */ /* 0x080fe400008f16ff */
[-C--:B------:R-:W-:Y:S01]  /*6ba0*/  LEA.HI.X.SX32 R7, R4, R21.reuse, 0x2, P2 ;  /* 0x0000001504077211 */ /* 0x080fe200010f16ff */
[----:B------:R-:W-:Y:S04]  /*6bb0*/  IMAD.IADD R4, R248, 0x1, R249 ;  /* 0x00000001f8047824 */ /* 0x000fe800078e02f9 */
[----:B------:R2:W-:Y:S01]  /*6bc0*/  REDG.E.ADD.F32.FTZ.RN.STRONG.GPU desc[UR6][R6.64], R90 ;  /* 0x0000005a060079a6 */ /* 0x0005e2000c10f386 */
[CC--:B------:R-:W-:Y:S03]  /*6bd0*/  LEA R14, P2, R4.reuse, R20.reuse, 0x2 ;  /* 0x00000014040e7211 */ /* 0x0c0fe600078410ff */
[----:B------:R3:W-:Y:S01]  /*6be0*/  REDG.E.ADD.F32.FTZ.RN.STRONG.GPU desc[UR6][R8.64], R91 ;  /* 0x0000005b080079a6 */ /* 0x0007e2000c10f386 */
[-C--:B------:R-:W-:Y:S03]  /*6bf0*/  LEA.HI.X.SX32 R15, R4, R21.reuse, 0x2, P2 ;  /* 0x00000015040f7211 */ /* 0x080fe600010f16ff */
[----:B------:R4:W-:Y:S04]  /*6c00*/  REDG.E.ADD.F32.FTZ.RN.STRONG.GPU desc[UR6][R20.64+0x280], R96 ;  /* 0x00028060140079a6 */ /* 0x0009e8000c10f386 */
[----:B------:R-:W-:Y:S04]  /*6c10*/  REDG.E.ADD.F32.FTZ.RN.STRONG.GPU desc[UR6][R250.64+0x280], R97 ;  /* 0x00028061fa0079a6 */ /* 0x000fe8000c10f386 */
[----:B------:R-:W-:Y:S01]  /*6c20*/  LDSM.16.MT88.4 R88, [R0+0x4800] ;  /* 0x004800000058783b */ /* 0x000fe20000004200 */
[C---:B--2---:R-:W-:Y:S01]  /*6c30*/  IMAD.IADD R6, R248.reuse, 0x1, R4 ;  /* 0x00000001f8067824 */ /* 0x044fe200078e0204 */
[CC--:B---3--:R-:W-:Y:S03]  /*6c40*/  LEA R8, P1, R249.reuse, R20.reuse, 0x2 ;  /* 0x00000014f9087211 */ /* 0x0c8fe600078210ff */
[C---:B------:R-:W-:Y:S01]  /*6c50*/  IMAD.IADD R5, R248.reuse, 0x1, R6 ;  /* 0x00000001f8057824 */ /* 0x040fe200078e0206 */
[-C--:B------:R-:W-:Y:S03]  /*6c60*/  LEA.HI.X.SX32 R9, R249, R21.reuse, 0x2, P1 ;  /* 0x00000015f9097211 */ /* 0x080fe600008f16ff */
[----:B------:R-:W-:Y:S01]  /*6c70*/  IMAD.IADD R4, R248, 0x1, R5 ;  /* 0x00000001f8047824 */ /* 0x000fe200078e0205 */
[CC--:B------:R-:W-:Y:S01]  /*6c80*/  LEA R12, P1, R6.reuse, R20.reuse, 0x2 ;  /* 0x00000014060c7211 */ /* 0x0c0fe200078210ff */
[----:B----4-:R-:W-:Y:S01]  /*6c90*/  IMAD.MOV.U32 R96, RZ, RZ, R18 ;  /* 0x000000ffff607224 */ /* 0x010fe200078e0012 */
[CC--:B------:R-:W-:Y:S01]  /*6ca0*/  LEA R10, P3, R5.reuse, R20.reuse, 0x2 ;  /* 0x00000014050a7211 */ /* 0x0c0fe200078610ff */
[----:B------:R2:W-:Y:S01]  /*6cb0*/  REDG.E.ADD.F32.FTZ.RN.STRONG.GPU desc[UR6][R8.64], R98 ;  /* 0x00000062080079a6 */ /* 0x0005e2000c10f386 */
[-C--:B------:R-:W-:Y:S01]  /*6cc0*/  LEA.HI.X.SX32 R13, R6, R21.reuse, 0x2, P1 ;  /* 0x00000015060d7211 */ /* 0x080fe200008f16ff */
[----:B------:R-:W-:Y:S01]  /*6cd0*/  IMAD.IADD R248, R248, 0x1, R4 ;  /* 0x00000001f8f87824 */ /* 0x000fe200078e0204 */
[-C--:B------:R-:W-:Y:S01]  /*6ce0*/  LEA.HI.X.SX32 R11, R5, R21.reuse, 0x2, P3 ;  /* 0x00000015050b7211 */ /* 0x080fe200018f16ff */
[----:B------:R-:W-:Y:S03]  /*6cf0*/  REDG.E.ADD.F32.FTZ.RN.STRONG.GPU desc[UR6][R14.64], R99 ;  /* 0x000000630e0079a6 */ /* 0x000fe6000c10f386 */
[CC--:B------:R-:W-:Y:S01]  /*6d00*/  LEA R6, P1, R248.reuse, R20.reuse, 0x2 ;  /* 0x00000014f8067211 */ /* 0x0c0fe200078210ff */
[----:B------:R-:W-:Y:S03]  /*6d10*/  REDG.E.ADD.F32.FTZ.RN.STRONG.GPU desc[UR6][R12.64], R92 ;  /* 0x0000005c0c0079a6 */ /* 0x000fe6000c10f386 */
[-C--:B------:R-:W-:Y:S01]  /*6d20*/  LEA.HI.X.SX32 R7, R248, R21.reuse, 0x2, P1 ;  /* 0x00000015f8077211 */ /* 0x080fe200008f16ff */
[----:B------:R-:W-:Y:S04]  /*6d30*/  REDG.E.ADD.F32.FTZ.RN.STRONG.GPU desc[UR6][R10.64], R93 ;  /* 0x0000005d0a0079a6 */ /* 0x000fe8000c10f386 */
[----:B------:R-:W-:Y:S04]  /*6d40*/  LDSM.16.MT88.4 R12, [R2+0x12000] ;  /* 0x01200000020c783b */ /* 0x000fe80000004200 */
[----:B------:R-:W-:Y:S01]  /*6d50*/  LDSM.16.MT88.4 R16, [R0+0x2000] ;  /* 0x002000000010783b */ /* 0x000fe20000004200 */
[C---:B--2---:R-:W-:Y:S04]  /*6d60*/  LEA R8, P2, R4.reuse, R20, 0x2 ;  /* 0x0000001404087211 */ /* 0x044fe800078410ff */
[----:B------:R-:W-:Y:S02]  /*6d70*/  LEA.HI.X.SX32 R9, R4, R21, 0x2, P2 ;  /* 0x0000001504097211 */ /* 0x000fe400010f16ff */
[----:B------:R1:W5:Y:S04]  /*6d80*/  LDL.LU.64 R20, [R1+0x88] ;  /* 0x0000880001147983 */ /* 0x0003680000300a00 */
[----:B------:R-:W-:Y:S04]  /*6d90*/  REDG.E.ADD.F32.FTZ.RN.STRONG.GPU desc[UR6][R8.64], R94 ;  /* 0x0000005e080079a6 */ /* 0x000fe8000c10f386 */
[----:B------:R-:W-:Y:S04]  /*6da0*/  REDG.E.ADD.F32.FTZ.RN.STRONG.GPU desc[UR6][R6.64], R95 ;  /* 0x0000005f060079a6 */ /* 0x000fe8000c10f386 */
[----:B------:R-:W-:Y:S04]  /*6db0*/  LDSM.16.MT88.4 R4, [R3+0x12000] ;  /* 0x012000000304783b */ /* 0x000fe80000004200 */
[----:B------:R-:W2:Y:S02]  /*6dc0*/  LDSM.16.MT88.4 R8, [R0] ;  /* 0x000000000008783b */ /* 0x000ea40000004200 */
[-C--:B--2---:R-:W-:Y:S06]  /*6dd0*/  HMMA.16816.F32.BF16 R100, R4, R8.reuse, R100 ;  /* 0x000000080464723c */ /* 0x084fec0000041864 */
[C---:B------:R-:W-:Y:S06]  /*6de0*/  HMMA.16816.F32.BF16 R104, R12.reuse, R8, R104 ;  /* 0x000000080c68723c */ /* 0x040fec0000041868 */
[-C--:B------:R-:W-:Y:S06]  /*6df0*/  HMMA.16816.F32.BF16 R108, R12, R10.reuse, R108 ;  /* 0x0000000a0c6c723c */ /* 0x080fec000004186c */
[C---:B------:R-:W-:Y:S01]  /*6e00*/  HMMA.16816.F32.BF16 R112, R4.reuse, R10, R112 ;  /* 0x0000000a0470723c */ /* 0x040fe20000041870 */
[----:B------:R-:W-:Y:S05]  /*6e10*/  LDSM.16.MT88.4 R8, [R0+0x1000] ;  /* 0x001000000008783b */ /* 0x000fea0000004200 */
[-C--:B------:R-:W-:Y:S06]  /*6e20*/  HMMA.16816.F32.BF16 R116, R4, R16.reuse, R116 ;  /* 0x000000100474723c */ /* 0x080fec0000041874 */
[C---:B------:R-:W-:Y:S06]  /*6e30*/  HMMA.16816.F32.BF16 R120, R12.reuse, R16, R120 ;  /* 0x000000100c78723c */ /* 0x040fec0000041878 */
[-C--:B------:R-:W-:Y:S06]  /*6e40*/  HMMA.16816.F32.BF16 R124, R12, R18.reuse, R124 ;  /* 0x000000120c7c723c */ /* 0x080fec000004187c */
[C---:B------:R-:W-:Y:S01]  /*6e50*/  HMMA.16816.F32.BF16 R128, R4.reuse, R18, R128 ;  /* 0x000000120480723c */ /* 0x040fe20000041880 */
[----:B------:R-:W-:Y:S05]  /*6e60*/  LDSM.16.MT88.4 R16, [R0+0x3000] ;  /* 0x003000000010783b */ /* 0x000fea0000004200 */
[-C--:B------:R-:W-:Y:S06]  /*6e70*/  HMMA.16816.F32.BF16 R132, R4, R68.reuse, R132 ;  /* 0x000000440484723c */ /* 0x080fec0000041884 */
        /* <DEDUP_REMOVED lines=19> */
[----:B------:R-:W4:Y:S05]  /*6fb0*/  LDSM.16.MT88.4 R80, [R0+0x1800] ;  /* 0x001800000050783b */ /* 0x000f2a0000004200 */
[----:B------:R-:W-:Y:S01]  /*6fc0*/  HMMA.16816.F32.BF16 R144, R72, R90, R144 ;  /* 0x0000005a4890723c */ /* 0x000fe20000041890 */
[----:B------:R-:W1:Y:S04]  /*6fd0*/  LDSM.16.MT88.4 R72, [R0+0x3800] ;  /* 0x003800000048783b */ /* 0x000e680000004200 */
[----:B------:R-:W1:Y:S01]  /*6fe0*/  LDSM.16.MT88.4 R88, [R0+0x5800] ;  /* 0x005800000058783b */ /* 0x000e620000004200 */
[-C--:B--2---:R-:W-:Y:S06]  /*6ff0*/  HMMA.16816.F32.BF16 R100, R4, R8.reuse, R100 ;  /* 0x000000080464723c */ /* 0x084fec0000041864 */
[C---:B------:R-:W-:Y:S06]  /*7000*/  HMMA.16816.F32.BF16 R104, R12.reuse, R8, R104 ;  /* 0x000000080c68723c */ /* 0x040fec0000041868 */
[-C--:B------:R-:W-:Y:S06]  /*7010*/  HMMA.16816.F32.BF16 R108, R12, R10.reuse, R108 ;  /* 0x0000000a0c6c723c */ /* 0x080fec000004186c */
[C---:B------:R-:W-:Y:S06]  /*7020*/  HMMA.16816.F32.BF16 R112, R4.reuse, R10, R112 ;  /* 0x0000000a0470723c */ /* 0x040fec0000041870 */
[-C--:B------:R-:W-:Y:S06]  /*7030*/  HMMA.16816.F32.BF16 R116, R4, R16.reuse, R116 ;  /* 0x000000100474723c */ /* 0x080fec0000041874 */
[C---:B------:R-:W-:Y:S06]  /*7040*/  HMMA.16816.F32.BF16 R120, R12.reuse, R16, R120 ;  /* 0x000000100c78723c */ /* 0x040fec0000041878 */
[-C--:B------:R-:W-:Y:S06]  /*7050*/  HMMA.16816.F32.BF16 R124, R12, R18.reuse, R124 ;  /* 0x000000120c7c723c */ /* 0x080fec000004187c */
[C---:B------:R-:W-:Y:S06]  /*7060*/  HMMA.16816.F32.BF16 R128, R4.reuse, R18, R128 ;  /* 0x000000120480723c */ /* 0x040fec0000041880 */
[-C--:B---3--:R-:W-:Y:S06]  /*7070*/  HMMA.16816.F32.BF16 R132, R4, R68.reuse, R132 ;  /* 0x000000440484723c */ /* 0x088fec0000041884 */
[C---:B------:R-:W-:Y:S06]  /*7080*/  HMMA.16816.F32.BF16 R136, R12.reuse, R68, R136 ;  /* 0x000000440c88723c */ /* 0x040fec0000041888 */
[-C--:B------:R-:W-:Y:S06]  /*7090*/  HMMA.16816.F32.BF16 R140, R12, R70.reuse, R140 ;  /* 0x000000460c8c723c */ /* 0x080fec000004188c */
[----:B------:R-:W-:Y:S06]  /*70a0*/  HMMA.16816.F32.BF16 R144, R4, R70, R144 ;  /* 0x000000460490723c */ /* 0x000fec0000041890 */
[-C--:B----4-:R-:W-:Y:S06]  /*70b0*/  HMMA.16816.F32.BF16 R100, R76, R80.reuse, R100 ;  /* 0x000000504c64723c */ /* 0x090fec0000041864 */
        /* <DEDUP_REMOVED lines=14> */
[----:B------:R-:W2:Y:S01]  /*71a0*/  LDL.LU.64 R98, [R1+0x38] ;  /* 0x0000380001627983 */ /* 0x000ea20000300a00 */
[----:B------:R-:W1:Y:S08]  /*71b0*/  LDC R13, c[0x0][0x240] ;  /* 0x00009000ff0d7b82 */ /* 0x000e700000000800 */
[----:B------:R-:W-:Y:S01]  /*71c0*/  BAR.SYNC.DEFER_BLOCKING 0x0 ;  /* 0x0000000000007b1d */ /* 0x000fe20000010000 */
[----:B------:R-:W-:Y:S02]  /*71d0*/  ISETP.GE.AND P3, PT, R244, UR16, PT ;  /* 0x00000010f4007c0c */ /* 0x000fe4000bf66270 */
[----:B------:R-:W-:Y:S02]  /*71e0*/  ISETP.GE.AND P2, PT, R246, UR16, PT ;  /* 0x00000010f6007c0c */ /* 0x000fe4000bf46270 */
[----:B------:R-:W-:Y:S09]  /*71f0*/  ISETP.GE.AND P1, PT, R247, UR16, PT ;  /* 0x00000010f7007c0c */ /* 0x000ff2000bf26270 */
[----:B------:R3:W-:Y:S01]  /*7200*/  @P3 STS.128 [R96], RZ ;  /* 0x000000ff60003388 */ /* 0x0007e20000000c00 */
[----:B------:R-:W4:Y:S01]  /*7210*/  LDC R14, c[0x0][0x244] ;  /* 0x00009100ff0e7b82 */ /* 0x000f220000000800 */
[C---:B-1----:R-:W-:Y:S05]  /*7220*/  IMAD.U32 R5, R13.reuse, -0x40, RZ ;  /* 0xffffffc00d057824 */ /* 0x042fea00078e00ff */
[C---:B------:R-:W-:Y:S02]  /*7230*/  LEA R6, P5, R13.reuse, R5, 0x5 ;  /* 0x000000050d067211 */ /* 0x040fe400078a28ff */
[----:B------:R-:W-:Y:S04]  /*7240*/  SHF.R.S32.HI R7, RZ, 0x1f, R5 ;  /* 0x0000001fff077819 */ /* 0x000fe80000011405 */
[--C-:B----4-:R-:W-:Y:S02]  /*7250*/  LEA.HI.X R7, R13, R7, R14.reuse, 0x5, P5 ;  /* 0x000000070d077211 */ /* 0x110fe400028f2c0e */
[CC--:B--2---:R-:W-:Y:S02]  /*7260*/  LEA R4, P0, R5.reuse, R98.reuse, 0x1 ;  /* 0x0000006205047211 */ /* 0x0c4fe400078008ff */
[C---:B------:R-:W-:Y:S02]  /*7270*/  @!P2 LEA R10, P4, R6.reuse, R98, 0x1 ;  /* 0x00000062060aa211 */ /* 0x040fe400078808ff */
[-C--:B------:R-:W-:Y:S02]  /*7280*/  LEA.HI.X.SX32 R5, R5, R99.reuse, 0x1, P0 ;  /* 0x0000006305057211 */ /* 0x080fe400000f0eff */
[C---:B------:R-:W-:Y:S02]  /*7290*/  @!P3 LEA R12, P5, R13.reuse, R4, 0x6 ;  /* 0x000000040d0cb211 */ /* 0x040fe400078a30ff */
[C-C-:B------:R-:W-:Y:S01]  /*72a0*/  @!P2 LEA.HI.X R11, R6.reuse, R99, R7.reuse, 0x1, P4 ;  /* 0x00000063060ba211 */ /* 0x140fe200020f0c07 */
[----:B------:R-:W-:Y:S01]  /*72b0*/  @!PT LDS RZ, [RZ] ;  /* 0x00000000fffff984 */ /* 0x000fe20000000800 */
[----:B------:R-:W-:Y:S01]  /*72c0*/  @!PT LDS RZ, [RZ] ;  /* 0x00000000fffff984 */ /* 0x000fe20000000800 */
[----:B------:R-:W-:Y:S01]  /*72d0*/  @!PT LDS RZ, [RZ] ;  /* 0x00000000fffff984 */ /* 0x000fe20000000800 */
[----:B------:R3:W-:Y:S01]  /*72e0*/  @!P3 LDGSTS.E.BYPASS.LTC128B.128 [R96], desc[UR6][R4.64] ;  /* 0x000000000460bfae */ /* 0x0007e2000b901d46 */
        /* <DEDUP_REMOVED lines=30> */
.L_x_24:
[----:B------:R-:W-:Y:S01]  /*74d0*/  ISETP.LT.AND P0, PT, RZ, UR8, PT ;  /* 0x00000008ff007c0c */ /* 0x000fe2000bf01270 */
[----:B------:R-:W-:Y:S11]  /*74e0*/  UIADD3 UR8, UR8, -0x1, URZ ;  /* 0xffffffff08087890 */ /* 0x000ff6000fffe03f */
[----:B------:R-:W-:Y:S01]  /*74f0*/  @!UPT UIADD3 URZ, URZ, URZ, URZ ;  /* 0x0000003f3f3ff290 */ /* 0x000fe2000fffe03f */
[----:B------:R-:W-:Y:S05]  /*7500*/  @P0 BRA `(.L_x_25) ;  /* 0xffffffc400f80947 */ /* 0x000fea000383ffff */
[----:B------:R-:W2:Y:S01]  /*7510*/  LDL R73, [R1+0x78] ;  /* 0x0000780001497983 */ /* 0x000ea20000100800 */
[----:B------:R-:W-:-:S03]  /*7520*/  ULDC UR8, c[0x0][0x390] ;  /* 0x0000e40000087ab9 */ /* 0x000fc60000000800 */
[----:B------:R-:W4:Y:S01]  /*7530*/  LDL R72, [R1+0x7c] ;  /* 0x00007c0001487983 */ /* 0x000f220000100800 */
[----:B-----5:R-:W-:Y:S01]  /*7540*/  F2FP.BF16.F32.PACK_AB R68, R27, R26 ;  /* 0x0000001a1b44723e */ /* 0x020fe200000010ff */
[----:B------:R-:W-:Y:S01]  /*7550*/  FMUL.FTZ R100, R100, UR8 ;  /* 0x0000000864647c20 */ /* 0x000fe20008410000 */
[----:B------:R-:W-:Y:S01]  /*7560*/  FMUL.FTZ R27, R101, UR8 ;  /* 0x00000008651b7c20 */ /* 0x000fe20008410000 */
[----:B------:R-:W-:Y:S01]  /*7570*/  F2FP.BF16.F32.PACK_AB R70, R23, R22 ;  /* 0x000000161746723e */ /* 0x000fe200000010ff */
[----:B------:R-:W-:Y:S01]  /*7580*/  FMUL.FTZ R102, R102, UR8 ;  /* 0x0000000866667c20 */ /* 0x000fe20008410000 */
[----:B------:R-:W-:Y:S01]  /*7590*/  FMUL.FTZ R26, R103, UR8 ;  /* 0x00000008671a7c20 */ /* 0x000fe20008410000 */
        /* <DEDUP_REMOVED lines=10> */
[----:B------:R-:W-:Y:S01]  /*7640*/  F2FP.BF16.F32.PACK_AB R27, R27, R100 ;  /* 0x000000641b1b723e */ /* 0x000fe200000010ff */
[----:B------:R-:W-:Y:S01]  /*7650*/  BAR.SYNC.DEFER_BLOCKING 0x0 ;  /* 0x0000000000007b1d */ /* 0x000fe20000010000 */
[----:B------:R-:W-:Y:S01]  /*7660*/  FMUL.FTZ R108, R108, UR8 ;  /* 0x000000086c6c7c20 */ /* 0x000fe20008410000 */
[----:B------:R-:W-:Y:S01]  /*7670*/  FMUL.FTZ R21, R109, UR8 ;  /* 0x000000086d157c20 */ /* 0x000fe20008410000 */
[----:B------:R-:W-:Y:S01]  /*7680*/  F2FP.BF16.F32.PACK_AB R26, R26, R102 ;  /* 0x000000661a1a723e */ /* 0x000fe200000010ff */
        /* <DEDUP_REMOVED lines=22> */
[----:B---3--:R-:W-:Y:S01]  /*77f0*/  FMUL.FTZ R13, R125, UR8 ;  /* 0x000000087d0d7c20 */ /* 0x008fe20008410000 */
        /* <DEDUP_REMOVED lines=28> */
[----:B------:R-:W-:Y:S01]  /*79c0*/  UISETP.NE.AND UP0, UPT, UR27, -0x1, UPT ;  /* 0xffffffff1b00788c */ /* 0x000fe2000bf05270 */
[----:B------:R-:W-:-:S02]  /*79d0*/  F2FP.BF16.F32.PACK_AB R6, R6, R146 ;  /* 0x000000920606723e */ /* 0x000fc400000010ff */
[----:B------:R-:W-:Y:S02]  /*79e0*/  F2FP.BF16.F32.PACK_AB R9, R9, R136 ;  /* 0x000000880909723e */ /* 0x000fe400000010ff */
[----:B------:R-:W-:Y:S02]  /*79f0*/  F2FP.BF16.F32.PACK_AB R8, R8, R138 ;  /* 0x0000008a0808723e */ /* 0x000fe400000010ff */
[----:B------:R-:W-:Y:S02]  /*7a00*/  F2FP.BF16.F32.PACK_AB R5, R5, R140 ;  /* 0x0000008c0505723e */ /* 0x000fe400000010ff */
[----:B------:R-:W-:Y:S02]  /*7a10*/  F2FP.BF16.F32.PACK_AB R4, R4, R142 ;  /* 0x0000008e0404723e */ /* 0x000fe400000010ff */
[----:B------:R-:W-:Y:S01]  /*7a20*/  F2FP.BF16.F32.PACK_AB R32, R33, R32 ;  /* 0x000000202120723e */ /* 0x000fe200000010ff */
[----:B------:R-:W-:Y:S01]  /*7a30*/  @UP0 UIADD3 UR12, UR19, UR27, URZ ;  /* 0x0000001b130c0290 */ /* 0x000fe2000fffe03f */
[----:B------:R-:W-:Y:S01]  /*7a40*/  F2FP.BF16.F32.PACK_AB R34, R35, R34 ;  /* 0x000000222322723e */ /* 0x000fe200000010ff */
[----:B------:R-:W-:Y:S01]  /*7a50*/  @UP0 ULDC.64 UR10, c[0x0][0x450] ;  /* 0x00011400000a0ab9 */ /* 0x000fe20000000a00 */
[----:B------:R-:W-:Y:S01]  /*7a60*/  F2FP.BF16.F32.PACK_AB R28, R29, R28 ;  /* 0x0000001c1d1c723e */ /* 0x000fe200000010ff */
[----:B------:R-:W-:Y:S01]  /*7a70*/  @UP0 UIMAD.WIDE.U32 UR8, UR12, UR10, URZ ;  /* 0x0000000a0c0802a5 */ /* 0x000fe2000f8e003f */
[----:B------:R-:W-:Y:S01]  /*7a80*/  F2FP.BF16.F32.PACK_AB R30, R31, R30 ;  /* 0x0000001e1f1e723e */ /* 0x000fe200000010ff */
[----:B------:R-:W-:Y:S01]  /*7a90*/  @UP0 UIMAD UR12, UR12, UR11, URZ ;  /* 0x0000000b0c0c02a4 */ /* 0x000fe2000f8e023f */
[----:B------:R-:W-:-:S02]  /*7aa0*/  F2FP.BF16.F32.PACK_AB R36, R37, R36 ;  /* 0x000000242524723e */ /* 0x000fc400000010ff */
[----:B------:R-:W-:Y:S01]  /*7ab0*/  F2FP.BF16.F32.PACK_AB R38, R39, R38 ;  /* 0x000000262726723e */ /* 0x000fe200000010ff */
[----:B------:R-:W-:Y:S01]  /*7ac0*/  @UP0 UIADD3 UR21, UR9, UR12, URZ ;  /* 0x0000000c09150290 */ /* 0x000fe2000fffe03f */
[----:B------:R-:W-:Y:S01]  /*7ad0*/  F2FP.BF16.F32.PACK_AB R48, R49, R48 ;  /* 0x000000303130723e */ /* 0x000fe200000010ff */
[----:B------:R-:W-:Y:S01]  /*7ae0*/  @UP0 UMOV UR20, UR8 ;  /* 0x0000000800140c82 */ /* 0x000fe20008000000 */
[----:B------:R-:W-:Y:S02]  /*7af0*/  F2FP.BF16.F32.PACK_AB R50, R51, R50 ;  /* 0x000000323332723e */ /* 0x000fe400000010ff */
[----:B------:R-:W-:Y:S02]  /*7b00*/  F2FP.BF16.F32.PACK_AB R40, R41, R40 ;  /* 0x000000282928723e */ /* 0x000fe400000010ff */
[----:B------:R-:W-:Y:S02]  /*7b10*/  F2FP.BF16.F32.PACK_AB R42, R43, R42 ;  /* 0x0000002a2b2a723e */ /* 0x000fe400000010ff */
[----:B------:R-:W-:-:S02]  /*7b20*/  F2FP.BF16.F32.PACK_AB R44, R45, R44 ;  /* 0x0000002c2d2c723e */ /* 0x000fc400000010ff */
[----:B------:R-:W-:Y:S02]  /*7b30*/  F2FP.BF16.F32.PACK_AB R46, R47, R46 ;  /* 0x0000002e2f2e723e */ /* 0x000fe400000010ff */
[----:B------:R-:W-:Y:S02]  /*7b40*/  F2FP.BF16.F32.PACK_AB R52, R53, R52 ;  /* 0x000000343534723e */ /* 0x000fe400000010ff */
[----:B------:R-:W-:Y:S02]  /*7b50*/  F2FP.BF16.F32.PACK_AB R54, R55, R54 ;  /* 0x000000363736723e */ /* 0x000fe400000010ff */
[----:B------:R-:W-:Y:S02]  /*7b60*/  F2FP.BF16.F32.PACK_AB R64, R65, R64 ;  /* 0x000000404140723e */ /* 0x000fe400000010ff */
[----:B------:R-:W-:Y:S02]  /*7b70*/  F2FP.BF16.F32.PACK_AB R66, R67, R66 ;  /* 0x000000424342723e */ /* 0x000fe400000010ff */
[----:B------:R-:W-:-:S02]  /*7b80*/  F2FP.BF16.F32.PACK_AB R56, R57, R56 ;  /* 0x000000383938723e */ /* 0x000fc400000010ff */
[----:B------:R-:W-:Y:S02]  /*7b90*/  F2FP.BF16.F32.PACK_AB R58, R59, R58 ;  /* 0x0000003a3b3a723e */ /* 0x000fe400000010ff */
[----:B------:R-:W-:Y:S02]  /*7ba0*/  F2FP.BF16.F32.PACK_AB R60, R61, R60 ;  /* 0x0000003c3d3c723e */ /* 0x000fe400000010ff */
[----:B------:R-:W-:Y:S02]  /*7bb0*/  F2FP.BF16.F32.PACK_AB R62, R63, R62 ;  /* 0x0000003e3f3e723e */ /* 0x000fe400000010ff */
[----:B------:R-:W-:Y:S01]  /*7bc0*/  PLOP3.LUT P0, PT, PT, PT, UP0, 0x80, 0x0 ;  /* 0x000000000000781c */ /* 0x000fe20003f0f008 */
[----:B--2---:R-:W-:Y:S04]  /*7bd0*/  STS [R73], R27 ;  /* 0x0000001b49007388 */ /* 0x004fe80000000800 */
[----:B------:R-:W-:Y:S04]  /*7be0*/  STS [R73+0x400], R26 ;  /* 0x0004001a49007388 */ /* 0x000fe80000000800 */
[----:B----4-:R-:W-:Y:S04]  /*7bf0*/  STS [R72], R23 ;  /* 0x0000001748007388 */ /* 0x010fe80000000800 */
[----:B------:R-:W-:Y:S04]  /*7c00*/  STS [R72+0x400], R22 ;  /* 0x0004001648007388 */ /* 0x000fe80000000800 */
        /* <DEDUP_REMOVED lines=19> */
[----:B------:R1:W-:Y:S04]  /*7d40*/  STS [R72+0x5400], R4 ;  /* 0x0054000448007388 */ /* 0x0003e80000000800 */
        /* <DEDUP_REMOVED lines=22> */
[----:B------:R2:W-:Y:S01]  /*7eb0*/  STS [R72+0xb000], R60 ;  /* 0x00b0003c48007388 */ /* 0x0005e20000000800 */
[----:B-1----:R-:W1:Y:S03]  /*7ec0*/  S2R R4, SR_TID.X ;  /* 0x0000000000047919 */ /* 0x002e660000002100 */
[----:B------:R2:W-:Y:S01]  /*7ed0*/  STS [R72+0xb400], R62 ;  /* 0x00b4003e48007388 */ /* 0x0005e20000000800 */
[----:B------:R-:W-:Y:S05]  /*7ee0*/  @P0 BRA `(.L_x_26) ;  /* 0x0000000000340947 */ /* 0x000fea0003800000 */
[----:B------:R-:W-:Y:S01]  /*7ef0*/  USHF.R.S32.HI UR8, URZ, 0x1f, UR19 ;  /* 0x0000001f3f087899 */ /* 0x000fe20008011413 */
[----:B------:R-:W-:Y:S01]  /*7f00*/  ULDC.64 UR10, c[0x0][0x450] ;  /* 0x00011400000a7ab9 */ /* 0x000fe20000000a00 */
[----:B------:R-:W-:Y:S02]  /*7f10*/  USHF.R.S32.HI UR15, URZ, 0x1f, UR45 ;  /* 0x0000001f3f0f7899 */ /* 0x000fe4000801142d */
        /* <DEDUP_REMOVED lines=10> */
.L_x_26:
[----:B------:R-:W-:Y:S01]  /*7fc0*/  @UP0 UIADD3 UR13, UR19, UR27, URZ ;  /* 0x0000001b130d0290 */ /* 0x000fe2000fffe03f */
[----:B------:R-:W-:Y:S01]  /*7fd0*/  @UP0 ULDC.64 UR8, c[0x0][0x458] ;  /* 0x0001160000080ab9 */ /* 0x000fe20000000a00 */
[----:B------:R-:W-:Y:S02]  /*7fe0*/  USHF.L.U32 UR12, UR26, 0x6, URZ ;  /* 0x000000061a0c7899 */ /* 0x000fe4000800063f */
[----:B------:R-:W-:Y:S02]  /*7ff0*/  @UP0 UIMAD.WIDE.U32 UR14, UR13, UR8, URZ ;  /* 0x000000080d0e02a5 */ /* 0x000fe4000f8e003f */
[----:B------:R-:W-:-:S04]  /*8000*/  @UP0 UIMAD UR13, UR13, UR9, URZ ;  /* 0x000000090d0d02a4 */ /* 0x000fc8000f8e023f */
[----:B------:R-:W-:Y:S01]  /*8010*/  @UP0 UIADD3 UR18, UR15, UR13, URZ ;  /* 0x0000000d0f120290 */ /* 0x000fe2000fffe03f */
[----:B------:R-:W-:Y:S11]  /*8020*/  @P0 BRA `(.L_x_27) ;  /* 0x0000000000300947 */ /* 0x000ff60003800000 */
[----:B------:R-:W-:Y:S01]  /*8030*/  USHF.R.S32.HI UR13, URZ, 0x1f, UR19 ;  /* 0x0000001f3f0d7899 */ /* 0x000fe20008011413 */
[----:B------:R-:W-:Y:S01]  /*8040*/  ULDC.64 UR8, c[0x0][0x458] ;  /* 0x0001160000087ab9 */ /* 0x000fe20000000a00 */
[----:B------:R-:W-:Y:S02]  /*8050*/  USHF.R.S32.HI UR18, URZ, 0x1f, UR45 ;  /* 0x0000001f3f127899 */ /* 0x000fe4000801142d */
[----:B------:R-:W-:Y:S02]  /*8060*/  UIMAD UR13, UR13, UR8, URZ ;  /* 0x000000080d0d72a4 */ /* 0x000fe4000f8e023f */
[----:B------:R-:W-:Y:S02]  /*8070*/  UIMAD.WIDE.U32 UR14, UR19, UR8, URZ ;  /* 0x00000008130e72a5 */ /* 0x000fe4000f8e003f */
[----:B------:R-:W-:Y:S01]  /*8080*/  UIMAD UR13, UR19, UR9, UR13 ;  /* 0x00000009130d72a4 */ /* 0x000fe2000f8e020d */
[----:B------:R-:W-:-:S03]  /*8090*/  ULDC.64 UR16, c[0x0][0x440] ;  /* 0x0001100000107ab9 */ /* 0x000fc60000000a00 */
[----:B------:R-:W-:Y:S02]  /*80a0*/  UIADD3 UR15, UR15, UR13, URZ ;  /* 0x0000000d0f0f7290 */ /* 0x000fe4000fffe03f */
[----:B------:R-:W-:Y:S02]  /*80b0*/  UIMAD UR13, UR18, UR16, URZ ;  /* 0x00000010120d72a4 */ /* 0x000fe4000f8e023f */
[----:B------:R-:W-:Y:S02]  /*80c0*/  UIMAD.WIDE.U32 UR14, UR45, UR16, UR14 ;  /* 0x000000102d0e72a5 */ /* 0x000fe4000f8e000e */
[----:B------:R-:W-:-:S04]  /*80d0*/  UIMAD UR13, UR45, UR17, UR13 ;  /* 0x000000112d0d72a4 */ /* 0x000fc8000f8e020d */
[----:B------:R-:W-:-:S12]  /*80e0*/  UIADD3 UR18, UR15, UR13, URZ ;  /* 0x0000000d0f127290 */ /* 0x000fd8000fffe03f */
.L_x_27:
[----:B------:R-:W-:Y:S01]  /*80f0*/  BAR.SYNC.DEFER_BLOCKING 0x0 ;  /* 0x0000000000007b1d */ /* 0x000fe20000010000 */
[----:B------:R-:W-:Y:S01]  /*8100*/  USHF.R.S32.HI UR13, URZ, 0x1f, UR12 ;  /* 0x0000001f3f0d7899 */ /* 0x000fe2000801140c */
[----:B-1----:R-:W-:Y:S01]  /*8110*/  SHF.R.S32.HI R5, RZ, 0x1f, R4 ;  /* 0x0000001fff057819 */ /* 0x002fe20000011404 */
[----:B------:R-:W-:Y:S01]  /*8120*/  IMAD.U32 R6, RZ, RZ, UR10 ;  /* 0x0000000aff067e24 */ /* 0x000fe2000f8e00ff */
[--C-:B------:R-:W-:Y:S01]  /*8130*/  SHF.R.S32.HI R9, RZ, 0x1f, R244.reuse ;  /* 0x0000001fff097819 */ /* 0x100fe200000114f4 */
[----:B------:R-:W-:Y:S01]  /*8140*/  UIMAD UR15, UR13, UR10, URZ ;  /* 0x0000000a0d0f72a4 */ /* 0x000fe2000f8e023f */
[----:B------:R-:W-:Y:S01]  /*8150*/  IMAD.MOV.U32 R8, RZ, RZ, R244 ;  /* 0x000000ffff087224 */ /* 0x000fe200078e00f4 */
[----:B------:R-:W-:Y:S01]  /*8160*/  LEA.HI R4, R5, R4, RZ, 0x3 ;  /* 0x0000000405047211 */ /* 0x000fe200078f18ff */
[----:B------:R-:W-:Y:S01]  /*8170*/  UIMAD UR5, UR26, -0x40, UR5 ;  /* 0xffffffc01a0578a4 */ /* 0x000fe2000f8e0205 */
[----:B------:R-:W-:Y:S01]  /*8180*/  BSSY B0, `(.L_x_28) ;  /* 0x000002c000007945 */ /* 0x000fe20003800000 */
[----:B------:R-:W-:Y:S01]  /*8190*/  UIMAD UR15, UR12, UR11, UR15 ;  /* 0x0000000b0c0f72a4 */ /* 0x000fe2000f8e020f */
[----:B------:R-:W-:Y:S01]  /*81a0*/  IMAD.WIDE.U32 R6, R6, UR12, R8 ;  /* 0x0000000c06067c25 */ /* 0x000fe2000f8e0008 */
[----:B------:R-:W-:Y:S01]  /*81b0*/  SHF.R.S32.HI R4, RZ, 0x3, R4 ;  /* 0x00000003ff047819 */ /* 0x000fe20000011404 */
[----:B------:R-:W-:Y:S01]  /*81c0*/  USHF.R.S32.HI UR19, URZ, 0x1f, UR54 ;  /* 0x0000001f3f137899 */ /* 0x000fe20008011436 */
[----:B------:R-:W-:-:S02]  /*81d0*/  ULDC.64 UR16, c[0x0][0x468] ;  /* 0x00011a0000107ab9 */ /* 0x000fc40000000a00 */
[----:B------:R-:W-:Y:S01]  /*81e0*/  IMAD.U32 R5, RZ, RZ, UR15 ;  /* 0x0000000fff057e24 */ /* 0x000fe2000f8e00ff */
[----:B------:R-:W-:Y:S01]  /*81f0*/  IADD3 R6, P0, R6, UR20, RZ ;  /* 0x0000001406067c10 */ /* 0x000fe2000ff1e0ff */
[C---:B------:R-:W-:Y:S01]  /*8200*/  VIADD R10, R4.reuse, 0x20 ;  /* 0x00000020040a7836 */ /* 0x040fe20000000000 */
[----:B------:R-:W-:Y:S01]  /*8210*/  ISETP.GE.AND P4, PT, R4, UR5, PT ;  /* 0x0000000504007c0c */ /* 0x000fe2000bf86270 */
[----:B------:R-:W-:Y:S01]  /*8220*/  UIMAD UR15, UR19, UR16, URZ ;  /* 0x00000010130f72a4 */ /* 0x000fe2000f8e023f */
[----:B------:R-:W-:Y:S01]  /*8230*/  IADD3.X R7, R7, UR21, R5, P0, !PT ;  /* 0x0000001507077c10 */ /* 0x000fe200087fe405 */
[----:B------:R-:W-:Y:S01]  /*8240*/  IMAD.U32 R5, RZ, RZ, UR16 ;  /* 0x00000010ff057e24 */ /* 0x000fe2000f8e00ff */
[----:B------:R-:W-:Y:S01]  /*8250*/  ISETP.GE.AND P3, PT, R10, UR5, PT ;  /* 0x000000050a007c0c */ /* 0x000fe2000bf66270 */
[----:B--2---:R1:W2:Y:S01]  /*8260*/  LDS.128 R36, [R96+0xd000] ;  /* 0x00d0000060247984 */ /* 0x0042a20000000c00 */
[----:B------:R-:W-:Y:S01]  /*8270*/  UIMAD UR17, UR54, UR17, UR15 ;  /* 0x00000011361172a4 */ /* 0x000fe2000f8e020f */
[----:B------:R-:W-:Y:S01]  /*8280*/  IMAD.WIDE.U32 R10, R5, UR54, R6 ;  /* 0x00000036050a7c25 */ /* 0x000fe2000f8e0006 */
[----:B------:R-:W-:Y:S01]  /*8290*/  SHF.R.S32.HI R52, RZ, 0x1f, R4 ;  /* 0x0000001fff347819 */ /* 0x000fe20000011404 */
[----:B------:R1:W3:Y:S03]  /*82a0*/  LDS.128 R32, [R96+0xf000] ;  /* 0x00f0000060207984 */ /* 0x0002e60000000c00 */
[----:B------:R-:W-:Y:S01]  /*82b0*/  VIADD R14, R11, UR17 ;  /* 0x000000110b0e7c36 */ /* 0x000fe20008000000 */
[----:B------:R1:W4:Y:S04]  /*82c0*/  LDS.128 R28, [R96+0x11000] ;  /* 0x01100000601c7984 */ /* 0x0003280000000c00 */
[----:B------:R1:W1:Y:S04]  /*82d0*/  LDS.128 R48, [R96+0x13000] ;  /* 0x0130000060307984 */ /* 0x0002680000000c00 */
[----:B------:R1:W1:Y:S04]  /*82e0*/  LDS.128 R44, [R96+0x15000] ;  /* 0x01500000602c7984 */ /* 0x0002680000000c00 */
[----:B------:R1:W1:Y:S01]  /*82f0*/  LDS.128 R40, [R96+0x17000] ;  /* 0x0170000060287984 */ /* 0x0002620000000c00 */
[----:B------:R-:W-:Y:S05]  /*8300*/  @P4 BRA `(.L_x_29) ;  /* 0x00000000004c4947 */ /* 0x000fea0003800000 */
[----:B------:R-:W-:Y:S01]  /*8310*/  ULDC UR15, c[0x0][0x2d0] ;  /* 0x0000b400000f7ab9 */ /* 0x000fe20000000800 */
[----:B------:R-:W5:Y:S01]  /*8320*/  LDS.128 R24, [R96+0xe000] ;  /* 0x00e0000060187984 */ /* 0x000f620000000c00 */
[----:B------:R-:W-:Y:S01]  /*8330*/  ISETP.GE.AND P5, PT, R244, UR15, PT ;  /* 0x0000000ff4007c0c */ /* 0x000fe2000bfa6270 */
[----:B------:R-:W-:Y:S01]  /*8340*/  IMAD R5, R52, UR10, RZ ;  /* 0x0000000a34057c24 */ /* 0x000fe2000f8e02ff */
[----:B------:R-:W-:Y:S01]  /*8350*/  MOV R7, R14 ;  /* 0x0000000e00077202 */ /* 0x000fe20000000f00 */
[----:B------:R-:W2:Y:S01]  /*8360*/  LDS.128 R20, [R96+0x10000] ;  /* 0x0100000060147984 */ /* 0x000ea20000000c00 */
[----:B------:R-:W-:Y:S01]  /*8370*/  IMAD.MOV.U32 R6, RZ, RZ, R10 ;  /* 0x000000ffff067224 */ /* 0x000fe200078e000a */
[----:B------:R-:W-:Y:S01]  /*8380*/  ISETP.GE.AND P2, PT, R246, UR15, PT ;  /* 0x0000000ff6007c0c */ /* 0x000fe2000bf46270 */
[C---:B------:R-:W-:Y:S01]  /*8390*/  IMAD R5, R4.reuse, UR11, R5 ;  /* 0x0000000b04057c24 */ /* 0x040fe2000f8e0205 */
[----:B------:R-:W-:Y:S01]  /*83a0*/  ISETP.GE.AND P1, PT, R247, UR15, PT ;  /* 0x0000000ff7007c0c */ /* 0x000fe2000bf26270 */
[----:B------:R-:W-:Y:S01]  /*83b0*/  IMAD.WIDE.U32 R12, R4, UR10, R6 ;  /* 0x0000000a040c7c25 */ /* 0x000fe2000f8e0006 */
[----:B------:R-:W-:-:S03]  /*83c0*/  ULDC.64 UR16, c[0x0][0x3f0] ;  /* 0x0000fc0000107ab9 */ /* 0x000fc60000000a00 */
[----:B------:R-:W-:Y:S01]  /*83d0*/  IMAD.IADD R5, R13, 0x1, R5 ;  /* 0x000000010d057824 */ /* 0x000fe200078e0205 */
[----:B------:R-:W3:Y:S01]  /*83e0*/  @!P5 LDS.128 R16, [R96+0xc000] ;  /* 0x00c000006010d984 */ /* 0x000ee20000000c00 */
[----:B------:R-:W-:-:S04]  /*83f0*/  LEA R6, P0, R12, UR16, 0x1 ;  /* 0x000000100c067c11 */ /* 0x000fc8000f8008ff */
[----:B------:R-:W-:-:S05]  /*8400*/  LEA.HI.X R7, R12, UR17, R5, 0x1, P0 ;  /* 0x000000110c077c11 */ /* 0x000fca00080f0c05 */
[----:B-----5:R1:W-:Y:S04]  /*8410*/  @!P2 STG.E.128 desc[UR6][R6.64+0x80], R24 ;  /* 0x000080180600a986 */ /* 0x0203e8000c101d06 */
[----:B--2---:R2:W-:Y:S04]  /*8420*/  @!P1 STG.E.128 desc[UR6][R6.64+0x100], R20 ;  /* 0x0001001406009986 */ /* 0x0045e8000c101d06 */
[----:B---3--:R2:W-:Y:S02]  /*8430*/  @!P5 STG.E.128 desc[UR6][R6.64], R16 ;  /* 0x000000100600d986 */ /* 0x0085e4000c101d06 */
.L_x_29:
[----:B------:R-:W-:Y:S05]  /*8440*/  BSYNC B0 ;  /* 0x0000000000007941 */ /* 0x000fea0003800000 */
.L_x_28:
[----:B------:R-:W-:Y:S04]  /*8450*/  BSSY B0, `(.L_x_30) ;  /* 0x0000014000007945 */ /* 0x000fe80003800000 */
[----:B------:R-:W-:Y:S05]  /*8460*/  @P3 BRA `(.L_x_31) ;  /* 0x0000000000483947 */ /* 0x000fea0003800000 */
[----:B------:R-:W-:Y:S01]  /*8470*/  IADD3 R5, P0, R4, 0x20, RZ ;  /* 0x0000002004057810 */ /* 0x000fe20007f1e0ff */
[----:B------:R-:W-:Y:S01]  /*8480*/  ULDC UR5, c[0x0][0x2d0] ;  /* 0x0000b40000057ab9 */ /* 0x000fe20000000800 */
[----:B-12---:R-:W-:Y:S01]  /*8490*/  MOV R7, R14 ;  /* 0x0000000e00077202 */ /* 0x006fe20000000f00 */
[----:B------:R-:W-:Y:S01]  /*84a0*/  ULDC.64 UR16, c[0x0][0x3f0] ;  /* 0x0000fc0000107ab9 */ /* 0x000fe20000000a00 */
[----:B------:R-:W-:Y:S01]  /*84b0*/  ISETP.GE.AND P2, PT, R244, UR5, PT ;  /* 0x00000005f4007c0c */ /* 0x000fe2000bf46270 */
[----:B------:R-:W-:Y:S01]  /*84c0*/  IMAD.X R6, RZ, RZ, R52, P0 ;  /* 0x000000ffff067224 */ /* 0x000fe200000e0634 */
[----:B------:R-:W-:Y:S02]  /*84d0*/  ISETP.GE.AND P1, PT, R246, UR5, PT ;  /* 0x00000005f6007c0c */ /* 0x000fe4000bf26270 */
[----:B------:R-:W-:Y:S01]  /*84e0*/  ISETP.GE.AND P0, PT, R247, UR5, PT ;  /* 0x00000005f7007c0c */ /* 0x000fe2000bf06270 */
[----:B------:R-:W-:Y:S02]  /*84f0*/  IMAD R12, R6, UR10, RZ ;  /* 0x0000000a060c7c24 */ /* 0x000fe4000f8e02ff */
[----:B------:R-:W-:-:S04]  /*8500*/  IMAD.MOV.U32 R6, RZ, RZ, R10 ;  /* 0x000000ffff067224 */ /* 0x000fc800078e000a */
[----:B------:R-:W-:-:S04]  /*8510*/  IMAD.WIDE.U32 R10, R5, UR10, R6 ;  /* 0x0000000a050a7c25 */ /* 0x000fc8000f8e0006 */
[----:B------:R-:W-:Y:S01]  /*8520*/  IMAD R5, R5, UR11, R12 ;  /* 0x0000000b05057c24 */ /* 0x000fe2000f8e020c */
[----:B------:R-:W-:-:S03]  /*8530*/  LEA R6, P5, R10, UR16, 0x1 ;  /* 0x000000100a067c11 */ /* 0x000fc6000f8a08ff */
[----:B------:R-:W-:-:S05]  /*8540*/  IMAD.IADD R5, R11, 0x1, R5 ;  /* 0x000000010b057824 */ /* 0x000fca00078e0205 */
[----:B------:R-:W-:-:S05]  /*8550*/  LEA.HI.X R7, R10, UR17, R5, 0x1, P5 ;  /* 0x000000110a077c11 */ /* 0x000fca000a8f0c05 */
[----:B------:R1:W-:Y:S04]  /*8560*/  @!P2 STG.E.128 desc[UR6][R6.64], R36 ;  /* 0x000000240600a986 */ /* 0x0003e8000c101d06 */
[----:B---3--:R1:W-:Y:S04]  /*8570*/  @!P1 STG.E.128 desc[UR6][R6.64+0x80], R32 ;  /* 0x0000802006009986 */ /* 0x0083e8000c101d06 */
[----:B----4-:R1:W-:Y:S02]  /*8580*/  @!P0 STG.E.128 desc[UR6][R6.64+0x100], R28 ;  /* 0x0001001c06008986 */ /* 0x0103e4000c101d06 */
.L_x_31:
[----:B------:R-:W-:Y:S05]  /*8590*/  BSYNC B0 ;  /* 0x0000000000007941 */ /* 0x000fea0003800000 */
.L_x_30:
[----:B--2---:R2:W2:Y:S01]  /*85a0*/  LDS.128 R20, [R96+0x12000] ;  /* 0x0120000060147984 */ /* 0x0044a20000000c00 */
[----:B-1----:R-:W-:Y:S01]  /*85b0*/  IMAD.U32 R6, RZ, RZ, UR8 ;  /* 0x00000008ff067e24 */ /* 0x002fe2000f8e00ff */
[----:B------:R-:W-:Y:S01]  /*85c0*/  UIMAD UR13, UR13, UR8, URZ ;  /* 0x000000080d0d72a4 */ /* 0x000fe2000f8e023f */
[----:B------:R-:W-:Y:S01]  /*85d0*/  BSSY B0, `(.L_x_32) ;  /* 0x0000020000007945 */ /* 0x000fe20003800000 */
[----:B------:R1:W1:Y:S01]  /*85e0*/  LDS.128 R16, [R96+0x14000] ;  /* 0x0140000060107984 */ /* 0x0002620000000c00 */
[----:B------:R-:W-:Y:S01]  /*85f0*/  IMAD.WIDE.U32 R6, R6, UR12, R8 ;  /* 0x0000000c06067c25 */ /* 0x000fe2000f8e0008 */
[----:B------:R-:W-:Y:S02]  /*8600*/  UIMAD UR12, UR12, UR9, UR13 ;  /* 0x000000090c0c72a4 */ /* 0x000fe4000f8e020d */
[----:B------:R1:W1:Y:S01]  /*8610*/  LDS.128 R12, [R96+0x16000] ;  /* 0x01600000600c7984 */ /* 0x0002620000000c00 */
[----:B------:R-:W-:Y:S01]  /*8620*/  USHF.R.S32.HI UR5, URZ, 0x1f, UR54 ;  /* 0x0000001f3f057899 */ /* 0x000fe20008011436 */
[----:B------:R-:W-:Y:S01]  /*8630*/  IADD3 R6, P0, R6, UR14, RZ ;  /* 0x0000000e06067c10 */ /* 0x000fe2000ff1e0ff */
[----:B------:R-:W-:Y:S01]  /*8640*/  ULDC.64 UR10, c[0x0][0x470] ;  /* 0x00011c00000a7ab9 */ /* 0x000fe20000000a00 */
[----:B------:R-:W-:Y:S01]  /*8650*/  IMAD.U32 R5, RZ, RZ, UR12 ;  /* 0x0000000cff057e24 */ /* 0x000fe2000f8e00ff */
[----:B------:R-:W-:-:S04]  /*8660*/  UIMAD UR5, UR5, UR10, URZ ;  /* 0x0000000a050572a4 */ /* 0x000fc8000f8e023f */
[----:B------:R-:W-:Y:S01]  /*8670*/  IADD3.X R7, R7, UR18, R5, P0, !PT ;  /* 0x0000001207077c10 */ /* 0x000fe200087fe405 */
[----:B------:R-:W-:Y:S01]  /*8680*/  UIMAD UR11, UR54, UR11, UR5 ;  /* 0x0000000b360b72a4 */ /* 0x000fe2000f8e0205 */
[----:B------:R-:W-:-:S05]  /*8690*/  MOV R5, UR10 ;  /* 0x0000000a00057c02 */ /* 0x000fca0008000f00 */
[----:B------:R-:W-:-:S05]  /*86a0*/  IMAD.WIDE.U32 R8, R5, UR54, R6 ;  /* 0x0000003605087c25 */ /* 0x000fca000f8e0006 */
[----:B------:R-:W-:Y:S01]  /*86b0*/  IADD3 R5, R9, UR11, RZ ;  /* 0x0000000b09057c10 */ /* 0x000fe2000fffe0ff */
[----:B------:R-:W-:Y:S06]  /*86c0*/  @P4 BRA `(.L_x_33) ;  /* 0x0000000000404947 */ /* 0x000fec0003800000 */
[----:B------:R-:W-:Y:S01]  /*86d0*/  MOV R7, R5 ;  /* 0x0000000500077202 */ /* 0x000fe20000000f00 */
[----:B------:R-:W-:Y:S01]  /*86e0*/  IMAD.MOV.U32 R6, RZ, RZ, R8 ;  /* 0x000000ffff067224 */ /* 0x000fe200078e0008 */
[----:B------:R-:W-:Y:S01]  /*86f0*/  ULDC UR5, c[0x0][0x2d0] ;  /* 0x0000b40000057ab9 */ /* 0x000fe20000000800 */
[----:B------:R-:W-:Y:S01]  /*8700*/  IMAD R24, R52, UR8, RZ ;  /* 0x0000000834187c24 */ /* 0x000fe2000f8e02ff */
[----:B------:R-:W-:Y:S01]  /*8710*/  ISETP.GE.AND P2, PT, R244, UR5, PT ;  /* 0x00000005f4007c0c */ /* 0x000fe2000bf46270 */
[----:B------:R-:W-:Y:S01]  /*8720*/  IMAD.WIDE.U32 R10, R4, UR8, R6 ;  /* 0x00000008040a7c25 */ /* 0x000fe2000f8e0006 */
[----:B------:R-:W-:Y:S01]  /*8730*/  ISETP.GE.AND P1, PT, R246, UR5, PT ;  /* 0x00000005f6007c0c */ /* 0x000fe2000bf26270 */
[----:B------:R-:W-:Y:S01]  /*8740*/  ULDC.64 UR10, c[0x0][0x3f8] ;  /* 0x0000fe00000a7ab9 */ /* 0x000fe20000000a00 */
[----:B------:R-:W-:Y:S01]  /*8750*/  ISETP.GE.AND P0, PT, R247, UR5, PT ;  /* 0x00000005f7007c0c */ /* 0x000fe2000bf06270 */
[----:B------:R-:W-:-:S04]  /*8760*/  IMAD R6, R4, UR9, R24 ;  /* 0x0000000904067c24 */ /* 0x000fc8000f8e0218 */
[----:B------:R-:W-:Y:S01]  /*8770*/  IMAD.IADD R7, R11, 0x1, R6 ;  /* 0x000000010b077824 */ /* 0x000fe200078e0206 */
[----:B------:R-:W-:-:S04]  /*8780*/  LEA R6, P4, R10, UR10, 0x1 ;  /* 0x0000000a0a067c11 */ /* 0x000fc8000f8808ff */
[----:B------:R-:W-:-:S05]  /*8790*/  LEA.HI.X R7, R10, UR11, R7, 0x1, P4 ;  /* 0x0000000b0a077c11 */ /* 0x000fca000a0f0c07 */
[----:B--2---:R2:W-:Y:S04]  /*87a0*/  @!P2 STG.E.128 desc[UR6][R6.64], R20 ;  /* 0x000000140600a986 */ /* 0x0045e8000c101d06 */
[----:B-1----:R2:W-:Y:S04]  /*87b0*/  @!P1 STG.E.128 desc[UR6][R6.64+0x80], R16 ;  /* 0x0000801006009986 */ /* 0x0025e8000c101d06 */
[----:B------:R2:W-:Y:S02]  /*87c0*/  @!P0 STG.E.128 desc[UR6][R6.64+0x100], R12 ;  /* 0x0001000c06008986 */ /* 0x0005e4000c101d06 */
.L_x_33:
[----:B------:R-:W-:Y:S05]  /*87d0*/  BSYNC B0 ;  /* 0x0000000000007941 */ /* 0x000fea0003800000 */
.L_x_32:
[----:B------:R-:W-:Y:S05]  /*87e0*/  @P3 BRA `(.L_x_34) ;  /* 0x0000000800d43947 */ /* 0x000fea0003800000 */
[----:B------:R-:W-:Y:S01]  /*87f0*/  IADD3 R4, P0, R4, 0x20, RZ ;  /* 0x0000002004047810 */ /* 0x000fe20007f1e0ff */
[----:B------:R-:W-:Y:S01]  /*8800*/  ULDC UR5, c[0x0][0x2d0] ;  /* 0x0000b40000057ab9 */ /* 0x000fe20000000800 */
[----:B--2---:R-:W-:Y:S01]  /*8810*/  MOV R7, R5 ;  /* 0x0000000500077202 */ /* 0x004fe20000000f00 */
[----:B------:R-:W-:Y:S01]  /*8820*/  ULDC.64 UR10, c[0x0][0x3f8] ;  /* 0x0000fe00000a7ab9 */ /* 0x000fe20000000a00 */
[----:B------:R-:W-:Y:S01]  /*8830*/  ISETP.GE.AND P1, PT, R244, UR5, PT ;  /* 0x00000005f4007c0c */ /* 0x000fe2000bf26270 */
[----:B------:R-:W-:Y:S01]  /*8840*/  IMAD.X R6, RZ, RZ, R52, P0 ;  /* 0x000000ffff067224 */ /* 0x000fe200000e0634 */
[----:B------:R-:W-:-:S03]  /*8850*/  ISETP.GE.AND P0, PT, R246, UR5, PT ;  /* 0x00000005f6007c0c */ /* 0x000fc6000bf06270 */
[----:B------:R-:W-:Y:S02]  /*8860*/  IMAD R9, R6, UR8, RZ ;  /* 0x0000000806097c24 */ /* 0x000fe4000f8e02ff */
[----:B------:R-:W-:Y:S02]  /*8870*/  IMAD.MOV.U32 R6, RZ, RZ, R8 ;  /* 0x000000ffff067224 */ /* 0x000fe400078e0008 */
[C---:B------:R-:W-:Y:S02]  /*8880*/  IMAD R5, R4.reuse, UR9, R9 ;  /* 0x0000000904057c24 */ /* 0x040fe4000f8e0209 */
[----:B------:R-:W-:-:S04]  /*8890*/  IMAD.WIDE.U32 R6, R4, UR8, R6 ;  /* 0x0000000804067c25 */ /* 0x000fc8000f8e0006 */
[----:B------:R-:W-:Y:S01]  /*88a0*/  IMAD.IADD R5, R7, 0x1, R5 ;  /* 0x0000000107057824 */ /* 0x000fe200078e0205 */
[----:B------:R-:W-:-:S04]  /*88b0*/  LEA R4, P2, R6, UR10, 0x1 ;  /* 0x0000000a06047c11 */ /* 0x000fc8000f8408ff */
[----:B------:R-:W-:-:S05]  /*88c0*/  LEA.HI.X R5, R6, UR11, R5, 0x1, P2 ;  /* 0x0000000b06057c11 */ /* 0x000fca00090f0c05 */
[----:B------:R2:W-:Y:S04]  /*88d0*/  @!P1 STG.E.128 desc[UR6][R4.64], R48 ;  /* 0x0000003004009986 */ /* 0x0005e8000c101d06 */
[----:B------:R2:W-:Y:S01]  /*88e0*/  @!P0 STG.E.128 desc[UR6][R4.64+0x80], R44 ;  /* 0x0000802c04008986 */ /* 0x0005e2000c101d06 */
[----:B------:R-:W-:-:S13]  /*88f0*/  ISETP.GE.AND P0, PT, R247, UR5, PT ;  /* 0x00000005f7007c0c */ /* 0x000fda000bf06270 */
[----:B------:R-:W-:Y:S05]  /*8900*/  @P0 BRA `(.L_x_34) ;  /* 0x00000008008c0947 */ /* 0x000fea0003800000 */
[----:B------:R1:W-:Y:S01]  /*8910*/  STG.E.128 desc[UR6][R4.64+0x100], R40 ;  /* 0x0001002804007986 */ /* 0x0003e2000c101d06 */
[----:B------:R-:W-:Y:S05]  /*8920*/  BRA `(.L_x_34) ;  /* 0x0000000800847947 */ /* 0x000fea0003800000 */
.L_x_6:
[----:B------:R-:W-:Y:S01]  /*8930*/  UISETP.NE.AND UP0, UPT, UR27, -0x1, UPT ;  /* 0xffffffff1b00788c */ /* 0x000fe2000bf05270 */
[----:B------:R-:W1:Y:S01]  /*8940*/  S2R R5, SR_TID.X ;  /* 0x0000000000057919 */ /* 0x000e620000002100 */
[----:B------:R-:W-:-:S04]  /*8950*/  USHF.L.U32 UR17, UR26, 0x6, URZ ;  /* 0x000000061a117899 */ /* 0x000fc8000800063f */
[----:B------:R-:W-:-:S05]  /*8960*/  PLOP3.LUT P0, PT, PT, PT, UP0, 0x80, 0x0 ;  /* 0x000000000000781c */ /* 0x000fca0003f0f008 */
[----:B------:R-:W-:Y:S01]  /*8970*/  @UP0 UIADD3 UR12, UR19, UR27, URZ ;  /* 0x0000001b130c0290 */ /* 0x000fe2000fffe03f */
[----:B------:R-:W-:-:S03]  /*8980*/  @UP0 ULDC.64 UR8, c[0x0][0x450] ;  /* 0x0001140000080ab9 */ /* 0x000fc60000000a00 */
[----:B------:R-:W-:Y:S02]  /*8990*/  @UP0 UIMAD.WIDE.U32 UR10, UR12, UR8, URZ ;  /* 0x000000080c0a02a5 */ /* 0x000fe4000f8e003f */
[----:B------:R-:W-:-:S04]  /*89a0*/  @UP0 UIMAD UR12, UR12, UR9, URZ ;  /* 0x000000090c0c02a4 */ /* 0x000fc8000f8e023f */
[----:B------:R-:W-:Y:S01]  /*89b0*/  @UP0 UIADD3 UR21, UR11, UR12, URZ ;  /* 0x0000000c0b150290 */ /* 0x000fe2000fffe03f */
[----:B------:R-:W-:Y:S01]  /*89c0*/  @UP0 UMOV UR20, UR10 ;  /* 0x0000000a00140c82 */ /* 0x000fe20008000000 */
[----:B------:R-:W-:Y:S10]  /*89d0*/  @P0 BRA `(.L_x_35) ;  /* 0x0000000000340947 */ /* 0x000ff40003800000 */
        /* <DEDUP_REMOVED lines=13> */
.L_x_35:
[----:B------:R-:W-:Y:S01]  /*8ab0*/  @UP0 UIADD3 UR14, UR19, UR27, URZ ;  /* 0x0000001b130e0290 */ /* 0x000fe2000fffe03f */
[----:B-1----:R-:W-:Y:S01]  /*8ac0*/  SHF.R.S32.HI R4, RZ, 0x1f, R5 ;  /* 0x0000001fff047819 */ /* 0x002fe20000011405 */
[----:B------:R-:W-:Y:S01]  /*8ad0*/  @UP0 ULDC.64 UR10, c[0x0][0x458] ;  /* 0x00011600000a0ab9 */ /* 0x000fe20000000a00 */
[----:B------:R-:W-:Y:S02]  /*8ae0*/  USHF.R.S32.HI UR18, URZ, 0x1f, UR17 ;  /* 0x0000001f3f127899 */ /* 0x000fe40008011411 */
        /* <DEDUP_REMOVED lines=16> */
[----:B------:R-:W-:-:S03]  /*8bf0*/  UIADD3 UR16, UR13, UR15, URZ ;  /* 0x0000000f0d107290 */ /* 0x000fc6000fffe03f */
[----:B------:R-:W-:-:S09]  /*8c00*/  UMOV UR15, UR12 ;  /* 0x0000000c000f7c82 */ /* 0x000fd20008000000 */
.L_x_36:
[----:B------:R-:W2:Y:S04]  /*8c10*/  LDL.64 R16, [R1+0x48] ;  /* 0x0000480001107983 */ /* 0x000ea80000100a00 */
[----:B------:R1:W5:Y:S04]  /*8c20*/  LDL R14, [R1+0x6c] ;  /* 0x00006c00010e7983 */ /* 0x0003680000100800 */
[----:B------:R1:W5:Y:S01]  /*8c30*/  LDL R15, [R1+0x68] ;  /* 0x00006800010f7983 */ /* 0x0003620000100800 */
[----:B------:R-:W-:Y:S01]  /*8c40*/  UIMAD UR12, UR18, UR8, URZ ;  /* 0x00000008120c72a4 */ /* 0x000fe2000f8e023f */
[----:B------:R-:W-:Y:S01]  /*8c50*/  IMAD.U32 R6, RZ, RZ, UR8 ;  /* 0x00000008ff067e24 */ /* 0x000fe2000f8e00ff */
[----:B------:R-:W-:Y:S01]  /*8c60*/  LEA.HI R4, R4, R5, RZ, 0x3 ;  /* 0x0000000504047211 */ /* 0x000fe200078f18ff */
[----:B------:R-:W-:Y:S01]  /*8c70*/  UIMAD UR5, UR26, -0x40, UR5 ;  /* 0xffffffc01a0578a4 */ /* 0x000fe2000f8e0205 */
[----:B------:R-:W-:Y:S01]  /*8c80*/  BSSY B0, `(.L_x_37) ;  /* 0x0000023000007945 */ /* 0x000fe20003800000 */
[----:B------:R-:W-:Y:S01]  /*8c90*/  UIMAD UR12, UR17, UR9, UR12 ;  /* 0x00000009110c72a4 */ /* 0x000fe2000f8e020c */
[----:B------:R-:W-:Y:S01]  /*8ca0*/  SHF.R.S32.HI R4, RZ, 0x3, R4 ;  /* 0x00000003ff047819 */ /* 0x000fe20000011404 */
[----:B------:R-:W-:-:S03]  /*8cb0*/  USHF.R.S32.HI UR14, URZ, 0x1f, UR54 ;  /* 0x0000001f3f0e7899 */ /* 0x000fc60008011436 */
[----:B------:R-:W-:Y:S01]  /*8cc0*/  ISETP.GE.AND P4, PT, R4, UR5, PT ;  /* 0x0000000504007c0c */ /* 0x000fe2000bf86270 */
[----:B------:R-:W-:Y:S01]  /*8cd0*/  IMAD.U32 R5, RZ, RZ, UR12 ;  /* 0x0000000cff057e24 */ /* 0x000fe2000f8e00ff */
[----:B------:R-:W-:Y:S01]  /*8ce0*/  ULDC.64 UR12, c[0x0][0x468] ;  /* 0x00011a00000c7ab9 */ /* 0x000fe20000000a00 */
[----:B------:R-:W-:Y:S01]  /*8cf0*/  SHF.R.S32.HI R13, RZ, 0x1f, R4 ;  /* 0x0000001fff0d7819 */ /* 0x000fe20000011404 */
[----:B------:R-:W-:-:S04]  /*8d00*/  UIMAD UR14, UR14, UR12, URZ ;  /* 0x0000000c0e0e72a4 */ /* 0x000fc8000f8e023f */
[----:B------:R-:W-:Y:S01]  /*8d10*/  UIMAD UR13, UR54, UR13, UR14 ;  /* 0x0000000d360d72a4 */ /* 0x000fe2000f8e020e */
[----:B--2---:R-:W-:-:S03]  /*8d20*/  IMAD.WIDE.U32 R6, R6, UR17, R16 ;  /* 0x0000001106067c25 */ /* 0x004fc6000f8e0010 */
[----:B------:R-:W-:Y:S01]  /*8d30*/  IADD3 R8, P0, R6, UR20, RZ ;  /* 0x0000001406087c10 */ /* 0x000fe2000ff1e0ff */
[----:B------:R-:W-:-:S03]  /*8d40*/  VIADD R6, R4, 0x20 ;  /* 0x0000002004067836 */ /* 0x000fc60000000000 */
[----:B------:R-:W-:Y:S01]  /*8d50*/  IADD3.X R9, R7, UR21, R5, P0, !PT ;  /* 0x0000001507097c10 */ /* 0x000fe200087fe405 */
[----:B------:R-:W-:Y:S01]  /*8d60*/  IMAD.U32 R5, RZ, RZ, UR12 ;  /* 0x0000000cff057e24 */ /* 0x000fe2000f8e00ff */
[----:B------:R-:W-:-:S03]  /*8d70*/  ISETP.GE.AND P3, PT, R6, UR5, PT ;  /* 0x0000000506007c0c */ /* 0x000fc6000bf66270 */
[----:B------:R-:W-:-:S04]  /*8d80*/  IMAD.WIDE.U32 R8, R5, UR54, R8 ;  /* 0x0000003605087c25 */ /* 0x000fc8000f8e0008 */
[----:B------:R-:W-:Y:S01]  /*8d90*/  VIADD R12, R9, UR13 ;  /* 0x0000000d090c7c36 */ /* 0x000fe20008000000 */
[----:B-1----:R-:W-:Y:S06]  /*8da0*/  @P4 BRA `(.L_x_38) ;  /* 0x0000000000404947 */ /* 0x002fec0003800000 */
[----:B------:R-:W-:Y:S01]  /*8db0*/  MOV R7, R12 ;  /* 0x0000000c00077202 */ /* 0x000fe20000000f00 */
[----:B------:R-:W-:Y:S01]  /*8dc0*/  IMAD R5, R13, UR8, RZ ;  /* 0x000000080d057c24 */ /* 0x000fe2000f8e02ff */
[----:B------:R-:W-:Y:S01]  /*8dd0*/  ULDC UR14, c[0x0][0x2d0] ;  /* 0x0000b400000e7ab9 */ /* 0x000fe20000000800 */
[----:B------:R-:W-:Y:S01]  /*8de0*/  IMAD.MOV.U32 R6, RZ, RZ, R8 ;  /* 0x000000ffff067224 */ /* 0x000fe200078e0008 */
[----:B------:R-:W-:Y:S01]  /*8df0*/  ISETP.GE.AND P2, PT, R16, UR14, PT ;  /* 0x0000000e10007c0c */ /* 0x000fe2000bf46270 */
[C---:B------:R-:W-:Y:S01]  /*8e00*/  IMAD R5, R4.reuse, UR9, R5 ;  /* 0x0000000904057c24 */ /* 0x040fe2000f8e0205 */
[----:B-----5:R-:W-:Y:S01]  /*8e10*/  ISETP.GE.AND P1, PT, R15, UR14, PT ;  /* 0x0000000e0f007c0c */ /* 0x020fe2000bf26270 */
[----:B------:R-:W-:Y:S01]  /*8e20*/  IMAD.WIDE.U32 R10, R4, UR8, R6 ;  /* 0x00000008040a7c25 */ /* 0x000fe2000f8e0006 */
[----:B------:R-:W-:Y:S01]  /*8e30*/  ISETP.GE.AND P0, PT, R14, UR14, PT ;  /* 0x0000000e0e007c0c */ /* 0x000fe2000bf06270 */
[----:B------:R-:W-:Y:S02]  /*8e40*/  ULDC.64 UR12, c[0x0][0x3f0] ;  /* 0x0000fc00000c7ab9 */ /* 0x000fe40000000a00 */
[----:B------:R-:W-:Y:S01]  /*8e50*/  IMAD.IADD R5, R5, 0x1, R11 ;  /* 0x0000000105057824 */ /* 0x000fe200078e020b */
[----:B------:R-:W-:-:S04]  /*8e60*/  LEA R6, P5, R10, UR12, 0x1 ;  /* 0x0000000c0a067c11 */ /* 0x000fc8000f8a08ff */
[----:B------:R-:W-:-:S05]  /*8e70*/  LEA.HI.X R7, R10, UR13, R5, 0x1, P5 ;  /* 0x0000000d0a077c11 */ /* 0x000fca000a8f0c05 */
[----:B------:R1:W-:Y:S04]  /*8e80*/  @!P2 STG.E.128 desc[UR6][R6.64], RZ ;  /* 0x000000ff0600a986 */ /* 0x0003e8000c101d06 */
[----:B------:R1:W-:Y:S04]  /*8e90*/  @!P1 STG.E.128 desc[UR6][R6.64+0x80], RZ ;  /* 0x000080ff06009986 */ /* 0x0003e8000c101d06 */
[----:B------:R1:W-:Y:S02]  /*8ea0*/  @!P0 STG.E.128 desc[UR6][R6.64+0x100], RZ ;  /* 0x000100ff06008986 */ /* 0x0003e4000c101d06 */
.L_x_38:
[----:B------:R-:W-:Y:S05]  /*8eb0*/  BSYNC B0 ;  /* 0x0000000000007941 */ /* 0x000fea0003800000 */
.L_x_37:
[----:B------:R-:W-:Y:S04]  /*8ec0*/  BSSY B0, `(.L_x_39) ;  /* 0x0000013000007945 */ /* 0x000fe80003800000 */
[----:B------:R-:W-:Y:S05]  /*8ed0*/  @P3 BRA `(.L_x_40) ;  /* 0x0000000000443947 */ /* 0x000fea0003800000 */
[----:B------:R-:W-:Y:S01]  /*8ee0*/  IADD3 R5, P0, R4, 0x20, RZ ;  /* 0x0000002004057810 */ /* 0x000fe20007f1e0ff */
[----:B------:R-:W-:Y:S01]  /*8ef0*/  IMAD.MOV.U32 R9, RZ, RZ, R12 ;  /* 0x000000ffff097224 */ /* 0x000fe200078e000c */
[----:B------:R-:W-:Y:S01]  /*8f00*/  ULDC UR5, c[0x0][0x2d0] ;  /* 0x0000b40000057ab9 */ /* 0x000fe20000000800 */
[----:B------:R-:W-:Y:S01]  /*8f10*/  ULDC.64 UR12, c[0x0][0x3f0] ;  /* 0x0000fc00000c7ab9 */ /* 0x000fe20000000a00 */
[----:B------:R-:W-:Y:S01]  /*8f20*/  ISETP.GE.AND P2, PT, R16, UR5, PT ;  /* 0x0000000510007c0c */ /* 0x000fe2000bf46270 */
[----:B-1----:R-:W-:Y:S01]  /*8f30*/  IMAD.X R6, RZ, RZ, R13, P0 ;  /* 0x000000ffff067224 */ /* 0x002fe200000e060d */
[----:B-----5:R-:W-:Y:S01]  /*8f40*/  ISETP.GE.AND P1, PT, R15, UR5, PT ;  /* 0x000000050f007c0c */ /* 0x020fe2000bf26270 */
[----:B------:R-:W-:Y:S01]  /*8f50*/  IMAD.WIDE.U32 R8, R5, UR8, R8 ;  /* 0x0000000805087c25 */ /* 0x000fe2000f8e0008 */
[----:B------:R-:W-:-:S03]  /*8f60*/  ISETP.GE.AND P0, PT, R14, UR5, PT ;  /* 0x000000050e007c0c */ /* 0x000fc6000bf06270 */
[----:B------:R-:W-:-:S04]  /*8f70*/  IMAD R6, R6, UR8, RZ ;  /* 0x0000000806067c24 */ /* 0x000fc8000f8e02ff */
[----:B------:R-:W-:Y:S01]  /*8f80*/  IMAD R5, R5, UR9, R6 ;  /* 0x0000000905057c24 */ /* 0x000fe2000f8e0206 */
[----:B------:R-:W-:-:S03]  /*8f90*/  LEA R6, P5, R8, UR12, 0x1 ;  /* 0x0000000c08067c11 */ /* 0x000fc6000f8a08ff */
[----:B------:R-:W-:-:S05]  /*8fa0*/  IMAD.IADD R5, R5, 0x1, R9 ;  /* 0x0000000105057824 */ /* 0x000fca00078e0209 */
[----:B------:R-:W-:-:S05]  /*8fb0*/  LEA.HI.X R7, R8, UR13, R5, 0x1, P5 ;  /* 0x0000000d08077c11 */ /* 0x000fca000a8f0c05 */
[----:B------:R2:W-:Y:S04]  /*8fc0*/  @!P2 STG.E.128 desc[UR6][R6.64], RZ ;  /* 0x000000ff0600a986 */ /* 0x0005e8000c101d06 */
[----:B------:R2:W-:Y:S04]  /*8fd0*/  @!P1 STG.E.128 desc[UR6][R6.64+0x80], RZ ;  /* 0x000080ff06009986 */ /* 0x0005e8000c101d06 */
[----:B------:R2:W-:Y:S02]  /*8fe0*/  @!P0 STG.E.128 desc[UR6][R6.64+0x100], RZ ;  /* 0x000100ff06008986 */ /* 0x0005e4000c101d06 */
.L_x_40:
[----:B------:R-:W-:Y:S05]  /*8ff0*/  BSYNC B0 ;  /* 0x0000000000007941 */ /* 0x000fea0003800000 */
.L_x_39:
[----:B------:R-:W-:Y:S01]  /*9000*/  UIMAD UR5, UR18, UR10, URZ ;  /* 0x0000000a120572a4 */ /* 0x000fe2000f8e023f */
[----:B-12---:R-:W-:Y:S01]  /*9010*/  IMAD.U32 R6, RZ, RZ, UR10 ;  /* 0x0000000aff067e24 */ /* 0x006fe2000f8e00ff */
[----:B------:R-:W-:Y:S01]  /*9020*/  USHF.R.S32.HI UR12, URZ, 0x1f, UR54 ;  /* 0x0000001f3f0c7899 */ /* 0x000fe20008011436 */
[----:B------:R-:W-:Y:S01]  /*9030*/  BSSY B0, `(.L_x_41) ;  /* 0x000001d000007945 */ /* 0x000fe20003800000 */
[----:B------:R-:W-:Y:S01]  /*9040*/  UIMAD UR5, UR17, UR11, UR5 ;  /* 0x0000000b110572a4 */ /* 0x000fe2000f8e0205 */
[----:B------:R-:W-:Y:S01]  /*9050*/  IMAD.WIDE.U32 R6, R6, UR17, R16 ;  /* 0x0000001106067c25 */ /* 0x000fe2000f8e0010 */
[----:B------:R-:W-:-:S04]  /*9060*/  ULDC.64 UR8, c[0x0][0x470] ;  /* 0x00011c0000087ab9 */ /* 0x000fc80000000a00 */
[----:B------:R-:W-:Y:S01]  /*9070*/  IMAD.U32 R5, RZ, RZ, UR5 ;  /* 0x00000005ff057e24 */ /* 0x000fe2000f8e00ff */
[----:B------:R-:W-:Y:S01]  /*9080*/  IADD3 R8, P0, R6, UR15, RZ ;  /* 0x0000000f06087c10 */ /* 0x000fe2000ff1e0ff */
[----:B------:R-:W-:-:S03]  /*9090*/  UIMAD UR5, UR12, UR8, URZ ;  /* 0x000000080c0572a4 */ /* 0x000fc6000f8e023f */
        /* <DEDUP_REMOVED lines=12> */
[----:B-----5:R-:W-:Y:S01]  /*9160*/  ISETP.GE.AND P1, PT, R15, UR5, PT ;  /* 0x000000050f007c0c */ /* 0x020fe2000bf26270 */
[----:B------:R-:W-:Y:S01]  /*9170*/  ULDC.64 UR8, c[0x0][0x3f8] ;  /* 0x0000fe0000087ab9 */ /* 0x000fe20000000a00 */
[----:B------:R-:W-:Y:S01]  /*9180*/  ISETP.GE.AND P0, PT, R14, UR5, PT ;  /* 0x000000050e007c0c */ /* 0x000fe2000bf06270 */
[----:B------:R-:W-:-:S04]  /*9190*/  IMAD R6, R4, UR11, R12 ;  /* 0x0000000b04067c24 */ /* 0x000fc8000f8e020c */
[----:B------:R-:W-:Y:S01]  /*91a0*/  IMAD.IADD R7, R6, 0x1, R11 ;  /* 0x0000000106077824 */ /* 0x000fe200078e020b */
[----:B------:R-:W-:-:S04]  /*91b0*/  LEA R6, P4, R10, UR8, 0x1 ;  /* 0x000000080a067c11 */ /* 0x000fc8000f8808ff */
[----:B------:R-:W-:-:S05]  /*91c0*/  LEA.HI.X R7, R10, UR9, R7, 0x1, P4 ;  /* 0x000000090a077c11 */ /* 0x000fca000a0f0c07 */
[----:B------:R1:W-:Y:S04]  /*91d0*/  @!P2 STG.E.128 desc[UR6][R6.64], RZ ;  /* 0x000000ff0600a986 */ /* 0x0003e8000c101d06 */
[----:B------:R1:W-:Y:S04]  /*91e0*/  @!P1 STG.E.128 desc[UR6][R6.64+0x80], RZ ;  /* 0x000080ff06009986 */ /* 0x0003e8000c101d06 */
[----:B------:R1:W-:Y:S02]  /*91f0*/  @!P0 STG.E.128 desc[UR6][R6.64+0x100], RZ ;  /* 0x000100ff06008986 */ /* 0x0003e4000c101d06 */
.L_x_42:
[----:B------:R-:W-:Y:S05]  /*9200*/  BSYNC B0 ;  /* 0x0000000000007941 */ /* 0x000fea0003800000 */
.L_x_41:
[----:B------:R-:W-:Y:S05]  /*9210*/  @P3 BRA `(.L_x_34) ;  /* 0x0000000000483947 */ /* 0x000fea0003800000 */
[----:B------:R-:W-:Y:S01]  /*9220*/  IADD3 R4, P0, R4, 0x20, RZ ;  /* 0x0000002004047810 */ /* 0x000fe20007f1e0ff */
[----:B------:R-:W-:Y:S01]  /*9230*/  ULDC UR5, c[0x0][0x2d0] ;  /* 0x0000b40000057ab9 */ /* 0x000fe20000000800 */
[----:B-1----:R-:W-:Y:S01]  /*9240*/  MOV R7, R5 ;  /* 0x0000000500077202 */ /* 0x002fe20000000f00 */
[----:B------:R-:W-:Y:S01]  /*9250*/  ULDC.64 UR8, c[0x0][0x3f8] ;  /* 0x0000fe0000087ab9 */ /* 0x000fe20000000a00 */
[----:B------:R-:W-:Y:S01]  /*9260*/  ISETP.GE.AND P2, PT, R16, UR5, PT ;  /* 0x0000000510007c0c */ /* 0x000fe2000bf46270 */
[----:B------:R-:W-:Y:S01]  /*9270*/  IMAD.X R6, RZ, RZ, R13, P0 ;  /* 0x000000ffff067224 */ /* 0x000fe200000e060d */
[----:B-----5:R-:W-:Y:S02]  /*9280*/  ISETP.GE.AND P1, PT, R15, UR5, PT ;  /* 0x000000050f007c0c */ /* 0x020fe4000bf26270 */
[----:B------:R-:W-:Y:S01]  /*9290*/  ISETP.GE.AND P0, PT, R14, UR5, PT ;  /* 0x000000050e007c0c */ /* 0x000fe2000bf06270 */
[----:B------:R-:W-:Y:S02]  /*92a0*/  IMAD R9, R6, UR10, RZ ;  /* 0x0000000a06097c24 */ /* 0x000fe4000f8e02ff */
[----:B------:R-:W-:-:S02]  /*92b0*/  IMAD.MOV.U32 R6, RZ, RZ, R8 ;  /* 0x000000ffff067224 */ /* 0x000fc400078e0008 */
[C---:B------:R-:W-:Y:S02]  /*92c0*/  IMAD R5, R4.reuse, UR11, R9 ;  /* 0x0000000b04057c24 */ /* 0x040fe4000f8e0209 */
[----:B------:R-:W-:-:S04]  /*92d0*/  IMAD.WIDE.U32 R6, R4, UR10, R6 ;  /* 0x0000000a04067c25 */ /* 0x000fc8000f8e0006 */
[----:B------:R-:W-:Y:S01]  /*92e0*/  IMAD.IADD R5, R5, 0x1, R7 ;  /* 0x0000000105057824 */ /* 0x000fe200078e0207 */
[----:B------:R-:W-:-:S04]  /*92f0*/  LEA R4, P3, R6, UR8, 0x1 ;  /* 0x0000000806047c11 */ /* 0x000fc8000f8608ff */
[----:B------:R-:W-:-:S05]  /*9300*/  LEA.HI.X R5, R6, UR9, R5, 0x1, P3 ;  /* 0x0000000906057c11 */ /* 0x000fca00098f0c05 */
[----:B------:R2:W-:Y:S04]  /*9310*/  @!P2 STG.E.128 desc[UR6][R4.64], RZ ;  /* 0x000000ff0400a986 */ /* 0x0005e8000c101d06 */
[----:B------:R2:W-:Y:S04]  /*9320*/  @!P1 STG.E.128 desc[UR6][R4.64+0x80], RZ ;  /* 0x000080ff04009986 */ /* 0x0005e8000c101d06 */
[----:B------:R2:W-:Y:S02]  /*9330*/  @!P0 STG.E.128 desc[UR6][R4.64+0x100], RZ ;  /* 0x000100ff04008986 */ /* 0x0005e4000c101d06 */
.L_x_34:
[----:B------:R-:W-:Y:S05]  /*9340*/  BSYNC B1 ;  /* 0x0000000000017941 */ /* 0x000fea0003800000 */
.L_x_1:
[----:B------:R-:W-:Y:S02]  /*9350*/  ULDC UR5, c[0x0][0xc] ;  /* 0x0000030000057ab9 */ /* 0x000fe40000000800 */
[----:B------:R-:W-:-:S04]  /*9360*/  UIADD3 UR26, UR5, UR26, URZ ;  /* 0x0000001a051a7290 */ /* 0x000fc8000fffe03f */
[----:B------:R-:W-:-:S06]  /*9370*/  UISETP.GE.AND UP0, UPT, UR26, UR59, UPT ;  /* 0x0000003b1a00728c */ /* 0x000fcc000bf06270 */
[----:B------:R-:W-:-:S13]  /*9380*/  PLOP3.LUT P0, PT, PT, PT, UP0, 0x80, 0x0 ;  /* 0x000000000000781c */ /* 0x000fda0003f0f008 */
[----:B------:R-:W-:Y:S05]  /*9390*/  @P0 BRA `(.L_x_43) ;  /* 0x0000000000040947 */ /* 0x000fea0003800000 */
[----:B------:R-:W-:Y:S05]  /*93a0*/  BRA `(.L_x_44) ;  /* 0xffffff7400f07947 */ /* 0x000fea000383ffff */
.L_x_43:
[----:B------:R-:W-:Y:S05]  /*93b0*/  EXIT ;  /* 0x000000000000794d */ /* 0x000fea0003800000 */
.L_x_45:
[----:B------:R-:W-:-:S00]  /*93c0*/  BRA `(.L_x_45) ;  /* 0xfffffffc00fc7947 */ /* 0x000fc0000383ffff */
[----:B------:R-:W-:-:S00]  /*93d0*/  NOP ;  /* 0x0000000000007918 */ /* 0x000fc00000000000 */
        /* <DEDUP_REMOVED lines=10> */
.L_x_1582:


//--------------------- .text._ZN5flash44flash_bwd_dq_dk_dv_loop_seqk_parallel_kernelI23Flash_bwd_kernel_traitsILi192ELi64ELi64ELi8ELi4ELi2ELi2ELb1ELb1EN7cutlass10bfloat16_tE19Flash_kernel_traitsILi192ELi64ELi64ELi8ES3_EELb0ELb0ELb1ELb0ELb0ELb0ELb0EEEvNS_16Flash_bwd_paramsE --------------------------
	.section	.text._ZN5flash44flash_bwd_dq_dk_dv_loop_seqk_parallel_kernelI23Flash_bwd_kernel_traitsILi192ELi64ELi64ELi8ELi4ELi2ELi2ELb1ELb1EN7cutlass10bfloat16_tE19Flash_kernel_traitsILi192ELi64ELi64ELi8ES3_EELb0ELb0ELb1ELb0ELb0ELb0ELb0EEEvNS_16Flash_bwd_paramsE,"ax",@progbits
	.align	128
        .global         _ZN5flash44flash_bwd_dq_dk_dv_loop_seqk_parallel_kernelI23Flash_bwd_kernel_traitsILi192ELi64ELi64ELi8ELi4ELi2ELi2ELb1ELb1EN7cutlass10bfloat16_tE19Flash_kernel_traitsILi192ELi64ELi64ELi8ES3_EELb0ELb0ELb1ELb0ELb0ELb0ELb0EEEvNS_16Flash_bwd_paramsE
        .type           _ZN5flash44flash_bwd_dq_dk_dv_loop_seqk_parallel_kernelI23Flash_bwd_kernel_traitsILi192ELi64ELi64ELi8ELi4ELi2ELi2ELb1ELb1EN7cutlass10bfloat16_tE19Flash_kernel_traitsILi192ELi64ELi64ELi8ES3_EELb0ELb0ELb1ELb0ELb0ELb0ELb0EEEvNS_16Flash_bwd_paramsE,@function
        .size           _ZN5flash44flash_bwd_dq_dk_dv_loop_seqk_parallel_kernelI23Flash_bwd_kernel_traitsILi192ELi64ELi64ELi8ELi4ELi2ELi2ELb1ELb1EN7cutlass10bfloat16_tE19Flash_kernel_traitsILi192ELi64ELi64ELi8ES3_EELb0ELb0ELb1ELb0ELb0ELb0ELb0EEEvNS_16Flash_bwd_paramsE,(.L_x_1583 - _ZN5flash44flash_bwd_dq_dk_dv_loop_seqk_parallel_kernelI23Flash_bwd_kernel_traitsILi192ELi64ELi64ELi8ELi4ELi2ELi2ELb1ELb1EN7cutlass10bfloat16_tE19Flash_kernel_traitsILi192ELi64ELi64ELi8ES3_EELb0ELb0ELb1ELb0ELb0ELb0ELb0EEEvNS_16Flash_bwd_paramsE)
        .other          _ZN5flash44flash_bwd_dq_dk_dv_loop_seqk_parallel_kernelI23Flash_bwd_kernel_traitsILi192ELi64ELi64ELi8ELi4ELi2ELi2ELb1ELb1EN7cutlass10bfloat16_tE19Flash_kernel_traitsILi192ELi64ELi64ELi8ES3_EELb0ELb0ELb1ELb0ELb0ELb0ELb0EEEvNS_16Flash_bwd_paramsE,@"STO_CUDA_ENTRY STV_DEFAULT"
_ZN5flash44flash_bwd_dq_dk_dv_loop_seqk_parallel_kernelI23Flash_bwd_kernel_traitsILi192ELi64ELi64ELi8ELi4ELi2ELi2ELb1ELb1EN7cutlass10bfloat16_tE19Flash_kernel_traitsILi192ELi64ELi64ELi8ES3_EELb0ELb0ELb1ELb0ELb0ELb0ELb0EEEvNS_16Flash_bwd_paramsE:
.text._ZN5flash44flash_bwd_dq_dk_dv_loop_seqk_parallel_kernelI23Flash_bwd_kernel_traitsILi192ELi64ELi64ELi8ELi4ELi2ELi2ELb1ELb1EN7cutlass10bfloat16_tE19Flash_kernel_traitsILi192ELi64ELi64ELi8ES3_EELb0ELb0ELb1ELb0ELb0ELb0ELb0EEEvNS_16Flash_bwd_paramsE:
[----:B------:R-:W1:Y:S08]  /*0000*/  LDC R1, c[0x0][0x28] ;  /* 0x00000a00ff017b82 */ /* 0x000e700000000800 */
[----:B------:R-:W2:Y:S01]  /*0010*/  S2UR UR30, SR_CTAID.X ;  /* 0x00000000001e79c3 */ /* 0x000ea20000002500 */
[----:B------:R-:W-:Y:S01]  /*0020*/  ULDC UR4, c[0x0][0x2c8] ;  /* 0x0000b20000047ab9 */ /* 0x000fe20000000800 */
[----:B-1----:R-:W-:Y:S01]  /*0030*/  VIADD R1, R1, 0xffffff08 ;  /* 0xffffff0801017836 */ /* 0x002fe20000000000 */
[----:B------:R-:W-:-:S04]  /*0040*/  UIADD3 UR5, UR4, 0x3f, URZ ;  /* 0x0000003f04057890 */ /* 0x000fc8000fffe03f */
[----:B------:R-:W-:-:S04]  /*0050*/  USHF.R.S32.HI UR4, URZ, 0x1f, UR5 ;  /* 0x0000001f3f047899 */ /* 0x000fc80008011405 */
[----:B------:R-:W-:-:S04]  /*0060*/  ULEA.HI UR4, UR4, UR5, URZ, 0x6 ;  /* 0x0000000504047291 */ /* 0x000fc8000f8f303f */
[----:B------:R-:W-:-:S06]  /*0070*/  USHF.R.S32.HI UR6, URZ, 0x6, UR4 ;  /* 0x000000063f067899 */ /* 0x000fcc0008011404 */
[----:B------:R-:W-:Y:S01]  /*0080*/  MOV R0, UR6 ;  /* 0x0000000600007c02 */ /* 0x000fe20008000f00 */
[----:B--2---:R-:W-:-:S04]  /*0090*/  UISETP.GE.AND UP0, UPT, UR30, UR6, UPT ;  /* 0x000000061e00728c */ /* 0x004fc8000bf06270 */
[----:B------:R1:W-:Y:S02]  /*00a0*/  STL [R1+0x88], R0 ;  /* 0x0000880001007387 */ /* 0x0003e40000100800 */
[----:B------:R-:W-:-:S13]  /*00b0*/  PLOP3.LUT P0, PT, PT, PT, UP0, 0x80, 0x0 ;  /* 0x000000000000781c */ /* 0x000fda0003f0f008 */
[----:B------:R-:W-:Y:S05]  /*00c0*/  @P0 EXIT ;  /* 0x000000000000094d */ /* 0x000fea0003800000 */
[----:B------:R-:W2:Y:S01]  /*00d0*/  S2R R16, SR_TID.X ;  /* 0x0000000000107919 */ /* 0x000ea20000002100 */
[----:B------:R-:W3:Y:S01]  /*00e0*/  S2UR UR4, SR_CgaCtaId ;  /* 0x00000000000479c3 */ /* 0x000ee20000008800 */
[----:B------:R-:W-:Y:S01]  /*00f0*/  UMOV UR5, 0x400 ;  /* 0x0000040000057882 */ /* 0x000fe20000000000 */
[----:B------:R-:W-:Y:S01]  /*0100*/  UMOV UR6, 0x400 ;  /* 0x0000040000067882 */ /* 0x000fe20000000000 */
[----:B------:R-:W-:-:S05]  /*0110*/  ULDC UR60, c[0x0][0x394] ;  /* 0x0000e500003c7ab9 */ /* 0x000fca0000000800 */
[----:B------:R-:W4:Y:S08]  /*0120*/  S2UR UR56, SR_CTAID.Z ;  /* 0x00000000003879c3 */ /* 0x000f300000002700 */
[----:B------:R-:W5:Y:S08]  /*0130*/  S2UR UR48, SR_CTAID.Y ;  /* 0x00000000003079c3 */ /* 0x000f700000002600 */
[----:B------:R-:W5:Y:S01]  /*0140*/  S2UR UR7, SR_CgaCtaId ;  /* 0x00000000000779c3 */ /* 0x000f620000008800 */
[----:B---3--:R-:W-:Y:S01]  /*0150*/  ULEA UR5, UR4, UR5, 0x18 ;  /* 0x0000000504057291 */ /* 0x008fe2000f8ec03f */
[----:B--2---:R-:W-:Y:S01]  /*0160*/  SHF.R.S32.HI R12, RZ, 0x1f, R16 ;  /* 0x0000001fff0c7819 */ /* 0x004fe20000011410 */
[----:B----4-:R-:W-:-:S03]  /*0170*/  USHF.R.S32.HI UR4, URZ, 0x1f, UR56 ;  /* 0x0000001f3f047899 */ /* 0x010fc60008011438 */
[CC--:B------:R-:W-:Y:S02]  /*0180*/  LEA.HI R5, R12.reuse, R16.reuse, RZ, 0x5 ;  /* 0x000000100c057211 */ /* 0x0c0fe400078f28ff */
[CC--:B------:R-:W-:Y:S02]  /*0190*/  LEA.HI R19, R12.reuse, R16.reuse, RZ, 0x2 ;  /* 0x000000100c137211 */ /* 0x0c0fe400078f10ff */
[--C-:B------:R-:W-:Y:S02]  /*01a0*/  SHF.R.S32.HI R6, RZ, 0x5, R5.reuse ;  /* 0x00000005ff067819 */ /* 0x100fe40000011405 */
[----:B-1----:R-:W-:Y:S02]  /*01b0*/  SHF.R.S32.HI R0, RZ, 0x1f, R5 ;  /* 0x0000001fff007819 */ /* 0x002fe40000011405 */
[----:B------:R-:W-:Y:S02]  /*01c0*/  LEA.HI R9, R12, R16, RZ, 0x4 ;  /* 0x000000100c097211 */ /* 0x000fe400078f20ff */
[----:B------:R-:W-:-:S02]  /*01d0*/  LEA.HI R0, R0, R6, RZ, 0x2 ;  /* 0x0000000600007211 */ /* 0x000fc400078f10ff */
[----:B------:R-:W-:Y:S02]  /*01e0*/  LEA.HI R2, R5, R6, RZ, 0x1 ;  /* 0x0000000605027211 */ /* 0x000fe400078f08ff */
[--C-:B------:R-:W-:Y:S02]  /*01f0*/  SHF.R.S32.HI R10, RZ, 0x2, R19.reuse ;  /* 0x00000002ff0a7819 */ /* 0x100fe40000011413 */
[----:B------:R-:W-:Y:S02]  /*0200*/  SHF.R.S32.HI R4, RZ, 0x1f, R19 ;  /* 0x0000001fff047819 */ /* 0x000fe40000011413 */
[----:B------:R-:W-:Y:S02]  /*0210*/  SHF.R.S32.HI R7, RZ, 0x4, R9 ;  /* 0x00000004ff077819 */ /* 0x000fe40000011409 */
[----:B------:R-:W-:Y:S02]  /*0220*/  LOP3.LUT R3, R0, 0xfffffffc, RZ, 0xc0, !PT ;  /* 0xfffffffc00037812 */ /* 0x000fe400078ec0ff */
[----:B------:R-:W-:-:S02]  /*0230*/  LOP3.LUT R0, R2, 0xfffffffe, RZ, 0xc0, !PT ;  /* 0xfffffffe02007812 */ /* 0x000fc400078ec0ff */
[----:B------:R-:W-:Y:S01]  /*0240*/  LEA.HI R2, R4, R10, RZ, 0x3 ;  /* 0x0000000a04027211 */ /* 0x000fe200078f18ff */
[C---:B------:R-:W-:Y:S01]  /*0250*/  IMAD.IADD R15, R6.reuse, 0x1, -R3 ;  /* 0x00000001060f7824 */ /* 0x040fe200078e0a03 */
[----:B------:R-:W-:Y:S01]  /*0260*/  LEA.HI R8, R9, R7, RZ, 0x1 ;  /* 0x0000000709087211 */ /* 0x000fe200078f08ff */
[----:B------:R-:W-:Y:S01]  /*0270*/  IMAD.IADD R14, R6, 0x1, -R0 ;  /* 0x00000001060e7824 */ /* 0x000fe200078e0a00 */
[----:B------:R-:W-:Y:S02]  /*0280*/  LOP3.LUT R0, R2, 0xfffffff8, RZ, 0xc0, !PT ;  /* 0xfffffff802007812 */ /* 0x000fe400078ec0ff */
[----:B------:R-:W-:Y:S02]  /*0290*/  LOP3.LUT R4, R8, 0xfffffffe, RZ, 0xc0, !PT ;  /* 0xfffffffe08047812 */ /* 0x000fe400078ec0ff */
[----:B------:R-:W-:Y:S01]  /*02a0*/  LEA.HI R17, R12, R16, RZ, 0x3 ;  /* 0x000000100c117211 */ /* 0x000fe200078f18ff */
[----:B------:R-:W-:Y:S01]  /*02b0*/  IMAD.IADD R8, R10, 0x1, -R0 ;  /* 0x000000010a087824 */ /* 0x000fe200078e0a00 */
[----:B------:R-:W-:Y:S01]  /*02c0*/  LOP3.LUT R2, R5, 0xffffffe0, RZ, 0xc0, !PT ;  /* 0xffffffe005027812 */ /* 0x000fe200078ec0ff */
[----:B------:R-:W-:Y:S01]  /*02d0*/  IMAD.IADD R11, R7, 0x1, -R4 ;  /* 0x00000001070b7824 */ /* 0x000fe200078e0a04 */
[----:B------:R-:W-:-:S02]  /*02e0*/  SHF.R.S32.HI R3, RZ, 0x3, R17 ;  /* 0x00000003ff037819 */ /* 0x000fc40000011411 */
[----:B------:R-:W-:Y:S01]  /*02f0*/  LOP3.LUT R0, R17, 0xfffffff8, RZ, 0xc0, !PT ;  /* 0xfffffff811007812 */ /* 0x000fe200078ec0ff */
[----:B------:R-:W-:Y:S01]  /*0300*/  IMAD.IADD R4, R16, 0x1, -R2 ;  /* 0x0000000110047824 */ /* 0x000fe200078e0a02 */
[----:B------:R-:W-:Y:S01]  /*0310*/  LOP3.LUT R2, R9, 0xfffffff0, RZ, 0xc0, !PT ;  /* 0xfffffff009027812 */ /* 0x000fe200078ec0ff */
[----:B------:R-:W-:Y:S01]  /*0320*/  IMAD.SHL.U32 R3, R3, 0x40, RZ ;  /* 0x0000004003037824 */ /* 0x000fe200078e00ff */
[----:B------:R-:W-:Y:S01]  /*0330*/  LEA.HI R7, R12, R16, RZ, 0x7 ;  /* 0x000000100c077211 */ /* 0x000fe200078f38ff */
[C---:B------:R-:W-:Y:S01]  /*0340*/  IMAD.IADD R0, R16.reuse, 0x1, -R0 ;  /* 0x0000000110007824 */ /* 0x040fe200078e0a00 */
[----:B------:R-:W-:Y:S01]  /*0350*/  SHF.R.S32.HI R5, RZ, 0x1f, R4 ;  /* 0x0000001fff057819 */ /* 0x000fe20000011404 */
[----:B------:R-:W-:Y:S01]  /*0360*/  IMAD.IADD R2, R16, 0x1, -R2 ;  /* 0x0000000110027824 */ /* 0x000fe200078e0a02 */
[----:B------:R-:W-:Y:S01]  /*0370*/  LOP3.LUT R3, R3, 0x1c0, RZ, 0xc0, !PT ;  /* 0x000001c003037812 */ /* 0x000fe200078ec0ff */
[----:B------:R-:W-:Y:S01]  /*0380*/  IMAD.SHL.U32 R20, R0, 0x8, RZ ;  /* 0x0000000800147824 */ /* 0x000fe200078e00ff */
[----:B------:R-:W-:-:S02]  /*0390*/  LEA.HI R18, R5, R4, RZ, 0x2 ;  /* 0x0000000405127211 */ /* 0x000fc400078f10ff */
[----:B------:R-:W-:Y:S02]  /*03a0*/  SHF.R.S32.HI R5, RZ, 0x1f, R2 ;  /* 0x0000001fff057819 */ /* 0x000fe40000011402 */
[----:B------:R-:W-:Y:S01]  /*03b0*/  LOP3.LUT R4, R3, 0x38, R20, 0xf8, !PT ;  /* 0x0000003803047812 */ /* 0x000fe200078ef814 */
[----:B------:R-:W-:Y:S01]  /*03c0*/  STL [R1+0x48], R20 ;  /* 0x0000481401007387 */ /* 0x000fe20000100800 */
[----:B------:R-:W-:Y:S02]  /*03d0*/  SHF.R.U32.HI R3, RZ, 0x3, R3 ;  /* 0x00000003ff037819 */ /* 0x000fe40000011603 */
[C---:B------:R-:W-:Y:S02]  /*03e0*/  LOP3.LUT P4, RZ, R0.reuse, 0x4, RZ, 0xc0, !PT ;  /* 0x0000000400ff7812 */ /* 0x040fe4000788c0ff */
[----:B------:R-:W-:Y:S02]  /*03f0*/  LEA.HI R13, R5, R2, RZ, 0x3 ;  /* 0x00000002050d7211 */ /* 0x000fe400078f18ff */
[C---:B------:R-:W-:Y:S01]  /*0400*/  LOP3.LUT P3, RZ, R0.reuse, 0x2, RZ, 0xc0, !PT ;  /* 0x0000000200ff7812 */ /* 0x040fe2000786c0ff */
[----:B------:R-:W-:Y:S01]  /*0410*/  IMAD.SHL.U32 R0, R0, 0x40, RZ ;  /* 0x0000004000007824 */ /* 0x000fe200078e00ff */
[----:B------:R-:W-:Y:S01]  /*0420*/  LOP3.LUT R10, R4, R3, RZ, 0x3c, !PT ;  /* 0x00000003040a7212 */ /* 0x000fe200078e3cff */
[----:B------:R-:W-:Y:S01]  /*0430*/  IMAD.SHL.U32 R3, R14, 0x10, RZ ;  /* 0x000000100e037824 */ /* 0x000fe200078e00ff */
[----:B------:R-:W-:-:S02]  /*0440*/  LOP3.LUT R4, R13, 0xfffffff8, RZ, 0xc0, !PT ;  /* 0xfffffff80d047812 */ /* 0x000fc400078ec0ff */
[----:B------:R-:W-:Y:S02]  /*0450*/  LOP3.LUT R0, R0, 0x1c0, RZ, 0xc0, !PT ;  /* 0x000001c000007812 */ /* 0x000fe400078ec0ff */
[----:B------:R-:W-:Y:S01]  /*0460*/  SHF.R.S32.HI R7, RZ, 0x7, R7 ;  /* 0x00000007ff077819 */ /* 0x000fe20000011407 */
[----:B------:R-:W-:Y:S01]  /*0470*/  IMAD.IADD R9, R2, 0x1, -R4 ;  /* 0x0000000102097824 */ /* 0x000fe200078e0a04 */
[C---:B------:R-:W-:Y:S02]  /*0480*/  LOP3.LUT R5, R0.reuse, 0x8, R17, 0xf8, !PT ;  /* 0x0000000800057812 */ /* 0x040fe400078ef811 */
[----:B------:R-:W-:Y:S01]  /*0490*/  LOP3.LUT R4, R0, 0x10, R3, 0xf8, !PT ;  /* 0x0000001000047812 */ /* 0x000fe200078ef803 */
[----:B------:R-:W-:Y:S01]  /*04a0*/  IMAD.SHL.U32 R3, R11, 0x200, RZ ;  /* 0x000002000b037824 */ /* 0x000fe200078e00ff */
[----:B------:R-:W-:Y:S02]  /*04b0*/  SHF.R.U32.HI R0, RZ, 0x3, R0 ;  /* 0x00000003ff007819 */ /* 0x000fe40000011600 */
[----:B------:R-:W-:Y:S01]  /*04c0*/  LOP3.LUT R2, R8, 0x1, RZ, 0xc0, !PT ;  /* 0x0000000108027812 */ /* 0x000fe200078ec0ff */
[----:B------:R-:W-:Y:S01]  /*04d0*/  IMAD R6, R7, 0x800, R3 ;  /* 0x0000080007067824 */ /* 0x000fe200078e0203 */
[----:B------:R-:W-:-:S02]  /*04e0*/  LEA.HI R12, R12, R16, RZ, 0x6 ;  /* 0x000000100c0c7211 */ /* 0x000fc400078f30ff */
[----:B------:R-:W-:Y:S02]  /*04f0*/  LOP3.LUT R5, R5, R0, RZ, 0x3c, !PT ;  /* 0x0000000005057212 */ /* 0x000fe400078e3cff */
[----:B------:R-:W-:Y:S02]  /*0500*/  ISETP.NE.U32.AND P0, PT, R2, 0x1, PT ;  /* 0x000000010200780c */ /* 0x000fe40003f05070 */
[----:B------:R-:W-:Y:S01]  /*0510*/  LOP3.LUT R4, R4, 0x8, R17, 0xf8, !PT ;  /* 0x0000000804047812 */ /* 0x000fe200078ef811 */
[----:B------:R-:W-:Y:S01]  /*0520*/  IMAD.IADD R17, R6, 0x1, R5 ;  /* 0x0000000106117824 */ /* 0x000fe200078e0205 */
[----:B------:R-:W-:Y:S01]  /*0530*/  SHF.R.S32.HI R2, RZ, 0x6, R12 ;  /* 0x00000006ff027819 */ /* 0x000fe2000001140c */
[----:B------:R-:W-:Y:S01]  /*0540*/  IMAD.SHL.U32 R6, R11, 0x20, RZ ;  /* 0x000000200b067824 */ /* 0x000fe200078e00ff */
[----:B------:R-:W-:Y:S01]  /*0550*/  LOP3.LUT R3, R3, R4, R0, 0xf6, !PT ;  /* 0x0000000403037212 */ /* 0x000fe200078ef600 */
[----:B------:R-:W-:Y:S01]  /*0560*/  IMAD.SHL.U32 R4, R7, 0x20, RZ ;  /* 0x0000002007047824 */ /* 0x000fe200078e00ff */
[----:B------:R-:W-:Y:S01]  /*0570*/  LOP3.LUT R0, R19, 0x7ffffffc, RZ, 0xc0, !PT ;  /* 0x7ffffffc13007812 */ /* 0x000fe200078ec0ff */
[----:B------:R-:W-:Y:S01]  /*0580*/  IMAD R10, R2, 0x200, R10 ;  /* 0x00000200020a7824 */ /* 0x000fe200078e020a */
[----:B------:R-:W-:Y:S01]  /*0590*/  R2P PR, R8, 0x6 ;  /* 0x0000000608007804 */ /* 0x000fe20000000000 */
[----:B------:R-:W-:Y:S01]  /*05a0*/  IMAD.SHL.U32 R5, R2, 0x8, RZ ;  /* 0x0000000802057824 */ /* 0x000fe200078e00ff */
[C---:B------:R-:W-:Y:S01]  /*05b0*/  LOP3.LUT P6, RZ, R9.reuse, 0x4, RZ, 0xc0, !PT ;  /* 0x0000000409ff7812 */ /* 0x040fe200078cc0ff */
[----:B------:R-:W-:Y:S01]  /*05c0*/  IMAD.SHL.U32 R2, R8, 0x40, RZ ;  /* 0x0000004008027824 */ /* 0x000fe200078e00ff */
[----:B------:R-:W-:Y:S01]  /*05d0*/  LOP3.LUT P5, RZ, R9, 0x2, RZ, 0xc0, !PT ;  /* 0x0000000209ff7812 */ /* 0x000fe200078ac0ff */
[C---:B------:R-:W-:Y:S01]  /*05e0*/  IMAD.IADD R8, R16.reuse, 0x1, -R0 ;  /* 0x0000000110087824 */ /* 0x040fe200078e0a00 */
[----:B------:R-:W-:Y:S01]  /*05f0*/  LEA R3, R3, UR5, 0x1 ;  /* 0x0000000503037c11 */ /* 0x000fe2000f8e08ff */
[----:B------:R-:W-:Y:S01]  /*0600*/  IMAD.SHL.U32 R16, R16, 0x2, RZ ;  /* 0x0000000210107824 */ /* 0x000fe200078e00ff */
[----:B------:R-:W-:-:S02]  /*0610*/  LOP3.LUT R0, R2, 0x1c0, RZ, 0xc0, !PT ;  /* 0x000001c002007812 */ /* 0x000fc400078ec0ff */
[----:B------:R-:W-:Y:S02]  /*0620*/  LOP3.LUT R2, R5, 0x18, RZ, 0xc0, !PT ;  /* 0x0000001805027812 */ /* 0x000fe400078ec0ff */
[----:B------:R-:W-:Y:S02]  /*0630*/  SHF.R.U32.HI R5, RZ, 0x3, R0 ;  /* 0x00000003ff057819 */ /* 0x000fe40000011600 */
[----:B------:R-:W-:Y:S02]  /*0640*/  LOP3.LUT R12, R4, 0x6, R16, 0xf8, !PT ;  /* 0x00000006040c7812 */ /* 0x000fe400078ef810 */
[----:B------:R-:W-:Y:S02]  /*0650*/  LOP3.LUT R7, R2, 0x20, R6, 0xf8, !PT ;  /* 0x0000002002077812 */ /* 0x000fe400078ef806 */
[----:B------:R-:W-:Y:S01]  /*0660*/  LOP3.LUT R4, R0, 0x20, R4, 0xf8, !PT ;  /* 0x0000002000047812 */ /* 0x000fe200078ef804 */
[----:B------:R1:W-:Y:S01]  /*0670*/  STL [R1+0x84], R12 ;  /* 0x0000840c01007387 */ /* 0x0003e20000100800 */
[----:B------:R-:W-:Y:S01]  /*0680*/  LOP3.LUT R6, R5, R0, R2, 0x1e, !PT ;  /* 0x0000000005067212 */ /* 0x000fe200078e1e02 */
[----:B------:R-:W-:Y:S01]  /*0690*/  IMAD.SHL.U32 R0, R8, 0x2, RZ ;  /* 0x0000000208007824 */ /* 0x000fe200078e00ff */
[----:B------:R-:W-:Y:S01]  /*06a0*/  LOP3.LUT R5, R4, R5, RZ, 0x3c, !PT ;  /* 0x0000000504057212 */ /* 0x000fe200078e3cff */
[----:B------:R-:W-:-:S02]  /*06b0*/  IMAD.SHL.U32 R2, R9, 0x40, RZ ;  /* 0x0000004009027824 */ /* 0x000fc400078e00ff */
[--C-:B------:R-:W-:Y:S02]  /*06c0*/  IMAD R4, R15, 0x400, R0.reuse ;  /* 0x000004000f047824 */ /* 0x100fe400078e0200 */
[----:B------:R-:W-:Y:S02]  /*06d0*/  IMAD R0, R14, 0x400, R0 ;  /* 0x000004000e007824 */ /* 0x000fe400078e0200 */
[----:B------:R-:W-:Y:S02]  /*06e0*/  IMAD.IADD R16, R4, 0x1, R5 ;  /* 0x0000000104107824 */ /* 0x000fe400078e0205 */
[----:B------:R-:W-:Y:S01]  /*06f0*/  IMAD.SHL.U32 R4, R11, 0x8, RZ ;  /* 0x000000080b047824 */ /* 0x000fe200078e00ff */
[----:B------:R-:W-:Y:S01]  /*0700*/  LEA R11, R10, UR5, 0x1 ;  /* 0x000000050a0b7c11 */ /* 0x000fe2000f8e08ff */
[----:B------:R-:W-:Y:S02]  /*0710*/  IMAD.SHL.U32 R8, R13, 0x40, RZ ;  /* 0x000000400d087824 */ /* 0x000fe400078e00ff */
[----:B------:R-:W-:-:S03]  /*0720*/  VIADD R13, R20, 0x80 ;  /* 0x00000080140d7836 */ /* 0x000fc60000000000 */
[----:B------:R-:W-:-:S05]  /*0730*/  LOP3.LUT R8, R8, 0xfffffe00, RZ, 0xc0, !PT ;  /* 0xfffffe0008087812 */ /* 0x000fca00078ec0ff */
[----:B------:R-:W-:Y:S02]  /*0740*/  IMAD R9, R14, 0x400, R8 ;  /* 0x000004000e097824 */ /* 0x000fe400078e0208 */
[----:B-1----:R-:W-:Y:S01]  /*0750*/  IMAD.IADD R12, R0, 0x1, R6 ;  /* 0x00000001000c7824 */ /* 0x002fe200078e0206 */
[----:B------:R-:W-:Y:S01]  /*0760*/  LOP3.LUT R0, R2, 0x1c0, RZ, 0xc0, !PT ;  /* 0x000001c002007812 */ /* 0x000fe200078ec0ff */
[----:B------:R-:W-:Y:S02]  /*0770*/  IMAD.MOV.U32 R6, RZ, RZ, 0x20 ;  /* 0x00000020ff067424 */ /* 0x000fe400078e00ff */
[----:B------:R-:W-:Y:S01]  /*0780*/  VIADD R14, R20, 0x40 ;  /* 0x00000040140e7836 */ /* 0x000fe20000000000 */
[----:B------:R-:W-:Y:S02]  /*0790*/  SHF.R.U32.HI R2, RZ, 0x3, R0 ;  /* 0x00000003ff027819 */ /* 0x000fe40000011600 */
[----:B------:R-:W-:Y:S02]  /*07a0*/  LOP3.LUT R4, R0, 0x8, R4, 0xf8, !PT ;  /* 0x0000000800047812 */ /* 0x000fe400078ef804 */
[----:B------:R-:W-:Y:S01]  /*07b0*/  LOP3.LUT R5, R2, R7, R0, 0x1e, !PT ;  /* 0x0000000702057212 */ /* 0x000fe200078e1e00 */
[----:B------:R-:W-:Y:S01]  /*07c0*/  IMAD R7, R15, 0x400, R8 ;  /* 0x000004000f077824 */ /* 0x000fe200078e0208 */
[----:B------:R-:W-:-:S02]  /*07d0*/  SHF.R.S32.HI R0, RZ, 0x2, R18 ;  /* 0x00000002ff007819 */ /* 0x000fc40000011412 */
[----:B------:R-:W-:Y:S02]  /*07e0*/  LOP3.LUT R2, R4, R2, RZ, 0x3c, !PT ;  /* 0x0000000204027212 */ /* 0x000fe400078e3cff */
[----:B------:R-:W-:Y:S01]  /*07f0*/  LOP3.LUT R8, R5, R8, RZ, 0xfc, !PT ;  /* 0x0000000805087212 */ /* 0x000fe200078efcff */
[----:B------:R-:W-:Y:S02]  /*0800*/  IMAD R4, R15, 0x10, R0 ;  /* 0x000000100f047824 */ /* 0x000fe400078e0200 */
[----:B------:R-:W-:Y:S01]  /*0810*/  IMAD.U32 R0, RZ, RZ, UR4 ;  /* 0x00000004ff007e24 */ /* 0x000fe2000f8e00ff */
[----:B-----5:R-:W-:Y:S01]  /*0820*/  USHF.L.U32 UR4, UR48, 0x7, URZ ;  /* 0x0000000730047899 */ /* 0x020fe2000800063f */
[----:B------:R-:W-:Y:S01]  /*0830*/  IMAD.IADD R7, R7, 0x1, R2 ;  /* 0x0000000107077824 */ /* 0x000fe200078e0202 */
[----:B------:R1:W-:Y:S01]  /*0840*/  STL [R1+0x80], R4 ;  /* 0x0000800401007387 */ /* 0x0003e20000100800 */
[----:B------:R-:W-:Y:S02]  /*0850*/  IMAD.IADD R9, R2, 0x1, R9 ;  /* 0x0000000102097824 */ /* 0x000fe400078e0209 */
[----:B------:R-:W-:Y:S01]  /*0860*/  IMAD.MOV.U32 R5, RZ, RZ, 0x40 ;  /* 0x00000040ff057424 */ /* 0x000fe200078e00ff */
[----:B------:R2:W-:Y:S01]  /*0870*/  STL [R1+0x68], R14 ;  /* 0x0000680e01007387 */ /* 0x0005e20000100800 */
[----:B------:R-:W-:Y:S01]  /*0880*/  IMAD.U32 R0, RZ, RZ, UR4 ;  /* 0x00000004ff007e24 */ /* 0x000fe2000f8e00ff */
[----:B------:R-:W-:-:S02]  /*0890*/  ULEA UR4, UR7, UR6, 0x18 ;  /* 0x0000000607047291 */ /* 0x000fc4000f8ec03f */
[----:B------:R-:W-:Y:S01]  /*08a0*/  USHF.R.S32.HI UR6, URZ, 0x1f, UR48 ;  /* 0x0000001f3f067899 */ /* 0x000fe20008011430 */
[----:B------:R3:W-:Y:S01]  /*08b0*/  STL [R1+0x6c], R13 ;  /* 0x00006c0d01007387 */ /* 0x0007e20000100800 */
[----:B------:R-:W-:-:S03]  /*08c0*/  USHF.R.S32.HI UR7, URZ, 0x1f, UR56 ;  /* 0x0000001f3f077899 */ /* 0x000fc60008011438 */
[----:B------:R4:W-:Y:S01]  /*08d0*/  STL [R1+0x2c], R11 ;  /* 0x00002c0b01007387 */ /* 0x0009e20000100800 */
[----:B------:R-:W-:Y:S01]  /*08e0*/  IMAD.U32 R0, RZ, RZ, UR6 ;  /* 0x00000006ff007e24 */ /* 0x000fe2000f8e00ff */
[----:B------:R-:W-:Y:S01]  /*08f0*/  UIADD3 UR6, UR5, 0x12000, URZ ;  /* 0x0001200005067890 */ /* 0x000fe2000fffe03f */
[----:B------:R-:W-:Y:S02]  /*0900*/  IMAD.MOV.U32 R0, RZ, RZ, -0x10 ;  /* 0xfffffff0ff007424 */ /* 0x000fe400078e00ff */
[----:B------:R-:W-:Y:S01]  /*0910*/  IMAD.U32 R2, RZ, RZ, UR7 ;  /* 0x00000007ff027e24 */ /* 0x000fe2000f8e00ff */
[----:B------:R-:W-:Y:S01]  /*0920*/  SEL R2, R6, 0xffffffe0, !P3 ;  /* 0xffffffe006027807 */ /* 0x000fe20005800000 */
[----:B------:R-:W-:Y:S01]  /*0930*/  UIADD3 UR7, UR5, 0xc000, URZ ;  /* 0x0000c00005077890 */ /* 0x000fe2000fffe03f */
[----:B------:R-:W-:Y:S02]  /*0940*/  SEL R10, R0, 0x10, !P0 ;  /* 0x00000010000a7807 */ /* 0x000fe40004000000 */
[----:B------:R-:W-:-:S02]  /*0950*/  LEA R0, R17, UR6, 0x1 ;  /* 0x0000000611007c11 */ /* 0x000fc4000f8e08ff */
[C---:B-1----:R-:W-:Y:S02]  /*0960*/  SEL R4, R5.reuse, 0xffffffc0, !P4 ;  /* 0xffffffc005047807 */ /* 0x042fe40006000000 */
[----:B------:R-:W-:Y:S02]  /*0970*/  SEL R6, R6, 0xffffffe0, !P5 ;  /* 0xffffffe006067807 */ /* 0x000fe40006800000 */
[----:B--2---:R-:W-:Y:S01]  /*0980*/  LEA R14, R16, UR5, 0x1 ;  /* 0x00000005100e7c11 */ /* 0x004fe2000f8e08ff */
[----:B------:R-:W-:Y:S01]  /*0990*/  IMAD.IADD R252, R0, 0x1, R4 ;  /* 0x0000000100fc7824 */ /* 0x000fe200078e0204 */
[----:B------:R-:W-:Y:S02]  /*09a0*/  SEL R5, R5, 0xffffffc0, !P6 ;  /* 0xffffffc005057807 */ /* 0x000fe40007000000 */
[----:B------:R-:W-:Y:S02]  /*09b0*/  LEA R9, R9, UR6, 0x1 ;  /* 0x0000000609097c11 */ /* 0x000fe4000f8e08ff */
[----:B---3--:R-:W-:Y:S01]  /*09c0*/  LEA R13, R12, UR7, 0x1 ;  /* 0x000000070c0d7c11 */ /* 0x008fe2000f8e08ff */
[----:B------:R-:W-:Y:S01]  /*09d0*/  VIADD R12, R14, 0x20 ;  /* 0x000000200e0c7836 */ /* 0x000fe20000000000 */
[----:B------:R-:W-:Y:S01]  /*09e0*/  ULDC.64 UR6, c[0x0][0x208] ;  /* 0x0000820000067ab9 */ /* 0x000fe20000000a00 */
[----:B----4-:R-:W-:Y:S01]  /*09f0*/  IMAD.IADD R11, R0, 0x1, R2 ;  /* 0x00000001000b7824 */ /* 0x010fe200078e0202 */
[----:B------:R-:W-:Y:S01]  /*0a00*/  IADD3 R2, R2, -0x6000, R0 ;  /* 0xffffa00002027810 */ /* 0x000fe20007ffe000 */
[----:B------:R-:W-:-:S03]  /*0a10*/  @P1 VIADD R12, R14, 0xffffffe0 ;  /* 0xffffffe00e0c1836 */ /* 0x000fc60000000000 */
        /* <DEDUP_REMOVED lines=8> */
[----:B-1----:R-:W-:-:S05]  /*0aa0*/  LEA R11, R7, UR5, 0x1 ;  /* 0x00000005070b7c11 */ /* 0x002fca000f8e08ff */
[----:B------:R-:W-:Y:S02]  /*0ab0*/  IMAD.IADD R7, R11, 0x1, R6 ;  /* 0x000000010b077824 */ /* 0x000fe400078e0206 */
        /* <DEDUP_REMOVED lines=8> */
[----:B--2---:R-:W-:Y:S02]  /*0b40*/  IMAD.IADD R4, R10, 0x1, R12 ;  /* 0x000000010a047824 */ /* 0x004fe400078e020c */
[----:B------:R-:W-:-:S03]  /*0b50*/  IMAD.IADD R10, R11, 0x1, R5 ;  /* 0x000000010b0a7824 */ /* 0x000fc600078e0205 */
[----:B------:R1:W-:Y:S04]  /*0b60*/  STL [R1+0x58], R4 ;  /* 0x0000580401007387 */ /* 0x0003e80000100800 */
[----:B------:R-:W-:Y:S04]  /*0b70*/  STL [R1+0xc], R7 ;  /* 0x00000c0701007387 */ /* 0x000fe80000100800 */
[----:B------:R-:W-:Y:S04]  /*0b80*/  STL [R1+0x18], R10 ;  /* 0x0000180a01007387 */ /* 0x000fe80000100800 */
[----:B------:R-:W-:Y:S01]  /*0b90*/  STL [R1+0x28], R8 ;  /* 0x0000280801007387 */ /* 0x000fe20000100800 */
[----:B-1----:R-:W-:-:S02]  /*0ba0*/  IMAD.IADD R4, R5, 0x1, R9 ;  /* 0x0000000105047824 */ /* 0x002fc400078e0209 */
[----:B------:R-:W-:-:S03]  /*0bb0*/  IMAD.IADD R5, R7, 0x1, R5 ;  /* 0x0000000107057824 */ /* 0x000fc600078e0205 */
[----:B------:R1:W-:Y:S04]  /*0bc0*/  STL [R1+0x20], R4 ;  /* 0x0000200401007387 */ /* 0x0003e80000100800 */
[----:B------:R2:W-:Y:S01]  /*0bd0*/  STL [R1+0x14], R5 ;  /* 0x0000140501007387 */ /* 0x0005e20000100800 */
[----:B-1----:R-:W-:-:S05]  /*0be0*/  IMAD.IADD R4, R6, 0x1, R4 ;  /* 0x0000000106047824 */ /* 0x002fca00078e0204 */
[----:B------:R2:W-:Y:S02]  /*0bf0*/  STL [R1+0x24], R4 ;  /* 0x0000240401007387 */ /* 0x0005e40000100800 */
.L_x_92:
        /* <DEDUP_REMOVED lines=16> */
[----:B--2---:R-:W-:Y:S01]  /*0d00*/  IMAD.U32 R4, RZ, RZ, UR8 ;  /* 0x00000008ff047e24 */ /* 0x004fe2000f8e00ff */
        /* <DEDUP_REMOVED lines=50> */
.L_x_46:
[----:B------:R-:W-:Y:S02]  /*1030*/  @!UP3 UIADD3 UR5, UR10, UR9, -UR25 ;  /* 0x000000090a05b290 */ /* 0x000fe4000fffe819 */
[----:B------:R-:W-:Y:S02]  /*1040*/  @UP0 UIADD3 UR13, UR12, -UR8, URZ ;  /* 0x800000080c0d0290 */ /* 0x000fe4000fffe03f */
[----:B------:R-:W-:-:S05]  /*1050*/  UISETP.GT.AND UP1, UPT, UR5, UR31, UPT ;  /* 0x0000001f0500728c */ /* 0x000fca000bf24270 */
[----:B------:R-:W-:Y:S01]  /*1060*/  @!UP0 ULDC UR13, c[0x0][0x2c4] ;  /* 0x0000b100000d8ab9 */ /* 0x000fe20000000800 */
[----:B------:R-:W-:-:S13]  /*1070*/  PLOP3.LUT P0, PT, PT, PT, UP1, 0x80, 0x0 ;  /* 0x000000000000781c */ /* 0x000fda0003f0f018 */
[----:B------:R-:W-:Y:S05]  /*1080*/  @!P0 BRA `(.L_x_47) ;  /* 0x00000084001c8947 */ /* 0x000fea0003800000 */
[----:B------:R-:W1:Y:S01]  /*1090*/  LDC R9, c[0x0][0x278] ;  /* 0x00009e00ff097b82 */ /* 0x000e620000000800 */
[----:B------:R-:W-:Y:S01]  /*10a0*/  UISETP.NE.AND UP2, UPT, UR8, -0x1, UPT ;  /* 0xffffffff0800788c */ /* 0x000fe2000bf45270 */
[----:B------:R-:W-:Y:S01]  /*10b0*/  IABS R7, UR56 ;  /* 0x0000003800077c13 */ /* 0x000fe20008000000 */
[----:B------:R-:W-:Y:S01]  /*10c0*/  ULDC.64 UR10, c[0x0][0x228] ;  /* 0x00008a00000a7ab9 */ /* 0x000fe20000000a00 */
[----:B------:R-:W-:Y:S01]  /*10d0*/  ULDC.64 UR16, c[0x0][0x488] ;  /* 0x0001220000107ab9 */ /* 0x000fe20000000a00 */
[----:B------:R-:W-:Y:S02]  /*10e0*/  UIMAD.WIDE.U32 UR18, UR48, UR10, URZ ;  /* 0x0000000a301272a5 */ /* 0x000fe4000f8e003f */
[----:B------:R-:W-:Y:S01]  /*10f0*/  UIMAD UR10, UR58, UR10, URZ ;  /* 0x0000000a3a0a72a4 */ /* 0x000fe2000f8e023f */
[----:B------:R-:W2:Y:S01]  /*1100*/  S2UR UR9, SR_CTAID.X ;  /* 0x00000000000979c3 */ /* 0x000ea20000002500 */
[----:B------:R-:W-:Y:S02]  /*1110*/  USHF.L.U32 UR21, UR48, 0x7, URZ ;  /* 0x0000000730157899 */ /* 0x000fe4000800063f */
[----:B------:R-:W-:-:S02]  /*1120*/  UIMAD UR24, UR48, UR11, UR10 ;  /* 0x0000000b301872a4 */ /* 0x000fc4000f8e020a */
[----:B------:R-:W-:Y:S01]  /*1130*/  UIADD3 UR12, UR13, 0x3f, URZ ;  /* 0x0000003f0d0c7890 */ /* 0x000fe2000fffe03f */
[----:B------:R-:W-:Y:S01]  /*1140*/  @!UP2 ULDC.64 UR10, c[0x0][0x418] ;  /* 0x00010600000aaab9 */ /* 0x000fe20000000a00 */
[----:B------:R-:W-:Y:S01]  /*1150*/  ULDC.64 UR32, c[0x0][0x240] ;  /* 0x0000900000207ab9 */ /* 0x000fe20000000a00 */
[----:B------:R-:W-:Y:S01]  /*1160*/  @!UP2 UIMAD.WIDE.U32 UR42, UR48, UR10, URZ ;  /* 0x0000000a302aa2a5 */ /* 0x000fe2000f8e003f */
[----:B------:R-:W-:Y:S01]  /*1170*/  ULDC UR59, c[0x0][0x2d4] ;  /* 0x0000b500003b7ab9 */ /* 0x000fe20000000800 */
[----:B------:R-:W-:Y:S01]  /*1180*/  @UP2 ULDC.64 UR14, c[0x0][0x420] ;  /* 0x00010800000e2ab9 */ /* 0x000fe20000000a00 */
[----:B------:R-:W-:Y:S02]  /*1190*/  USHF.R.S32.HI UR38, URZ, 0x1f, UR59 ;  /* 0x0000001f3f267899 */ /* 0x000fe4000801143b */
[----:B------:R-:W-:Y:S01]  /*11a0*/  @UP2 UIMAD.WIDE.U32 UR46, UR8, UR14, URZ ;  /* 0x0000000e082e22a5 */ /* 0x000fe2000f8e003f */
[----:B-1----:R-:W-:Y:S01]  /*11b0*/  IABS R8, R9 ;  /* 0x0000000900087213 */ /* 0x002fe20000000000 */
[----:B------:R-:W-:Y:S01]  /*11c0*/  USHF.L.U64.HI UR20, UR48, 0x7, UR58 ;  /* 0x0000000730147899 */ /* 0x000fe2000801023a */
[----:B------:R-:W-:Y:S01]  /*11d0*/  ISETP.NE.AND P3, PT, R9, RZ, PT ;  /* 0x000000ff0900720c */ /* 0x000fe20003f65270 */
[----:B------:R-:W-:Y:S01]  /*11e0*/  ULDC UR28, c[0x0][0x2dc] ;  /* 0x0000b700001c7ab9 */ /* 0x000fe20000000800 */
[----:B------:R-:W1:Y:S01]  /*11f0*/  I2F.RP R4, R8 ;  /* 0x0000000800047306 */ /* 0x000e620000209400 */
[----:B------:R-:W-:Y:S01]  /*1200*/  ULDC UR61, c[0x0][0x270] ;  /* 0x00009c00003d7ab9 */ /* 0x000fe20000000800 */
[----:B------:R-:W-:-:S02]  /*1210*/  @UP2 UIMAD UR51, UR8, UR15, UR47 ;  /* 0x0000000f083322a4 */ /* 0x000fc4000f8e022f */
[----:B--2---:R-:W-:Y:S02]  /*1220*/  UIMAD.WIDE.U32 UR36, UR9, UR16, URZ ;  /* 0x00000010092472a5 */ /* 0x004fe4000f8e003f */
[----:B------:R-:W-:Y:S02]  /*1230*/  UIMAD.WIDE.U32 UR14, UR48, UR59, URZ ;  /* 0x0000003b300e72a5 */ /* 0x000fe4000f8e003f */
[----:B------:R-:W-:Y:S02]  /*1240*/  UIMAD UR41, UR9, UR17, UR37 ;  /* 0x00000011092972a4 */ /* 0x000fe4000f8e0225 */
[----:B------:R-:W-:Y:S02]  /*1250*/  @!UP2 UIMAD UR9, UR58, UR10, URZ ;  /* 0x0000000a3a09a2a4 */ /* 0x000fe4000f8e023f */
[----:B------:R-:W-:Y:S02]  /*1260*/  USEL UR37, UR21, URZ, UP0 ;  /* 0x0000003f15257287 */ /* 0x000fe40008000000 */
[----:B------:R-:W-:Y:S01]  /*1270*/  @!UP2 UIMAD UR39, UR48, UR11, UR9 ;  /* 0x0000000b3027a2a4 */ /* 0x000fe2000f8e0209 */
[----:B-1----:R-:W1:Y:S01]  /*1280*/  MUFU.RCP R4, R4 ;  /* 0x0000000400047308 */ /* 0x002e620000001000 */
[----:B------:R-:W-:Y:S01]  /*1290*/  UIADD3 UR9, UR13, 0x40, UR31 ;  /* 0x000000400d097890 */ /* 0x000fe2000fffe01f */
[----:B------:R-:W-:Y:S01]  /*12a0*/  ULDC UR10, c[0x0][0x394] ;  /* 0x0000e500000a7ab9 */ /* 0x000fe20000000800 */
[----:B------:R-:W-:-:S02]  /*12b0*/  USHF.R.S32.HI UR21, URZ, 0x1f, UR12 ;  /* 0x0000001f3f157899 */ /* 0x000fc4000801140c */
[----:B------:R-:W-:Y:S02]  /*12c0*/  UIADD3 UR9, UR9, UR10, -UR5 ;  /* 0x0000000a09097290 */ /* 0x000fe4000fffe805 */
[----:B------:R-:W-:Y:S02]  /*12d0*/  ULEA.HI UR21, UR21, UR12, URZ, 0x6 ;  /* 0x0000000c15157291 */ /* 0x000fe4000f8f303f */
[----:B------:R-:W-:Y:S02]  /*12e0*/  UIADD3 UR9, UR9, 0x3f, URZ ;  /* 0x0000003f09097890 */ /* 0x000fe4000fffe03f */
[----:B------:R-:W-:Y:S02]  /*12f0*/  UIMAD.WIDE.U32 UR16, UR8, UR32, URZ ;  /* 0x00000020081072a5 */ /* 0x000fe4000f8e003f */
[----:B------:R-:W-:Y:S02]  /*1300*/  USHF.R.S32.HI UR12, URZ, 0x1f, UR9 ;  /* 0x0000001f3f0c7899 */ /* 0x000fe40008011409 */
[----:B------:R-:W-:Y:S01]  /*1310*/  USEL UR57, UR18, UR16, !UP2 ;  /* 0x0000001012397287 */ /* 0x000fe2000d000000 */
[----:B-1----:R-:W-:Y:S01]  /*1320*/  VIADD R4, R4, 0xffffffe ;  /* 0x0ffffffe04047836 */ /* 0x002fe20000000000 */
[----:B------:R-:W-:-:S02]  /*1330*/  ULEA.HI UR9, UR12, UR9, URZ, 0x6 ;  /* 0x000000090c097291 */ /* 0x000fc4000f8f303f */
[----:B------:R-:W-:Y:S01]  /*1340*/  UIMAD UR18, UR38, UR48, URZ ;  /* 0x00000030261272a4 */ /* 0x000fe2000f8e023f */
[----:B------:R-:W1:Y:S01]  /*1350*/  F2I.FTZ.U32.TRUNC.NTZ R5, R4 ;  /* 0x0000000400057305 */ /* 0x000e62000021f000 */
[----:B------:R-:W-:Y:S02]  /*1360*/  USHF.R.S32.HI UR12, URZ, 0x6, UR21 ;  /* 0x000000063f0c7899 */ /* 0x000fe40008011415 */
[----:B------:R-:W-:Y:S02]  /*1370*/  USHF.R.S32.HI UR9, URZ, 0x6, UR9 ;  /* 0x000000063f097899 */ /* 0x000fe40008011409 */
[----:B------:R-:W-:Y:S02]  /*1380*/  UIMAD.WIDE UR10, UR28, UR61, URZ ;  /* 0x0000003d1c0a72a5 */ /* 0x000fe4000f8e023f */
[----:B------:R-:W-:Y:S02]  /*1390*/  USEL UR20, UR20, URZ, UP0 ;  /* 0x0000003f14147287 */ /* 0x000fe40008000000 */
[----:B------:R-:W-:-:S02]  /*13a0*/  UIMAD UR18, UR58, UR59, UR18 ;  /* 0x0000003b3a1272a4 */ /* 0x000fc4000f8e0212 */
[----:B------:R-:W-:Y:S02]  /*13b0*/  UISETP.LT.AND UP0, UPT, UR12, UR9, UPT ;  /* 0x000000090c00728c */ /* 0x000fe4000bf01270 */
[----:B------:R-:W-:Y:S01]  /*13c0*/  UIMAD UR22, UR8, UR33, URZ ;  /* 0x00000021081672a4 */ /* 0x000fe2000f8e023f */
[----:B-1----:R-:W-:Y:S01]  /*13d0*/  IMAD.MOV R4, RZ, RZ, -R5 ;  /* 0x000000ffff047224 */ /* 0x002fe200078e0a05 */
[----:B------:R-:W-:Y:S02]  /*13e0*/  UIADD3 UR52, UR19, UR24, URZ ;  /* 0x0000001813347290 */ /* 0x000fe4000fffe03f */
[----:B------:R-:W-:Y:S01]  /*13f0*/  UIMAD UR19, UR11, UR14, URZ ;  /* 0x0000000e0b1372a4 */ /* 0x000fe2000f8e023f */
[----:B------:R-:W-:Y:S01]  /*1400*/  IMAD R6, R4, R8, RZ ;  /* 0x0000000804067224 */ /* 0x000fe200078e02ff */
[----:B------:R-:W-:Y:S01]  /*1410*/  UIADD3 UR18, UR15, UR18, URZ ;  /* 0x000000120f127290 */ /* 0x000fe2000fffe03f */
[----:B------:R-:W-:Y:S01]  /*1420*/  IMAD.MOV.U32 R4, RZ, RZ, RZ ;  /* 0x000000ffff047224 */ /* 0x000fe200078e00ff */
[----:B------:R-:W-:Y:S01]  /*1430*/  USEL UR44, UR12, UR9, UP0 ;  /* 0x000000090c2c7287 */ /* 0x000fe20008000000 */
[----:B------:R-:W-:-:S02]  /*1440*/  ULDC.U8 UR26, c[0x0][0x3d8] ;  /* 0x0000f600001a7ab9 */ /* 0x000fc40000000000 */
[----:B------:R-:W-:Y:S01]  /*1450*/  IMAD.HI.U32 R4, R5, R6, R4 ;  /* 0x0000000605047227 */ /* 0x000fe200078e0004 */
[----:B------:R-:W-:Y:S01]  /*1460*/  MOV R5, R7 ;  /* 0x0000000700057202 */ /* 0x000fe20000000f00 */
[----:B------:R-:W-:Y:S02]  /*1470*/  @UP2 UIADD3 UR52, UR17, UR22, URZ ;  /* 0x0000001611342290 */ /* 0x000fe4000fffe03f */
[----:B------:R-:W-:Y:S02]  /*1480*/  UISETP.NE.AND UP3, UPT, UR26, URZ, UPT ;  /* 0x0000003f1a00728c */ /* 0x000fe4000bf65270 */
[----:B------:R-:W-:Y:S01]  /*1490*/  IMAD.HI.U32 R4, R4, R5, RZ ;  /* 0x0000000504047227 */ /* 0x000fe200078e00ff */
[----:B------:R-:W-:Y:S02]  /*14a0*/  UIMAD.WIDE.U32 UR16, UR10, UR14, URZ ;  /* 0x0000000e0a1072a5 */ /* 0x000fe4000f8e003f */
[----:B------:R-:W-:Y:S01]  /*14b0*/  UIMAD UR9, UR10, UR18, UR19 ;  /* 0x000000120a0972a4 */ /* 0x000fe2000f8e0213 */
[----:B------:R-:W-:Y:S01]  /*14c0*/  IMAD.MOV R6, RZ, RZ, -R4 ;  /* 0x000000ffff067224 */ /* 0x000fe200078e0a04 */
[----:B------:R-:W-:-:S02]  /*14d0*/  ULEA UR18, UR44, 0xffffffc0, 0x6 ;  /* 0xffffffc02c127891 */ /* 0x000fc4000f8e303f */
[----:B------:R-:W-:Y:S01]  /*14e0*/  UISETP.NE.AND UP1, UPT, UR34, -0x1, UPT ;  /* 0xffffffff2200788c */ /* 0x000fe2000bf25270 */
[C---:B------:R-:W-:Y:S01]  /*14f0*/  IMAD R5, R8.reuse, R6, R5 ;  /* 0x0000000608057224 */ /* 0x040fe200078e0205 */
[----:B------:R-:W-:Y:S02]  /*1500*/  UIMAD.WIDE.U32 UR14, UR10, UR8, URZ ;  /* 0x000000080a0e72a5 */ /* 0x000fe4000f8e003f */
[----:B------:R-:W-:Y:S02]  /*1510*/  UIMAD UR12, UR11, UR8, URZ ;  /* 0x000000080b0c72a4 */ /* 0x000fe4000f8e023f */
[----:B------:R-:W-:Y:S01]  /*1520*/  ISETP.GT.U32.AND P1, PT, R8, R5, PT ;  /* 0x000000050800720c */ /* 0x000fe20003f24070 */
[----:B------:R-:W-:Y:S02]  /*1530*/  UIADD3 UR49, UR17, UR9, URZ ;  /* 0x0000000911317290 */ /* 0x000fe4000fffe03f */
[----:B------:R-:W-:Y:S02]  /*1540*/  USHF.R.S32.HI UR38, URZ, 0x1f, UR18 ;  /* 0x0000001f3f267899 */ /* 0x000fe40008011412 */
[----:B------:R-:W-:-:S02]  /*1550*/  UIADD3 UR9, UP0, UR18, UR37, URZ ;  /* 0x0000002512097290 */ /* 0x000fc4000ff1e03f */
[----:B------:R-:W-:Y:S02]  /*1560*/  @UP2 UIADD3 UR49, UR15, UR12, URZ ;  /* 0x0000000c0f312290 */ /* 0x000fe4000fffe03f */
[----:B------:R-:W-:Y:S01]  /*1570*/  UIADD3.X UR12, UR38, UR20, URZ, UP0, !UPT ;  /* 0x00000014260c7290 */ /* 0x000fe200087fe43f */
[----:B------:R-:W-:Y:S01]  /*1580*/  ULDC UR24, c[0x0][0x2c4] ;  /* 0x0000b10000187ab9 */ /* 0x000fe20000000800 */
[----:B------:R-:W-:Y:S02]  /*1590*/  UIMAD UR11, UR11, UR9, URZ ;  /* 0x000000090b0b72a4 */ /* 0x000fe4000f8e023f */
[----:B------:R-:W-:Y:S01]  /*15a0*/  @!P1 IMAD.IADD R5, R5, 0x1, -R8 ;  /* 0x0000000105059824 */ /* 0x000fe200078e0a08 */
[----:B------:R-:W-:Y:S01]  /*15b0*/  UIMAD.WIDE.U32 UR20, UR10, UR9, URZ ;  /* 0x000000090a1472a5 */ /* 0x000fe2000f8e003f */
[----:B------:R-:W-:Y:S01]  /*15c0*/  @!P1 IADD3 R4, R4, 0x1, RZ ;  /* 0x0000000104049810 */ /* 0x000fe20007ffe0ff */
[----:B------:R-:W-:Y:S01]  /*15d0*/  @UP3 UIMAD UR9, UR48, UR24, URZ ;  /* 0x00000018300932a4 */ /* 0x000fe2000f8e023f */
[----:B------:R-:W-:Y:S01]  /*15e0*/  PLOP3.LUT P1, PT, PT, PT, UP1, 0x80, 0x0 ;  /* 0x000000000000781c */ /* 0x000fe20003f2f018 */
[----:B------:R-:W-:Y:S01]  /*15f0*/  ULDC.U8 UR27, c[0x0][0x480] ;  /* 0x00012000001b7ab9 */ /* 0x000fe20000000000 */
[----:B------:R-:W-:Y:S01]  /*1600*/  ISETP.GE.U32.AND P0, PT, R5, R8, PT ;  /* 0x000000080500720c */ /* 0x000fe20003f06070 */
[----:B------:R-:W-:Y:S01]  /*1610*/  @UP1 UIADD3 UR23, UR25, UR34, URZ ;  /* 0x0000002219171290 */ /* 0x000fe2000fffe03f */
[----:B------:R-:W-:Y:S01]  /*1620*/  LOP3.LUT R5, R9, UR56, RZ, 0x3c, !PT ;  /* 0x0000003809057c12 */ /* 0x000fe2000f8e3cff */
[----:B------:R-:W-:-:S02]  /*1630*/  @UP1 UIADD3 UR35, UR25, UR34, URZ ;  /* 0x0000002219231290 */ /* 0x000fc4000fffe03f */
[----:B------:R-:W-:Y:S01]  /*1640*/  UIMAD UR11, UR10, UR12, UR11 ;  /* 0x0000000c0a0b72a4 */ /* 0x000fe2000f8e020b */
[----:B------:R-:W-:Y:S01]  /*1650*/  ISETP.GE.AND P2, PT, R5, RZ, PT ;  /* 0x000000ff0500720c */ /* 0x000fe20003f46270 */
[----:B------:R-:W-:Y:S02]  /*1660*/  UIMAD UR50, UR56, UR28, URZ ;  /* 0x0000001c383272a4 */ /* 0x000fe4000f8e023f */
[----:B------:R-:W-:Y:S02]  /*1670*/  UISETP.NE.AND UP4, UPT, UR27, URZ, UPT ;  /* 0x0000003f1b00728c */ /* 0x000fe4000bf85270 */
[----:B------:R-:W-:Y:S01]  /*1680*/  @UP3 USEL UR10, UR9, UR8, !UP2 ;  /* 0x00000008090a3287 */ /* 0x000fe2000d000000 */
[----:B------:R-:W-:Y:S01]  /*1690*/  @UP1 ULDC.64 UR28, c[0x0][0x248] ;  /* 0x00009200001c1ab9 */ /* 0x000fe20000000a00 */
[----:B------:R-:W-:Y:S01]  /*16a0*/  @UP1 ULDC.64 UR26, c[0x0][0x250] ;  /* 0x00009400001a1ab9 */ /* 0x000fe20000000a00 */
[----:B------:R-:W-:Y:S01]  /*16b0*/  USEL UR55, UR16, UR14, !UP2 ;  /* 0x0000000e10377287 */ /* 0x000fe2000d000000 */
[----:B------:R-:W-:Y:S01]  /*16c0*/  @P0 VIADD R4, R4, 0x1 ;  /* 0x0000000104040836 */ /* 0x000fe20000000000 */
[----:B------:R-:W-:Y:S01]  /*16d0*/  @UP3 ULDC UR9, c[0x0][0x2e4] ;  /* 0x0000b90000093ab9 */ /* 0x000fe20000000800 */
[----:B------:R-:W-:Y:S01]  /*16e0*/  @UP1 UIMAD.WIDE.U32 UR16, UR23, UR28, URZ ;  /* 0x0000001c171012a5 */ /* 0x000fe2000f8e003f */
[----:B------:R-:W-:Y:S01]  /*16f0*/  PLOP3.LUT P0, PT, PT, PT, UP3, 0x80, 0x0 ;  /* 0x000000000000781c */ /* 0x000fe20003f0f038 */
[----:B------:R-:W-:Y:S01]  /*1700*/  @UP1 UIMAD UR19, UR23, UR29, URZ ;  /* 0x0000001d171312a4 */ /* 0x000fe2000f8e023f */
[----:B------:R-:W-:Y:S01]  /*1710*/  IMAD.MOV.U32 R18, RZ, RZ, R4 ;  /* 0x000000ffff127224 */ /* 0x000fe200078e0004 */
[----:B------:R-:W-:-:S02]  /*1720*/  @UP1 UIMAD.WIDE.U32 UR14, UR35, UR26, URZ ;  /* 0x0000001a230e12a5 */ /* 0x000fc4000f8e003f */
[----:B------:R-:W-:Y:S02]  /*1730*/  @UP3 UIMAD UR23, UR56, UR9, UR10 ;  /* 0x00000009381732a4 */ /* 0x000fe4000f8e020a */
[----:B------:R-:W-:Y:S01]  /*1740*/  @UP1 UIMAD UR12, UR35, UR27, URZ ;  /* 0x0000001b230c12a4 */ /* 0x000fe2000f8e023f */
[----:B------:R-:W-:Y:S01]  /*1750*/  @!P2 IADD3 R18, -R18, RZ, RZ ;  /* 0x000000ff1212a210 */ /* 0x000fe20007ffe1ff */
[----:B------:R-:W-:Y:S01]  /*1760*/  @!UP3 UIMAD UR9, UR48, UR61, UR56 ;  /* 0x0000003d3009b2a4 */ /* 0x000fe2000f8e0238 */
[----:B------:R-:W-:Y:S01]  /*1770*/  @!P3 LOP3.LUT R18, RZ, R9, RZ, 0x33, !PT ;  /* 0x00000009ff12b212 */ /* 0x000fe200078e33ff */
[----:B------:R-:W-:Y:S02]  /*1780*/  @!UP2 UIADD3 UR51, UR43, UR39, URZ ;  /* 0x000000272b33a290 */ /* 0x000fe4000fffe03f */
[----:B------:R-:W-:Y:S02]  /*1790*/  @UP1 UIADD3 UR45, UR15, UR12, URZ ;  /* 0x0000000c0f2d1290 */ /* 0x000fe4000fffe03f */
[----:B------:R-:W-:-:S02]  /*17a0*/  USEL UR53, UR41, URZ, UP4 ;  /* 0x0000003f29357287 */ /* 0x000fc4000a000000 */
[----:B------:R-:W-:Y:S02]  /*17b0*/  @!UP3 UIMAD UR23, UR9, UR24, URZ ;  /* 0x000000180917b2a4 */ /* 0x000fe4000f8e023f */
[----:B------:R-:W-:Y:S02]  /*17c0*/  USHF.R.S32.HI UR40, URZ, 0x1f, UR31 ;  /* 0x0000001f3f287899 */ /* 0x000fe4000801141f */
[----:B------:R-:W-:Y:S02]  /*17d0*/  USHF.R.S32.HI UR39, URZ, 0x1f, UR50 ;  /* 0x0000001f3f277899 */ /* 0x000fe40008011432 */
[----:B------:R-:W-:Y:S02]  /*17e0*/  USEL UR54, UR36, URZ, UP4 ;  /* 0x0000003f24367287 */ /* 0x000fe4000a000000 */
[----:B------:R-:W-:Y:S02]  /*17f0*/  UIADD3 UR12, UR21, UR11, URZ ;  /* 0x0000000b150c7290 */ /* 0x000fe4000fffe03f */
[----:B------:R-:W-:Y:S01]  /*1800*/  @UP1 UIADD3 UR35, UR17, UR19, URZ ;  /* 0x0000001311231290 */ /* 0x000fe2000fffe03f */
[----:B------:R-:W-:Y:S01]  /*1810*/  @UP1 UMOV UR24, UR16 ;  /* 0x0000001000181c82 */ /* 0x000fe20008000000 */
[----:B------:R-:W-:Y:S01]  /*1820*/  @UP1 UMOV UR41, UR14 ;  /* 0x0000000e00291c82 */ /* 0x000fe20008000000 */
[----:B------:R-:W-:Y:S09]  /*1830*/  @P1 BRA `(.L_x_48) ;  /* 0x0000000000301947 */ /* 0x000ff20003800000 */
[----:B------:R-:W-:Y:S01]  /*1840*/  USHF.R.S32.HI UR9, URZ, 0x1f, UR25 ;  /* 0x0000001f3f097899 */ /* 0x000fe20008011419 */
[----:B------:R-:W-:Y:S01]  /*1850*/  ULDC.64 UR28, c[0x0][0x248] ;  /* 0x00009200001c7ab9 */ /* 0x000fe20000000a00 */
[----:B------:R-:W-:Y:S02]  /*1860*/  ULDC.64 UR14, c[0x0][0x230] ;  /* 0x00008c00000e7ab9 */ /* 0x000fe40000000a00 */
[----:B------:R-:W-:Y:S02]  /*1870*/  UIMAD UR9, UR9, UR28, URZ ;  /* 0x0000001c090972a4 */ /* 0x000fe4000f8e023f */
[----:B------:R-:W-:Y:S02]  /*1880*/  UIMAD.WIDE.U32 UR10, UR25, UR28, URZ ;  /* 0x0000001c190a72a5 */ /* 0x000fe4000f8e003f */
[----:B------:R-:W-:-:S04]  /*1890*/  UIMAD UR9, UR25, UR29, UR9 ;  /* 0x0000001d190972a4 */ /* 0x000fc8000f8e0209 */
[----:B------:R-:W-:Y:S02]  /*18a0*/  UIADD3 UR11, UR11, UR9, URZ ;  /* 0x000000090b0b7290 */ /* 0x000fe4000fffe03f */
[----:B------:R-:W-:Y:S02]  /*18b0*/  UIMAD UR9, UR58, UR14, URZ ;  /* 0x0000000e3a0972a4 */ /* 0x000fe4000f8e023f */
[----:B------:R-:W-:Y:S02]  /*18c0*/  UIMAD.WIDE.U32 UR10, UR48, UR14, UR10 ;  /* 0x0000000e300a72a5 */ /* 0x000fe4000f8e000a */
[----:B------:R-:W-:-:S04]  /*18d0*/  UIMAD UR9, UR48, UR15, UR9 ;  /* 0x0000000f300972a4 */ /* 0x000fc8000f8e0209 */
[----:B------:R-:W-:Y:S01]  /*18e0*/  UIADD3 UR35, UR11, UR9, URZ ;  /* 0x000000090b237290 */ /* 0x000fe2000fffe03f */
[----:B------:R-:W-:-:S11]  /*18f0*/  UMOV UR24, UR10 ;  /* 0x0000000a00187c82 */ /* 0x000fd60008000000 */
.L_x_48:
[----:B------:R-:W-:Y:S05]  /*1900*/  @P1 BRA `(.L_x_49) ;  /* 0x0000000000301947 */ /* 0x000fea0003800000 */
        /* <DEDUP_REMOVED lines=12> */
.L_x_49:
        /* <DEDUP_REMOVED lines=11> */
.L_x_50:
[----:B------:R-:W-:-:S04]  /*1a80*/  UIMAD UR8, UR48, UR61, UR56 ;  /* 0x0000003d300872a4 */ /* 0x000fc8000f8e0238 */
[----:B------:R-:W-:-:S12]  /*1a90*/  UIMAD UR8, UR8, UR59, URZ ;  /* 0x0000003b080872a4 */ /* 0x000fd8000f8e023f */
.L_x_51:
[----:B------:R-:W2:Y:S01]  /*1aa0*/  LDL.64 R6, [R1+0x48] ;  /* 0x0000480001067983 */ /* 0x000ea20000100a00 */
[----:B------:R-:W1:Y:S01]  /*1ab0*/  LDC.64 R20, c[0x0][0x420] ;  /* 0x00010800ff147b82 */ /* 0x000e620000000a00 */
[----:B------:R-:W-:Y:S02]  /*1ac0*/  ULDC UR9, c[0x0][0x2dc] ;  /* 0x0000b70000097ab9 */ /* 0x000fe40000000800 */
[----:B------:R3:W2:Y:S01]  /*1ad0*/  LDL.64 R32, [R1+0x48] ;  /* 0x0000480001207983 */ /* 0x0006a20000100a00 */
[----:B------:R-:W-:Y:S01]  /*1ae0*/  UIMAD UR9, UR9, UR61, URZ ;  /* 0x0000003d090972a4 */ /* 0x000fe2000f8e023f */
[----:B------:R-:W-:Y:S01]  /*1af0*/  BSSY B1, `(.L_x_47) ;  /* 0x00007a0000017945 */ /* 0x000fe20003800000 */
[----:B------:R-:W-:Y:S01]  /*1b00*/  USHF.R.S32.HI UR43, URZ, 0x1f, UR56 ;  /* 0x0000001f3f2b7899 */ /* 0x000fe20008011438 */
[----:B------:R-:W4:Y:S01]  /*1b10*/  S2R R29, SR_TID.X ;  /* 0x00000000001d7919 */ /* 0x000f220000002100 */
[----:B------:R-:W-:Y:S02]  /*1b20*/  UIADD3 UR10, UR18, UR8, URZ ;  /* 0x00000008120a7290 */ /* 0x000fe4000fffe03f */
[----:B------:R-:W-:Y:S01]  /*1b30*/  UIADD3 UR23, UR18, UR23, URZ ;  /* 0x0000001712177290 */ /* 0x000fe2000fffe03f */
[----:B------:R-:W-:Y:S01]  /*1b40*/  ULDC.64 UR16, c[0x0][0x428] ;  /* 0x00010a0000107ab9 */ /* 0x000fe20000000a00 */
[----:B------:R-:W-:Y:S01]  /*1b50*/  UIADD3 UR22, -UR5, UR13, UR31 ;  /* 0x0000000d05167290 */ /* 0x000fe2000fffe11f */
[----:B------:R-:W-:Y:S01]  /*1b60*/  IMAD.U32 R9, RZ, RZ, UR16 ;  /* 0x00000010ff097e24 */ /* 0x000fe2000f8e00ff */
[----:B------:R-:W-:Y:S01]  /*1b70*/  ULDC UR42, c[0x0][0x398] ;  /* 0x0000e600002a7ab9 */ /* 0x000fe20000000800 */
[----:B------:R-:W-:Y:S01]  /*1b80*/  ULDC.64 UR36, c[0x0][0x258] ;  /* 0x0000960000247ab9 */ /* 0x000fe20000000a00 */
[----:B------:R-:W-:Y:S01]  /*1b90*/  ULDC.64 UR14, c[0x0][0x478] ;  /* 0x00011e00000e7ab9 */ /* 0x000fe20000000a00 */
[----:B------:R-:W-:Y:S01]  /*1ba0*/  ULDC.64 UR46, c[0x0][0x2b0] ;  /* 0x0000ac00002e7ab9 */ /* 0x000fe20000000a00 */
[----:B------:R-:W-:-:S02]  /*1bb0*/  UIMAD.WIDE UR14, UR10, 0x4, UR14 ;  /* 0x000000040a0e78a5 */ /* 0x000fc4000f8e020e */
[----:B------:R-:W-:Y:S01]  /*1bc0*/  UIADD3 UR8, UR44, -0x1, URZ ;  /* 0xffffffff2c087890 */ /* 0x000fe2000fffe03f */
[----:B----4-:R-:W-:-:S04]  /*1bd0*/  SHF.R.S32.HI R27, RZ, 0x1f, R29 ;  /* 0x0000001fff1b7819 */ /* 0x010fc8000001141d */
[CC--:B------:R-:W-:Y:S02]  /*1be0*/  LEA.HI R5, R27.reuse, R29.reuse, RZ, 0x5 ;  /* 0x0000001d1b057211 */ /* 0x0c0fe400078f28ff */
[----:B------:R-:W-:Y:S02]  /*1bf0*/  LEA.HI R25, R27, R29, RZ, 0x3 ;  /* 0x0000001d1b197211 */ /* 0x000fe400078f18ff */
[----:B------:R-:W-:Y:S02]  /*1c00*/  LOP3.LUT R4, R5, 0xffffffe0, RZ, 0xc0, !PT ;  /* 0xffffffe005047812 */ /* 0x000fe400078ec0ff */
[----:B------:R-:W-:-:S03]  /*1c10*/  SHF.R.S32.HI R5, RZ, 0x5, R5 ;  /* 0x00000005ff057819 */ /* 0x000fc60000011405 */
[----:B------:R-:W-:-:S04]  /*1c20*/  IMAD.IADD R4, R29, 0x1, -R4 ;  /* 0x000000011d047824 */ /* 0x000fc800078e0a04 */
[----:B------:R-:W-:Y:S01]  /*1c30*/  IMAD R8, R5, UR9, R4 ;  /* 0x0000000905087c24 */ /* 0x000fe2000f8e0204 */
[----:B------:R-:W-:Y:S01]  /*1c40*/  USHF.L.U32 UR9, UR9, 0x6, URZ ;  /* 0x0000000609097899 */ /* 0x000fe2000800063f */
[----:B-1----:R-:W-:Y:S01]  /*1c50*/  IMAD R5, R20, UR38, RZ ;  /* 0x0000002614057c24 */ /* 0x002fe2000f8e02ff */
[----:B------:R-:W-:Y:S02]  /*1c60*/  SHF.R.S32.HI R4, RZ, 0x3, R25 ;  /* 0x00000003ff047819 */ /* 0x000fe40000011419 */
[----:B------:R-:W-:Y:S01]  /*1c70*/  UIADD3 UR19, UP2, UP0, UR20, UR9, UR50 ;  /* 0x0000000914137290 */ /* 0x000fe2000f85e032 */
[----:B------:R-:W-:Y:S01]  /*1c80*/  IMAD R5, R21, UR18, R5 ;  /* 0x0000001215057c24 */ /* 0x000fe2000f8e0205 */
[----:B------:R-:W-:Y:S01]  /*1c90*/  USHF.R.S32.HI UR9, URZ, 0x1f, UR9 ;  /* 0x0000001f3f097899 */ /* 0x000fe20008011409 */
[----:B------:R-:W-:Y:S01]  /*1ca0*/  SHF.R.S32.HI R28, RZ, 0x1f, R4 ;  /* 0x0000001fff1c7819 */ /* 0x000fe20000011404 */
[----:B------:R-:W-:Y:S01]  /*1cb0*/  ULDC.64 UR20, c[0x0][0x210] ;  /* 0x0000840000147ab9 */ /* 0x000fe20000000a00 */
[----:B--2---:R-:W-:-:S05]  /*1cc0*/  IMAD.MOV.U32 R32, RZ, RZ, R6 ;  /* 0x000000ffff207224 */ /* 0x004fca00078e0006 */
[----:B------:R-:W-:Y:S02]  /*1cd0*/  SHF.R.S32.HI R33, RZ, 0x1f, R32 ;  /* 0x0000001fff217819 */ /* 0x000fe40000011420 */
[----:B------:R-:W-:Y:S01]  /*1ce0*/  IADD3 R6, P0, R32, UR11, RZ ;  /* 0x0000000b20067c10 */ /* 0x000fe2000ff1e0ff */
[----:B------:R-:W-:Y:S02]  /*1cf0*/  ULDC.64 UR10, c[0x0][0x3e0] ;  /* 0x0000f800000a7ab9 */ /* 0x000fe40000000a00 */
[----:B------:R3:W-:Y:S01]  /*1d00*/  STL [R1+0x4c], R33 ;  /* 0x00004c2101007387 */ /* 0x0007e20000100800 */
[----:B------:R-:W-:Y:S02]  /*1d10*/  IADD3.X R7, R33, UR51, RZ, P0, !PT ;  /* 0x0000003321077c10 */ /* 0x000fe400087fe4ff */
[----:B------:R-:W-:Y:S01]  /*1d20*/  IADD3 R10, P0, R4, UR18, RZ ;  /* 0x00000012040a7c10 */ /* 0x000fe2000ff1e0ff */
[----:B------:R-:W-:Y:S01]  /*1d30*/  IMAD.WIDE.U32 R6, R20, UR18, R6 ;  /* 0x0000001214067c25 */ /* 0x000fe2000f8e0006 */
[----:B------:R-:W-:-:S02]  /*1d40*/  UIADD3.X UR18, UR12, UR9, UR39, UP2, UP0 ;  /* 0x000000090c127290 */ /* 0x000fc400097e0427 */
[----:B------:R-:W-:Y:S01]  /*1d50*/  IADD3.X R11, R28, UR38, RZ, P0, !PT ;  /* 0x000000261c0b7c10 */ /* 0x000fe200087fe4ff */
[----:B------:R-:W-:Y:S01]  /*1d60*/  UIMAD UR12, UR43, UR16, URZ ;  /* 0x000000102b0c72a4 */ /* 0x000fe2000f8e023f */
[----:B------:R-:W-:Y:S01]  /*1d70*/  IMAD.IADD R7, R7, 0x1, R5 ;  /* 0x0000000107077824 */ /* 0x000fe200078e0205 */
[----:B------:R-:W-:Y:S01]  /*1d80*/  ULDC.64 UR38, c[0x0][0x400] ;  /* 0x0001000000267ab9 */ /* 0x000fe20000000a00 */
[----:B------:R-:W-:Y:S01]  /*1d90*/  UIADD3 UR9, UR22, -UR42, URZ ;  /* 0x8000002a16097290 */ /* 0x000fe2000fffe03f */
[----:B------:R-:W-:Y:S01]  /*1da0*/  IMAD R11, R11, UR32, RZ ;  /* 0x000000200b0b7c24 */ /* 0x000fe2000f8e02ff */
[----:B------:R-:W-:Y:S01]  /*1db0*/  UIMAD UR17, UR56, UR17, UR12 ;  /* 0x00000011381172a4 */ /* 0x000fe2000f8e020c */
[----:B------:R-:W-:Y:S01]  /*1dc0*/  IMAD.WIDE.U32 R6, R9, UR56, R6 ;  /* 0x0000003809067c25 */ /* 0x000fe2000f8e0006 */
[----:B------:R-:W-:Y:S02]  /*1dd0*/  UIADD3 UR12, UP2, UP0, UR54, UR19, UR55 ;  /* 0x00000013360c7290 */ /* 0x000fe4000f85e037 */
[----:B------:R-:W-:Y:S01]  /*1de0*/  USHF.R.S32.HI UR19, URZ, 0x1f, UR9 ;  /* 0x0000001f3f137899 */ /* 0x000fe20008011409 */
[C---:B------:R-:W-:Y:S01]  /*1df0*/  IMAD R12, R10.reuse, UR33, R11 ;  /* 0x000000210a0c7c24 */ /* 0x040fe2000f8e020b */
[----:B------:R-:W-:Y:S01]  /*1e00*/  UIADD3.X UR16, UR53, UR18, UR49, UP2, UP0 ;  /* 0x0000001235107290 */ /* 0x000fe200097e0431 */
[----:B------:R-:W-:Y:S01]  /*1e10*/  IMAD.WIDE.U32 R10, R10, UR32, R32 ;  /* 0x000000200a0a7c25 */ /* 0x000fe2000f8e0020 */
[----:B------:R-:W-:Y:S01]  /*1e20*/  IADD3 R5, P0, R8, UR12, RZ ;  /* 0x0000000c08057c10 */ /* 0x000fe2000ff1e0ff */
[----:B------:R-:W-:-:S02]  /*1e30*/  UIMAD UR18, UR43, UR36, URZ ;  /* 0x000000242b1272a4 */ /* 0x000fc4000f8e023f */
[----:B------:R-:W-:Y:S01]  /*1e40*/  VIADD R9, R7, UR17 ;  /* 0x0000001107097c36 */ /* 0x000fe20008000000 */
[----:B------:R-:W-:Y:S01]  /*1e50*/  LEA.HI.X.SX32 R8, R8, UR16, 0x1, P0 ;  /* 0x0000001008087c11 */ /* 0x000fe200080f0eff */
[----:B------:R-:W-:Y:S01]  /*1e60*/  ULEA.HI UR19, UR19, UR9, URZ, 0x6 ;  /* 0x0000000913137291 */ /* 0x000fe2000f8f303f */
[C---:B------:R-:W-:Y:S01]  /*1e70*/  LEA R14, P0, R5.reuse, UR38, 0x2 ;  /* 0x00000026050e7c11 */ /* 0x040fe2000f8010ff */
[----:B------:R-:W-:Y:S01]  /*1e80*/  UIMAD UR9, UR56, UR37, UR18 ;  /* 0x00000025380972a4 */ /* 0x000fe2000f8e0212 */
[----:B------:R-:W-:Y:S01]  /*1e90*/  IADD3 R10, P2, R10, UR57, RZ ;  /* 0x000000390a0a7c10 */ /* 0x000fe2000ff5e0ff */
[----:B------:R-:W-:Y:S01]  /*1ea0*/  USHF.R.S32.HI UR19, URZ, 0x6, UR19 ;  /* 0x000000063f137899 */ /* 0x000fe20008011413 */
[----:B------:R-:W-:Y:S01]  /*1eb0*/  LEA.HI.X R15, R5, UR39, R8, 0x2, P0 ;  /* 0x00000027050f7c11 */ /* 0x000fe200080f1408 */
[----:B------:R-:W-:Y:S01]  /*1ec0*/  IMAD.MOV.U32 R8, RZ, RZ, R6 ;  /* 0x000000ffff087224 */ /* 0x000fe200078e0006 */
[----:B------:R-:W-:Y:S01]  /*1ed0*/  IADD3.X R11, R11, UR52, R12, P2, !PT ;  /* 0x000000340b0b7c10 */ /* 0x000fe200097fe40c */
[-C--:B------:R-:W-:Y:S01]  /*1ee0*/  IMAD R5, R28, R20.reuse, RZ ;  /* 0x000000141c057224 */ /* 0x080fe200078e02ff */
[----:B------:R-:W-:Y:S01]  /*1ef0*/  UISETP.LT.AND UP0, UPT, URZ, UR19, UPT ;  /* 0x000000133f00728c */ /* 0x000fe2000bf01270 */
[----:B------:R-:W-:Y:S01]  /*1f00*/  IMAD.U32 R6, RZ, RZ, UR36 ;  /* 0x00000024ff067e24 */ /* 0x000fe2000f8e00ff */
[----:B------:R3:W-:Y:S01]  /*1f10*/  STL.64 [R1+0x30], R14 ;  /* 0x0000300e01007387 */ /* 0x0007e20000100a00 */
[C---:B------:R-:W-:Y:S01]  /*1f20*/  IMAD R5, R4.reuse, R21, R5 ;  /* 0x0000001504057224 */ /* 0x040fe200078e0205 */
[----:B------:R-:W-:Y:S01]  /*1f30*/  USEL UR19, URZ, UR19, !UP0 ;  /* 0x000000133f137287 */ /* 0x000fe2000c000000 */
[----:B------:R-:W-:Y:S01]  /*1f40*/  IMAD.WIDE.U32 R8, R4, R20, R8 ;  /* 0x0000001404087225 */ /* 0x000fe200078e0008 */
[----:B------:R-:W-:-:S02]  /*1f50*/  UIMAD.WIDE UR22, UR23, 0x4, UR46 ;  /* 0x00000004171678a5 */ /* 0x000fc4000f8e022e */
[----:B------:R-:W-:Y:S01]  /*1f60*/  UISETP.GT.AND UP0, UPT, UR44, UR19, UPT ;  /* 0x000000132c00728c */ /* 0x000fe2000bf04270 */
[----:B------:R-:W-:Y:S01]  /*1f70*/  IMAD.WIDE.U32 R10, R6, UR56, R10 ;  /* 0x00000038060a7c25 */ /* 0x000fe2000f8e000a */
[----:B------:R-:W-:Y:S01]  /*1f80*/  LEA R36, P2, R8, UR10, 0x1 ;  /* 0x0000000a08247c11 */ /* 0x000fe2000f8408ff */
[----:B------:R-:W-:Y:S01]  /*1f90*/  UMOV UR17, UR14 ;  /* 0x0000000e00117c82 */ /* 0x000fe20008000000 */
[----:B------:R-:W-:Y:S01]  /*1fa0*/  UMOV UR16, UR15 ;  /* 0x0000000f00107c82 */ /* 0x000fe20008000000 */
[----:B------:R-:W-:Y:S01]  /*1fb0*/  IMAD.IADD R22, R9, 0x1, R5 ;  /* 0x0000000109167824 */ /* 0x000fe200078e0205 */
[----:B------:R-:W-:Y:S01]  /*1fc0*/  LEA R34, P3, R10, UR20, 0x1 ;  /* 0x000000140a227c11 */ /* 0x000fe2000f8608ff */
[----:B------:R-:W-:Y:S01]  /*1fd0*/  VIADD R23, R11, UR9 ;  /* 0x000000090b177c36 */ /* 0x000fe20008000000 */
[----:B------:R-:W-:Y:S01]  /*1fe0*/  PLOP3.LUT P0, PT, PT, PT, UP0, 0x80, 0x0 ;  /* 0x000000000000781c */ /* 0x000fe20003f0f008 */
[----:B------:R-:W-:Y:S01]  /*1ff0*/  UMOV UR15, UR22 ;  /* 0x00000016000f7c82 */ /* 0x000fe20008000000 */
[----:B------:R-:W-:Y:S01]  /*2000*/  LEA.HI.X R37, R8, UR11, R22, 0x1, P2 ;  /* 0x0000000b08257c11 */ /* 0x000fe200090f0c16 */
[----:B------:R-:W-:Y:S01]  /*2010*/  UMOV UR14, UR23 ;  /* 0x00000017000e7c82 */ /* 0x000fe20008000000 */
[----:B------:R-:W-:-:S03]  /*2020*/  LEA.HI.X R35, R10, UR21, R23, 0x1, P3 ;  /* 0x000000150a237c11 */ /* 0x000fc600098f0c17 */
[----:B------:R3:W-:Y:S04]  /*2030*/  STL.64 [R1+0x38], R36 ;  /* 0x0000382401007387 */ /* 0x0007e80000100a00 */
[----:B------:R3:W-:Y:S02]  /*2040*/  STL.64 [R1+0x40], R34 ;  /* 0x0000402201007387 */ /* 0x0007e40000100a00 */
[----:B------:R-:W-:Y:S05]  /*2050*/  @P0 BRA `(.L_x_52) ;  /* 0x00000008005c0947 */ /* 0x000fea0003800000 */
        /* <DEDUP_REMOVED lines=19> */
.L_x_53:
        /* <DEDUP_REMOVED lines=19> */
.L_x_54:
[----:B---3--:R1:W5:Y:S04]  /*22c0*/  LDL R14, [R1+0x68] ;  /* 0x00006800010e7983 */ /* 0x0083680000100800 */
[----:B------:R1:W5:Y:S01]  /*22d0*/  LDL R13, [R1+0x6c] ;  /* 0x00006c00010d7983 */ /* 0x0003620000100800 */
[----:B------:R-:W-:Y:S01]  /*22e0*/  UIMAD UR12, UR40, UR10, URZ ;  /* 0x0000000a280c72a4 */ /* 0x000fe2000f8e023f */
[----:B------:R-:W-:Y:S01]  /*22f0*/  IMAD.U32 R6, RZ, RZ, UR10 ;  /* 0x0000000aff067e24 */ /* 0x000fe2000f8e00ff */
[----:B------:R-:W-:Y:S01]  /*2300*/  UIMAD UR5, UR30, -0x40, UR5 ;  /* 0xffffffc01e0578a4 */ /* 0x000fe2000f8e0205 */
[----:B------:R-:W-:Y:S01]  /*2310*/  BSSY B0, `(.L_x_55) ;  /* 0x0000021000007945 */ /* 0x000fe20003800000 */
[----:B------:R-:W-:Y:S01]  /*2320*/  UIMAD UR12, UR31, UR11, UR12 ;  /* 0x0000000b1f0c72a4 */ /* 0x000fe2000f8e020c */
[----:B------:R-:W-:Y:S01]  /*2330*/  IMAD.WIDE.U32 R6, R6, UR31, R32 ;  /* 0x0000001f06067c25 */ /* 0x000fe2000f8e0020 */
[----:B------:R-:W-:-:S02]  /*2340*/  USHF.R.S32.HI UR14, URZ, 0x1f, UR56 ;  /* 0x0000001f3f0e7899 */ /* 0x000fc40008011438 */
[----:B------:R-:W-:Y:S02]  /*2350*/  ISETP.GE.AND P4, PT, R4, UR5, PT ;  /* 0x0000000504007c0c */ /* 0x000fe4000bf86270 */
[----:B------:R-:W-:Y:S01]  /*2360*/  MOV R5, UR12 ;  /* 0x0000000c00057c02 */ /* 0x000fe20008000f00 */
[----:B------:R-:W-:Y:S01]  /*2370*/  ULDC.64 UR12, c[0x0][0x468] ;  /* 0x00011a00000c7ab9 */ /* 0x000fe20000000a00 */
[----:B------:R-:W-:Y:S01]  /*2380*/  IADD3 R8, P0, R6, UR17, RZ ;  /* 0x0000001106087c10 */ /* 0x000fe2000ff1e0ff */
[----:B------:R-:W-:Y:S01]  /*2390*/  UIMAD UR14, UR14, UR12, URZ ;  /* 0x0000000c0e0e72a4 */ /* 0x000fe2000f8e023f */
[----:B------:R-:W-:Y:S02]  /*23a0*/  VIADD R6, R4, 0x20 ;  /* 0x0000002004067836 */ /* 0x000fe40000000000 */
[----:B------:R-:W-:Y:S01]  /*23b0*/  IADD3.X R9, R7, UR18, R5, P0, !PT ;  /* 0x0000001207097c10 */ /* 0x000fe200087fe405 */
[----:B------:R-:W-:Y:S01]  /*23c0*/  UIMAD UR13, UR56, UR13, UR14 ;  /* 0x0000000d380d72a4 */ /* 0x000fe2000f8e020e */
[----:B------:R-:W-:-:S02]  /*23d0*/  MOV R5, UR12 ;  /* 0x0000000c00057c02 */ /* 0x000fc40008000f00 */
        /* <DEDUP_REMOVED lines=9> */
[----:B------:R-:W-:Y:S01]  /*2470*/  IMAD R5, R4, UR11, R5 ;  /* 0x0000000b04057c24 */ /* 0x000fe2000f8e0205 */
        /* <DEDUP_REMOVED lines=10> */
.L_x_56:
[----:B------:R-:W-:Y:S05]  /*2520*/  BSYNC B0 ;  /* 0x0000000000007941 */ /* 0x000fea0003800000 */
.L_x_55:
        /* <DEDUP_REMOVED lines=19> */
.L_x_58:
[----:B------:R-:W-:Y:S05]  /*2660*/  BSYNC B0 ;  /* 0x0000000000007941 */ /* 0x000fea0003800000 */
.L_x_57:
        /* <DEDUP_REMOVED lines=32> */
.L_x_60:
[----:B------:R-:W-:Y:S05]  /*2870*/  BSYNC B0 ;  /* 0x0000000000007941 */ /* 0x000fea0003800000 */
.L_x_59:
[----:B------:R-:W-:Y:S05]  /*2880*/  @P3 BRA `(.L_x_61) ;  /* 0x0000006c00183947 */ /* 0x000fea0003800000 */
[----:B------:R-:W-:Y:S01]  /*2890*/  IADD3 R4, P0, R4, 0x20, RZ ;  /* 0x0000002004047810 */ /* 0x000fe20007f1e0ff */
[----:B------:R-:W-:Y:S01]  /*28a0*/  ULDC UR5, c[0x0][0x2d0] ;  /* 0x0000b40000057ab9 */ /* 0x000fe20000000800 */
[----:B-1----:R-:W-:Y:S01]  /*28b0*/  MOV R7, R5 ;  /* 0x0000000500077202 */ /* 0x002fe20000000f00 */
[----:B------:R-:W-:Y:S01]  /*28c0*/  ULDC.64 UR10, c[0x0][0x3f8] ;  /* 0x0000fe00000a7ab9 */ /* 0x000fe20000000a00 */
[----:B------:R-:W-:Y:S01]  /*28d0*/  ISETP.GE.AND P1, PT, R32, UR5, PT ;  /* 0x0000000520007c0c */ /* 0x000fe2000bf26270 */
[----:B------:R-:W-:Y:S01]  /*28e0*/  IMAD.X R6, RZ, RZ, R28, P0 ;  /* 0x000000ffff067224 */ /* 0x000fe200000e061c */
[----:B-----5:R-:W-:-:S03]  /*28f0*/  ISETP.GE.AND P0, PT, R14, UR5, PT ;  /* 0x000000050e007c0c */ /* 0x020fc6000bf06270 */
[----:B------:R-:W-:Y:S02]  /*2900*/  IMAD R9, R6, UR8, RZ ;  /* 0x0000000806097c24 */ /* 0x000fe4000f8e02ff */
[----:B------:R-:W-:Y:S02]  /*2910*/  IMAD.MOV.U32 R6, RZ, RZ, R8 ;  /* 0x000000ffff067224 */ /* 0x000fe400078e0008 */
[C---:B------:R-:W-:Y:S02]  /*2920*/  IMAD R5, R4.reuse, UR9, R9 ;  /* 0x0000000904057c24 */ /* 0x040fe4000f8e0209 */
[----:B------:R-:W-:-:S04]  /*2930*/  IMAD.WIDE.U32 R6, R4, UR8, R6 ;  /* 0x0000000804067c25 */ /* 0x000fc8000f8e0006 */
[----:B------:R-:W-:Y:S01]  /*2940*/  IMAD.IADD R5, R7, 0x1, R5 ;  /* 0x0000000107057824 */ /* 0x000fe200078e0205 */
[----:B------:R-:W-:-:S04]  /*2950*/  LEA R4, P2, R6, UR10, 0x1 ;  /* 0x0000000a06047c11 */ /* 0x000fc8000f8408ff */
[----:B------:R-:W-:-:S05]  /*2960*/  LEA.HI.X R5, R6, UR11, R5, 0x1, P2 ;  /* 0x0000000b06057c11 */ /* 0x000fca00090f0c05 */
[----:B------:R1:W-:Y:S04]  /*2970*/  @!P1 STG.E.128 desc[UR6][R4.64], RZ ;  /* 0x000000ff04009986 */ /* 0x0003e8000c101d06 */
[----:B------:R1:W-:Y:S01]  /*2980*/  @!P0 STG.E.128 desc[UR6][R4.64+0x80], RZ ;  /* 0x000080ff04008986 */ /* 0x0003e2000c101d06 */
[----:B------:R-:W-:-:S13]  /*2990*/  ISETP.GE.AND P0, PT, R13, UR5, PT ;  /* 0x000000050d007c0c */ /* 0x000fda000bf06270 */
[----:B------:R-:W-:Y:S05]  /*29a0*/  @P0 BRA `(.L_x_61) ;  /* 0x0000006800d00947 */ /* 0x000fea0003800000 */
[----:B------:R2:W-:Y:S01]  /*29b0*/  STG.E.128 desc[UR6][R4.64+0x100], RZ ;  /* 0x000100ff04007986 */ /* 0x0005e2000c101d06 */
[----:B------:R-:W-:Y:S05]  /*29c0*/  BRA `(.L_x_61) ;  /* 0x0000006800c87947 */ /* 0x000fea0003800000 */
.L_x_52:
[----:B------:R-:W2:Y:S01]  /*29d0*/  LDL R30, [R1+0x2c] ;  /* 0x00002c00011e7983 */ /* 0x000ea20000100800 */
[----:B------:R-:W-:Y:S01]  /*29e0*/  PLOP3.LUT P1, PT, PT, PT, UP4, 0x80, 0x0 ;  /* 0x000000000000781c */ /* 0x000fe20003f2f048 */
[----:B------:R-:W-:Y:S01]  /*29f0*/  UIMAD UR12, UR30, -0x40, UR5 ;  /* 0xffffffc01e0c78a4 */ /* 0x000fe2000f8e0205 */
[----:B------:R-:W-:Y:S01]  /*2a00*/  IMAD.U32 R6, RZ, RZ, UR26 ;  /* 0x0000001aff067e24 */ /* 0x000fe2000f8e00ff */
[----:B------:R-:W-:Y:S01]  /*2a10*/  UIMAD UR9, UR40, UR26, URZ ;  /* 0x0000001a280972a4 */ /* 0x000fe2000f8e023f */
[----:B------:R-:W-:Y:S01]  /*2a20*/  IADD3 R26, R4, 0x20, RZ ;  /* 0x00000020041a7810 */ /* 0x000fe20007ffe0ff */
[----:B------:R-:W-:Y:S01]  /*2a30*/  ULDC.64 UR22, c[0x0][0x268] ;  /* 0x00009a0000167ab9 */ /* 0x000fe20000000a00 */
[----:B------:R-:W-:-:S07]  /*2a40*/  IMAD.WIDE.U32 R6, R6, UR31, R32 ;  /* 0x0000001f06067c25 */ /* 0x000fce000f8e0020 */
[----:B------:R-:W-:Y:S01]  /*2a50*/  @P1 BAR.SYNC.DEFER_BLOCKING 0x0 ;  /* 0x0000000000001b1d */ /* 0x000fe20000010000 */
[----:B------:R-:W-:Y:S01]  /*2a60*/  ISETP.GE.AND P0, PT, R4, UR12, PT ;  /* 0x0000000c04007c0c */ /* 0x000fe2000bf06270 */
[----:B------:R-:W-:Y:S01]  /*2a70*/  UIMAD UR9, UR31, UR27, UR9 ;  /* 0x0000001b1f0972a4 */ /* 0x000fe2000f8e0209 */
[----:B------:R-:W-:Y:S02]  /*2a80*/  IADD3 R12, P2, R6, UR41, RZ ;  /* 0x00000029060c7c10 */ /* 0x000fe4000ff5e0ff */
[----:B------:R-:W-:Y:S01]  /*2a90*/  ISETP.GE.AND P4, PT, R26, UR12, PT ;  /* 0x0000000c1a007c0c */ /* 0x000fe2000bf86270 */
[----:B------:R-:W-:Y:S02]  /*2aa0*/  BSSY B0, `(.L_x_62) ;  /* 0x0000032000007945 */ /* 0x000fe40003800000 */
[----:B------:R-:W-:Y:S01]  /*2ab0*/  IMAD.U32 R5, RZ, RZ, UR9 ;  /* 0x00000009ff057e24 */ /* 0x000fe2000f8e00ff */
[----:B------:R-:W-:-:S04]  /*2ac0*/  UIMAD UR9, UR8, -0x40, UR13 ;  /* 0xffffffc0080978a4 */ /* 0x000fc8000f8e020d */
[----:B------:R-:W-:Y:S01]  /*2ad0*/  IADD3.X R13, R7, UR45, R5, P2, !PT ;  /* 0x0000002d070d7c10 */ /* 0x000fe200097fe405 */
[----:B------:R-:W-:Y:S01]  /*2ae0*/  IMAD R5, R24, UR22, RZ ;  /* 0x0000001618057c24 */ /* 0x000fe2000f8e02ff */
[----:B------:R-:W-:-:S03]  /*2af0*/  ISETP.GE.AND P6, PT, R4, UR9, PT ;  /* 0x0000000904007c0c */ /* 0x000fc6000bfc6270 */
[C---:B------:R-:W-:Y:S02]  /*2b00*/  IMAD R5, R18.reuse, UR23, R5 ;  /* 0x0000001712057c24 */ /* 0x040fe4000f8e0205 */
[----:B------:R-:W-:-:S04]  /*2b10*/  IMAD.WIDE.U32 R12, R18, UR22, R12 ;  /* 0x00000016120c7c25 */ /* 0x000fc8000f8e000c */
[----:B------:R-:W-:Y:S01]  /*2b20*/  IMAD.IADD R19, R13, 0x1, R5 ;  /* 0x000000010d137824 */ /* 0x000fe200078e0205 */
[----:B--2---:R1:W-:Y:S04]  /*2b30*/  @P0 STS.128 [R30+0x12000], RZ ;  /* 0x012000ff1e000388 */ /* 0x0043e80000000c00 */
[----:B------:R1:W-:Y:S04]  /*2b40*/  @P0 STS.128 [R30+0x14000], RZ ;  /* 0x014000ff1e000388 */ /* 0x0003e80000000c00 */
[----:B------:R1:W-:Y:S01]  /*2b50*/  @P0 STS.128 [R30+0x16000], RZ ;  /* 0x016000ff1e000388 */ /* 0x0003e20000000c00 */
[----:B------:R-:W-:Y:S05]  /*2b60*/  @P0 BRA `(.L_x_63) ;  /* 0x0000000000940947 */ /* 0x000fea0003800000 */
[----:B---3--:R-:W2:Y:S01]  /*2b70*/  LDL R14, [R1+0x68] ;  /* 0x00006800010e7983 */ /* 0x008ea20000100800 */
        /* <DEDUP_REMOVED lines=36> */
.L_x_63:
[----:B------:R-:W-:Y:S05]  /*2dc0*/  BSYNC B0 ;  /* 0x0000000000007941 */ /* 0x000fea0003800000 */
.L_x_62:
[----:B------:R4:W-:Y:S01]  /*2dd0*/  @P4 STS.128 [R30+0x13000], RZ ;  /* 0x013000ff1e004388 */ /* 0x0009e20000000c00 */
[----:B------:R-:W-:Y:S03]  /*2de0*/  BSSY B0, `(.L_x_64) ;  /* 0x000002b000007945 */ /* 0x000fe60003800000 */
[----:B------:R4:W-:Y:S04]  /*2df0*/  @P4 STS.128 [R30+0x15000], RZ ;  /* 0x015000ff1e004388 */ /* 0x0009e80000000c00 */
[----:B------:R4:W-:Y:S01]  /*2e00*/  @P4 STS.128 [R30+0x17000], RZ ;  /* 0x017000ff1e004388 */ /* 0x0009e20000000c00 */
[----:B------:R-:W-:Y:S05]  /*2e10*/  @P4 BRA `(.L_x_65) ;  /* 0x00000000009c4947 */ /* 0x000fea0003800000 */
[----:B------:R-:W5:Y:S01]  /*2e20*/  LDL R5, [R1+0x68] ;  /* 0x0000680001057983 */ /* 0x000f620000100800 */
[----:B------:R-:W-:-:S03]  /*2e30*/  ULDC UR12, c[0x0][0x2d0] ;  /* 0x0000b400000c7ab9 */ /* 0x000fc60000000800 */
[----:B------:R-:W4:Y:S01]  /*2e40*/  LDL R31, [R1+0x6c] ;  /* 0x00006c00011f7983 */ /* 0x000f220000100800 */
[----:B------:R-:W-:Y:S01]  /*2e50*/  ISETP.GE.AND P5, PT, R32, UR12, PT ;  /* 0x0000000c20007c0c */ /* 0x000fe2000bfa6270 */
[----:B------:R-:W-:-:S12]  /*2e60*/  IMAD.MOV.U32 R7, RZ, RZ, R19 ;  /* 0x000000ffff077224 */ /* 0x000fd800078e0013 */
[----:B-123--:R-:W1:Y:S01]  /*2e70*/  @!P5 LDC.64 R14, c[0x0][0x220] ;  /* 0x00008800ff0edb82 */ /* 0x00ee620000000a00 */
[----:B------:R2:W-:Y:S01]  /*2e80*/  @P5 STS.128 [R30+0x13000], RZ ;  /* 0x013000ff1e005388 */ /* 0x0005e20000000c00 */
[----:B-----5:R-:W-:Y:S02]  /*2e90*/  ISETP.GE.AND P3, PT, R5, UR12, PT ;  /* 0x0000000c05007c0c */ /* 0x020fe4000bf66270 */
[----:B------:R-:W-:-:S05]  /*2ea0*/  IADD3 R5, P1, R4, 0x20, RZ ;  /* 0x0000002004057810 */ /* 0x000fca0007f3e0ff */
[----:B------:R-:W-:Y:S01]  /*2eb0*/  IMAD.X R6, RZ, RZ, R28, P1 ;  /* 0x000000ffff067224 */ /* 0x000fe200008e061c */
[----:B----4-:R-:W-:-:S03]  /*2ec0*/  ISETP.GE.AND P1, PT, R31, UR12, PT ;  /* 0x0000000c1f007c0c */ /* 0x010fc6000bf26270 */
[----:B------:R-:W-:Y:S02]  /*2ed0*/  IMAD R13, R6, UR26, RZ ;  /* 0x0000001a060d7c24 */ /* 0x000fe4000f8e02ff */
[----:B------:R-:W3:Y:S01]  /*2ee0*/  @!P3 LDC.64 R16, c[0x0][0x220] ;  /* 0x00008800ff10bb82 */ /* 0x000ee20000000a00 */
[----:B------:R-:W-:-:S04]  /*2ef0*/  IMAD.MOV.U32 R6, RZ, RZ, R12 ;  /* 0x000000ffff067224 */ /* 0x000fc800078e000c */
[----:B------:R-:W-:-:S04]  /*2f00*/  IMAD.WIDE.U32 R6, R5, UR26, R6 ;  /* 0x0000001a05067c25 */ /* 0x000fc8000f8e0006 */
[----:B------:R-:W-:Y:S01]  /*2f10*/  IMAD R5, R5, UR27, R13 ;  /* 0x0000001b05057c24 */ /* 0x000fe2000f8e020d */
[----:B-1----:R-:W-:-:S03]  /*2f20*/  @!P5 LEA R14, P2, R6, R14, 0x1 ;  /* 0x0000000e060ed211 */ /* 0x002fc600078408ff */
[----:B------:R-:W-:-:S05]  /*2f30*/  IMAD.IADD R5, R7, 0x1, R5 ;  /* 0x0000000107057824 */ /* 0x000fca00078e0205 */
[----:B------:R-:W-:-:S05]  /*2f40*/  @!P5 LEA.HI.X R15, R6, R15, R5, 0x1, P2 ;  /* 0x0000000f060fd211 */ /* 0x000fca00010f0c05 */
[----:B------:R-:W-:Y:S01]  /*2f50*/  @!PT LDS RZ, [RZ] ;  /* 0x00000000fffff984 */ /* 0x000fe20000000800 */
[----:B------:R-:W-:Y:S01]  /*2f60*/  @!PT LDS RZ, [RZ] ;  /* 0x00000000fffff984 */ /* 0x000fe20000000800 */
[----:B------:R-:W-:Y:S01]  /*2f70*/  @!PT LDS RZ, [RZ] ;  /* 0x00000000fffff984 */ /* 0x000fe20000000800 */
[----:B------:R2:W-:Y:S01]  /*2f80*/  @!P5 LDGSTS.E.BYPASS.LTC128B.128 [R30+0x13000], desc[UR6][R14.64] ;  /* 0x130000000e1edfae */ /* 0x0005e2000b901d46 */
[----:B---3--:R-:W-:-:S03]  /*2f90*/  @!P3 LEA R12, P2, R6, R16, 0x1 ;  /* 0x00000010060cb211 */ /* 0x008fc600078408ff */
[----:B------:R2:W-:Y:S01]  /*2fa0*/  @P3 STS.128 [R30+0x15000], RZ ;  /* 0x015000ff1e003388 */ /* 0x0005e20000000c00 */
        /* <DEDUP_REMOVED lines=14> */
.L_x_65:
[----:B------:R-:W-:Y:S05]  /*3090*/  BSYNC B0 ;  /* 0x0000000000007941 */ /* 0x000fea0003800000 */
.L_x_64:
[----:B------:R-:W0:Y:S01]  /*30a0*/  LDGDEPBAR ;  /* 0x00000000000079af */ /* 0x000e220000000000 */
[----:B------:R-:W-:Y:S01]  /*30b0*/  BSSY B0, `(.L_x_66) ;  /* 0x000001d000007945 */ /* 0x000fe20003800000 */
[----:B------:R-:W-:Y:S02]  /*30c0*/  ISETP.GE.AND P5, PT, R26, UR9, PT ;  /* 0x000000091a007c0c */ /* 0x000fe4000bfa6270 */
[----:B------:R3:W-:Y:S01]  /*30d0*/  @P6 STS.128 [R30+0x6000], RZ ;  /* 0x006000ff1e006388 */ /* 0x0007e20000000c00 */
[----:B-12---:R-:W-:-:S03]  /*30e0*/  MOV R13, UR28 ;  /* 0x0000001c000d7c02 */ /* 0x006fc60008000f00 */
[----:B------:R3:W-:Y:S04]  /*30f0*/  @P6 STS.128 [R30+0x8000], RZ ;  /* 0x008000ff1e006388 */ /* 0x0007e80000000c00 */
        /* <DEDUP_REMOVED lines=24> */
.L_x_67:
[----:B------:R-:W-:Y:S05]  /*3280*/  BSYNC B0 ;  /* 0x0000000000007941 */ /* 0x000fea0003800000 */
.L_x_66:
[----:B------:R1:W-:Y:S01]  /*3290*/  @P5 STS.128 [R30+0x7000], RZ ;  /* 0x007000ff1e005388 */ /* 0x0003e20000000c00 */
[----:B------:R-:W-:Y:S03]  /*32a0*/  BSSY B0, `(.L_x_68) ;  /* 0x0000024000007945 */ /* 0x000fe60003800000 */
[----:B------:R1:W-:Y:S04]  /*32b0*/  @P5 STS.128 [R30+0x9000], RZ ;  /* 0x009000ff1e005388 */ /* 0x0003e80000000c00 */
[----:B------:R1:W-:Y:S01]  /*32c0*/  @P5 STS.128 [R30+0xb000], RZ ;  /* 0x00b000ff1e005388 */ /* 0x0003e20000000c00 */
[----:B------:R-:W-:Y:S05]  /*32d0*/  @P5 BRA `(.L_x_69) ;  /* 0x0000000000805947 */ /* 0x000fea0003800000 */
[----:B------:R-:W5:Y:S01]  /*32e0*/  LDL R5, [R1+0x68] ;  /* 0x0000680001057983 */ /* 0x000f620000100800 */
[----:B------:R-:W-:-:S03]  /*32f0*/  ULDC UR12, c[0x0][0x2d0] ;  /* 0x0000b400000c7ab9 */ /* 0x000fc60000000800 */
[----:B---3--:R-:W3:Y:S01]  /*3300*/  LDL R14, [R1+0x6c] ;  /* 0x00006c00010e7983 */ /* 0x008ee20000100800 */
[----:B------:R-:W-:Y:S01]  /*3310*/  ISETP.GE.AND P3, PT, R32, UR12, PT ;  /* 0x0000000c20007c0c */ /* 0x000fe2000bf66270 */
[----:B------:R-:W-:-:S04]  /*3320*/  IMAD.WIDE.U32 R6, R20, 0x20, RZ ;  /* 0x0000002014067825 */ /* 0x000fc800078e00ff */
[----:B------:R-:W-:-:S08]  /*3330*/  IMAD.SHL.U32 R12, R21, 0x20, RZ ;  /* 0x00000020150c7824 */ /* 0x000fd000078e00ff */
[----:B------:R1:W-:Y:S01]  /*3340*/  @P3 STS.128 [R30+0x7000], RZ ;  /* 0x007000ff1e003388 */ /* 0x0003e20000000c00 */
[----:B-----5:R-:W-:Y:S02]  /*3350*/  ISETP.GE.AND P2, PT, R5, UR12, PT ;  /* 0x0000000c05007c0c */ /* 0x020fe4000bf46270 */
[----:B------:R-:W-:-:S04]  /*3360*/  IADD3 R5, P1, R8, R6, RZ ;  /* 0x0000000608057210 */ /* 0x000fc80007f3e0ff */
[----:B------:R-:W-:Y:S02]  /*3370*/  IADD3.X R12, R22, R7, R12, P1, !PT ;  /* 0x00000007160c7210 */ /* 0x000fe40000ffe40c */
[----:B------:R-:W-:-:S04]  /*3380*/  @!P3 LEA R8, P1, R20, R36, 0x6 ;  /* 0x000000241408b211 */ /* 0x000fc800078230ff */
[----:B------:R-:W-:Y:S02]  /*3390*/  @!P3 LEA.HI.X R9, R20, R37, R21, 0x6, P1 ;  /* 0x000000251409b211 */ /* 0x000fe400008f3415 */
[----:B------:R-:W-:-:S03]  /*33a0*/  @!P2 LEA R6, P1, R5, UR10, 0x1 ;  /* 0x0000000a0506ac11 */ /* 0x000fc6000f8208ff */
[----:B------:R-:W-:Y:S01]  /*33b0*/  @!PT LDS RZ, [RZ] ;  /* 0x00000000fffff984 */ /* 0x000fe20000000800 */
[----:B------:R-:W-:Y:S01]  /*33c0*/  @!PT LDS RZ, [RZ] ;  /* 0x00000000fffff984 */ /* 0x000fe20000000800 */
[----:B------:R-:W-:Y:S01]  /*33d0*/  @!PT LDS RZ, [RZ] ;  /* 0x00000000fffff984 */ /* 0x000fe20000000800 */
[----:B------:R1:W-:Y:S01]  /*33e0*/  @!P3 LDGSTS.E.BYPASS.LTC128B.128 [R30+0x7000], desc[UR6][R8.64] ;  /* 0x07000000081ebfae */ /* 0x0003e2000b901d46 */
[----:B------:R-:W-:Y:S02]  /*33f0*/  @!P2 LEA.HI.X R7, R5, UR11, R12, 0x1, P1 ;  /* 0x0000000b0507ac11 */ /* 0x000fe400088f0c0c */
[----:B---3--:R-:W-:Y:S01]  /*3400*/  ISETP.GE.AND P1, PT, R14, UR12, PT ;  /* 0x0000000c0e007c0c */ /* 0x008fe2000bf26270 */
[----:B------:R1:W-:Y:S04]  /*3410*/  @P2 STS.128 [R30+0x9000], RZ ;  /* 0x009000ff1e002388 */ /* 0x0003e80000000c00 */
[----:B------:R-:W-:Y:S01]  /*3420*/  @!PT LDS RZ, [RZ] ;  /* 0x00000000fffff984 */ /* 0x000fe20000000800 */
[----:B------:R-:W-:Y:S01]  /*3430*/  @!PT LDS RZ, [RZ] ;  /* 0x00000000fffff984 */ /* 0x000fe20000000800 */
[----:B------:R-:W-:Y:S01]  /*3440*/  @!PT LDS RZ, [RZ] ;  /* 0x00000000fffff984 */ /* 0x000fe20000000800 */
[----:B------:R1:W-:Y:S08]  /*3450*/  @!P2 LDGSTS.E.BYPASS.LTC128B.128 [R30+0x9000], desc[UR6][R6.64+0x80] ;  /* 0x09000080061eafae */ /* 0x0003f0000b901d46 */
        /* <DEDUP_REMOVED lines=8> */
.L_x_69:
[----:B------:R-:W-:Y:S05]  /*34e0*/  BSYNC B0 ;  /* 0x0000000000007941 */ /* 0x000fea0003800000 */
.L_x_68:
[----:B------:R1:W-:Y:S01]  /*34f0*/  @P6 STS.128 [R30], RZ ;  /* 0x000000ff1e006388 */ /* 0x0003e20000000c00 */
[----:B------:R-:W-:Y:S03]  /*3500*/  BSSY B0, `(.L_x_70) ;  /* 0x000001a000007945 */ /* 0x000fe60003800000 */
[----:B------:R1:W-:Y:S04]  /*3510*/  @P6 STS.128 [R30+0x2000], RZ ;  /* 0x002000ff1e006388 */ /* 0x0003e80000000c00 */
[----:B------:R1:W-:Y:S01]  /*3520*/  @P6 STS.128 [R30+0x4000], RZ ;  /* 0x004000ff1e006388 */ /* 0x0003e20000000c00 */
[----:B------:R-:W-:Y:S05]  /*3530*/  @P6 BRA `(.L_x_71) ;  /* 0x0000000000586947 */ /* 0x000fea0003800000 */
[----:B-1----:R-:W5:Y:S01]  /*3540*/  LDL R6, [R1+0x68] ;  /* 0x0000680001067983 */ /* 0x002f620000100800 */
[----:B------:R-:W-:-:S03]  /*3550*/  ULDC UR10, c[0x0][0x2d0] ;  /* 0x0000b400000a7ab9 */ /* 0x000fc60000000800 */
[----:B------:R-:W2:Y:S01]  /*3560*/  LDL R5, [R1+0x6c] ;  /* 0x00006c0001057983 */ /* 0x000ea20000100800 */
[----:B------:R-:W-:-:S13]  /*3570*/  ISETP.GE.AND P3, PT, R32, UR10, PT ;  /* 0x0000000a20007c0c */ /* 0x000fda000bf66270 */
[----:B------:R1:W-:Y:S04]  /*3580*/  @P3 STS.128 [R30], RZ ;  /* 0x000000ff1e003388 */ /* 0x0003e80000000c00 */
[----:B------:R-:W-:Y:S01]  /*3590*/  @!PT LDS RZ, [RZ] ;  /* 0x00000000fffff984 */ /* 0x000fe20000000800 */
[----:B------:R-:W-:Y:S01]  /*35a0*/  @!PT LDS RZ, [RZ] ;  /* 0x00000000fffff984 */ /* 0x000fe20000000800 */
[----:B------:R-:W-:Y:S01]  /*35b0*/  @!PT LDS RZ, [RZ] ;  /* 0x00000000fffff984 */ /* 0x000fe20000000800 */
[----:B------:R1:W-:Y:S01]  /*35c0*/  @!P3 LDGSTS.E.BYPASS.LTC128B.128 [R30], desc[UR6][R34.64] ;  /* 0x00000000221ebfae */ /* 0x0003e2000b901d46 */
[----:B-----5:R-:W-:Y:S02]  /*35d0*/  ISETP.GE.AND P2, PT, R6, UR10, PT ;  /* 0x0000000a06007c0c */ /* 0x020fe4000bf46270 */
[----:B--2---:R-:W-:-:S11]  /*35e0*/  ISETP.GE.AND P1, PT, R5, UR10, PT ;  /* 0x0000000a05007c0c */ /* 0x004fd6000bf26270 */
        /* <DEDUP_REMOVED lines=11> */
.L_x_71:
[----:B------:R-:W-:Y:S05]  /*36a0*/  BSYNC B0 ;  /* 0x0000000000007941 */ /* 0x000fea0003800000 */
.L_x_70:
        /* <DEDUP_REMOVED lines=10> */
[----:B-1----:R-:W-:Y:S01]  /*3750*/  IMAD.U32 R7, RZ, RZ, UR32 ;  /* 0x00000020ff077e24 */ /* 0x002fe2000f8e00ff */
[----:B------:R-:W-:Y:S01]  /*3760*/  USHF.L.U32 UR12, UR33, 0x5, URZ ;  /* 0x00000005210c7899 */ /* 0x000fe2000800063f */
[----:B------:R-:W-:-:S09]  /*3770*/  IMAD.U32 R6, RZ, RZ, UR33 ;  /* 0x00000021ff067e24 */ /* 0x000fd2000f8e00ff */
[C---:B------:R-:W-:Y:S01]  /*3780*/  @!P3 LEA R8, P1, R7.reuse, R34, 0x6 ;  /* 0x000000220708b211 */ /* 0x040fe200078230ff */
[----:B------:R1:W-:Y:S03]  /*3790*/  @P3 STS.128 [R30+0x1000], RZ ;  /* 0x001000ff1e003388 */ /* 0x0003e60000000c00 */
[----:B------:R-:W-:-:S05]  /*37a0*/  @!P3 LEA.HI.X R9, R7, R35, R6, 0x6, P1 ;  /* 0x000000230709b211 */ /* 0x000fca00008f3406 */
[----:B------:R-:W-:Y:S01]  /*37b0*/  @!PT LDS RZ, [RZ] ;  /* 0x00000000fffff984 */ /* 0x000fe20000000800 */
[----:B------:R-:W-:Y:S01]  /*37c0*/  @!PT LDS RZ, [RZ] ;  /* 0x00000000fffff984 */ /* 0x000fe20000000800 */
[----:B------:R-:W-:Y:S01]  /*37d0*/  @!PT LDS RZ, [RZ] ;  /* 0x00000000fffff984 */ /* 0x000fe20000000800 */
[----:B------:R1:W-:Y:S01]  /*37e0*/  @!P3 LDGSTS.E.BYPASS.LTC128B.128 [R30+0x1000], desc[UR6][R8.64] ;  /* 0x01000000081ebfae */ /* 0x0003e2000b901d46 */
[----:B-----5:R-:W-:Y:S02]  /*37f0*/  ISETP.GE.AND P2, PT, R5, UR18, PT ;  /* 0x0000001205007c0c */ /* 0x020fe4000bf46270 */
[----:B------:R-:W-:Y:S01]  /*3800*/  IADD3 R5, P5, R10, UR10, RZ ;  /* 0x0000000a0a057c10 */ /* 0x000fe2000ffbe0ff */
[----:B------:R-:W-:Y:S01]  /*3810*/  IMAD.U32 R10, RZ, RZ, UR12 ;  /* 0x0000000cff0a7e24 */ /* 0x000fe2000f8e00ff */
[----:B---3--:R-:W-:-:S04]  /*3820*/  ISETP.GE.AND P1, PT, R12, UR18, PT ;  /* 0x000000120c007c0c */ /* 0x008fc8000bf26270 */
[----:B------:R-:W-:-:S05]  /*3830*/  IADD3.X R10, R23, UR11, R10, P5, !PT ;  /* 0x0000000b170a7c10 */ /* 0x000fca000affe40a */
[C---:B------:R-:W-:Y:S01]  /*3840*/  @!P2 LEA R6, P5, R5.reuse, UR20, 0x1 ;  /* 0x000000140506ac11 */ /* 0x040fe2000f8a08ff */
[----:B------:R1:W-:Y:S03]  /*3850*/  @P2 STS.128 [R30+0x3000], RZ ;  /* 0x003000ff1e002388 */ /* 0x0003e60000000c00 */
[----:B------:R-:W-:-:S05]  /*3860*/  @!P2 LEA.HI.X R7, R5, UR21, R10, 0x1, P5 ;  /* 0x000000150507ac11 */ /* 0x000fca000a8f0c0a */
        /* <DEDUP_REMOVED lines=12> */
.L_x_73:
[----:B------:R-:W-:Y:S05]  /*3930*/  BSYNC B0 ;  /* 0x0000000000007941 */ /* 0x000fea0003800000 */
.L_x_72:
[----:B---3--:R-:W3:Y:S01]  /*3940*/  LDL R14, [R1+0x80] ;  /* 0x00008000010e7983 */ /* 0x008ee20000100800 */
[----:B------:R-:W-:Y:S01]  /*3950*/  MOV R20, 0x7f800000 ;  /* 0x7f80000000147802 */ /* 0x000fe20000000f00 */
[----:B------:R-:W-:Y:S01]  /*3960*/  UIMAD UR10, UR40, UR28, URZ ;  /* 0x0000001c280a72a4 */ /* 0x000fe2000f8e023f */
[----:B------:R-:W-:Y:S01]  /*3970*/  IMAD.MOV.U32 R17, RZ, RZ, 0x7f800000 ;  /* 0x7f800000ff117424 */ /* 0x000fe200078e00ff */
[----:B------:R-:W-:Y:S01]  /*3980*/  @P0 STS.128 [R30+0xc000], RZ ;  /* 0x00c000ff1e000388 */ /* 0x000fe20000000c00 */
[----:B-1----:R-:W-:Y:S01]  /*3990*/  IMAD.WIDE.U32 R6, R13, UR31, R32 ;  /* 0x0000001f0d067c25 */ /* 0x002fe2000f8e0020 */
[----:B------:R-:W-:Y:S01]  /*39a0*/  UIMAD UR10, UR31, UR29, UR10 ;  /* 0x0000001d1f0a72a4 */ /* 0x000fe2000f8e020a */
[----:B------:R-:W-:Y:S01]  /*39b0*/  BSSY B0, `(.L_x_74) ;  /* 0x000003d000007945 */ /* 0x000fe20003800000 */
[----:B------:R-:W-:Y:S01]  /*39c0*/  @P0 STS.128 [R30+0xe000], RZ ;  /* 0x00e000ff1e000388 */ /* 0x000fe20000000c00 */
[----:B------:R-:W-:-:S03]  /*39d0*/  IADD3 R8, P1, R6, UR24, RZ ;  /* 0x0000001806087c10 */ /* 0x000fc6000ff3e0ff */
[----:B------:R-:W-:Y:S01]  /*39e0*/  @P0 STS.128 [R30+0x10000], RZ ;  /* 0x010000ff1e000388 */ /* 0x000fe20000000c00 */
[----:B------:R-:W-:Y:S01]  /*39f0*/  IMAD.U32 R9, RZ, RZ, UR10 ;  /* 0x0000000aff097e24 */ /* 0x000fe2000f8e00ff */
[----:B------:R-:W-:Y:S02]  /*3a00*/  ULDC.64 UR10, c[0x0][0x260] ;  /* 0x00009800000a7ab9 */ /* 0x000fe40000000a00 */
[----:B------:R-:W-:Y:S02]  /*3a10*/  IMAD R6, R24, UR10, RZ ;  /* 0x0000000a18067c24 */ /* 0x000fe4000f8e02ff */
[----:B------:R-:W-:Y:S02]  /*3a20*/  IADD3.X R9, R7, UR35, R9, P1, !PT ;  /* 0x0000002307097c10 */ /* 0x000fe40008ffe409 */
[C---:B------:R-:W-:Y:S02]  /*3a30*/  IMAD R6, R18.reuse, UR11, R6 ;  /* 0x0000000b12067c24 */ /* 0x040fe4000f8e0206 */
[----:B------:R-:W-:-:S05]  /*3a40*/  IMAD.WIDE.U32 R8, R18, UR10, R8 ;  /* 0x0000000a12087c25 */ /* 0x000fca000f8e0008 */
[----:B------:R-:W-:Y:S01]  /*3a50*/  IADD3 R16, R9, R6, RZ ;  /* 0x0000000609107210 */ /* 0x000fe20007ffe0ff */
[C---:B---3--:R-:W-:Y:S01]  /*3a60*/  VIADD R5, R14.reuse, 0x8 ;  /* 0x000000080e057836 */ /* 0x048fe20000000000 */
[C---:B------:R-:W-:Y:S01]  /*3a70*/  ISETP.GE.AND P6, PT, R14.reuse, UR9, PT ;  /* 0x000000090e007c0c */ /* 0x040fe2000bfc6270 */
[----:B------:R-:W-:-:S03]  /*3a80*/  IMAD.SHL.U32 R10, R14, 0x4, RZ ;  /* 0x000000040e0a7824 */ /* 0x000fc600078e00ff */
[----:B------:R-:W-:Y:S02]  /*3a90*/  ISETP.GE.AND P5, PT, R5, UR9, PT ;  /* 0x0000000905007c0c */ /* 0x000fe4000bfa6270 */
[----:B------:R-:W-:Y:S01]  /*3aa0*/  SHF.R.S32.HI R5, RZ, 0x1f, R14 ;  /* 0x0000001fff057819 */ /* 0x000fe2000001140e */
[----:B------:R1:W-:Y:S03]  /*3ab0*/  STL [R1+0x74], R10 ;  /* 0x0000740a01007387 */ /* 0x0003e60000100800 */
[----:B------:R-:W-:-:S05]  /*3ac0*/  SHF.L.U64.HI R12, R14, 0x2, R5 ;  /* 0x000000020e0c7819 */ /* 0x000fca0000010205 */
[----:B------:R3:W-:Y:S04]  /*3ad0*/  STL [R1+0x70], R12 ;  /* 0x0000700c01007387 */ /* 0x0007e80000100800 */
[----:B------:R3:W-:Y:S04]  /*3ae0*/  STL [R1+0x60], R20 ;  /* 0x0000601401007387 */ /* 0x0007e80000100800 */
[----:B------:R3:W-:Y:S01]  /*3af0*/  STL [R1+0x64], R17 ;  /* 0x0000641101007387 */ /* 0x0007e20000100800 */
[----:B-1----:R-:W-:-:S04]  /*3b00*/  IADD3 R10, P1, R10, UR15, RZ ;  /* 0x0000000f0a0a7c10 */ /* 0x002fc8000ff3e0ff */
[----:B------:R-:W-:Y:S01]  /*3b10*/  IADD3.X R11, R12, UR14, RZ, P1, !PT ;  /* 0x0000000e0c0b7c10 */ /* 0x000fe20008ffe4ff */
[----:B------:R-:W-:Y:S08]  /*3b20*/  @P0 BRA `(.L_x_75) ;  /* 0x0000000000940947 */ /* 0x000ff00003800000 */
[----:B---3--:R-:W3:Y:S01]  /*3b30*/  LDL R12, [R1+0x68] ;  /* 0x00006800010c7983 */ /* 0x008ee20000100800 */
        /* <DEDUP_REMOVED lines=17> */
[----:B---3--:R-:W-:Y:S02]  /*3c50*/  ISETP.GE.AND P2, PT, R12, UR9, PT ;  /* 0x000000090c007c0c */ /* 0x008fe4000bf46270 */
[----:B-----5:R-:W-:-:S11]  /*3c60*/  ISETP.GE.AND P0, PT, R19, UR9, PT ;  /* 0x0000000913007c0c */ /* 0x020fd6000bf06270 */
[----:B------:R-:W3:Y:S01]  /*3c70*/  @!P2 LDC.64 R12, c[0x0][0x218] ;  /* 0x00008600ff0cab82 */ /* 0x000ee20000000a00 */
        /* <DEDUP_REMOVED lines=16> */
.L_x_75:
[----:B------:R-:W-:Y:S05]  /*3d80*/  BSYNC B0 ;  /* 0x0000000000007941 */ /* 0x000fea0003800000 */
.L_x_74:
[----:B------:R1:W-:Y:S01]  /*3d90*/  @P4 STS.128 [R30+0xd000], RZ ;  /* 0x00d000ff1e004388 */ /* 0x0003e20000000c00 */
[----:B------:R-:W-:Y:S03]  /*3da0*/  BSSY B0, `(.L_x_76) ;  /* 0x000002b000007945 */ /* 0x000fe60003800000 */
[----:B------:R1:W-:Y:S04]  /*3db0*/  @P4 STS.128 [R30+0xf000], RZ ;  /* 0x00f000ff1e004388 */ /* 0x0003e80000000c00 */
[----:B------:R1:W-:Y:S01]  /*3dc0*/  @P4 STS.128 [R30+0x11000], RZ ;  /* 0x011000ff1e004388 */ /* 0x0003e20000000c00 */
[----:B------:R-:W-:Y:S05]  /*3dd0*/  @P4 BRA `(.L_x_77) ;  /* 0x00000000009c4947 */ /* 0x000fea0003800000 */
[----:B------:R-:W5:Y:S01]  /*3de0*/  LDL R5, [R1+0x68] ;  /* 0x0000680001057983 */ /* 0x000f620000100800 */
[----:B------:R-:W-:-:S03]  /*3df0*/  ULDC UR9, c[0x0][0x2d0] ;  /* 0x0000b40000097ab9 */ /* 0x000fc60000000800 */
[----:B------:R-:W2:Y:S01]  /*3e00*/  LDL R7, [R1+0x6c] ;  /* 0x00006c0001077983 */ /* 0x000ea20000100800 */
[----:B------:R-:W-:Y:S02]  /*3e10*/  ISETP.GE.AND P3, PT, R32, UR9, PT ;  /* 0x0000000920007c0c */ /* 0x000fe4000bf66270 */
[----:B------:R-:W-:-:S05]  /*3e20*/  IADD3 R6, P0, R4, 0x20, RZ ;  /* 0x0000002004067810 */ /* 0x000fca0007f1e0ff */
[----:B------:R-:W-:-:S04]  /*3e30*/  IMAD.X R4, RZ, RZ, R28, P0 ;  /* 0x000000ffff047224 */ /* 0x000fc800000e061c */
[----:B-1-3--:R-:W-:Y:S02]  /*3e40*/  IMAD R12, R4, UR28, RZ ;  /* 0x0000001c040c7c24 */ /* 0x00afe4000f8e02ff */
[----:B------:R-:W1:Y:S01]  /*3e50*/  @!P3 LDC.64 R14, c[0x0][0x218] ;  /* 0x00008600ff0ebb82 */ /* 0x000e620000000a00 */
[----:B------:R-:W-:Y:S01]  /*3e60*/  IMAD.MOV.U32 R4, RZ, RZ, R8 ;  /* 0x000000ffff047224 */ /* 0x000fe200078e0008 */
[----:B------:R3:W-:Y:S01]  /*3e70*/  @P3 STS.128 [R30+0xd000], RZ ;  /* 0x00d000ff1e003388 */ /* 0x0007e20000000c00 */
[C---:B------:R-:W-:Y:S01]  /*3e80*/  IMAD R12, R6.reuse, UR29, R12 ;  /* 0x0000001d060c7c24 */ /* 0x040fe2000f8e020c */
[----:B-----5:R-:W-:Y:S01]  /*3e90*/  ISETP.GE.AND P2, PT, R5, UR9, PT ;  /* 0x0000000905007c0c */ /* 0x020fe2000bf46270 */
[----:B------:R-:W-:Y:S01]  /*3ea0*/  IMAD.MOV.U32 R5, RZ, RZ, R16 ;  /* 0x000000ffff057224 */ /* 0x000fe200078e0010 */
[----:B--2---:R-:W-:Y:S01]  /*3eb0*/  ISETP.GE.AND P0, PT, R7, UR9, PT ;  /* 0x0000000907007c0c */ /* 0x004fe2000bf06270 */
[----:B------:R-:W-:-:S04]  /*3ec0*/  IMAD.WIDE.U32 R4, R6, UR28, R4 ;  /* 0x0000001c06047c25 */ /* 0x000fc8000f8e0004 */
[----:B------:R-:W-:Y:S01]  /*3ed0*/  IMAD.IADD R12, R5, 0x1, R12 ;  /* 0x00000001050c7824 */ /* 0x000fe200078e020c */
[----:B-1----:R-:W-:-:S05]  /*3ee0*/  @!P3 LEA R8, P4, R4, R14, 0x1 ;  /* 0x0000000e0408b211 */ /* 0x002fca00078808ff */
[----:B------:R-:W1:Y:S01]  /*3ef0*/  @!P2 LDC.64 R18, c[0x0][0x218] ;  /* 0x00008600ff12ab82 */ /* 0x000e620000000a00 */
[----:B------:R-:W-:-:S05]  /*3f00*/  @!P3 LEA.HI.X R9, R4, R15, R12, 0x1, P4 ;  /* 0x0000000f0409b211 */ /* 0x000fca00020f0c0c */
[----:B------:R-:W-:Y:S01]  /*3f10*/  @!PT LDS RZ, [RZ] ;  /* 0x00000000fffff984 */ /* 0x000fe20000000800 */
[----:B------:R-:W-:Y:S01]  /*3f20*/  @!PT LDS RZ, [RZ] ;  /* 0x00000000fffff984 */ /* 0x000fe20000000800 */
[----:B------:R-:W-:Y:S01]  /*3f30*/  @!PT LDS RZ, [RZ] ;  /* 0x00000000fffff984 */ /* 0x000fe20000000800 */
[----:B------:R3:W-:Y:S04]  /*3f40*/  @!P3 LDGSTS.E.BYPASS.LTC128B.128 [R30+0xd000], desc[UR6][R8.64] ;  /* 0x0d000000081ebfae */ /* 0x0007e8000b901d46 */
[----:B------:R3:W-:Y:S01]  /*3f50*/  @P2 STS.128 [R30+0xf000], RZ ;  /* 0x00f000ff1e002388 */ /* 0x0007e20000000c00 */
[----:B-1----:R-:W-:-:S04]  /*3f60*/  @!P2 LEA R6, P1, R4, R18, 0x1 ;  /* 0x000000120406a211 */ /* 0x002fc800078208ff */
        /* <DEDUP_REMOVED lines=8> */
[----:B---3--:R-:W-:-:S04]  /*3ff0*/  LEA R6, P0, R4, UR10, 0x1 ;  /* 0x0000000a04067c11 */ /* 0x008fc8000f8008ff */
[----:B------:R-:W-:-:S05]  /*4000*/  LEA.HI.X R7, R4, UR11, R12, 0x1, P0 ;  /* 0x0000000b04077c11 */ /* 0x000fca00080f0c0c */
[----:B------:R-:W-:Y:S01]  /*4010*/  @!PT LDS RZ, [RZ] ;  /* 0x00000000fffff984 */ /* 0x000fe20000000800 */
[----:B------:R-:W-:Y:S01]  /*4020*/  @!PT LDS RZ, [RZ] ;  /* 0x00000000fffff984 */ /* 0x000fe20000000800 */
[----:B------:R-:W-:Y:S01]  /*4030*/  @!PT LDS RZ, [RZ] ;  /* 0x00000000fffff984 */ /* 0x000fe20000000800 */
[----:B------:R1:W-:Y:S04]  /*4040*/  LDGSTS.E.BYPASS.LTC128B.128 [R30+0x11000], desc[UR6][R6.64+0x100] ;  /* 0x11000100061e7fae */ /* 0x0003e8000b901d46 */
.L_x_77:
[----:B------:R-:W-:Y:S05]  /*4050*/  BSYNC B0 ;  /* 0x0000000000007941 */ /* 0x000fea0003800000 */
.L_x_76:
[----:B------:R-:W-:Y:S01]  /*4060*/  IMAD.MOV.U32 R5, RZ, RZ, R20 ;  /* 0x000000ffff057224 */ /* 0x000fe200078e0014 */
[----:B-1-3--:R-:W3:Y:S01]  /*4070*/  LDL R12, [R1+0x4] ;  /* 0x00000400010c7983 */ /* 0x00aee20000100800 */
[----:B------:R-:W-:-:S03]  /*4080*/  IMAD.MOV.U32 R4, RZ, RZ, R17 ;  /* 0x000000ffff047224 */ /* 0x000fc600078e0011 */
[----:B------:R-:W0:Y:S01]  /*4090*/  LDGDEPBAR ;  /* 0x00000000000079af */ /* 0x000e220000000000 */
[----:B------:R-:W-:Y:S01]  /*40a0*/  LEA.HI R9, R27, R29, RZ, 0x7 ;  /* 0x0000001d1b097211 */ /* 0x000fe200078f38ff */
[----:B------:R-:W-:Y:S01]  /*40b0*/  IMAD.MOV.U32 R240, RZ, RZ, 0x20 ;  /* 0x00000020fff07424 */ /* 0x000fe200078e00ff */
[----:B------:R-:W-:Y:S01]  /*40c0*/  UIADD3 UR20, UR31, UR13, URZ ;  /* 0x0000000d1f147290 */ /* 0x000fe2000fffe03f */
[----:B------:R-:W5:Y:S01]  /*40d0*/  @!P6 LDG.E R5, desc[UR6][R10.64] ;  /* 0x000000060a05e981 */ /* 0x000f62000c1e1900 */
[----:B------:R-:W-:Y:S02]  /*40e0*/  CS2R R142, SRZ ;  /* 0x00000000008e7805 */ /* 0x000fe4000001ff00 */
[----:B------:R-:W-:Y:S02]  /*40f0*/  CS2R R140, SRZ ;  /* 0x00000000008c7805 */ /* 0x000fe4000001ff00 */
[----:B------:R-:W-:Y:S01]  /*4100*/  CS2R R146, SRZ ;  /* 0x0000000000927805 */ /* 0x000fe2000001ff00 */
[----:B------:R-:W5:Y:S01]  /*4110*/  @!P5 LDG.E R4, desc[UR6][R10.64+0x20] ;  /* 0x000020060a04d981 */ /* 0x000f62000c1e1900 */
        /* <DEDUP_REMOVED lines=14> */
[----:B------:R-:W-:Y:S01]  /*4200*/  CS2R R108, SRZ ;  /* 0x00000000006c7805 */ /* 0x000fe2000001ff00 */
[----:B------:R-:W-:-:S04]  /*4210*/  DEPBAR.LE SB0, 0x1 ;  /* 0x000080400000791a */ /* 0x000fc80000000000 */
[----:B------:R-:W-:Y:S01]  /*4220*/  BAR.SYNC.DEFER_BLOCKING 0x0 ;  /* 0x0000000000007b1d */ /* 0x000fe20000010000 */
        /* <DEDUP_REMOVED lines=21> */
[----:B--2---:R-:W-:Y:S02]  /*4380*/  CS2R R36, SRZ ;  /* 0x0000000000247805 */ /* 0x004fe4000001ff00 */
[----:B----4-:R-:W-:Y:S01]  /*4390*/  CS2R R30, SRZ ;  /* 0x00000000001e7805 */ /* 0x010fe2000001ff00 */
[----:B------:R-:W1:Y:S01]  /*43a0*/  LDSM.16.M88.4 R164, [R252] ;  /* 0x00000000fca4783b */ /* 0x000e620000000200 */
[----:B------:R-:W-:-:S02]  /*43b0*/  CS2R R34, SRZ ;  /* 0x0000000000227805 */ /* 0x000fc4000001ff00 */
[----:B------:R-:W-:Y:S02]  /*43c0*/  CS2R R32, SRZ ;  /* 0x0000000000207805 */ /* 0x000fe4000001ff00 */
[----:B------:R-:W-:Y:S01]  /*43d0*/  CS2R R22, SRZ ;  /* 0x0000000000167805 */ /* 0x000fe2000001ff00 */
[----:B------:R-:W2:Y:S01]  /*43e0*/  LDSM.16.M88.4 R168, [R252+0x800] ;  /* 0x00080000fca8783b */ /* 0x000ea20000000200 */
[----:B------:R-:W-:Y:S01]  /*43f0*/  ULDC UR23, c[0x0][0x2d0] ;  /* 0x0000b40000177ab9 */ /* 0x000fe20000000800 */
[----:B------:R-:W-:Y:S01]  /*4400*/  ULDC UR24, c[0x0][0x398] ;  /* 0x0000e60000187ab9 */ /* 0x000fe20000000800 */
[----:B------:R-:W-:Y:S01]  /*4410*/  ULDC UR26, c[0x0][0x2dc] ;  /* 0x0000b700001a7ab9 */ /* 0x000fe20000000800 */
[----:B------:R-:W4:Y:S01]  /*4420*/  LDSM.16.M88.4 R196, [R252+0x2000] ;  /* 0x00200000fcc4783b */ /* 0x000f220000000200 */
[----:B------:R-:W-:Y:S01]  /*4430*/  UIADD3 UR22, UR31, 0x40, URZ ;  /* 0x000000401f167890 */ /* 0x000fe2000fffe03f */
[----:B------:R-:W-:Y:S02]  /*4440*/  ULDC UR18, c[0x0][0x2ec] ;  /* 0x0000bb0000127ab9 */ /* 0x000fe40000000800 */
[----:B------:R-:W1:Y:S04]  /*4450*/  LDSM.16.M88.4 R200, [R252+0x2800] ;  /* 0x00280000fcc8783b */ /* 0x000e680000000200 */
[----:B------:R-:W1:Y:S04]  /*4460*/  LDSM.16.M88.4 R228, [R252+0x4000] ;  /* 0x00400000fce4783b */ /* 0x000e680000000200 */
[----:B------:R-:W1:Y:S01]  /*4470*/  LDSM.16.M88.4 R232, [R252+0x4800] ;  /* 0x00480000fce8783b */ /* 0x000e620000000200 */
[----:B------:R-:W-:Y:S01]  /*4480*/  UIADD3 UR21, -UR5, 0x40, UR20 ;  /* 0x0000004005157890 */ /* 0x000fe2000fffe114 */
[----:B------:R-:W-:Y:S01]  /*4490*/  CS2R R20, SRZ ;  /* 0x0000000000147805 */ /* 0x000fe2000001ff00 */
[----:B------:R-:W-:-:S02]  /*44a0*/  UMOV UR11, UR60 ;  /* 0x0000003c000b7c82 */ /* 0x000fc40008000000 */
[----:B------:R-:W-:Y:S01]  /*44b0*/  UIADD3 UR21, UR21, -UR42, URZ ;  /* 0x8000002a15157290 */ /* 0x000fe2000fffe03f */
[----:B---3--:R-:W3:Y:S04]  /*44c0*/  LDSM.16.M88.4 R156, [R12] ;  /* 0x000000000c9c783b */ /* 0x008ee80000000200 */
[----:B------:R-:W1:Y:S04]  /*44d0*/  LDSM.16.M88.4 R160, [R12+0x800] ;  /* 0x000800000ca0783b */ /* 0x000e680000000200 */
[----:B-----5:R5:W-:Y:S04]  /*44e0*/  @!P6 STL [R1+0x60], R5 ;  /* 0x000060050100e387 */ /* 0x020be80000100800 */
[----:B------:R2:W-:Y:S04]  /*44f0*/  @!P5 STL [R1+0x64], R4 ;  /* 0x000064040100d387 */ /* 0x0005e80000100800 */
[----:B------:R1:W1:Y:S04]  /*4500*/  LDSM.16.M88.4 R188, [R12+0x2000] ;  /* 0x002000000cbc783b */ /* 0x0002680000000200 */
[----:B------:R1:W1:Y:S04]  /*4510*/  LDSM.16.M88.4 R192, [R12+0x2800] ;  /* 0x002800000cc0783b */ /* 0x0002680000000200 */
[----:B------:R1:W1:Y:S04]  /*4520*/  LDSM.16.M88.4 R220, [R12+0x4000] ;  /* 0x004000000cdc783b */ /* 0x0002680000000200 */
[----:B------:R1:W1:Y:S01]  /*4530*/  LDSM.16.M88.4 R224, [R12+0x4800] ;  /* 0x004800000ce0783b */ /* 0x0002620000000200 */
[----:B-----5:R-:W-:-:S02]  /*4540*/  LEA.HI R5, R27, R29, RZ, 0x4 ;  /* 0x0000001d1b057211 */ /* 0x020fc400078f20ff */
[----:B--2---:R-:W-:Y:S02]  /*4550*/  LOP3.LUT R4, R25, 0xfffffff8, RZ, 0xc0, !PT ;  /* 0xfffffff819047812 */ /* 0x004fe400078ec0ff */
[----:B------:R-:W-:-:S03]  /*4560*/  SHF.R.S32.HI R6, RZ, 0x4, R5 ;  /* 0x00000004ff067819 */ /* 0x000fc60000011405 */
[----:B------:R-:W-:Y:S01]  /*4570*/  IMAD.IADD R4, R29, 0x1, -R4 ;  /* 0x000000011d047824 */ /* 0x000fe200078e0a04 */
[----:B------:R-:W-:-:S03]  /*4580*/  LEA.HI R5, R5, R6, RZ, 0x1 ;  /* 0x0000000605057211 */ /* 0x000fc600078f08ff */
[----:B------:R-:W-:Y:S01]  /*4590*/  IMAD.SHL.U32 R8, R4, 0x40, RZ ;  /* 0x0000004004087824 */ /* 0x000fe200078e00ff */
[----:B------:R-:W-:-:S04]  /*45a0*/  LOP3.LUT R7, R5, 0xfffffffe, RZ, 0xc0, !PT ;  /* 0xfffffffe05077812 */ /* 0x000fc800078ec0ff */
[----:B------:R-:W-:Y:S01]  /*45b0*/  LOP3.LUT R5, R8, 0x1c0, RZ, 0xc0, !PT ;  /* 0x000001c008057812 */ /* 0x000fe200078ec0ff */
[----:B------:R-:W-:Y:S01]  /*45c0*/  IMAD.IADD R6, R6, 0x1, -R7 ;  /* 0x0000000106067824 */ /* 0x000fe200078e0a07 */
[----:B------:R-:W-:Y:S02]  /*45d0*/  SHF.R.S32.HI R8, RZ, 0x7, R9 ;  /* 0x00000007ff087819 */ /* 0x000fe40000011409 */
[----:B------:R-:W-:Y:S01]  /*45e0*/  LOP3.LUT R7, R5, 0x8, R25, 0xf8, !PT ;  /* 0x0000000805077812 */ /* 0x000fe200078ef819 */
[----:B------:R-:W-:Y:S01]  /*45f0*/  IMAD.SHL.U32 R6, R6, 0x200, RZ ;  /* 0x0000020006067824 */ /* 0x000fe200078e00ff */
[----:B------:R-:W-:Y:S02]  /*4600*/  SHF.R.U32.HI R5, RZ, 0x3, R5 ;  /* 0x00000003ff057819 */ /* 0x000fe40000011605 */
[----:B------:R-:W-:Y:S02]  /*4610*/  LOP3.LUT P0, RZ, R4, 0x2, RZ, 0xc0, !PT ;  /* 0x0000000204ff7812 */ /* 0x000fe4000780c0ff */
[----:B------:R-:W-:Y:S01]  /*4620*/  LOP3.LUT R4, R7, R5, RZ, 0x3c, !PT ;  /* 0x0000000507047212 */ /* 0x000fe200078e3cff */
[----:B------:R-:W-:Y:S01]  /*4630*/  IMAD R5, R8, 0x800, R6 ;  /* 0x0000080008057824 */ /* 0x000fe200078e0206 */
[----:B------:R-:W-:-:S03]  /*4640*/  SEL R240, R240, 0xffffffe0, !P0 ;  /* 0xffffffe0f0f07807 */ /* 0x000fc60004000000 */
[----:B------:R-:W-:Y:S02]  /*4650*/  IMAD.IADD R4, R5, 0x1, R4 ;  /* 0x0000000105047824 */ /* 0x000fe400078e0204 */
[----:B------:R-:W-:-:S03]  /*4660*/  IMAD.IADD R240, R240, 0x1, R252 ;  /* 0x00000001f0f07824 */ /* 0x000fc600078e02fc */
[----:B------:R-:W-:Y:S02]  /*4670*/  LEA R13, R4, UR4, 0x1 ;  /* 0x00000004040d7c11 */ /* 0x000fe4000f8e08ff */
[----:B------:R2:W1:Y:S04]  /*4680*/  LDSM.16.M88.4 R172, [R240] ;  /* 0x00000000f0ac783b */ /* 0x0004680000000200 */
        /* <DEDUP_REMOVED lines=10> */
[----:B------:R2:W1:Y:S04]  /*4730*/  LDSM.16.M88.4 R216, [R13+0x16800] ;  /* 0x016800000dd8783b */ /* 0x0004680000000200 */
[----:B------:R2:W-:Y:S01]  /*4740*/  STL [R1], R13 ;  /* 0x0000000d01007387 */ /* 0x0005e20000100800 */
[----:B------:R-:W-:-:S02]  /*4750*/  CS2R R28, SRZ ;  /* 0x00000000001c7805 */ /* 0x000fc4000001ff00 */
[----:B------:R-:W-:Y:S02]  /*4760*/  CS2R R26, SRZ ;  /* 0x00000000001a7805 */ /* 0x000fe4000001ff00 */
[----:B---34-:R-:W-:-:S07]  /*4770*/  CS2R R24, SRZ ;  /* 0x0000000000187805 */ /* 0x018fce000001ff00 */
.L_x_82:
[----:B---3--:R-:W3:Y:S01]  /*4780*/  LDL R80, [R1] ;  /* 0x0000000001507983 */ /* 0x008ee20000100800 */
[----:B------:R-:W-:Y:S01]  /*4790*/  USHF.L.U32 UR10, UR8, 0x6, URZ ;  /* 0x00000006080a7899 */ /* 0x000fe2000800063f */
[----:B------:R-:W-:Y:S02]  /*47a0*/  UMOV UR9, UR60 ;  /* 0x0000003c00097c82 */ /* 0x000fe40008000000 */
[----:B------:R-:W4:Y:S01]  /*47b0*/  LDL R249, [R1+0x8] ;  /* 0x0000080001f97983 */ /* 0x000f220000100800 */
[----:B------:R-:W-:Y:S03]  /*47c0*/  UISETP.GE.AND UP0, UPT, UR10, UR21, UPT ;  /* 0x000000150a00728c */ /* 0x000fe6000bf06270 */
[----:B------:R-:W2:Y:S04]  /*47d0*/  LDL R79, [R1+0x4] ;  /* 0x00000400014f7983 */ /* 0x000ea80000100800 */
[----:B------:R-:W2:Y:S04]  /*47e0*/  LDL R248, [R1+0xc] ;  /* 0x00000c0001f87983 */ /* 0x000ea80000100800 */
[----:B------:R-:W2:Y:S04]  /*47f0*/  LDL R247, [R1+0x18] ;  /* 0x0000180001f77983 */ /* 0x000ea80000100800 */
[----:B------:R-:W2:Y:S04]  /*4800*/  LDL R78, [R1+0x10] ;  /* 0x00001000014e7983 */ /* 0x000ea80000100800 */
[----:B------:R-:W2:Y:S04]  /*4810*/  LDL R246, [R1+0x14] ;  /* 0x0000140001f67983 */ /* 0x000ea80000100800 */
[----:B------:R-:W0:Y:S04]  /*4820*/  LDGDEPBAR ;  /* 0x00000000000079af */ /* 0x000e280000000000 */
[----:B------:R-:W2:Y:S04]  /*4830*/  LDL R77, [R1+0x74] ;  /* 0x00007400014d7983 */ /* 0x000ea80000100800 */
[----:B------:R-:W2:Y:S01]  /*4840*/  LDL R76, [R1+0x70] ;  /* 0x00007000014c7983 */ /* 0x000ea20000100800 */
[----:B------:R-:W-:Y:S04]  /*4850*/  DEPBAR.LE SB0, 0x0 ;  /* 0x000080000000791a */ /* 0x000fe80000000000 */
[----:B------:R-:W-:Y:S06]  /*4860*/  BAR.SYNC.DEFER_BLOCKING 0x0 ;  /* 0x0000000000007b1d */ /* 0x000fec0000010000 */
[----:B---3--:R-:W-:Y:S04]  /*4870*/  LDSM.16.M88.4 R8, [R80+0xc000] ;  /* 0x00c000005008783b */ /* 0x008fe80000000200 */
[----:B----4-:R-:W3:Y:S04]  /*4880*/  LDSM.16.M88.4 R16, [R249] ;  /* 0x00000000f910783b */ /* 0x010ee80000000200 */
[----:B------:R-:W1:Y:S04]  /*4890*/  LDSM.16.M88.4 R68, [R80+0xc800] ;  /* 0x00c800005044783b */ /* 0x000e680000000200 */
[----:B--2---:R-:W-:Y:S01]  /*48a0*/  LDSM.16.M88.4 R72, [R248] ;  /* 0x00000000f848783b */ /* 0x004fe20000000200 */
[C---:B---3--:R-:W-:Y:S06]  /*48b0*/  HMMA.16816.F32.BF16 R4, R16.reuse, R8, RZ ;  /* 0x000000081004723c */ /* 0x048fec00000418ff */
[C---:B------:R-:W-:Y:S06]  /*48c0*/  HMMA.16816.F32.BF16 R8, R16.reuse, R10, RZ ;  /* 0x0000000a1008723c */ /* 0x040fec00000418ff */
[C---:B-1----:R-:W-:Y:S06]  /*48d0*/  HMMA.16816.F32.BF16 R12, R16.reuse, R68, RZ ;  /* 0x00000044100c723c */ /* 0x042fec00000418ff */
[----:B------:R-:W-:Y:S01]  /*48e0*/  HMMA.16816.F32.BF16 R16, R16, R70, RZ ;  /* 0x000000461010723c */ /* 0x000fe200000418ff */
[----:B------:R-:W1:Y:S05]  /*48f0*/  LDSM.16.M88.4 R68, [R79+-0x6000] ;  /* 0xffa000004f44783b */ /* 0x000e6a0000000200 */
[C---:B-1----:R-:W-:Y:S06]  /*4900*/  HMMA.16816.F32.BF16 R4, R72.reuse, R68, R4 ;  /* 0x000000444804723c */ /* 0x042fec0000041804 */
[C---:B------:R-:W-:Y:S01]  /*4910*/  HMMA.16816.F32.BF16 R8, R72.reuse, R70, R8 ;  /* 0x000000464808723c */ /* 0x040fe20000041808 */
[----:B------:R-:W1:Y:S05]  /*4920*/  LDSM.16.M88.4 R68, [R79+-0x5800] ;  /* 0xffa800004f44783b */ /* 0x000e6a0000000200 */
[C---:B-1----:R-:W-:Y:S06]  /*4930*/  HMMA.16816.F32.BF16 R12, R72.reuse, R68, R12 ;  /* 0x00000044480c723c */ /* 0x042fec000004180c */
[----:B------:R-:W-:Y:S01]  /*4940*/  HMMA.16816.F32.BF16 R16, R72, R70, R16 ;  /* 0x000000464810723c */ /* 0x000fe20000041810 */
[----:B------:R-:W-:Y:S04]  /*4950*/  LDSM.16.M88.4 R68, [R247] ;  /* 0x00000000f744783b */ /* 0x000fe80000000200 */
[----:B------:R-:W1:Y:S02]  /*4960*/  LDSM.16.M88.4 R72, [R252+-0x6000] ;  /* 0xffa00000fc48783b */ /* 0x000e640000000200 */
[C---:B-1----:R-:W-:Y:S06]  /*4970*/  HMMA.16816.F32.BF16 R4, R68.reuse, R72, R4 ;  /* 0x000000484404723c */ /* 0x042fec0000041804 */
[C---:B------:R-:W-:Y:S01]  /*4980*/  HMMA.16816.F32.BF16 R8, R68.reuse, R74, R8 ;  /* 0x0000004a4408723c */ /* 0x040fe20000041808 */
[----:B------:R-:W1:Y:S05]  /*4990*/  LDSM.16.M88.4 R72, [R252+-0x5800] ;  /* 0xffa80000fc48783b */ /* 0x000e6a0000000200 */
[C---:B-1----:R-:W-:Y:S06]  /*49a0*/  HMMA.16816.F32.BF16 R12, R68.reuse, R72, R12 ;  /* 0x00000048440c723c */ /* 0x042fec000004180c */
[----:B------:R-:W-:Y:S01]  /*49b0*/  HMMA.16816.F32.BF16 R16, R68, R74, R16 ;  /* 0x0000004a4410723c */ /* 0x000fe20000041810 */
[----:B------:R-:W-:Y:S04]  /*49c0*/  LDSM.16.M88.4 R68, [R246] ;  /* 0x00000000f644783b */ /* 0x000fe80000000200 */
[----:B------:R-:W1:Y:S02]  /*49d0*/  LDSM.16.M88.4 R72, [R78] ;  /* 0x000000004e48783b */ /* 0x000e640000000200 */
[C---:B-1----:R-:W-:Y:S06]  /*49e0*/  HMMA.16816.F32.BF16 R4, R68.reuse, R72, R4 ;  /* 0x000000484404723c */ /* 0x042fec0000041804 */
[C---:B------:R-:W-:Y:S01]  /*49f0*/  HMMA.16816.F32.BF16 R8, R68.reuse, R74, R8 ;  /* 0x0000004a4408723c */ /* 0x040fe20000041808 */
[----:B------:R-:W1:Y:S05]  /*4a00*/  LDSM.16.M88.4 R72, [R78+0x800] ;  /* 0x000800004e48783b */ /* 0x000e6a0000000200 */
[C---:B-1----:R-:W-:Y:S06]  /*4a10*/  HMMA.16816.F32.BF16 R12, R68.reuse, R72, R12 ;  /* 0x00000048440c723c */ /* 0x042fec000004180c */
[----:B------:R-:W-:Y:S01]  /*4a20*/  HMMA.16816.F32.BF16 R16, R68, R74, R16 ;  /* 0x0000004a4410723c */ /* 0x000fe20000041810 */
[----:B------:R-:W-:Y:S04]  /*4a30*/  LDSM.16.M88.4 R68, [R249+0x2000] ;  /* 0x00200000f944783b */ /* 0x000fe80000000200 */
[----:B------:R-:W1:Y:S02]  /*4a40*/  LDSM.16.M88.4 R72, [R80+0xe000] ;  /* 0x00e000005048783b */ /* 0x000e640000000200 */
[C---:B-1----:R-:W-:Y:S06]  /*4a50*/  HMMA.16816.F32.BF16 R4, R68.reuse, R72, R4 ;  /* 0x000000484404723c */ /* 0x042fec0000041804 */
[C---:B------:R-:W-:Y:S01]  /*4a60*/  HMMA.16816.F32.BF16 R8, R68.reuse, R74, R8 ;  /* 0x0000004a4408723c */ /* 0x040fe20000041808 */
[----:B------:R-:W1:Y:S05]  /*4a70*/  LDSM.16.M88.4 R72, [R80+0xe800] ;  /* 0x00e800005048783b */ /* 0x000e6a0000000200 */
[C---:B-1----:R-:W-:Y:S06]  /*4a80*/  HMMA.16816.F32.BF16 R12, R68.reuse, R72, R12 ;  /* 0x00000048440c723c */ /* 0x042fec000004180c */
[----:B------:R-:W-:Y:S01]  /*4a90*/  HMMA.16816.F32.BF16 R16, R68, R74, R16 ;  /* 0x0000004a4410723c */ /* 0x000fe20000041810 */
[----:B------:R-:W-:Y:S04]  /*4aa0*/  LDSM.16.M88.4 R68, [R248+0x2000] ;  /* 0x00200000f844783b */ /* 0x000fe80000000200 */
[----:B------:R-:W1:Y:S02]  /*4ab0*/  LDSM.16.M88.4 R72, [R79+-0x4000] ;  /* 0xffc000004f48783b */ /* 0x000e640000000200 */
[C---:B-1----:R-:W-:Y:S06]  /*4ac0*/  HMMA.16816.F32.BF16 R4, R68.reuse, R72, R4 ;  /* 0x000000484404723c */ /* 0x042fec0000041804 */
[C---:B------:R-:W-:Y:S01]  /*4ad0*/  HMMA.16816.F32.BF16 R8, R68.reuse, R74, R8 ;  /* 0x0000004a4408723c */ /* 0x040fe20000041808 */
[----:B------:R-:W1:Y:S05]  /*4ae0*/  LDSM.16.M88.4 R72, [R79+-0x3800] ;  /* 0xffc800004f48783b */ /* 0x000e6a0000000200 */
        /* <DEDUP_REMOVED lines=43> */
[----:B------:R-:W-:Y:S05]  /*4da0*/  HMMA.16816.F32.BF16 R16, R68, R74, R16 ;  /* 0x0000004a4410723c */ /* 0x000fea0000041810 */
[----:B------:R-:W-:Y:S06]  /*4db0*/  IADD3 R72, P0, R77, UR17, RZ ;  /* 0x000000114d487c10 */ /* 0x000fec000ff1e0ff */
[----:B------:R-:W-:Y:S02]  /*4dc0*/  IADD3.X R73, R76, UR16, RZ, P0, !PT ;  /* 0x000000104c497c10 */ /* 0x000fe400087fe4ff */
[----:B------:R-:W-:Y:S03]  /*4dd0*/  PLOP3.LUT P0, PT, PT, PT, UP0, 0x80, 0x0 ;  /* 0x000000000000781c */ /* 0x000fe60003f0f008 */
[----:B-----5:R1:W5:Y:S04]  /*4de0*/  LDG.E R81, desc[UR6][R72.64] ;  /* 0x0000000648517981 */ /* 0x020368000c1e1900 */
[----:B------:R1:W5:Y:S06]  /*4df0*/  LDG.E R80, desc[UR6][R72.64+0x20] ;  /* 0x0000200648507981 */ /* 0x00036c000c1e1900 */
[----:B------:R-:W-:Y:S05]  /*4e00*/  @!P0 BRA `(.L_x_78) ;  /* 0x0000000000248947 */ /* 0x000fea0003800000 */
[----:B------:R-:W-:Y:S01]  /*4e10*/  UIADD3 UR12, UR11, UR20, -UR5 ;  /* 0x000000140b0c7290 */ /* 0x000fe2000fffe805 */
[----:B------:R-:W-:Y:S01]  /*4e20*/  IMAD.U32 R68, RZ, RZ, UR22 ;  /* 0x00000016ff447e24 */ /* 0x000fe2000f8e00ff */
[----:B------:R-:W-:Y:S04]  /*4e30*/  UIADD3 UR9, UR10, 0x40, URZ ;  /* 0x000000400a097890 */ /* 0x000fe8000fffe03f */
[----:B------:R-:W-:Y:S01]  /*4e40*/  ISETP.LT.AND P0, PT, R68, UR5, PT ;  /* 0x0000000544007c0c */ /* 0x000fe2000bf01270 */
[----:B------:R-:W-:Y:S03]  /*4e50*/  UISETP.GE.AND UP0, UPT, UR9, UR12, UPT ;  /* 0x0000000c0900728c */ /* 0x000fe6000bf06270 */
[----:B------:R-:W-:Y:S03]  /*4e60*/  UMOV UR9, UR11 ;  /* 0x0000000b00097c82 */ /* 0x000fe60008000000 */
[----:B------:R-:W-:Y:S11]  /*4e70*/  PLOP3.LUT P1, PT, PT, PT, UP0, 0x80, 0x0 ;  /* 0x000000000000781c */ /* 0x000ff60003f2f008 */
[----:B------:R-:W-:Y:S02]  /*4e80*/  @!UPT UIADD3 URZ, URZ, URZ, URZ ;  /* 0x0000003f3f3ff290 */ /* 0x000fe4000fffe03f */
[----:B------:R-:W-:Y:S05]  /*4e90*/  @!P1 BRA P0, `(.L_x_79) ;  /* 0x0000000400209947 */ /* 0x000fea0000000000 */
.L_x_78:
[----:B------:R-:W2:Y:S01]  /*4ea0*/  LDL R70, [R1+0x80] ;  /* 0x0000800001467983 */ /* 0x000ea20000100800 */
[----:B------:R-:W-:Y:S01]  /*4eb0*/  UIADD3 UR12, UR5, 0x1, -UR13 ;  /* 0x00000001050c7890 */ /* 0x000fe2000fffe80d */
[----:B------:R-:W-:Y:S01]  /*4ec0*/  IMAD.U32 R68, RZ, RZ, UR30 ;  /* 0x0000001eff447e24 */ /* 0x000fe2000f8e00ff */
[----:B------:R-:W-:Y:S01]  /*4ed0*/  UIADD3 UR11, -UR9, UR5, -UR13 ;  /* 0x00000005090b7290 */ /* 0x000fe2000fffe90d */
[----:B------:R-:W3:Y:S02]  /*4ee0*/  LDL R69, [R1+0x84] ;  /* 0x0000840001457983 */ /* 0x000ee40000100800 */
[----:B---3--:R-:W-:Y:S02]  /*4ef0*/  IMAD R68, R68, 0x40, R69 ;  /* 0x0000004044447824 */ /* 0x008fe400078e0245 */
[----:B--2---:R-:W-:Y:S01]  /*4f00*/  VIADD R78, R70, UR10 ;  /* 0x0000000a464e7c36 */ /* 0x004fe20008000000 */
[----:B------:R-:W-:Y:S01]  /*4f10*/  UIADD3 UR10, UR12, UR24, URZ ;  /* 0x000000180c0a7290 */ /* 0x000fe2000fffe03f */
[C---:B------:R-:W-:Y:S02]  /*4f20*/  VIADD R77, R68.reuse, 0x1 ;  /* 0x00000001444d7836 */ /* 0x040fe40000000000 */
[----:B------:R-:W-:Y:S01]  /*4f30*/  VIADD R76, R68, 0x8 ;  /* 0x00000008444c7836 */ /* 0x000fe20000000000 */
[----:B------:R-:W-:Y:S01]  /*4f40*/  VIADDMNMX R70, R78, UR11, RZ, !PT ;  /* 0x0000000b4e467c46 */ /* 0x000fe2000f8001ff */
[C---:B------:R-:W-:Y:S02]  /*4f50*/  VIADD R75, R68.reuse, 0x9 ;  /* 0x00000009444b7836 */ /* 0x040fe40000000000 */
[----:B------:R-:W-:Y:S01]  /*4f60*/  IMAD.U32 R69, RZ, RZ, UR10 ;  /* 0x0000000aff457e24 */ /* 0x000fe2000f8e00ff */
[CC--:B------:R-:W-:Y:S01]  /*4f70*/  ISETP.GE.AND P1, PT, R68.reuse, R70.reuse, PT ;  /* 0x000000464400720c */ /* 0x0c0fe20003f26270 */
[C---:B------:R-:W-:Y:S01]  /*4f80*/  VIADD R74, R68.reuse, 0x10 ;  /* 0x00000010444a7836 */ /* 0x040fe20000000000 */
[-C--:B------:R-:W-:Y:S01]  /*4f90*/  ISETP.GE.AND P0, PT, R77, R70.reuse, PT ;  /* 0x000000464d00720c */ /* 0x080fe20003f06270 */
[----:B-1----:R-:W-:Y:S01]  /*4fa0*/  VIADD R73, R68, 0x11 ;  /* 0x0000001144497836 */ /* 0x002fe20000000000 */
[----:B------:R-:W-:Y:S01]  /*4fb0*/  VIADDMNMX R69, R78, R69, UR5, PT ;  /* 0x000000054e457e46 */ /* 0x000fe2000b800145 */
[----:B------:R-:W-:Y:S01]  /*4fc0*/  VIADD R72, R68, 0x18 ;  /* 0x0000001844487836 */ /* 0x000fe20000000000 */
[-C--:B------:R-:W-:Y:S01]  /*4fd0*/  ISETP.GE.AND P6, PT, R76, R70.reuse, PT ;  /* 0x000000464c00720c */ /* 0x080fe20003fc6270 */
[C---:B------:R-:W-:Y:S01]  /*4fe0*/  VIADD R71, R68.reuse, 0x19 ;  /* 0x0000001944477836 */ /* 0x040fe20000000000 */
[-C--:B------:R-:W-:Y:S02]  /*4ff0*/  ISETP.GE.OR P1, PT, R68, R69.reuse, !P1 ;  /* 0x000000454400720c */ /* 0x080fe40004f26670 */
[-C--:B------:R-:W-:Y:S02]  /*5000*/  ISETP.GE.AND P5, PT, R75, R70.reuse, PT ;  /* 0x000000464b00720c */ /* 0x080fe40003fa6270 */
[----:B------:R-:W-:Y:S02]  /*5010*/  FSEL R4, R4, -INF , !P1 ;  /* 0xff80000004047808 */ /* 0x000fe40004800000 */
[-C--:B------:R-:W-:Y:S02]  /*5020*/  ISETP.GE.AND P4, PT, R74, R70.reuse, PT ;  /* 0x000000464a00720c */ /* 0x080fe40003f86270 */
[-C--:B------:R-:W-:Y:S02]  /*5030*/  ISETP.GE.AND P3, PT, R73, R70.reuse, PT ;  /* 0x000000464900720c */ /* 0x080fe40003f66270 */
[-C--:B------:R-:W-:Y:S02]  /*5040*/  ISETP.GE.AND P2, PT, R72, R70.reuse, PT ;  /* 0x000000464800720c */ /* 0x080fe40003f46270 */
[----:B------:R-:W-:Y:S01]  /*5050*/  ISETP.GE.AND P1, PT, R71, R70, PT ;  /* 0x000000464700720c */ /* 0x000fe20003f26270 */
[----:B------:R-:W-:Y:S01]  /*5060*/  VIADD R70, R78, 0x8 ;  /* 0x000000084e467836 */ /* 0x000fe20000000000 */
[-C--:B------:R-:W-:Y:S02]  /*5070*/  ISETP.GE.OR P0, PT, R77, R69.reuse, !P0 ;  /* 0x000000454d00720c */ /* 0x080fe40004706670 */
[-C--:B------:R-:W-:Y:S02]  /*5080*/  ISETP.GE.OR P6, PT, R76, R69.reuse, !P6 ;  /* 0x000000454c00720c */ /* 0x080fe400077c6670 */
[-C--:B------:R-:W-:Y:S02]  /*5090*/  ISETP.GE.OR P5, PT, R75, R69.reuse, !P5 ;  /* 0x000000454b00720c */ /* 0x080fe40006fa6670 */
[-C--:B------:R-:W-:Y:S02]  /*50a0*/  ISETP.GE.OR P4, PT, R74, R69.reuse, !P4 ;  /* 0x000000454a00720c */ /* 0x080fe40006786670 */
[-C--:B------:R-:W-:Y:S02]  /*50b0*/  ISETP.GE.OR P3, PT, R73, R69.reuse, !P3 ;  /* 0x000000454900720c */ /* 0x080fe40005f66670 */
[-C--:B------:R-:W-:Y:S02]  /*50c0*/  ISETP.GE.OR P2, PT, R72, R69.reuse, !P2 ;  /* 0x000000454800720c */ /* 0x080fe40005746670 */
[----:B------:R-:W-:Y:S01]  /*50d0*/  ISETP.GE.OR P1, PT, R71, R69, !P1 ;  /* 0x000000454700720c */ /* 0x000fe20004f26670 */
[----:B------:R-:W-:Y:S01]  /*50e0*/  IMAD.U32 R69, RZ, RZ, UR24 ;  /* 0x00000018ff457e24 */ /* 0x000fe2000f8e00ff */
[----:B------:R-:W-:Y:S02]  /*50f0*/  FSEL R5, R5, -INF , !P0 ;  /* 0xff80000005057808 */ /* 0x000fe40004000000 */
[----:B------:R-:W-:Y:S02]  /*5100*/  FSEL R8, R8, -INF , !P6 ;  /* 0xff80000008087808 */ /* 0x000fe40007000000 */
[C---:B------:R-:W-:Y:S02]  /*5110*/  IADD3 R69, R70.reuse, UR12, R69 ;  /* 0x0000000c46457c10 */ /* 0x040fe4000fffe045 */
[----:B------:R-:W-:Y:S01]  /*5120*/  VIADDMNMX R70, R70, UR11, RZ, !PT ;  /* 0x0000000b46467c46 */ /* 0x000fe2000f8001ff */
[----:B------:R-:W-:Y:S01]  /*5130*/  UMOV UR11, UR9 ;  /* 0x00000009000b7c82 */ /* 0x000fe20008000000 */
[----:B------:R-:W-:Y:S02]  /*5140*/  VIMNMX R69, R69, UR5, PT ;  /* 0x0000000545457c48 */ /* 0x000fe4000bfe0100 */
[CC--:B------:R-:W-:Y:S02]  /*5150*/  ISETP.GE.AND P0, PT, R68.reuse, R70.reuse, PT ;  /* 0x000000464400720c */ /* 0x0c0fe40003f06270 */
[----:B------:R-:W-:Y:S02]  /*5160*/  FSEL R9, R9, -INF , !P5 ;  /* 0xff80000009097808 */ /* 0x000fe40006800000 */
[-C--:B------:R-:W-:Y:S02]  /*5170*/  ISETP.GE.OR P0, PT, R68, R69.reuse, !P0 ;  /* 0x000000454400720c */ /* 0x080fe40004706670 */
[----:B------:R-:W-:Y:S02]  /*5180*/  FSEL R12, R12, -INF , !P4 ;  /* 0xff8000000c0c7808 */ /* 0x000fe40006000000 */
[----:B------:R-:W-:Y:S02]  /*5190*/  FSEL R13, R13, -INF , !P3 ;  /* 0xff8000000d0d7808 */ /* 0x000fe40005800000 */
[----:B------:R-:W-:Y:S02]  /*51a0*/  FSEL R16, R16, -INF , !P2 ;  /* 0xff80000010107808 */ /* 0x000fe40005000000 */
[----:B------:R-:W-:Y:S02]  /*51b0*/  FSEL R17, R17, -INF , !P1 ;  /* 0xff80000011117808 */ /* 0x000fe40004800000 */
[----:B------:R-:W-:Y:S02]  /*51c0*/  FSEL R6, R6, -INF , !P0 ;  /* 0xff80000006067808 */ /* 0x000fe40004000000 */
[-C--:B------:R-:W-:Y:S02]  /*51d0*/  ISETP.GE.AND P6, PT, R77, R70.reuse, PT ;  /* 0x000000464d00720c */ /* 0x080fe40003fc6270 */
[-C--:B------:R-:W-:Y:S02]  /*51e0*/  ISETP.GE.AND P5, PT, R76, R70.reuse, PT ;  /* 0x000000464c00720c */ /* 0x080fe40003fa6270 */
[-C--:B------:R-:W-:Y:S02]  /*51f0*/  ISETP.GE.AND P4, PT, R75, R70.reuse, PT ;  /* 0x000000464b00720c */ /* 0x080fe40003f86270 */
[-C--:B------:R-:W-:Y:S02]  /*5200*/  ISETP.GE.AND P3, PT, R74, R70.reuse, PT ;  /* 0x000000464a00720c */ /* 0x080fe40003f66270 */
[-C--:B------:R-:W-:Y:S02]  /*5210*/  ISETP.GE.AND P2, PT, R73, R70.reuse, PT ;  /* 0x000000464900720c */ /* 0x080fe40003f46270 */
[-C--:B------:R-:W-:Y:S02]  /*5220*/  ISETP.GE.AND P1, PT, R72, R70.reuse, PT ;  /* 0x000000464800720c */ /* 0x080fe40003f26270 */
[----:B------:R-:W-:Y:S02]  /*5230*/  ISETP.GE.AND P0, PT, R71, R70, PT ;  /* 0x000000464700720c */ /* 0x000fe40003f06270 */
[-C--:B------:R-:W-:Y:S02]  /*5240*/  ISETP.GE.OR P6, PT, R77, R69.reuse, !P6 ;  /* 0x000000454d00720c */ /* 0x080fe400077c6670 */
[-C--:B------:R-:W-:Y:S02]  /*5250*/  ISETP.GE.OR P5, PT, R76, R69.reuse, !P5 ;  /* 0x000000454c00720c */ /* 0x080fe40006fa6670 */
[-C--:B------:R-:W-:Y:S02]  /*5260*/  ISETP.GE.OR P4, PT, R75, R69.reuse, !P4 ;  /* 0x000000454b00720c */ /* 0x080fe40006786670 */
[-C--:B------:R-:W-:Y:S02]  /*5270*/  ISETP.GE.OR P3, PT, R74, R69.reuse, !P3 ;  /* 0x000000454a00720c */ /* 0x080fe40005f66670 */
[-C--:B------:R-:W-:Y:S02]  /*5280*/  ISETP.GE.OR P2, PT, R73, R69.reuse, !P2 ;  /* 0x000000454900720c */ /* 0x080fe40005746670 */
[-C--:B------:R-:W-:Y:S02]  /*5290*/  ISETP.GE.OR P1, PT, R72, R69.reuse, !P1 ;  /* 0x000000454800720c */ /* 0x080fe40004f26670 */
[----:B------:R-:W-:Y:S02]  /*52a0*/  ISETP.GE.OR P0, PT, R71, R69, !P0 ;  /* 0x000000454700720c */ /* 0x000fe40004706670 */
[----:B------:R-:W-:Y:S02]  /*52b0*/  FSEL R7, R7, -INF , !P6 ;  /* 0xff80000007077808 */ /* 0x000fe40007000000 */
[----:B------:R-:W-:Y:S02]  /*52c0*/  FSEL R10, R10, -INF , !P5 ;  /* 0xff8000000a0a7808 */ /* 0x000fe40006800000 */
[----:B------:R-:W-:Y:S02]  /*52d0*/  FSEL R11, R11, -INF , !P4 ;  /* 0xff8000000b0b7808 */ /* 0x000fe40006000000 */
[----:B------:R-:W-:Y:S02]  /*52e0*/  FSEL R14, R14, -INF , !P3 ;  /* 0xff8000000e0e7808 */ /* 0x000fe40005800000 */
[----:B------:R-:W-:Y:S02]  /*52f0*/  FSEL R15, R15, -INF , !P2 ;  /* 0xff8000000f0f7808 */ /* 0x000fe40005000000 */
[----:B------:R-:W-:Y:S02]  /*5300*/  FSEL R18, R18, -INF , !P1 ;  /* 0xff80000012127808 */ /* 0x000fe40004800000 */
[----:B------:R-:W-:Y:S07]  /*5310*/  FSEL R19, R19, -INF , !P0 ;  /* 0xff80000013137808 */ /* 0x000fee0004000000 */
.L_x_79:
[----:B------:R-:W2:Y:S01]  /*5320*/  LDL R69, [R1+0x60] ;  /* 0x0000600001457983 */ /* 0x000ea20000100800 */
[----:B------:R-:W-:Y:S04]  /*5330*/  UISETP.GT.AND UP2, UPT, UR8, UR19, UPT ;  /* 0x000000130800728c */ /* 0x000fe8000bf44270 */
[----:B------:R-:W3:Y:S05]  /*5340*/  LDL R70, [R1+0x64] ;  /* 0x0000640001467983 */ /* 0x000eea0000100800 */
[----:B------:R-:W4:Y:S05]  /*5350*/  LDL R245, [R1+0x50] ;  /* 0x0000500001f57983 */ /* 0x000f2a0000100800 */
[----:B------:R-:W4:Y:S05]  /*5360*/  LDL R244, [R1+0x5c] ;  /* 0x00005c0001f47983 */ /* 0x000f2a0000100800 */
[----:B------:R-:W4:Y:S05]  /*5370*/  LDL R99, [R1+0x54] ;  /* 0x0000540001637983 */ /* 0x000f2a0000100800 */
[----:B------:R-:W4:Y:S01]  /*5380*/  LDL R98, [R1+0x58] ;  /* 0x0000580001627983 */ /* 0x000f220000100800 */
[C---:B--2---:R-:W-:Y:S01]  /*5390*/  FMUL.FTZ R68, R69.reuse, 1.4426950216293334961 ;  /* 0x3fb8aa3b45447820 */ /* 0x044fe20000410000 */
[----:B------:R-:W-:Y:S01]  /*53a0*/  FSETP.NEU.FTZ.AND P0, PT, R69, -INF , PT ;  /* 0xff8000004500780b */ /* 0x000fe20003f1d000 */
[----:B---3--:R-:W-:Y:S03]  /*53b0*/  FMUL.FTZ R69, R70, 1.4426950216293334961 ;  /* 0x3fb8aa3b46457820 */ /* 0x008fe60000410000 */
[----:B------:R-:W-:Y:S02]  /*53c0*/  FSEL R68, R68, RZ, P0 ;  /* 0x000000ff44447208 */ /* 0x000fe40000000000 */
[----:B------:R-:W-:Y:S03]  /*53d0*/  FSETP.NEU.FTZ.AND P0, PT, R70, -INF , PT ;  /* 0xff8000004600780b */ /* 0x000fe60003f1d000 */
[--C-:B------:R-:W-:Y:S01]  /*53e0*/  FFMA.FTZ R4, R4, UR18, -R68.reuse ;  /* 0x0000001204047c23 */ /* 0x100fe20008010844 */
[--C-:B------:R-:W-:Y:S01]  /*53f0*/  FFMA.FTZ R5, R5, UR18, -R68.reuse ;  /* 0x0000001205057c23 */ /* 0x100fe20008010844 */
[--C-:B------:R-:W-:Y:S01]  /*5400*/  FFMA.FTZ R8, R8, UR18, -R68.reuse ;  /* 0x0000001208087c23 */ /* 0x100fe20008010844 */
[--C-:B------:R-:W-:Y:S01]  /*5410*/  FFMA.FTZ R9, R9, UR18, -R68.reuse ;  /* 0x0000001209097c23 */ /* 0x100fe20008010844 */
[----:B------:R2:W-:Y:S01]  /*5420*/  MUFU.EX2 R91, R4 ;  /* 0x00000004005b7308 */ /* 0x0005e20000000800 */
[--C-:B------:R-:W-:Y:S01]  /*5430*/  FFMA.FTZ R12, R12, UR18, -R68.reuse ;  /* 0x000000120c0c7c23 */ /* 0x100fe20008010844 */
[--C-:B------:R-:W-:Y:S01]  /*5440*/  FFMA.FTZ R13, R13, UR18, -R68.reuse ;  /* 0x000000120d0d7c23 */ /* 0x100fe20008010844 */
[--C-:B------:R-:W-:Y:S01]  /*5450*/  FFMA.FTZ R16, R16, UR18, -R68.reuse ;  /* 0x0000001210107c23 */ /* 0x100fe20008010844 */
[----:B------:R-:W-:Y:S06]  /*5460*/  FFMA.FTZ R68, R17, UR18, -R68 ;  /* 0x0000001211447c23 */ /* 0x000fec0008010844 */
[----:B------:R-:W3:Y:S10]  /*5470*/  MUFU.EX2 R88, R5 ;  /* 0x0000000500587308 */ /* 0x000ef40000000800 */
[----:B------:R-:W-:Y:S01]  /*5480*/  MUFU.EX2 R89, R8 ;  /* 0x0000000800597308 */ /* 0x000fe20000000800 */
[----:B--2---:R-:W-:Y:S02]  /*5490*/  FSEL R4, R69, RZ, P0 ;  /* 0x000000ff45047208 */ /* 0x004fe40000000000 */
[----:B------:R-:W-:Y:S03]  /*54a0*/  PLOP3.LUT P0, PT, PT, PT, UP2, 0x80, 0x0 ;  /* 0x000000000000781c */ /* 0x000fe60003f0f028 */
        /* <DEDUP_REMOVED lines=9> */
[----:B------:R-:W2:Y:S10]  /*5540*/  MUFU.EX2 R83, R7 ;  /* 0x0000000700537308 */ /* 0x000eb40000000800 */
[----:B------:R-:W1:Y:S01]  /*5550*/  MUFU.EX2 R87, R9 ;  /* 0x0000000900577308 */ /* 0x000e620000000800 */
[----:B---3--:R-:W-:Y:S05]  /*5560*/  F2FP.BF16.F32.PACK_AB R6, R88, R91 ;  /* 0x0000005b5806723e */ /* 0x008fea00000010ff */
[----:B----4-:R3:W-:Y:S04]  /*5570*/  STS [R245+0x14000], R6 ;  /* 0x01400006f5007388 */ /* 0x0107e80000000800 */
[----:B------:R1:W-:Y:S01]  /*5580*/  MUFU.EX2 R86, R4 ;  /* 0x0000000400567308 */ /* 0x0003e20000000800 */
[----:B--2---:R-:W-:Y:S05]  /*5590*/  F2FP.BF16.F32.PACK_AB R5, R83, R85 ;  /* 0x000000555305723e */ /* 0x004fea00000010ff */
[----:B------:R2:W-:Y:S04]  /*55a0*/  STS [R245+0x14400], R5 ;  /* 0x01440005f5007388 */ /* 0x0005e80000000800 */
[----:B------:R-:W-:Y:S10]  /*55b0*/  MUFU.EX2 R84, R10 ;  /* 0x0000000a00547308 */ /* 0x000ff40000000800 */
[----:B------:R-:W4:Y:S01]  /*55c0*/  MUFU.EX2 R82, R11 ;  /* 0x0000000b00527308 */ /* 0x000f220000000800 */
[----:B-1----:R-:W-:Y:S05]  /*55d0*/  F2FP.BF16.F32.PACK_AB R4, R87, R89 ;  /* 0x000000595704723e */ /* 0x002fea00000010ff */
[----:B------:R1:W-:Y:S04]  /*55e0*/  STS [R244+0x14000], R4 ;  /* 0x01400004f4007388 */ /* 0x0003e80000000800 */
[----:B------:R-:W-:Y:S10]  /*55f0*/  MUFU.EX2 R97, R12 ;  /* 0x0000000c00617308 */ /* 0x000ff40000000800 */
[----:B------:R-:W3:Y:S01]  /*5600*/  MUFU.EX2 R96, R13 ;  /* 0x0000000d00607308 */ /* 0x000ee20000000800 */
[----:B----4-:R-:W-:Y:S05]  /*5610*/  F2FP.BF16.F32.PACK_AB R8, R82, R84 ;  /* 0x000000545208723e */ /* 0x010fea00000010ff */
[----:B------:R-:W-:Y:S04]  /*5620*/  STS [R244+0x14400], R8 ;  /* 0x01440008f4007388 */ /* 0x000fe80000000800 */
[----:B------:R-:W-:Y:S10]  /*5630*/  MUFU.EX2 R94, R14 ;  /* 0x0000000e005e7308 */ /* 0x000ff40000000800 */
[----:B------:R-:W4:Y:S01]  /*5640*/  MUFU.EX2 R93, R15 ;  /* 0x0000000f005d7308 */ /* 0x000f220000000800 */
[----:B---3--:R-:W-:Y:S05]  /*5650*/  F2FP.BF16.F32.PACK_AB R7, R96, R97 ;  /* 0x000000616007723e */ /* 0x008fea00000010ff */
[----:B------:R-:W-:Y:S04]  /*5660*/  STS [R99+0x14000], R7 ;  /* 0x0140000763007388 */ /* 0x000fe80000000800 */
[----:B------:R-:W-:Y:S10]  /*5670*/  MUFU.EX2 R95, R16 ;  /* 0x00000010005f7308 */ /* 0x000ff40000000800 */
[----:B------:R-:W2:Y:S01]  /*5680*/  MUFU.EX2 R92, R68 ;  /* 0x00000044005c7308 */ /* 0x000ea20000000800 */
[----:B----4-:R-:W-:Y:S05]  /*5690*/  F2FP.BF16.F32.PACK_AB R6, R93, R94 ;  /* 0x0000005e5d06723e */ /* 0x010fea00000010ff */
[----:B------:R-:W-:Y:S04]  /*56a0*/  STS [R99+0x14400], R6 ;  /* 0x0144000663007388 */ /* 0x000fe80000000800 */
[----:B------:R-:W1:Y:S01]  /*56b0*/  MUFU.EX2 R90, R18 ;  /* 0x00000012005a7308 */ /* 0x000e620000000800 */
[----:B--2---:R-:W-:Y:S05]  /*56c0*/  F2FP.BF16.F32.PACK_AB R5, R92, R95 ;  /* 0x0000005f5c05723e */ /* 0x004fea00000010ff */
[----:B------:R-:W-:Y:S01]  /*56d0*/  STS [R98+0x14000], R5 ;  /* 0x0140000562007388 */ /* 0x000fe20000000800 */
[----:B-1----:R-:W-:Y:S05]  /*56e0*/  F2FP.BF16.F32.PACK_AB R4, R86, R90 ;  /* 0x0000005a5604723e */ /* 0x002fea00000010ff */
[----:B------:R-:W-:Y:S05]  /*56f0*/  STS [R98+0x14400], R4 ;  /* 0x0144000462007388 */ /* 0x000fea0000000800 */
[----:B------:R-:W1:Y:S05]  /*5700*/  LDSM.16.M88.4 R16, [R249+0x6000] ;  /* 0x00600000f910783b */ /* 0x000e6a0000000200 */
[----:B------:R-:W2:Y:S05]  /*5710*/  LDSM.16.M88.4 R68, [R248+0x6000] ;  /* 0x00600000f844783b */ /* 0x000eaa0000000200 */
[----:B------:R-:W3:Y:S05]  /*5720*/  LDSM.16.M88.4 R72, [R247+0x6000] ;  /* 0x00600000f748783b */ /* 0x000eea0000000200 */
[----:B------:R-:W4:Y:S01]  /*5730*/  LDSM.16.M88.4 R76, [R246+0x6000] ;  /* 0x00600000f64c783b */ /* 0x000f220000000200 */
[C---:B-1----:R-:W-:Y:S06]  /*5740*/  HMMA.16816.F32.BF16 R4, R16.reuse, R148, RZ ;  /* 0x000000941004723c */ /* 0x042fec00000418ff */
[C---:B------:R-:W-:Y:S06]  /*5750*/  HMMA.16816.F32.BF16 R8, R16.reuse, R150, RZ ;  /* 0x000000961008723c */ /* 0x040fec00000418ff */
[C---:B------:R-:W-:Y:S06]  /*5760*/  HMMA.16816.F32.BF16 R12, R16.reuse, R152, RZ ;  /* 0x00000098100c723c */ /* 0x040fec00000418ff */
[----:B------:R-:W-:Y:S06]  /*5770*/  HMMA.16816.F32.BF16 R16, R16, R154, RZ ;  /* 0x0000009a1010723c */ /* 0x000fec00000418ff */
[C---:B--2---:R-:W-:Y:S06]  /*5780*/  HMMA.16816.F32.BF16 R4, R68.reuse, R156, R4 ;  /* 0x0000009c4404723c */ /* 0x044fec0000041804 */
        /* <DEDUP_REMOVED lines=8> */
[----:B------:R-:W2:Y:S05]  /*5810*/  LDSM.16.M88.4 R72, [R248+0x8000] ;  /* 0x00800000f848783b */ /* 0x000eaa0000000200 */
[C---:B----4-:R-:W-:Y:S06]  /*5820*/  HMMA.16816.F32.BF16 R4, R76.reuse, R172, R4 ;  /* 0x000000ac4c04723c */ /* 0x050fec0000041804 */
[C---:B------:R-:W-:Y:S06]  /*5830*/  HMMA.16816.F32.BF16 R8, R76.reuse, R174, R8 ;  /* 0x000000ae4c08723c */ /* 0x040fec0000041808 */
[C---:B------:R-:W-:Y:S06]  /*5840*/  HMMA.16816.F32.BF16 R12, R76.reuse, R176, R12 ;  /* 0x000000b04c0c723c */ /* 0x040fec000004180c */
[----:B------:R-:W-:Y:S01]  /*5850*/  HMMA.16816.F32.BF16 R16, R76, R178, R16 ;  /* 0x000000b24c10723c */ /* 0x000fe20000041810 */
[----:B------:R-:W3:Y:S05]  /*5860*/  LDSM.16.M88.4 R76, [R247+0x8000] ;  /* 0x00800000f74c783b */ /* 0x000eea0000000200 */
[C---:B-1----:R-:W-:Y:S06]  /*5870*/  HMMA.16816.F32.BF16 R4, R68.reuse, R180, R4 ;  /* 0x000000b44404723c */ /* 0x042fec0000041804 */
[C---:B------:R-:W-:Y:S06]  /*5880*/  HMMA.16816.F32.BF16 R8, R68.reuse, R182, R8 ;  /* 0x000000b64408723c */ /* 0x040fec0000041808 */
[C---:B------:R-:W-:Y:S06]  /*5890*/  HMMA.16816.F32.BF16 R12, R68.reuse, R184, R12 ;  /* 0x000000b8440c723c */ /* 0x040fec000004180c */
[----:B------:R-:W-:Y:S01]  /*58a0*/  HMMA.16816.F32.BF16 R16, R68, R186, R16 ;  /* 0x000000ba4410723c */ /* 0x000fe20000041810 */
[----:B------:R-:W1:Y:S05]  /*58b0*/  LDSM.16.M88.4 R68, [R246+0x8000] ;  /* 0x00800000f644783b */ /* 0x000e6a0000000200 */
[C---:B--2---:R-:W-:Y:S06]  /*58c0*/  HMMA.16816.F32.BF16 R4, R72.reuse, R188, R4 ;  /* 0x000000bc4804723c */ /* 0x044fec0000041804 */
[C---:B------:R-:W-:Y:S06]  /*58d0*/  HMMA.16816.F32.BF16 R8, R72.reuse, R190, R8 ;  /* 0x000000be4808723c */ /* 0x040fec0000041808 */
[C---:B------:R-:W-:Y:S06]  /*58e0*/  HMMA.16816.F32.BF16 R12, R72.reuse, R192, R12 ;  /* 0x000000c0480c723c */ /* 0x040fec000004180c */
[----:B------:R-:W-:Y:S01]  /*58f0*/  HMMA.16816.F32.BF16 R16, R72, R194, R16 ;  /* 0x000000c24810723c */ /* 0x000fe20000041810 */
[----:B------:R-:W2:Y:S05]  /*5900*/  LDSM.16.M88.4 R72, [R249+0xa000] ;  /* 0x00a00000f948783b */ /* 0x000eaa0000000200 */
[C---:B---3--:R-:W-:Y:S06]  /*5910*/  HMMA.16816.F32.BF16 R4, R76.reuse, R196, R4 ;  /* 0x000000c44c04723c */ /* 0x048fec0000041804 */
        /* <DEDUP_REMOVED lines=17> */
[----:B------:R-:W-:Y:S06]  /*5a30*/  HMMA.16816.F32.BF16 R16, R76, R226, R16 ;  /* 0x000000e24c10723c */ /* 0x000fec0000041810 */
[C---:B-1----:R-:W-:Y:S06]  /*5a40*/  HMMA.16816.F32.BF16 R4, R68.reuse, R228, R4 ;  /* 0x000000e44404723c */ /* 0x042fec0000041804 */
[C---:B------:R-:W-:Y:S06]  /*5a50*/  HMMA.16816.F32.BF16 R8, R68.reuse, R230, R8 ;  /* 0x000000e64408723c */ /* 0x040fec0000041808 */
[C---:B------:R-:W-:Y:S06]  /*5a60*/  HMMA.16816.F32.BF16 R12, R68.reuse, R232, R12 ;  /* 0x000000e8440c723c */ /* 0x040fec000004180c */
[----:B------:R-:W-:Y:S06]  /*5a70*/  HMMA.16816.F32.BF16 R16, R68, R234, R16 ;  /* 0x000000ea4410723c */ /* 0x000fec0000041810 */
[C---:B--2---:R-:W-:Y:S06]  /*5a80*/  HMMA.16816.F32.BF16 R4, R72.reuse, R236, R4 ;  /* 0x000000ec4804723c */ /* 0x044fec0000041804 */
[C---:B------:R-:W-:Y:S06]  /*5a90*/  HMMA.16816.F32.BF16 R8, R72.reuse, R238, R8 ;  /* 0x000000ee4808723c */ /* 0x040fec0000041808 */
[C---:B------:R-:W-:Y:S06]  /*5aa0*/  HMMA.16816.F32.BF16 R12, R72.reuse, R240, R12 ;  /* 0x000000f0480c723c */ /* 0x040fec000004180c */
[----:B------:R-:W-:Y:S06]  /*5ab0*/  HMMA.16816.F32.BF16 R16, R72, R242, R16 ;  /* 0x000000f24810723c */ /* 0x000fec0000041810 */
[C---:B-----5:R-:W-:Y:S01]  /*5ac0*/  FADD.FTZ R4, -R81.reuse, R4 ;  /* 0x0000000451047221 */ /* 0x060fe20000010100 */
[----:B------:R-:W-:Y:S01]  /*5ad0*/  FADD.FTZ R5, -R81, R5 ;  /* 0x0000000551057221 */ /* 0x000fe20000010100 */
[C---:B------:R-:W-:Y:S03]  /*5ae0*/  FADD.FTZ R6, -R80.reuse, R6 ;  /* 0x0000000650067221 */ /* 0x040fe60000010100 */
[----:B------:R-:W-:Y:S01]  /*5af0*/  FADD.FTZ R7, -R80, R7 ;  /* 0x0000000750077221 */ /* 0x000fe20000010100 */
[----:B------:R-:W-:Y:S01]  /*5b00*/  FMUL.FTZ R69, R91, R4 ;  /* 0x000000045b457220 */ /* 0x000fe20000410000 */
[----:B------:R-:W-:Y:S01]  /*5b10*/  FMUL.FTZ R68, R88, R5 ;  /* 0x0000000558447220 */ /* 0x000fe20000410000 */
[----:B------:R-:W-:Y:S01]  /*5b20*/  FMUL.FTZ R4, R85, R6 ;  /* 0x0000000655047220 */ /* 0x000fe20000410000 */
[----:B------:R-:W-:Y:S01]  /*5b30*/  FMUL.FTZ R5, R83, R7 ;  /* 0x0000000753057220 */ /* 0x000fe20000410000 */
[C---:B------:R-:W-:Y:S01]  /*5b40*/  FADD.FTZ R8, -R81.reuse, R8 ;  /* 0x0000000851087221 */ /* 0x040fe20000010100 */
[----:B------:R-:W-:Y:S01]  /*5b50*/  FADD.FTZ R9, -R81, R9 ;  /* 0x0000000951097221 */ /* 0x000fe20000010100 */
[----:B------:R-:W-:Y:S01]  /*5b60*/  F2FP.BF16.F32.PACK_AB R6, R68, R69 ;  /* 0x000000454406723e */ /* 0x000fe200000010ff */
[C---:B------:R-:W-:Y:S01]  /*5b70*/  FADD.FTZ R10, -R80.reuse, R10 ;  /* 0x0000000a500a7221 */ /* 0x040fe20000010100 */
[----:B------:R-:W-:Y:S01]  /*5b80*/  F2FP.BF16.F32.PACK_AB R5, R5, R4 ;  /* 0x000000040505723e */ /* 0x000fe200000010ff */
[----:B------:R-:W-:Y:S01]  /*5b90*/  FMUL.FTZ R70, R89, R8 ;  /* 0x0000000859467220 */ /* 0x000fe20000410000 */
[----:B------:R-:W-:Y:S01]  /*5ba0*/  FMUL.FTZ R9, R87, R9 ;  /* 0x0000000957097220 */ /* 0x000fe20000410000 */
[----:B------:R1:W-:Y:S01]  /*5bb0*/  STS [R245+0x12000], R6 ;  /* 0x01200006f5007388 */ /* 0x0003e20000000800 */
[----:B------:R-:W-:Y:S01]  /*5bc0*/  FADD.FTZ R11, -R80, R11 ;  /* 0x0000000b500b7221 */ /* 0x000fe20000010100 */
[----:B------:R-:W-:Y:S01]  /*5bd0*/  FMUL.FTZ R10, R84, R10 ;  /* 0x0000000a540a7220 */ /* 0x000fe20000410000 */
[----:B------:R-:W-:Y:S02]  /*5be0*/  FADD.FTZ R12, -R81, R12 ;  /* 0x0000000c510c7221 */ /* 0x000fe40000010100 */
[----:B------:R2:W-:Y:S01]  /*5bf0*/  STS [R245+0x12400], R5 ;  /* 0x01240005f5007388 */ /* 0x0005e20000000800 */
[----:B------:R-:W-:Y:S01]  /*5c00*/  F2FP.BF16.F32.PACK_AB R4, R9, R70 ;  /* 0x000000460904723e */ /* 0x000fe200000010ff */
[----:B------:R-:W-:Y:S01]  /*5c10*/  FMUL.FTZ R8, R82, R11 ;  /* 0x0000000b52087220 */ /* 0x000fe20000410000 */
[----:B------:R-:W-:Y:S01]  /*5c20*/  FADD.FTZ R13, -R81, R13 ;  /* 0x0000000d510d7221 */ /* 0x000fe20000010100 */
[C---:B------:R-:W-:Y:S01]  /*5c30*/  FADD.FTZ R14, -R80.reuse, R14 ;  /* 0x0000000e500e7221 */ /* 0x040fe20000010100 */
[----:B------:R-:W-:Y:S01]  /*5c40*/  FADD.FTZ R15, -R80, R15 ;  /* 0x0000000f500f7221 */ /* 0x000fe20000010100 */
[----:B------:R3:W-:Y:S01]  /*5c50*/  STS [R244+0x12000], R4 ;  /* 0x01200004f4007388 */ /* 0x0007e20000000800 */
[----:B------:R-:W-:Y:S01]  /*5c60*/  FMUL.FTZ R12, R97, R12 ;  /* 0x0000000c610c7220 */ /* 0x000fe20000410000 */
[----:B------:R-:W-:Y:S01]  /*5c70*/  FMUL.FTZ R7, R96, R13 ;  /* 0x0000000d60077220 */ /* 0x000fe20000410000 */
[----:B------:R-:W-:Y:S01]  /*5c80*/  F2FP.BF16.F32.PACK_AB R8, R8, R10 ;  /* 0x0000000a0808723e */ /* 0x000fe200000010ff */
[C---:B------:R-:W-:Y:S01]  /*5c90*/  FADD.FTZ R16, -R81.reuse, R16 ;  /* 0x0000001051107221 */ /* 0x040fe20000010100 */
[----:B------:R-:W-:Y:S01]  /*5ca0*/  FADD.FTZ R17, -R81, R17 ;  /* 0x0000001151117221 */ /* 0x000fe20000010100 */
[----:B------:R-:W-:Y:S01]  /*5cb0*/  FMUL.FTZ R14, R94, R14 ;  /* 0x0000000e5e0e7220 */ /* 0x000fe20000410000 */
[----:B------:R-:W-:Y:S01]  /*5cc0*/  FMUL.FTZ R15, R93, R15 ;  /* 0x0000000f5d0f7220 */ /* 0x000fe20000410000 */
[----:B------:R-:W-:Y:S01]  /*5cd0*/  F2FP.BF16.F32.PACK_AB R7, R7, R12 ;  /* 0x0000000c0707723e */ /* 0x000fe200000010ff */
[----:B------:R-:W-:Y:S01]  /*5ce0*/  STS [R244+0x12400], R8 ;  /* 0x01240008f4007388 */ /* 0x000fe20000000800 */
[C---:B------:R-:W-:Y:S01]  /*5cf0*/  FADD.FTZ R18, -R80.reuse, R18 ;  /* 0x0000001250127221 */ /* 0x040fe20000010100 */
[----:B------:R-:W-:Y:S01]  /*5d00*/  FADD.FTZ R19, -R80, R19 ;  /* 0x0000001350137221 */ /* 0x000fe20000010100 */
[----:B------:R-:W-:Y:S02]  /*5d10*/  FMUL.FTZ R16, R95, R16 ;  /* 0x000000105f107220 */ /* 0x000fe40000410000 */
[----:B------:R-:W-:Y:S01]  /*5d20*/  STS [R99+0x12000], R7 ;  /* 0x0120000763007388 */ /* 0x000fe20000000800 */
[----:B------:R-:W-:Y:S01]  /*5d30*/  FMUL.FTZ R18, R90, R18 ;  /* 0x000000125a127220 */ /* 0x000fe20000410000 */
[----:B-1----:R-:W-:Y:S01]  /*5d40*/  F2FP.BF16.F32.PACK_AB R6, R15, R14 ;  /* 0x0000000e0f06723e */ /* 0x002fe200000010ff */
[----:B------:R-:W-:Y:S01]  /*5d50*/  FMUL.FTZ R19, R86, R19 ;  /* 0x0000001356137220 */ /* 0x000fe20000410000 */
[----:B--2---:R-:W-:Y:S03]  /*5d60*/  FMUL.FTZ R5, R92, R17 ;  /* 0x000000115c057220 */ /* 0x004fe60000410000 */
[----:B------:R-:W-:Y:S02]  /*5d70*/  STS [R99+0x12400], R6 ;  /* 0x0124000663007388 */ /* 0x000fe40000000800 */
[----:B------:R-:W-:Y:S02]  /*5d80*/  F2FP.BF16.F32.PACK_AB R5, R5, R16 ;  /* 0x000000100505723e */ /* 0x000fe400000010ff */
[----:B---3--:R-:W-:Y:S03]  /*5d90*/  F2FP.BF16.F32.PACK_AB R4, R19, R18 ;  /* 0x000000121304723e */ /* 0x008fe600000010ff */
[----:B------:R-:W-:Y:S05]  /*5da0*/  STS [R98+0x12000], R5 ;  /* 0x0120000562007388 */ /* 0x000fea0000000800 */
[----:B------:R-:W-:Y:S01]  /*5db0*/  STS [R98+0x12400], R4 ;  /* 0x0124000462007388 */ /* 0x000fe20000000800 */
[----:B------:R-:W-:Y:S06]  /*5dc0*/  BAR.SYNC.DEFER_BLOCKING 0x0 ;  /* 0x0000000000007b1d */ /* 0x000fec0000010000 */
[----:B------:R-:W-:Y:S05]  /*5dd0*/  LDSM.16.MT88.4 R4, [R3+0x14000] ;  /* 0x014000000304783b */ /* 0x000fea0000004200 */
[----:B------:R-:W1:Y:S05]  /*5de0*/  LDSM.16.MT88.4 R8, [R0+0x6000] ;  /* 0x006000000008783b */ /* 0x000e6a0000004200 */
[----:B------:R-:W2:Y:S05]  /*5df0*/  LDSM.16.MT88.4 R12, [R2+0x14000] ;  /* 0x01400000020c783b */ /* 0x000eaa0000004200 */
[----:B------:R-:W3:Y:S05]  /*5e00*/  LDSM.16.MT88.4 R16, [R0+0x8000] ;  /* 0x008000000010783b */ /* 0x000eea0000004200 */
[----:B------:R-:W4:Y:S05]  /*5e10*/  LDSM.16.MT88.4 R68, [R0+0xa000] ;  /* 0x00a000000044783b */ /* 0x000f2a0000004200 */
[----:B------:R-:W-:Y:S05]  /*5e20*/  LDSM.16.MT88.4 R72, [R3+0x14800] ;  /* 0x014800000348783b */ /* 0x000fea0000004200 */
[----:B------:R-:W4:Y:S05]  /*5e30*/  LDSM.16.MT88.4 R76, [R0+0x6800] ;  /* 0x00680000004c783b */ /* 0x000f2a0000004200 */
[----:B------:R-:W4:Y:S05]  /*5e40*/  LDSM.16.MT88.4 R80, [R2+0x14800] ;  /* 0x014800000250783b */ /* 0x000f2a0000004200 */
[----:B------:R-:W4:Y:S01]  /*5e50*/  LDSM.16.MT88.4 R84, [R0+0x8800] ;  /* 0x008800000054783b */ /* 0x000f220000004200 */
[-C--:B-1----:R-:W-:Y:S04]  /*5e60*/  HMMA.16816.F32.BF16 R20, R4, R8.reuse, R20 ;  /* 0x000000080414723c */ /* 0x082fe80000041814 */
[----:B------:R1:W5:Y:S05]  /*5e70*/  LDL R244, [R1+0x68] ;  /* 0x0000680001f47983 */ /* 0x00036a0000100800 */
[----:B------:R-:W-:Y:S01]  /*5e80*/  LDSM.16.MT88.4 R88, [R0+0x7800] ;  /* 0x007800000058783b */ /* 0x000fe20000004200 */
[C---:B--2---:R-:W-:Y:S04]  /*5e90*/  HMMA.16816.F32.BF16 R24, R12.reuse, R8, R24 ;  /* 0x000000080c18723c */ /* 0x044fe80000041818 */
[----:B------:R-:W-:Y:S02]  /*5ea0*/  LDSM.16.MT88.4 R92, [R2+0x15800] ;  /* 0x01580000025c783b */ /* 0x000fe40000004200 */
[-C--:B------:R-:W-:Y:S06]  /*5eb0*/  HMMA.16816.F32.BF16 R28, R12, R10.reuse, R28 ;  /* 0x0000000a0c1c723c */ /* 0x080fec000004181c */
[C---:B------:R-:W-:Y:S01]  /*5ec0*/  HMMA.16816.F32.BF16 R32, R4.reuse, R10, R32 ;  /* 0x0000000a0420723c */ /* 0x040fe20000041820 */
[----:B------:R-:W2:Y:S05]  /*5ed0*/  LDSM.16.MT88.4 R8, [R0+0xa800] ;  /* 0x00a800000008783b */ /* 0x000eaa0000004200 */
[-C--:B---3--:R-:W-:Y:S06]  /*5ee0*/  HMMA.16816.F32.BF16 R36, R4, R16.reuse, R36 ;  /* 0x000000100424723c */ /* 0x088fec0000041824 */
[C---:B------:R-:W-:Y:S06]  /*5ef0*/  HMMA.16816.F32.BF16 R40, R12.reuse, R16, R40 ;  /* 0x000000100c28723c */ /* 0x040fec0000041828 */
[-C--:B------:R-:W-:Y:S06]  /*5f00*/  HMMA.16816.F32.BF16 R44, R12, R18.reuse, R44 ;  /* 0x000000120c2c723c */ /* 0x080fec000004182c */
[C---:B------:R-:W-:Y:S01]  /*5f10*/  HMMA.16816.F32.BF16 R48, R4.reuse, R18, R48 ;  /* 0x000000120430723c */ /* 0x040fe20000041830 */
[----:B------:R-:W-:Y:S05]  /*5f20*/  LDSM.16.MT88.4 R16, [R2+0x15000] ;  /* 0x015000000210783b */ /* 0x000fea0000004200 */
[-C--:B----4-:R-:W-:Y:S06]  /*5f30*/  HMMA.16816.F32.BF16 R52, R4, R68.reuse, R52 ;  /* 0x000000440434723c */ /* 0x090fec0000041834 */
[C---:B------:R-:W-:Y:S06]  /*5f40*/  HMMA.16816.F32.BF16 R56, R12.reuse, R68, R56 ;  /* 0x000000440c38723c */ /* 0x040fec0000041838 */
[-C--:B------:R-:W-:Y:S01]  /*5f50*/  HMMA.16816.F32.BF16 R60, R12, R70.reuse, R60 ;  /* 0x000000460c3c723c */ /* 0x080fe2000004183c */
[----:B------:R-:W-:Y:S05]  /*5f60*/  LDSM.16.MT88.4 R12, [R0+0x7000] ;  /* 0x00700000000c783b */ /* 0x000fea0000004200 */
[----:B------:R-:W-:Y:S01]  /*5f70*/  HMMA.16816.F32.BF16 R64, R4, R70, R64 ;  /* 0x000000460440723c */ /* 0x000fe20000041840 */
[----:B------:R-:W3:Y:S05]  /*5f80*/  LDSM.16.MT88.4 R4, [R3+0x15000] ;  /* 0x015000000304783b */ /* 0x000eea0000004200 */
[-C--:B------:R-:W-:Y:S01]  /*5f90*/  HMMA.16816.F32.BF16 R20, R72, R76.reuse, R20 ;  /* 0x0000004c4814723c */ /* 0x080fe20000041814 */
[----:B------:R-:W4:Y:S05]  /*5fa0*/  LDSM.16.MT88.4 R68, [R0+0x9000] ;  /* 0x009000000044783b */ /* 0x000f2a0000004200 */
[C---:B------:R-:W-:Y:S06]  /*5fb0*/  HMMA.16816.F32.BF16 R24, R80.reuse, R76, R24 ;  /* 0x0000004c5018723c */ /* 0x040fec0000041818 */
[-C--:B------:R-:W-:Y:S06]  /*5fc0*/  HMMA.16816.F32.BF16 R28, R80, R78.reuse, R28 ;  /* 0x0000004e501c723c */ /* 0x080fec000004181c */
[C---:B------:R-:W-:Y:S01]  /*5fd0*/  HMMA.16816.F32.BF16 R32, R72.reuse, R78, R32 ;  /* 0x0000004e4820723c */ /* 0x040fe20000041820 */
[----:B------:R-:W1:Y:S05]  /*5fe0*/  LDSM.16.MT88.4 R76, [R0+0xb000] ;  /* 0x00b00000004c783b */ /* 0x000e6a0000004200 */
[-C--:B------:R-:W-:Y:S06]  /*5ff0*/  HMMA.16816.F32.BF16 R36, R72, R84.reuse, R36 ;  /* 0x000000544824723c */ /* 0x080fec0000041824 */
[C---:B------:R-:W-:Y:S06]  /*6000*/  HMMA.16816.F32.BF16 R40, R80.reuse, R84, R40 ;  /* 0x000000545028723c */ /* 0x040fec0000041828 */
[-C--:B------:R-:W-:Y:S06]  /*6010*/  HMMA.16816.F32.BF16 R44, R80, R86.reuse, R44 ;  /* 0x00000056502c723c */ /* 0x080fec000004182c */
[C---:B------:R-:W-:Y:S01]  /*6020*/  HMMA.16816.F32.BF16 R48, R72.reuse, R86, R48 ;  /* 0x000000564830723c */ /* 0x040fe20000041830 */
[----:B------:R-:W1:Y:S05]  /*6030*/  LDSM.16.MT88.4 R84, [R3+0x15800] ;  /* 0x015800000354783b */ /* 0x000e6a0000004200 */
[-C--:B--2---:R-:W-:Y:S06]  /*6040*/  HMMA.16816.F32.BF16 R52, R72, R8.reuse, R52 ;  /* 0x000000084834723c */ /* 0x084fec0000041834 */
[C---:B------:R-:W-:Y:S06]  /*6050*/  HMMA.16816.F32.BF16 R56, R80.reuse, R8, R56 ;  /* 0x000000085038723c */ /* 0x040fec0000041838 */
[-C--:B------:R-:W-:Y:S01]  /*6060*/  HMMA.16816.F32.BF16 R60, R80, R10.reuse, R60 ;  /* 0x0000000a503c723c */ /* 0x080fe2000004183c */
[----:B------:R-:W2:Y:S05]  /*6070*/  LDSM.16.MT88.4 R80, [R0+0x9800] ;  /* 0x009800000050783b */ /* 0x000eaa0000004200 */
[----:B------:R-:W-:Y:S01]  /*6080*/  HMMA.16816.F32.BF16 R64, R72, R10, R64 ;  /* 0x0000000a4840723c */ /* 0x000fe20000041840 */
[----:B------:R-:W2:Y:S05]  /*6090*/  LDSM.16.MT88.4 R8, [R0+0xb800] ;  /* 0x00b800000008783b */ /* 0x000eaa0000004200 */
[-C--:B---3--:R-:W-:Y:S01]  /*60a0*/  HMMA.16816.F32.BF16 R20, R4, R12.reuse, R20 ;  /* 0x0000000c0414723c */ /* 0x088fe20000041814 */
[----:B------:R-:W-:Y:S05]  /*60b0*/  BAR.SYNC.DEFER_BLOCKING 0x0 ;  /* 0x0000000000007b1d */ /* 0x000fea0000010000 */
[C---:B------:R-:W-:Y:S06]  /*60c0*/  HMMA.16816.F32.BF16 R24, R16.reuse, R12, R24 ;  /* 0x0000000c1018723c */ /* 0x040fec0000041818 */
[-C--:B------:R-:W-:Y:S06]  /*60d0*/  HMMA.16816.F32.BF16 R28, R16, R14.reuse, R28 ;  /* 0x0000000e101c723c */ /* 0x080fec000004181c */
[C---:B------:R-:W-:Y:S06]  /*60e0*/  HMMA.16816.F32.BF16 R32, R4.reuse, R14, R32 ;  /* 0x0000000e0420723c */ /* 0x040fec0000041820 */
[-C--:B----4-:R-:W-:Y:S06]  /*60f0*/  HMMA.16816.F32.BF16 R36, R4, R68.reuse, R36 ;  /* 0x000000440424723c */ /* 0x090fec0000041824 */
[C---:B------:R-:W-:Y:S06]  /*6100*/  HMMA.16816.F32.BF16 R40, R16.reuse, R68, R40 ;  /* 0x000000441028723c */ /* 0x040fec0000041828 */
[-C--:B------:R-:W-:Y:S06]  /*6110*/  HMMA.16816.F32.BF16 R44, R16, R70.reuse, R44 ;  /* 0x00000046102c723c */ /* 0x080fec000004182c */
[C---:B------:R-:W-:Y:S06]  /*6120*/  HMMA.16816.F32.BF16 R48, R4.reuse, R70, R48 ;  /* 0x000000460430723c */ /* 0x040fec0000041830 */
[-C--:B-1----:R-:W-:Y:S06]  /*6130*/  HMMA.16816.F32.BF16 R52, R4, R76.reuse, R52 ;  /* 0x0000004c0434723c */ /* 0x082fec0000041834 */
[C---:B------:R-:W-:Y:S06]  /*6140*/  HMMA.16816.F32.BF16 R56, R16.reuse, R76, R56 ;  /* 0x0000004c1038723c */ /* 0x040fec0000041838 */
[-C--:B------:R-:W-:Y:S06]  /*6150*/  HMMA.16816.F32.BF16 R60, R16, R78.reuse, R60 ;  /* 0x0000004e103c723c */ /* 0x080fec000004183c */
[----:B------:R-:W-:Y:S06]  /*6160*/  HMMA.16816.F32.BF16 R64, R4, R78, R64 ;  /* 0x0000004e0440723c */ /* 0x000fec0000041840 */
[-C--:B------:R-:W-:Y:S06]  /*6170*/  HMMA.16816.F32.BF16 R20, R84, R88.reuse, R20 ;  /* 0x000000585414723c */ /* 0x080fec0000041814 */
[C---:B------:R-:W-:Y:S06]  /*6180*/  HMMA.16816.F32.BF16 R24, R92.reuse, R88, R24 ;  /* 0x000000585c18723c */ /* 0x040fec0000041818 */
[-C--:B------:R-:W-:Y:S06]  /*6190*/  HMMA.16816.F32.BF16 R28, R92, R90.reuse, R28 ;  /* 0x0000005a5c1c723c */ /* 0x080fec000004181c */
[C---:B------:R-:W-:Y:S06]  /*61a0*/  HMMA.16816.F32.BF16 R32, R84.reuse, R90, R32 ;  /* 0x0000005a5420723c */ /* 0x040fec0000041820 */
[-C--:B--2---:R-:W-:Y:S06]  /*61b0*/  HMMA.16816.F32.BF16 R36, R84, R80.reuse, R36 ;  /* 0x000000505424723c */ /* 0x084fec0000041824 */
        /* <DEDUP_REMOVED lines=63> */
.L_x_80:
        /* <DEDUP_REMOVED lines=16> */
[----:B------:R1:W-:Y:S04]  /*66b0*/  STL.64 [R1+0xc0], R32 ;  /* 0x0000c02001007387 */ /* 0x0003e80000100a00 */
[----:B------:R-:W-:Y:S04]  /*66c0*/  STL [R1+0xb8], R30 ;  /* 0x0000b81e01007387 */ /* 0x000fe80000100800 */
[----:B------:R4:W-:Y:S04]  /*66d0*/  STL.64 [R1+0xb0], R28 ;  /* 0x0000b01c01007387 */ /* 0x0009e80000100a00 */
[----:B------:R4:W-:Y:S04]  /*66e0*/  STL.64 [R1+0xa8], R22 ;  /* 0x0000a81601007387 */ /* 0x0009e80000100a00 */
[----:B------:R-:W-:Y:S04]  /*66f0*/  STL.64 [R1+0xa0], R26 ;  /* 0x0000a01a01007387 */ /* 0x000fe80000100a00 */
[----:B------:R-:W-:Y:S04]  /*6700*/  STL.64 [R1+0x98], R24 ;  /* 0x0000981801007387 */ /* 0x000fe80000100a00 */
[----:B------:R4:W-:Y:S01]  /*6710*/  STL.64 [R1+0x90], R20 ;  /* 0x0000901401007387 */ /* 0x0009e20000100a00 */
[----:B-1----:R-:W-:Y:S03]  /*6720*/  IMAD.MOV.U32 R33, RZ, RZ, R43 ;  /* 0x000000ffff217224 */ /* 0x002fe600078e002b */
[----:B------:R-:W-:Y:S04]  /*6730*/  LDSM.16.MT88.4 R244, [R0+0x10000] ;  /* 0x0100000000f4783b */ /* 0x000fe80000004200 */
[----:B------:R-:W-:Y:S04]  /*6740*/  LDSM.16.MT88.4 R36, [R0+0xe800] ;  /* 0x00e800000024783b */ /* 0x000fe80000004200 */
[----:B----4-:R-:W4:Y:S01]  /*6750*/  LDL R29, [R1+0x74] ;  /* 0x00007400011d7983 */ /* 0x010f220000100800 */
[----:B------:R-:W1:Y:S03]  /*6760*/  LDC R23, c[0x0][0x270] ;  /* 0x00009c00ff177b82 */ /* 0x000e660000000800 */
[----:B------:R-:W4:Y:S01]  /*6770*/  LDL R20, [R1+0x20] ;  /* 0x0000200001147983 */ /* 0x000f220000100800 */
[----:B-1----:R-:W-:Y:S03]  /*6780*/  IMAD R30, R23, UR26, RZ ;  /* 0x0000001a171e7c24 */ /* 0x002fe6000f8e02ff */
        /* <DEDUP_REMOVED lines=13> */
[-C--:B------:R-:W-:Y:S01]  /*6860*/  HMMA.16816.F32.BF16 R84, R96, R244.reuse, RZ ;  /* 0x000000f46054723c */ /* 0x080fe200000418ff */
[----:B----4-:R-:W-:Y:S05]  /*6870*/  @P0 IADD3 R28, P2, R29, UR15, RZ ;  /* 0x0000000f1d1c0c10 */ /* 0x010fea000ff5e0ff */
[C---:B------:R-:W-:Y:S01]  /*6880*/  HMMA.16816.F32.BF16 R88, R92.reuse, R244, RZ ;  /* 0x000000f45c58723c */ /* 0x040fe200000418ff */
[----:B------:R-:W-:Y:S05]  /*6890*/  @UP2 UMOV UR15, UR10 ;  /* 0x0000000a000f2c82 */ /* 0x000fea0008000000 */
        /* <DEDUP_REMOVED lines=12> */
[----:B------:R-:W-:Y:S05]  /*6960*/  LDSM.16.M88.4 R36, [R20+0x1000] ;  /* 0x001000001424783b */ /* 0x000fea0000000200 */
        /* <DEDUP_REMOVED lines=17> */
[----:B------:R-:W3:Y:S05]  /*6a80*/  LDL R32, [R1+0x64] ;  /* 0x0000640001207983 */ /* 0x000eea0000100800 */
[-C--:B------:R-:W-:Y:S06]  /*6a90*/  HMMA.16816.F32.BF16 R76, R36, R246.reuse, R76 ;  /* 0x000000f6244c723c */ /* 0x080fec000004184c */
        /* <DEDUP_REMOVED lines=8> */
[----:B------:R4:W2:Y:S04]  /*6b20*/  LDSM.16.M88.4 R36, [R20+0x1000] ;  /* 0x001000001424783b */ /* 0x0008a80000000200 */
[----:B----4-:R-:W4:Y:S01]  /*6b30*/  LDL.LU.64 R20, [R1+0x30] ;  /* 0x0000300001147983 */ /* 0x010f220000300a00 */
[-C--:B-1----:R-:W-:Y:S06]  /*6b40*/  HMMA.16816.F32.BF16 R4, R244, R40.reuse, R4 ;  /* 0x00000028f404723c */ /* 0x082fec0000041804 */
[C---:B--2---:R-:W-:Y:S06]  /*6b50*/  HMMA.16816.F32.BF16 R8, R36.reuse, R40, R8 ;  /* 0x000000282408723c */ /* 0x044fec0000041808 */
[-C--:B------:R-:W-:Y:S06]  /*6b60*/  HMMA.16816.F32.BF16 R12, R36, R42.reuse, R12 ;  /* 0x0000002a240c723c */ /* 0x080fec000004180c */
[C---:B------:R-:W-:Y:S01]  /*6b70*/  HMMA.16816.F32.BF16 R16, R244.reuse, R42, R16 ;  /* 0x0000002af410723c */ /* 0x040fe20000041810 */
[----:B------:R-:W5:Y:S04]  /*6b80*/  LDL.LU.64 R42, [R1+0xe0] ;  /* 0x0000e000012a7983 */ /* 0x000f680000300a00 */
[----:B------:R-:W5:Y:S01]  /*6b90*/  LDL.LU.64 R40, [R1+0xd8] ;  /* 0x0000d80001287983 */ /* 0x000f620000300a00 */
[-C--:B------:R-:W-:Y:S06]  /*6ba0*/  HMMA.16816.F32.BF16 R68, R244, R248.reuse, R68 ;  /* 0x000000f8f444723c */ /* 0x080fec0000041844 */
[C---:B------:R-:W-:Y:S01]  /*6bb0*/  HMMA.16816.F32.BF16 R72, R36.reuse, R248, R72 ;  /* 0x000000f82448723c */ /* 0x040fe20000041848 */
[----:B------:R-:W2:Y:S05]  /*6bc0*/  LDL R249, [R1+0x70] ;  /* 0x0000700001f97983 */ /* 0x000eaa0000100800 */
[-C--:B------:R-:W-:Y:S05]  /*6bd0*/  HMMA.16816.F32.BF16 R76, R36, R250.reuse, R76 ;  /* 0x000000fa244c723c */ /* 0x080fea000004184c */
[C---:B------:R-:W-:Y:S01]  /*6be0*/  IMAD.SHL.U32 R248, R30.reuse, 0x8, RZ ;  /* 0x000000081ef87824 */ /* 0x040fe200078e00ff */
[C---:B------:R-:W-:Y:S06]  /*6bf0*/  HMMA.16816.F32.BF16 R80, R244.reuse, R250, R80 ;  /* 0x000000faf450723c */ /* 0x040fec0000041850 */
[-C--:B------:R-:W-:Y:S05]  /*6c00*/  HMMA.16816.F32.BF16 R84, R244, R24.reuse, R84 ;  /* 0x00000018f454723c */ /* 0x080fea0000041854 */
[C---:B------:R-:W-:Y:S01]  /*6c10*/  IMAD.U32 R250, R30.reuse, -0x40, RZ ;  /* 0xffffffc01efa7824 */ /* 0x040fe200078e00ff */
[C---:B------:R-:W-:Y:S06]  /*6c20*/  HMMA.16816.F32.BF16 R88, R36.reuse, R24, R88 ;  /* 0x000000182458723c */ /* 0x040fec0000041858 */
[-C--:B------:R-:W-:Y:S05]  /*6c30*/  HMMA.16816.F32.BF16 R92, R36, R26.reuse, R92 ;  /* 0x0000001a245c723c */ /* 0x080fea000004185c */
[----:B------:R-:W-:Y:S01]  /*6c40*/  IMAD.MOV.U32 R25, RZ, RZ, R33 ;  /* 0x000000ffff197224 */ /* 0x000fe200078e0021 */
[----:B------:R-:W-:Y:S05]  /*6c50*/  HMMA.16816.F32.BF16 R96, R244, R26, R96 ;  /* 0x0000001af460723c */ /* 0x000fea0000041860 */
[----:B------:R-:W-:Y:S01]  /*6c60*/  IMAD R24, R30, 0x18, RZ ;  /* 0x000000181e187824 */ /* 0x000fe200078e02ff */
[C---:B----4-:R-:W-:Y:S05]  /*6c70*/  LEA R251, P1, R250.reuse, R20, 0x2 ;  /* 0x00000014fafb7211 */ /* 0x050fea00078210ff */
[----:B------:R-:W-:Y:S01]  /*6c80*/  LEA.HI.X.SX32 R250, R250, R21, 0x2, P1 ;  /* 0x00000015fafa7211 */ /* 0x000fe200008f16ff */
[----:B------:R-:W-:Y:S04]  /*6c90*/  IMAD.MOV.U32 R20, RZ, RZ, R251 ;  /* 0x000000ffff147224 */ /* 0x000fe800078e00fb */
[----:B------:R-:W-:Y:S05]  /*6ca0*/  IMAD.MOV.U32 R21, RZ, RZ, R250 ;  /* 0x000000ffff157224 */ /* 0x000fea00078e00fa */
[----:B------:R-:W-:Y:S01]  /*6cb0*/  STL.64 [R1+0x30], R20 ;  /* 0x0000301401007387 */ /* 0x000fe20000100a00 */
[----:B--2---:R-:W-:Y:S01]  /*6cc0*/  @P0 IADD3.X R29, R249, UR14, RZ, P2, !PT ;  /* 0x0000000ef91d0c10 */ /* 0x004fe200097fe4ff */
[----:B------:R-:W-:Y:S01]  /*6cd0*/  IMAD.SHL.U32 R249, R30, 0x10, RZ ;  /* 0x000000101ef97824 */ /* 0x000fe200078e00ff */
[CC--:B------:R-:W-:Y:S01]  /*6ce0*/  LEA R250, P2, R248.reuse, R20.reuse, 0x2 ;  /* 0x00000014f8fa7211 */ /* 0x0c0fe200078410ff */
[----:B------:R-:W-:Y:S02]  /*6cf0*/  @UP2 UMOV UR14, UR9 ;  /* 0x00000009000e2c82 */ /* 0x000fe40008000000 */
[----:B---3--:R-:W2:Y:S01]  /*6d00*/  @P0 LDG.E R32, desc[UR6][R28.64+-0xe0] ;  /* 0xffff20061c200981 */ /* 0x008ea2000c1e1900 */
[-C--:B------:R-:W-:Y:S03]  /*6d10*/  LEA.HI.X.SX32 R251, R248, R21.reuse, 0x2, P2 ;  /* 0x00000015f8fb7211 */ /* 0x080fe600010f16ff */
[----:B------:R1:W3:Y:S04]  /*6d20*/  @P0 LDG.E R22, desc[UR6][R28.64+-0x100] ;  /* 0xffff00061c160981 */ /* 0x0002e8000c1e1900 */
[----:B------:R4:W-:Y:S04]  /*6d30*/  REDG.E.ADD.F32.FTZ.RN.STRONG.GPU desc[UR6][R20.64], R4 ;  /* 0x00000004140079a6 */ /* 0x0009e8000c10f386 */
[----:B------:R4:W-:Y:S01]  /*6d40*/  REDG.E.ADD.F32.FTZ.RN.STRONG.GPU desc[UR6][R250.64], R5 ;  /* 0x00000005fa0079a6 */ /* 0x0009e2000c10f386 */
[----:B-1----:R-:W-:Y:S02]  /*6d50*/  IMAD.SHL.U32 R28, R30, 0x20, RZ ;  /* 0x000000201e1c7824 */ /* 0x002fe400078e00ff */
[----:B------:R-:W-:Y:S01]  /*6d60*/  IMAD R29, R23, UR26, RZ ;  /* 0x0000001a171d7c24 */ /* 0x000fe2000f8e02ff */
[CC--:B----4-:R-:W-:Y:S03]  /*6d70*/  LEA R4, P2, R24.reuse, R20.reuse, 0x2 ;  /* 0x0000001418047211 */ /* 0x0d0fe600078410ff */
[----:B------:R-:W-:Y:S01]  /*6d80*/  IMAD.SHL.U32 R29, R29, 0x20, RZ ;  /* 0x000000201d1d7824 */ /* 0x000fe200078e00ff */
[-C--:B------:R-:W-:Y:S01]  /*6d90*/  LEA.HI.X.SX32 R5, R24, R21.reuse, 0x2, P2 ;  /* 0x0000001518057211 */ /* 0x080fe200010f16ff */
[----:B------:R-:W-:Y:S01]  /*6da0*/  IMAD R24, R30, 0x30, RZ ;  /* 0x000000301e187824 */ /* 0x000fe200078e02ff */
[----:B--2---:R1:W-:Y:S04]  /*6db0*/  @P0 STL [R1+0x64], R32 ;  /* 0x0000642001000387 */ /* 0x0043e80000100800 */
[----:B------:R2:W5:Y:S04]  /*6dc0*/  LDL.LU.64 R38, [R1+0xd0] ;  /* 0x0000d00001267983 */ /* 0x0005680000300a00 */
[----:B------:R2:W5:Y:S01]  /*6dd0*/  LDL.LU.64 R36, [R1+0xc8] ;  /* 0x0000c80001247983 */ /* 0x0005620000300a00 */
[CC--:B-1----:R-:W-:Y:S04]  /*6de0*/  LEA R32, P1, R249.reuse, R20.reuse, 0x2 ;  /* 0x00000014f9207211 */ /* 0x0c2fe800078210ff */
[-C--:B------:R-:W-:Y:S02]  /*6df0*/  LEA.HI.X.SX32 R33, R249, R21.reuse, 0x2, P1 ;  /* 0x00000015f9217211 */ /* 0x080fe400008f16ff */
[-C--:B------:R-:W-:Y:S03]  /*6e00*/  LEA R28, P1, R28, R20.reuse, 0x2 ;  /* 0x000000141c1c7211 */ /* 0x080fe600078210ff */
[----:B------:R1:W-:Y:S01]  /*6e10*/  REDG.E.ADD.F32.FTZ.RN.STRONG.GPU desc[UR6][R32.64], R6 ;  /* 0x00000006200079a6 */ /* 0x0003e2000c10f386 */
[-C--:B------:R-:W-:Y:S03]  /*6e20*/  LEA.HI.X.SX32 R29, R29, R21.reuse, 0x2, P1 ;  /* 0x000000151d1d7211 */ /* 0x080fe600008f16ff */
[----:B------:R4:W-:Y:S04]  /*6e30*/  REDG.E.ADD.F32.FTZ.RN.STRONG.GPU desc[UR6][R4.64], R7 ;  /* 0x00000007040079a6 */ /* 0x0009e8000c10f386 */
[----:B------:R-:W-:Y:S04]  /*6e40*/  REDG.E.ADD.F32.FTZ.RN.STRONG.GPU desc[UR6][R28.64], R8 ;  /* 0x000000081c0079a6 */ /* 0x000fe8000c10f386 */
[----:B-1----:R2:W5:Y:S01]  /*6e50*/  LDL.LU.64 R32, [R1+0xc0] ;  /* 0x0000c00001207983 */ /* 0x0025620000300a00 */
[----:B------:R-:W1:Y:S03]  /*6e60*/  LDC R6, c[0x0][0x270] ;  /* 0x00009c00ff067b82 */ /* 0x000e660000000800 */
[----:B---3--:R3:W-:Y:S05]  /*6e70*/  @P0 STL [R1+0x60], R22 ;  /* 0x0000601601000387 */ /* 0x0087ea0000100800 */
[----:B----4-:R-:W4:Y:S01]  /*6e80*/  LDC R7, c[0x0][0x270] ;  /* 0x00009c00ff077b82 */ /* 0x010f220000000800 */
[C---:B-1----:R-:W-:Y:S02]  /*6e90*/  IMAD R23, R6.reuse, UR26, RZ ;  /* 0x0000001a06177c24 */ /* 0x042fe4000f8e02ff */
[----:B------:R-:W-:Y:S01]  /*6ea0*/  IMAD R5, R6, UR26, RZ ;  /* 0x0000001a06057c24 */ /* 0x000fe2000f8e02ff */
[-C--:B------:R-:W-:Y:S01]  /*6eb0*/  LEA R6, P2, R24, R20.reuse, 0x2 ;  /* 0x0000001418067211 */ /* 0x080fe200078410ff */
[----:B---3--:R-:W-:Y:S02]  /*6ec0*/  IMAD R22, R30, 0x28, RZ ;  /* 0x000000281e167824 */ /* 0x008fe400078e02ff */
[----:B------:R-:W-:Y:S01]  /*6ed0*/  IMAD R23, R23, 0x28, RZ ;  /* 0x0000002817177824 */ /* 0x000fe200078e02ff */
[----:B------:R2:W5:Y:S01]  /*6ee0*/  LDL.LU R30, [R1+0xb8] ;  /* 0x0000b800011e7983 */ /* 0x0005620000300800 */
[----:B------:R-:W-:Y:S01]  /*6ef0*/  IMAD R5, R5, 0x38, RZ ;  /* 0x0000003805057824 */ /* 0x000fe200078e02ff */
[-C--:B------:R-:W-:Y:S02]  /*6f00*/  LEA R22, P3, R22, R20.reuse, 0x2 ;  /* 0x0000001416167211 */ /* 0x080fe400078610ff */
[----:B------:R2:W5:Y:S02]  /*6f10*/  LDL.LU.64 R28, [R1+0xb0] ;  /* 0x0000b000011c7983 */ /* 0x0005640000300a00 */
[-C--:B------:R-:W-:Y:S02]  /*6f20*/  LEA.HI.X.SX32 R23, R23, R21.reuse, 0x2, P3 ;  /* 0x0000001517177211 */ /* 0x080fe400018f16ff */
[-C--:B------:R-:W-:Y:S01]  /*6f30*/  LEA R4, P1, R5, R20.reuse, 0x2 ;  /* 0x0000001405047211 */ /* 0x080fe200078210ff */
[----:B----4-:R-:W-:Y:S01]  /*6f40*/  IMAD R5, R7, UR26, RZ ;  /* 0x0000001a07057c24 */ /* 0x010fe2000f8e02ff */
[-C--:B------:R-:W-:Y:S01]  /*6f50*/  LEA.HI.X.SX32 R7, R24, R21.reuse, 0x2, P2 ;  /* 0x0000001518077211 */ /* 0x080fe200010f16ff */
[----:B------:R1:W-:Y:S01]  /*6f60*/  REDG.E.ADD.F32.FTZ.RN.STRONG.GPU desc[UR6][R22.64], R9 ;  /* 0x00000009160079a6 */ /* 0x0003e2000c10f386 */
[----:B------:R-:W-:Y:S02]  /*6f70*/  VIADD R24, R249, 0x20 ;  /* 0x00000020f9187836 */ /* 0x000fe40000000000 */
[----:B------:R-:W-:Y:S01]  /*6f80*/  IMAD R5, R5, 0x38, RZ ;  /* 0x0000003805057824 */ /* 0x000fe200078e02ff */
[----:B------:R3:W-:Y:S04]  /*6f90*/  REDG.E.ADD.F32.FTZ.RN.STRONG.GPU desc[UR6][R6.64], R10 ;  /* 0x0000000a060079a6 */ /* 0x0007e8000c10f386 */
[-C--:B------:R-:W-:Y:S05]  /*6fa0*/  LEA.HI.X.SX32 R5, R5, R21.reuse, 0x2, P1 ;  /* 0x0000001505057211 */ /* 0x080fea00008f16ff */
[----:B------:R4:W-:Y:S04]  /*6fb0*/  REDG.E.ADD.F32.FTZ.RN.STRONG.GPU desc[UR6][R4.64], R11 ;  /* 0x0000000b040079a6 */ /* 0x0009e8000c10f386 */
[----:B------:R2:W-:Y:S04]  /*6fc0*/  REDG.E.ADD.F32.FTZ.RN.STRONG.GPU desc[UR6][R20.64+0x80], R16 ;  /* 0x00008010140079a6 */ /* 0x0005e8000c10f386 */
[----:B------:R2:W-:Y:S04]  /*6fd0*/  REDG.E.ADD.F32.FTZ.RN.STRONG.GPU desc[UR6][R250.64+0x80], R17 ;  /* 0x00008011fa0079a6 */ /* 0x0005e8000c10f386 */
[----:B-1----:R1:W5:Y:S04]  /*6fe0*/  LDL.LU.64 R22, [R1+0xa8] ;  /* 0x0000a80001167983 */ /* 0x0023680000300a00 */
[----:B------:R-:W2:Y:S01]  /*6ff0*/  LDL.64 R8, [R1+0x48] ;  /* 0x0000480001087983 */ /* 0x000ea20000100a00 */
[C---:B---3--:R-:W-:Y:S03]  /*7000*/  IMAD.IADD R7, R248.reuse, 0x1, R24 ;  /* 0x00000001f8077824 */ /* 0x048fe600078e0218 */
[----:B------:R-:W3:Y:S04]  /*7010*/  LDL R6, [R1+0x2c] ;  /* 0x00002c0001067983 */ /* 0x000ee80000100800 */
[----:B------:R-:W3:Y:S01]  /*7020*/  LDL R10, [R1+0x6c] ;  /* 0x00006c00010a7983 */ /* 0x000ee20000100800 */
[----:B----4-:R-:W-:Y:S02]  /*7030*/  VIADD R5, R249, 0x20 ;  /* 0x00000020f9057836 */ /* 0x010fe40000000000 */
[C---:B------:R-:W-:Y:S01]  /*7040*/  IMAD.IADD R4, R248.reuse, 0x1, R7 ;  /* 0x00000001f8047824 */ /* 0x040fe200078e0207 */
[----:B------:R1:W5:Y:S01]  /*7050*/  LDL.LU.64 R26, [R1+0xa0] ;  /* 0x0000a000011a7983 */ /* 0x0003620000300a00 */
[----:B------:R-:W-:Y:S03]  /*7060*/  IMAD.MOV.U32 R11, RZ, RZ, R25 ;  /* 0x000000ffff0b7224 */ /* 0x000fe600078e0019 */
[----:B------:R1:W5:Y:S01]  /*7070*/  LDL.LU.64 R24, [R1+0x98] ;  /* 0x0000980001187983 */ /* 0x0003620000300a00 */
[----:B--2---:R-:W-:Y:S01]  /*7080*/  IMAD.MOV.U32 R246, RZ, RZ, R8 ;  /* 0x000000fffff67224 */ /* 0x004fe200078e0008 */
[CC--:B------:R-:W-:Y:S01]  /*7090*/  LEA R8, P1, R5.reuse, R20.reuse, 0x2 ;  /* 0x0000001405087211 */ /* 0x0c0fe200078210ff */
[----:B------:R-:W-:Y:S02]  /*70a0*/  IMAD.MOV.U32 R247, RZ, RZ, R9 ;  /* 0x000000fffff77224 */ /* 0x000fe400078e0009 */
[----:B---3--:R-:W-:Y:S01]  /*70b0*/  IMAD.MOV.U32 R245, RZ, RZ, R6 ;  /* 0x000000fffff57224 */ /* 0x008fe200078e0006 */
[-C--:B------:R-:W-:Y:S01]  /*70c0*/  LEA.HI.X.SX32 R9, R5, R21.reuse, 0x2, P1 ;  /* 0x0000001505097211 */ /* 0x080fe200008f16ff */
[----:B------:R-:W-:Y:S01]  /*70d0*/  IMAD.IADD R5, R248, 0x1, R4 ;  /* 0x00000001f8057824 */ /* 0x000fe200078e0204 */
[CC--:B------:R-:W-:Y:S01]  /*70e0*/  LEA R6, P2, R7.reuse, R20.reuse, 0x2 ;  /* 0x0000001407067211 */ /* 0x0c0fe200078410ff */
[----:B------:R-:W-:Y:S01]  /*70f0*/  IMAD.MOV.U32 R244, RZ, RZ, R246 ;  /* 0x000000fffff47224 */ /* 0x000fe200078e00f6 */
[CC--:B------:R-:W-:Y:S01]  /*7100*/  LEA R16, P1, R4.reuse, R20.reuse, 0x2 ;  /* 0x0000001404107211 */ /* 0x0c0fe200078210ff */
[----:B------:R2:W-:Y:S01]  /*7110*/  REDG.E.ADD.F32.FTZ.RN.STRONG.GPU desc[UR6][R8.64], R18 ;  /* 0x00000012080079a6 */ /* 0x0005e2000c10f386 */
[-C--:B------:R-:W-:Y:S01]  /*7120*/  LEA.HI.X.SX32 R7, R7, R21.reuse, 0x2, P2 ;  /* 0x0000001507077211 */ /* 0x080fe200010f16ff */
[----:B------:R-:W-:Y:S01]  /*7130*/  IMAD.MOV.U32 R246, RZ, RZ, R11 ;  /* 0x000000fffff67224 */ /* 0x000fe200078e000b */
[-C--:B------:R-:W-:Y:S01]  /*7140*/  LEA.HI.X.SX32 R17, R4, R21.reuse, 0x2, P1 ;  /* 0x0000001504117211 */ /* 0x080fe200008f16ff */
[----:B------:R-:W-:Y:S02]  /*7150*/  IMAD.IADD R4, R248, 0x1, R5 ;  /* 0x00000001f8047824 */ /* 0x000fe400078e0205 */
[----:B------:R3:W-:Y:S04]  /*7160*/  REDG.E.ADD.F32.FTZ.RN.STRONG.GPU desc[UR6][R6.64], R19 ;  /* 0x00000013060079a6 */ /* 0x0007e8000c10f386 */
[----:B------:R-:W-:Y:S01]  /*7170*/  REDG.E.ADD.F32.FTZ.RN.STRONG.GPU desc[UR6][R16.64], R12 ;  /* 0x0000000c100079a6 */ /* 0x000fe2000c10f386 */
[----:B--2---:R-:W-:Y:S01]  /*7180*/  IMAD.MOV.U32 R18, RZ, RZ, R245 ;  /* 0x000000ffff127224 */ /* 0x004fe200078e00f5 */
[-C--:B------:R-:W-:Y:S01]  /*7190*/  LEA R8, P2, R4, R20.reuse, 0x2 ;  /* 0x0000001404087211 */ /* 0x080fe200078410ff */
[----:B------:R-:W-:Y:S02]  /*71a0*/  IMAD.MOV.U32 R245, RZ, RZ, R247 ;  /* 0x000000fffff57224 */ /* 0x000fe400078e00f7 */
[----:B------:R-:W-:Y:S01]  /*71b0*/  IMAD.MOV.U32 R247, RZ, RZ, R10 ;  /* 0x000000fffff77224 */ /* 0x000fe200078e000a */
[CC--:B------:R-:W-:Y:S01]  /*71c0*/  LEA R10, P1, R5.reuse, R20.reuse, 0x2 ;  /* 0x00000014050a7211 */ /* 0x0c0fe200078210ff */
[----:B---3--:R-:W-:Y:S01]  /*71d0*/  IMAD.IADD R7, R248, 0x1, R4 ;  /* 0x00000001f8077824 */ /* 0x008fe200078e0204 */
[-C--:B------:R-:W-:Y:S02]  /*71e0*/  LEA.HI.X.SX32 R9, R4, R21.reuse, 0x2, P2 ;  /* 0x0000001504097211 */ /* 0x080fe400010f16ff */
[-C--:B------:R-:W-:Y:S01]  /*71f0*/  LEA.HI.X.SX32 R11, R5, R21.reuse, 0x2, P1 ;  /* 0x00000015050b7211 */ /* 0x080fe200008f16ff */
[----:B------:R-:W-:Y:S01]  /*7200*/  VIADD R5, R249, 0x40 ;  /* 0x00000040f9057836 */ /* 0x000fe20000000000 */
[CC--:B------:R-:W-:Y:S03]  /*7210*/  LEA R6, P1, R7.reuse, R20.reuse, 0x2 ;  /* 0x0000001407067211 */ /* 0x0c0fe600078210ff */
[----:B------:R2:W-:Y:S01]  /*7220*/  REDG.E.ADD.F32.FTZ.RN.STRONG.GPU desc[UR6][R10.64], R13 ;  /* 0x0000000d0a0079a6 */ /* 0x0005e2000c10f386 */
[-C--:B------:R-:W-:Y:S03]  /*7230*/  LEA.HI.X.SX32 R7, R7, R21.reuse, 0x2, P1 ;  /* 0x0000001507077211 */ /* 0x080fe600008f16ff */
[----:B------:R3:W-:Y:S04]  /*7240*/  REDG.E.ADD.F32.FTZ.RN.STRONG.GPU desc[UR6][R8.64], R14 ;  /* 0x0000000e080079a6 */ /* 0x0007e8000c10f386 */
[----:B------:R4:W-:Y:S04]  /*7250*/  REDG.E.ADD.F32.FTZ.RN.STRONG.GPU desc[UR6][R6.64], R15 ;  /* 0x0000000f060079a6 */ /* 0x0009e8000c10f386 */
[----:B------:R-:W-:Y:S04]  /*7260*/  REDG.E.ADD.F32.FTZ.RN.STRONG.GPU desc[UR6][R20.64+0x100], R68 ;  /* 0x00010044140079a6 */ /* 0x000fe8000c10f386 */
[----:B------:R-:W-:Y:S01]  /*7270*/  REDG.E.ADD.F32.FTZ.RN.STRONG.GPU desc[UR6][R250.64+0x100], R69 ;  /* 0x00010045fa0079a6 */ /* 0x000fe2000c10f386 */
[C---:B--2---:R-:W-:Y:S01]  /*7280*/  IMAD.IADD R10, R248.reuse, 0x1, R5 ;  /* 0x00000001f80a7824 */ /* 0x044fe200078e0205 */
[CC--:B---3--:R-:W-:Y:S03]  /*7290*/  LEA R8, P1, R5.reuse, R20.reuse, 0x2 ;  /* 0x0000001405087211 */ /* 0x0c8fe600078210ff */
[----:B------:R-:W-:Y:S01]  /*72a0*/  IMAD.IADD R4, R248, 0x1, R10 ;  /* 0x00000001f8047824 */ /* 0x000fe200078e020a */
[-C--:B----4-:R-:W-:Y:S02]  /*72b0*/  LEA R6, P2, R10, R20.reuse, 0x2 ;  /* 0x000000140a067211 */ /* 0x090fe400078410ff */
[-C--:B------:R-:W-:Y:S01]  /*72c0*/  LEA.HI.X.SX32 R9, R5, R21.reuse, 0x2, P1 ;  /* 0x0000001505097211 */ /* 0x080fe200008f16ff */
[----:B------:R-:W-:Y:S01]  /*72d0*/  IMAD.IADD R5, R248, 0x1, R4 ;  /* 0x00000001f8057824 */ /* 0x000fe200078e0204 */
[-C--:B------:R-:W-:Y:S02]  /*72e0*/  LEA.HI.X.SX32 R7, R10, R21.reuse, 0x2, P2 ;  /* 0x000000150a077211 */ /* 0x080fe400010f16ff */
[CC--:B------:R-:W-:Y:S01]  /*72f0*/  LEA R12, P1, R4.reuse, R20.reuse, 0x2 ;  /* 0x00000014040c7211 */ /* 0x0c0fe200078210ff */
[----:B------:R2:W-:Y:S03]  /*7300*/  REDG.E.ADD.F32.FTZ.RN.STRONG.GPU desc[UR6][R8.64], R70 ;  /* 0x00000046080079a6 */ /* 0x0005e6000c10f386 */
[-C--:B------:R-:W-:Y:S01]  /*7310*/  LEA.HI.X.SX32 R13, R4, R21.reuse, 0x2, P1 ;  /* 0x00000015040d7211 */ /* 0x080fe200008f16ff */
[----:B------:R3:W-:Y:S01]  /*7320*/  REDG.E.ADD.F32.FTZ.RN.STRONG.GPU desc[UR6][R6.64], R71 ;  /* 0x00000047060079a6 */ /* 0x0007e2000c10f386 */
[----:B------:R-:W-:Y:S01]  /*7330*/  IMAD.IADD R4, R248, 0x1, R5 ;  /* 0x00000001f8047824 */ /* 0x000fe200078e0205 */
[CC--:B------:R-:W-:Y:S02]  /*7340*/  LEA R10, P1, R5.reuse, R20.reuse, 0x2 ;  /* 0x00000014050a7211 */ /* 0x0c0fe400078210ff */
[----:B------:R-:W-:Y:S02]  /*7350*/  REDG.E.ADD.F32.FTZ.RN.STRONG.GPU desc[UR6][R12.64], R72 ;  /* 0x000000480c0079a6 */ /* 0x000fe4000c10f386 */
[-C--:B------:R-:W-:Y:S01]  /*7360*/  LEA.HI.X.SX32 R11, R5, R21.reuse, 0x2, P1 ;  /* 0x00000015050b7211 */ /* 0x080fe200008f16ff */
[----:B------:R-:W-:Y:S01]  /*7370*/  VIADD R5, R249, 0x60 ;  /* 0x00000060f9057836 */ /* 0x000fe20000000000 */
[----:B------:R-:W-:Y:S04]  /*7380*/  LDSM.16.MT88.4 R68, [R0+0x4000] ;  /* 0x004000000044783b */ /* 0x000fe80000004200 */
[----:B------:R-:W-:Y:S01]  /*7390*/  REDG.E.ADD.F32.FTZ.RN.STRONG.GPU desc[UR6][R10.64], R73 ;  /* 0x000000490a0079a6 */ /* 0x000fe2000c10f386 */
[-C--:B--2---:R-:W-:Y:S01]  /*73a0*/  LEA R8, P2, R4, R20.reuse, 0x2 ;  /* 0x0000001404087211 */ /* 0x084fe200078410ff */
[----:B---3--:R-:W-:Y:S03]  /*73b0*/  IMAD.IADD R7, R248, 0x1, R4 ;  /* 0x00000001f8077824 */ /* 0x008fe600078e0204 */
[-C--:B------:R-:W-:Y:S02]  /*73c0*/  LEA.HI.X.SX32 R9, R4, R21.reuse, 0x2, P2 ;  /* 0x0000001504097211 */ /* 0x080fe400010f16ff */
[CC--:B------:R-:W-:Y:S03]  /*73d0*/  LEA R6, P1, R7.reuse, R20.reuse, 0x2 ;  /* 0x0000001407067211 */ /* 0x0c0fe600078210ff */
[----:B------:R2:W-:Y:S01]  /*73e0*/  REDG.E.ADD.F32.FTZ.RN.STRONG.GPU desc[UR6][R8.64], R74 ;  /* 0x0000004a080079a6 */ /* 0x0005e2000c10f386 */
[-C--:B------:R-:W-:Y:S05]  /*73f0*/  LEA.HI.X.SX32 R7, R7, R21.reuse, 0x2, P1 ;  /* 0x0000001507077211 */ /* 0x080fea00008f16ff */
[----:B------:R3:W-:Y:S04]  /*7400*/  REDG.E.ADD.F32.FTZ.RN.STRONG.GPU desc[UR6][R6.64], R75 ;  /* 0x0000004b060079a6 */ /* 0x0007e8000c10f386 */
[----:B------:R-:W-:Y:S04]  /*7410*/  REDG.E.ADD.F32.FTZ.RN.STRONG.GPU desc[UR6][R20.64+0x180], R80 ;  /* 0x00018050140079a6 */ /* 0x000fe8000c10f386 */
[----:B------:R-:W-:Y:S04]  /*7420*/  REDG.E.ADD.F32.FTZ.RN.STRONG.GPU desc[UR6][R250.64+0x180], R81 ;  /* 0x00018051fa0079a6 */ /* 0x000fe8000c10f386 */
[----:B------:R-:W-:Y:S01]  /*7430*/  LDSM.16.MT88.4 R72, [R3+0x12800] ;  /* 0x012800000348783b */ /* 0x000fe20000004200 */
[C---:B--2---:R-:W-:Y:S04]  /*7440*/  IMAD.IADD R8, R248.reuse, 0x1, R5 ;  /* 0x00000001f8087824 */ /* 0x044fe800078e0205 */
[----:B------:R-:W-:Y:S01]  /*7450*/  IMAD.IADD R4, R248, 0x1, R8 ;  /* 0x00000001f8047824 */ /* 0x000fe200078e0208 */
[CC--:B------:R-:W-:Y:S02]  /*7460*/  LEA R12, P2, R8.reuse, R20.reuse, 0x2 ;  /* 0x00000014080c7211 */ /* 0x0c0fe400078410ff */
[CC--:B---3--:R-:W-:Y:S02]  /*7470*/  LEA R6, P1, R5.reuse, R20.reuse, 0x2 ;  /* 0x0000001405067211 */ /* 0x0c8fe400078210ff */
[-C--:B------:R-:W-:Y:S02]  /*7480*/  LEA.HI.X.SX32 R13, R8, R21.reuse, 0x2, P2 ;  /* 0x00000015080d7211 */ /* 0x080fe400010f16ff */
        /* <DEDUP_REMOVED lines=192> */
.L_x_81:
[----:B------:R-:W-:Y:S02]  /*8090*/  UISETP.GT.AND UP0, UPT, UR8, UR19, UPT ;  /* 0x000000130800728c */ /* 0x000fe4000bf04270 */
[----:B------:R-:W-:Y:S04]  /*80a0*/  UIADD3 UR8, UR8, -0x1, URZ ;  /* 0xffffffff08087890 */ /* 0x000fe8000fffe03f */
[----:B------:R-:W-:Y:S11]  /*80b0*/  PLOP3.LUT P0, PT, PT, PT, UP0, 0x80, 0x0 ;  /* 0x000000000000781c */ /* 0x000ff60003f0f008 */
[----:B------:R-:W-:Y:S02]  /*80c0*/  @!UPT UIADD3 URZ, URZ, URZ, URZ ;  /* 0x0000003f3f3ff290 */ /* 0x000fe4000fffe03f */
        /* <DEDUP_REMOVED lines=172> */
.L_x_83:
        /* <DEDUP_REMOVED lines=20> */
.L_x_84:
        /* <DEDUP_REMOVED lines=53> */
.L_x_86:
[----:B------:R-:W-:Y:S05]  /*9020*/  BSYNC B0 ;  /* 0x0000000000007941 */ /* 0x000fea0003800000 */
.L_x_85:
        /* <DEDUP_REMOVED lines=20> */
.L_x_88:
[----:B------:R-:W-:Y:S05]  /*9170*/  BSYNC B0 ;  /* 0x0000000000007941 */ /* 0x000fea0003800000 */
.L_x_87:
[----:B--2---:R2:W2:Y:S01]  /*9180*/  LDS.128 R20, [R96+0x12000] ;  /* 0x0120000060147984 */ /* 0x0044a20000000c00 */
[----:B------:R-:W-:Y:S01]  /*9190*/  UIMAD UR5, UR12, UR10, URZ ;  /* 0x0000000a0c0572a4 */ /* 0x000fe2000f8e023f */
[----:B-1----:R-:W-:Y:S01]  /*91a0*/  IMAD.U32 R6, RZ, RZ, UR10 ;  /* 0x0000000aff067e24 */ /* 0x002fe2000f8e00ff */
[----:B------:R-:W-:Y:S01]  /*91b0*/  USHF.R.S32.HI UR13, URZ, 0x1f, UR56 ;  /* 0x0000001f3f0d7899 */ /* 0x000fe20008011438 */
[----:B------:R1:W1:Y:S01]  /*91c0*/  LDS.128 R16, [R96+0x14000] ;  /* 0x0140000060107984 */ /* 0x0002620000000c00 */
[----:B------:R-:W-:Y:S01]  /*91d0*/  UIMAD UR5, UR31, UR11, UR5 ;  /* 0x0000000b1f0572a4 */ /* 0x000fe2000f8e0205 */
[----:B------:R-:W-:Y:S01]  /*91e0*/  IMAD.WIDE.U32 R6, R6, UR31, R8 ;  /* 0x0000001f06067c25 */ /* 0x000fe2000f8e0008 */
[----:B------:R-:W-:Y:S01]  /*91f0*/  ULDC.64 UR8, c[0x0][0x470] ;  /* 0x00011c0000087ab9 */ /* 0x000fe20000000a00 */
[----:B------:R1:W1:Y:S01]  /*9200*/  LDS.128 R12, [R96+0x16000] ;  /* 0x01600000600c7984 */ /* 0x0002620000000c00 */
[----:B------:R-:W-:Y:S02]  /*9210*/  BSSY B0, `(.L_x_89) ;  /* 0x000001a000007945 */ /* 0x000fe40003800000 */
        /* <DEDUP_REMOVED lines=25> */
.L_x_90:
[----:B------:R-:W-:Y:S05]  /*93b0*/  BSYNC B0 ;  /* 0x0000000000007941 */ /* 0x000fea0003800000 */
.L_x_89:
[----:B------:R-:W-:Y:S05]  /*93c0*/  @P3 BRA `(.L_x_61) ;  /* 0x0000000000483947 */ /* 0x000fea0003800000 */
[----:B------:R-:W-:Y:S01]  /*93d0*/  IADD3 R4, P0, R4, 0x20, RZ ;  /* 0x0000002004047810 */ /* 0x000fe20007f1e0ff */
[----:B------:R-:W-:Y:S01]  /*93e0*/  ULDC UR5, c[0x0][0x2d0] ;  /* 0x0000b40000057ab9 */ /* 0x000fe20000000800 */
[----:B--2---:R-:W-:Y:S01]  /*93f0*/  MOV R7, R5 ;  /* 0x0000000500077202 */ /* 0x004fe20000000f00 */
[----:B------:R-:W-:Y:S01]  /*9400*/  ULDC.64 UR8, c[0x0][0x3f8] ;  /* 0x0000fe0000087ab9 */ /* 0x000fe20000000a00 */
[----:B------:R-:W-:Y:S01]  /*9410*/  ISETP.GE.AND P2, PT, R244, UR5, PT ;  /* 0x00000005f4007c0c */ /* 0x000fe2000bf46270 */
[----:B------:R-:W-:Y:S01]  /*9420*/  IMAD.X R6, RZ, RZ, R52, P0 ;  /* 0x000000ffff067224 */ /* 0x000fe200000e0634 */
[----:B------:R-:W-:Y:S02]  /*9430*/  ISETP.GE.AND P1, PT, R246, UR5, PT ;  /* 0x00000005f6007c0c */ /* 0x000fe4000bf26270 */
        /* <DEDUP_REMOVED lines=8> */
[----:B------:R2:W-:Y:S04]  /*94c0*/  @!P2 STG.E.128 desc[UR6][R4.64], R48 ;  /* 0x000000300400a986 */ /* 0x0005e8000c101d06 */
[----:B------:R2:W-:Y:S04]  /*94d0*/  @!P1 STG.E.128 desc[UR6][R4.64+0x80], R44 ;  /* 0x0000802c04009986 */ /* 0x0005e8000c101d06 */
[----:B------:R2:W-:Y:S02]  /*94e0*/  @!P0 STG.E.128 desc[UR6][R4.64+0x100], R40 ;  /* 0x0001002804008986 */ /* 0x0005e4000c101d06 */
.L_x_61:
[----:B------:R-:W-:Y:S05]  /*94f0*/  BSYNC B1 ;  /* 0x0000000000017941 */ /* 0x000fea0003800000 */
.L_x_47:
[----:B-12---:R-:W2:Y:S01]  /*9500*/  LDL R4, [R1+0x88] ;  /* 0x0000880001047983 */ /* 0x006ea20000100800 */
[----:B------:R-:W-:Y:S02]  /*9510*/  ULDC UR5, c[0x0][0xc] ;  /* 0x0000030000057ab9 */ /* 0x000fe40000000800 */
[----:B------:R-:W-:Y:S01]  /*9520*/  UIADD3 UR30, UR5, UR30, URZ ;  /* 0x0000001e051e7290 */ /* 0x000fe2000fffe03f */
[----:B--2---:R-:W-:-:S13]  /*9530*/  R2UR UR8, R4 ;  /* 0x00000000040872ca */ /* 0x004fda00000e0000 */
[----:B------:R-:W-:-:S06]  /*9540*/  UISETP.GE.AND UP0, UPT, UR30, UR8, UPT ;  /* 0x000000081e00728c */ /* 0x000fcc000bf06270 */
[----:B------:R-:W-:-:S13]  /*9550*/  PLOP3.LUT P0, PT, PT, PT, UP0, 0x80, 0x0 ;  /* 0x000000000000781c */ /* 0x000fda0003f0f008 */
[----:B------:R-:W-:Y:S05]  /*9560*/  @P0 BRA `(.L_x_91) ;  /* 0x0000000000040947 */ /* 0x000fea0003800000 */
[----:B------:R-:W-:Y:S05]  /*9570*/  BRA `(.L_x_92) ;  /* 0xffffff7400a07947 */ /* 0x000fea000383ffff */
.L_x_91:
[----:B------:R-:W-:Y:S05]  /*9580*/  EXIT ;  /* 0x000000000000794d */ /* 0x000fea0003800000 */
.L_x_93:
        /* <DEDUP_REMOVED lines=15> */
.L_x_1583:


//--------------------- .text._ZN5flash44flash_bwd_dq_dk_dv_loop_seqk_parallel_kernelI23Flash_bwd_kernel_traitsILi192ELi64ELi64ELi8ELi4ELi2ELi2ELb1ELb1EN7cutlass10bfloat16_tE19Flash_kernel_traitsILi192ELi64ELi64ELi8ES3_EELb0ELb0ELb0ELb0ELb0ELb1ELb0EEEvNS_16Flash_bwd_paramsE --------------------------
	.section	.text._ZN5flash44flash_bwd_dq_dk_dv_loop_seqk_parallel_kernelI23Flash_bwd_kernel_traitsILi192ELi64ELi64ELi8ELi4ELi2ELi2ELb1ELb1EN7cutlass10bfloat16_tE19Flash_kernel_traitsILi192ELi64ELi64ELi8ES3_EELb0ELb0ELb0ELb0ELb0ELb1ELb0EEEvNS_16Flash_bwd_paramsE,"ax",@progbits
	.align	128
        .global         _ZN5flash44flash_bwd_dq_dk_dv_loop_seqk_parallel_kernelI23Flash_bwd_kernel_traitsILi192ELi64ELi64ELi8ELi4ELi2ELi2ELb1ELb1EN7cutlass10bfloat16_tE19Flash_kernel_traitsILi192ELi64ELi64ELi8ES3_EELb0ELb0ELb0ELb0ELb0ELb1ELb0EEEvNS_16Flash_bwd_paramsE
        .type           _ZN5flash44flash_bwd_dq_dk_dv_loop_seqk_parallel_kernelI23Flash_bwd_kernel_traitsILi192ELi64ELi64ELi8ELi4ELi2ELi2ELb1ELb1EN7cutlass10bfloat16_tE19Flash_kernel_traitsILi192ELi64ELi64ELi8ES3_EELb0ELb0ELb0ELb0ELb0ELb1ELb0EEEvNS_16Flash_bwd_paramsE,@function
        .size           _ZN5flash44flash_bwd_dq_dk_dv_loop_seqk_parallel_kernelI23Flash_bwd_kernel_traitsILi192ELi64ELi64ELi8ELi4ELi2ELi2ELb1ELb1EN7cutlass10bfloat16_tE19Flash_kernel_traitsILi192ELi64ELi64ELi8ES3_EELb0ELb0ELb0ELb0ELb0ELb1ELb0EEEvNS_16Flash_bwd_paramsE,(.L_x_1584 - _ZN5flash44flash_bwd_dq_dk_dv_loop_seqk_parallel_kernelI23Flash_bwd_kernel_traitsILi192ELi64ELi64ELi8ELi4ELi2ELi2ELb1ELb1EN7cutlass10bfloat16_tE19Flash_kernel_traitsILi192ELi64ELi64ELi8ES3_EELb0ELb0ELb0ELb0ELb0ELb1ELb0EEEvNS_16Flash_bwd_paramsE)
        .other          _ZN5flash44flash_bwd_dq_dk_dv_loop_seqk_parallel_kernelI23Flash_bwd_kernel_traitsILi192ELi64ELi64ELi8ELi4ELi2ELi2ELb1ELb1EN7cutlass10bfloat16_tE19Flash_kernel_traitsILi192ELi64ELi64ELi8ES3_EELb0ELb0ELb0ELb0ELb0ELb1ELb0EEEvNS_16Flash_bwd_paramsE,@"STO_CUDA_ENTRY STV_DEFAULT"
_ZN5flash44flash_bwd_dq_dk_dv_loop_seqk_parallel_kernelI23Flash_bwd_kernel_traitsILi192ELi64ELi64ELi8ELi4ELi2ELi2ELb1ELb1EN7cutlass10bfloat16_tE19Flash_kernel_traitsILi192ELi64ELi64ELi8ES3_EELb0ELb0ELb0ELb0ELb0ELb1ELb0EEEvNS_16Flash_bwd_paramsE:
.text._ZN5flash44flash_bwd_dq_dk_dv_loop_seqk_parallel_kernelI23Flash_bwd_kernel_traitsILi192ELi64ELi64ELi8ELi4ELi2ELi2ELb1ELb1EN7cutlass10bfloat16_tE19Flash_kernel_traitsILi192ELi64ELi64ELi8ES3_EELb0ELb0ELb0ELb0ELb0ELb1ELb0EEEvNS_16Flash_bwd_paramsE:
        /* <DEDUP_REMOVED lines=20> */
[----:B---3--:R-:W-:-:S02]  /*0140*/  USHF.R.S32.HI UR4, URZ, 0x1f, UR54 ;  /* 0x0000001f3f047899 */ /* 0x008fc40008011436 */
[----:B------:R-:W-:Y:S01]  /*0150*/  USHF.R.S32.HI UR61, URZ, 0x1f, UR54 ;  /* 0x0000001f3f3d7899 */ /* 0x000fe20008011436 */
        /* <DEDUP_REMOVED lines=13> */
[----:B------:R-:W-:Y:S02]  /*0230*/  SHF.R.S32.HI R4, RZ, 0x4, R5 ;  /* 0x00000004ff047819 */ /* 0x000fe40000011405 */
[----:B------:R-:W-:-:S02]  /*0240*/  LOP3.LUT R0, R15, 0xfffffff8, RZ, 0xc0, !PT ;  /* 0xfffffff80f007812 */ /* 0x000fc400078ec0ff */
[--C-:B------:R-:W-:Y:S02]  /*0250*/  SHF.R.S32.HI R9, RZ, 0x2, R21.reuse ;  /* 0x00000002ff097819 */ /* 0x100fe40000011415 */
[----:B------:R-:W-:Y:S01]  /*0260*/  SHF.R.S32.HI R2, RZ, 0x1f, R21 ;  /* 0x0000001fff027819 */ /* 0x000fe20000011415 */
[----:B------:R-:W-:Y:S01]  /*0270*/  IMAD.IADD R0, R17, 0x1, -R0 ;  /* 0x0000000111007824 */ /* 0x000fe200078e0a00 */
[----:B------:R-:W-:Y:S02]  /*0280*/  SHF.R.S32.HI R6, RZ, 0x3, R15 ;  /* 0x00000003ff067819 */ /* 0x000fe4000001140f */
[C---:B------:R-:W-:Y:S01]  /*0290*/  LEA.HI R3, R5.reuse, R4, RZ, 0x1 ;  /* 0x0000000405037211 */ /* 0x040fe200078f08ff */
[----:B------:R-:W-:Y:S01]  /*02a0*/  IMAD.SHL.U32 R8, R0, 0x8, RZ ;  /* 0x0000000800087824 */ /* 0x000fe200078e00ff */
[----:B------:R-:W-:Y:S01]  /*02b0*/  LEA.HI R2, R2, R9, RZ, 0x3 ;  /* 0x0000000902027211 */ /* 0x000fe200078f18ff */
[----:B------:R-:W-:Y:S01]  /*02c0*/  IMAD.SHL.U32 R6, R6, 0x40, RZ ;  /* 0x0000004006067824 */ /* 0x000fe200078e00ff */
[----:B------:R-:W-:-:S02]  /*02d0*/  LOP3.LUT R7, R5, 0xfffffff0, RZ, 0xc0, !PT ;  /* 0xfffffff005077812 */ /* 0x000fc400078ec0ff */
[----:B------:R-:W-:Y:S02]  /*02e0*/  LOP3.LUT R5, R3, 0xfffffffe, RZ, 0xc0, !PT ;  /* 0xfffffffe03057812 */ /* 0x000fe400078ec0ff */
[----:B------:R-:W-:Y:S02]  /*02f0*/  LOP3.LUT R3, R2, 0xfffffff8, RZ, 0xc0, !PT ;  /* 0xfffffff802037812 */ /* 0x000fe400078ec0ff */
        /* <DEDUP_REMOVED lines=12> */
[----:B------:R-:W-:-:S02]  /*03c0*/  SHF.R.S32.HI R3, RZ, 0x1f, R5 ;  /* 0x0000001fff037819 */ /* 0x000fc40000011405 */
[----:B------:R-:W-:Y:S02]  /*03d0*/  LEA.HI R9, R18, R17, RZ, 0x7 ;  /* 0x0000001112097211 */ /* 0x000fe400078f38ff */
[----:B------:R-:W-:Y:S02]  /*03e0*/  LOP3.LUT R0, R0, 0x1c0, RZ, 0xc0, !PT ;  /* 0x000001c000007812 */ /* 0x000fe400078ec0ff */
[----:B------:R-:W-:Y:S02]  /*03f0*/  LEA.HI R14, R3, R5, RZ, 0x3 ;  /* 0x00000005030e7211 */ /* 0x000fe400078f18ff */
[----:B------:R-:W-:Y:S02]  /*0400*/  SHF.R.S32.HI R9, RZ, 0x7, R9 ;  /* 0x00000007ff097819 */ /* 0x000fe40000011409 */
[----:B------:R-:W-:Y:S02]  /*0410*/  LOP3.LUT R3, R0, 0x8, R15, 0xf8, !PT ;  /* 0x0000000800037812 */ /* 0x000fe400078ef80f */
[----:B------:R-:W-:-:S02]  /*0420*/  SHF.R.U32.HI R11, RZ, 0x3, R0 ;  /* 0x00000003ff0b7819 */ /* 0x000fc40000011600 */
[----:B------:R-:W-:Y:S02]  /*0430*/  LOP3.LUT R7, R0, 0x10, R2, 0xf8, !PT ;  /* 0x0000001000077812 */ /* 0x000fe400078ef802 */
[----:B------:R-:W-:Y:S01]  /*0440*/  LOP3.LUT R2, R3, R11, RZ, 0x3c, !PT ;  /* 0x0000000b03027212 */ /* 0x000fe200078e3cff */
[----:B------:R-:W-:Y:S01]  /*0450*/  IMAD R3, R9, 0x800, R12 ;  /* 0x0000080009037824 */ /* 0x000fe200078e020c */
[----:B------:R-:W-:Y:S02]  /*0460*/  LOP3.LUT R0, R6, 0x1, RZ, 0xc0, !PT ;  /* 0x0000000106007812 */ /* 0x000fe400078ec0ff */
[----:B------:R-:W-:Y:S01]  /*0470*/  LOP3.LUT R4, R14, 0xfffffff8, RZ, 0xc0, !PT ;  /* 0xfffffff80e047812 */ /* 0x000fe200078ec0ff */
[----:B------:R-:W-:Y:S01]  /*0480*/  IMAD.IADD R20, R3, 0x1, R2 ;  /* 0x0000000103147824 */ /* 0x000fe200078e0202 */
[----:B------:R-:W-:Y:S01]  /*0490*/  LOP3.LUT R2, R21, 0x7ffffffc, RZ, 0xc0, !PT ;  /* 0x7ffffffc15027812 */ /* 0x000fe200078ec0ff */
[----:B------:R-:W-:Y:S01]  /*04a0*/  IMAD.SHL.U32 R3, R6, 0x40, RZ ;  /* 0x0000004006037824 */ /* 0x000fe200078e00ff */
[----:B------:R-:W-:Y:S01]  /*04b0*/  ISETP.NE.U32.AND P0, PT, R0, 0x1, PT ;  /* 0x000000010000780c */ /* 0x000fe20003f05070 */
[----:B------:R-:W-:Y:S01]  /*04c0*/  IMAD.IADD R8, R5, 0x1, -R4 ;  /* 0x0000000105087824 */ /* 0x000fe200078e0a04 */
[----:B------:R-:W-:Y:S01]  /*04d0*/  LEA.HI R0, R18, R17, RZ, 0x6 ;  /* 0x0000001112007211 */ /* 0x000fe200078f30ff */
[----:B------:R-:W-:Y:S01]  /*04e0*/  IMAD.SHL.U32 R4, R9, 0x20, RZ ;  /* 0x0000002009047824 */ /* 0x000fe200078e00ff */
[----:B------:R-:W-:Y:S01]  /*04f0*/  LOP3.LUT R15, R7, 0x8, R15, 0xf8, !PT ;  /* 0x00000008070f7812 */ /* 0x000fe200078ef80f */
[C---:B------:R-:W-:Y:S01]  /*0500*/  IMAD.IADD R7, R17.reuse, 0x1, -R2 ;  /* 0x0000000111077824 */ /* 0x040fe200078e0a02 */
[----:B------:R-:W-:Y:S01]  /*0510*/  SHF.R.S32.HI R0, RZ, 0x6, R0 ;  /* 0x00000006ff007819 */ /* 0x000fe20000011400 */
[----:B------:R-:W-:Y:S01]  /*0520*/  IMAD.SHL.U32 R2, R17, 0x2, RZ ;  /* 0x0000000211027824 */ /* 0x000fe200078e00ff */
[----:B------:R-:W-:Y:S01]  /*0530*/  LOP3.LUT R3, R3, 0x1c0, RZ, 0xc0, !PT ;  /* 0x000001c003037812 */ /* 0x000fe200078ec0ff */
[----:B------:R-:W-:Y:S01]  /*0540*/  IMAD.SHL.U32 R9, R14, 0x40, RZ ;  /* 0x000000400e097824 */ /* 0x000fe200078e00ff */
[----:B------:R-:W-:Y:S01]  /*0550*/  R2P PR, R6, 0x6 ;  /* 0x0000000606007804 */ /* 0x000fe20000000000 */
[----:B------:R-:W-:Y:S01]  /*0560*/  IMAD R17, R0, 0x200, R10 ;  /* 0x0000020000117824 */ /* 0x000fe200078e020a */
[----:B------:R-:W-:Y:S01]  /*0570*/  LOP3.LUT R5, R4, 0x6, R2, 0xf8, !PT ;  /* 0x0000000604057812 */ /* 0x000fe200078ef802 */
[----:B------:R-:W-:Y:S01]  /*0580*/  IMAD.SHL.U32 R0, R0, 0x8, RZ ;  /* 0x0000000800007824 */ /* 0x000fe200078e00ff */
[----:B------:R-:W-:Y:S01]  /*0590*/  SHF.R.U32.HI R2, RZ, 0x3, R3 ;  /* 0x00000003ff027819 */ /* 0x000fe20000011603 */
[----:B------:R-:W-:Y:S01]  /*05a0*/  IMAD.SHL.U32 R6, R13, 0x20, RZ ;  /* 0x000000200d067824 */ /* 0x000fe200078e00ff */
[----:B------:R-:W-:Y:S01]  /*05b0*/  LOP3.LUT R9, R9, 0xfffffe00, RZ, 0xc0, !PT ;  /* 0xfffffe0009097812 */ /* 0x000fe200078ec0ff */
[----:B------:R1:W-:Y:S01]  /*05c0*/  STL [R1+0x70], R5 ;  /* 0x0000700501007387 */ /* 0x0003e20000100800 */
[----:B------:R-:W-:-:S02]  /*05d0*/  LOP3.LUT R0, R0, 0x18, RZ, 0xc0, !PT ;  /* 0x0000001800007812 */ /* 0x000fc400078ec0ff */
[----:B------:R-:W-:Y:S02]  /*05e0*/  LOP3.LUT P6, RZ, R8, 0x2, RZ, 0xc0, !PT ;  /* 0x0000000208ff7812 */ /* 0x000fe400078cc0ff */
[----:B------:R-:W-:Y:S02]  /*05f0*/  LOP3.LUT R10, R0, 0x20, R6, 0xf8, !PT ;  /* 0x00000020000a7812 */ /* 0x000fe400078ef806 */
[----:B------:R-:W-:Y:S02]  /*0600*/  LOP3.LUT P5, RZ, R8, 0x4, RZ, 0xc0, !PT ;  /* 0x0000000408ff7812 */ /* 0x000fe400078ac0ff */
[----:B-1----:R-:W-:Y:S01]  /*0610*/  LOP3.LUT R5, R3, 0x20, R4, 0xf8, !PT ;  /* 0x0000002003057812 */ /* 0x002fe200078ef804 */
[----:B------:R-:W-:Y:S01]  /*0620*/  IMAD.SHL.U32 R4, R7, 0x2, RZ ;  /* 0x0000000207047824 */ /* 0x000fe200078e00ff */
[----:B------:R-:W-:Y:S02]  /*0630*/  LOP3.LUT R7, R2, R3, R0, 0x1e, !PT ;  /* 0x0000000302077212 */ /* 0x000fe400078e1e00 */
[----:B------:R-:W-:Y:S01]  /*0640*/  LOP3.LUT R5, R5, R2, RZ, 0x3c, !PT ;  /* 0x0000000205057212 */ /* 0x000fe200078e3cff */
[----:B------:R-:W-:Y:S01]  /*0650*/  IMAD R0, R16, 0x400, R4 ;  /* 0x0000040010007824 */ /* 0x000fe200078e0204 */
[----:B------:R-:W-:Y:S01]  /*0660*/  LOP3.LUT R3, R12, R15, R11, 0xf6, !PT ;  /* 0x0000000f0c037212 */ /* 0x000fe200078ef60b */
[----:B------:R-:W-:-:S02]  /*0670*/  IMAD.SHL.U32 R2, R8, 0x40, RZ ;  /* 0x0000004008027824 */ /* 0x000fc400078e00ff */
[----:B------:R-:W-:Y:S01]  /*0680*/  IMAD.IADD R11, R0, 0x1, R7 ;  /* 0x00000001000b7824 */ /* 0x000fe200078e0207 */
[----:B------:R-:W-:Y:S01]  /*0690*/  LEA R3, R3, UR5, 0x1 ;  /* 0x0000000503037c11 */ /* 0x000fe2000f8e08ff */
[----:B------:R-:W-:Y:S01]  /*06a0*/  IMAD R6, R19, 0x400, R4 ;  /* 0x0000040013067824 */ /* 0x000fe200078e0204 */
[----:B------:R-:W-:Y:S01]  /*06b0*/  LOP3.LUT R0, R2, 0x1c0, RZ, 0xc0, !PT ;  /* 0x000001c002007812 */ /* 0x000fe200078ec0ff */
[----:B------:R-:W-:Y:S01]  /*06c0*/  IMAD.SHL.U32 R4, R13, 0x8, RZ ;  /* 0x000000080d047824 */ /* 0x000fe200078e00ff */
[----:B------:R-:W-:Y:S01]  /*06d0*/  LEA R13, R17, UR5, 0x1 ;  /* 0x00000005110d7c11 */ /* 0x000fe2000f8e08ff */
[----:B------:R-:W-:Y:S01]  /*06e0*/  IMAD.IADD R12, R6, 0x1, R5 ;  /* 0x00000001060c7824 */ /* 0x000fe200078e0205 */
[----:B------:R-:W-:Y:S01]  /*06f0*/  SHF.R.U32.HI R2, RZ, 0x3, R0 ;  /* 0x00000003ff027819 */ /* 0x000fe20000011600 */
[----:B------:R-:W-:Y:S01]  /*0700*/  IMAD.U32 R5, RZ, RZ, UR4 ;  /* 0x00000004ff057e24 */ /* 0x000fe2000f8e00ff */
[----:B------:R-:W-:Y:S01]  /*0710*/  ULEA UR4, UR6, UR7, 0x18 ;  /* 0x0000000706047291 */ /* 0x000fe2000f8ec03f */
[----:B------:R-:W-:Y:S01]  /*0720*/  LOP3.LUT R4, R0, 0x8, R4, 0xf8, !PT ;  /* 0x0000000800047812 */ /* 0x000fe200078ef804 */
[----:B------:R-:W-:Y:S01]  /*0730*/  USHF.R.S32.HI UR6, URZ, 0x1f, UR43 ;  /* 0x0000001f3f067899 */ /* 0x000fe2000801142b */
[----:B------:R-:W-:Y:S01]  /*0740*/  LOP3.LUT R0, R2, R10, R0, 0x1e, !PT ;  /* 0x0000000a02007212 */ /* 0x000fe200078e1e00 */
[--C-:B------:R-:W-:Y:S01]  /*0750*/  IMAD R7, R19, 0x400, R9.reuse ;  /* 0x0000040013077824 */ /* 0x100fe200078e0209 */
[----:B------:R-:W-:Y:S01]  /*0760*/  LOP3.LUT R2, R4, R2, RZ, 0x3c, !PT ;  /* 0x0000000204027212 */ /* 0x000fe200078e3cff */
[----:B------:R-:W-:Y:S01]  /*0770*/  IMAD R8, R16, 0x400, R9 ;  /* 0x0000040010087824 */ /* 0x000fe200078e0209 */
[----:B------:R-:W-:Y:S01]  /*0780*/  LOP3.LUT R9, R0, R9, RZ, 0xfc, !PT ;  /* 0x0000000900097212 */ /* 0x000fe200078efcff */
[----:B------:R-:W-:Y:S01]  /*0790*/  IMAD.U32 R0, RZ, RZ, UR6 ;  /* 0x00000006ff007e24 */ /* 0x000fe2000f8e00ff */
[----:B------:R-:W-:Y:S01]  /*07a0*/  USHF.R.S32.HI UR7, URZ, 0x1f, UR54 ;  /* 0x0000001f3f077899 */ /* 0x000fe20008011436 */
[----:B------:R-:W-:Y:S01]  /*07b0*/  IMAD.MOV.U32 R6, RZ, RZ, 0x20 ;  /* 0x00000020ff067424 */ /* 0x000fe200078e00ff */
[----:B------:R-:W-:Y:S01]  /*07c0*/  UIADD3 UR6, UR5, 0x12000, URZ ;  /* 0x0001200005067890 */ /* 0x000fe2000fffe03f */
[----:B------:R-:W-:Y:S01]  /*07d0*/  IMAD.IADD R7, R7, 0x1, R2 ;  /* 0x0000000107077824 */ /* 0x000fe200078e0202 */
[----:B------:R1:W-:Y:S01]  /*07e0*/  STL [R1+0x2c], R13 ;  /* 0x00002c0d01007387 */ /* 0x0003e20000100800 */
[----:B------:R-:W-:Y:S01]  /*07f0*/  IMAD.IADD R8, R2, 0x1, R8 ;  /* 0x0000000102087824 */ /* 0x000fe200078e0208 */
[----:B------:R-:W-:Y:S01]  /*0800*/  LEA R14, R12, UR5, 0x1 ;  /* 0x000000050c0e7c11 */ /* 0x000fe2000f8e08ff */
[----:B------:R-:W-:Y:S01]  /*0810*/  IMAD.U32 R2, RZ, RZ, UR7 ;  /* 0x00000007ff027e24 */ /* 0x000fe2000f8e00ff */
[----:B------:R-:W-:Y:S01]  /*0820*/  SEL R2, R6, 0xffffffe0, !P4 ;  /* 0xffffffe006027807 */ /* 0x000fe20006000000 */
[----:B------:R-:W-:Y:S01]  /*0830*/  IMAD.MOV.U32 R5, RZ, RZ, 0x40 ;  /* 0x00000040ff057424 */ /* 0x000fe200078e00ff */
[----:B------:R-:W-:Y:S01]  /*0840*/  LEA R0, R20, UR6, 0x1 ;  /* 0x0000000614007c11 */ /* 0x000fe2000f8e08ff */
[----:B------:R-:W-:Y:S01]  /*0850*/  IMAD.U32 R4, RZ, RZ, UR8 ;  /* 0x00000008ff047e24 */ /* 0x000fe2000f8e00ff */
[----:B------:R-:W-:Y:S01]  /*0860*/  UIADD3 UR7, UR5, 0xc000, URZ ;  /* 0x0000c00005077890 */ /* 0x000fe2000fffe03f */
[----:B------:R-:W-:Y:S01]  /*0870*/  IMAD.MOV.U32 R10, RZ, RZ, -0x10 ;  /* 0xfffffff0ff0a7424 */ /* 0x000fe200078e00ff */
[----:B------:R-:W-:Y:S01]  /*0880*/  SEL R4, R5, 0xffffffc0, !P3 ;  /* 0xffffffc005047807 */ /* 0x000fe20005800000 */
[----:B------:R-:W-:Y:S01]  /*0890*/  VIADD R12, R14, 0x20 ;  /* 0x000000200e0c7836 */ /* 0x000fe20000000000 */
[----:B------:R-:W-:Y:S01]  /*08a0*/  LEA R8, R8, UR6, 0x1 ;  /* 0x0000000608087c11 */ /* 0x000fe2000f8e08ff */
[----:B------:R-:W-:Y:S01]  /*08b0*/  @P1 VIADD R12, R14, 0xffffffe0 ;  /* 0xffffffe00e0c1836 */ /* 0x000fe20000000000 */
[----:B------:R-:W-:Y:S01]  /*08c0*/  SEL R10, R10, 0x10, !P0 ;  /* 0x000000100a0a7807 */ /* 0x000fe20004000000 */
[----:B------:R-:W-:Y:S01]  /*08d0*/  IMAD.IADD R252, R0, 0x1, R4 ;  /* 0x0000000100fc7824 */ /* 0x000fe200078e0204 */
[----:B------:R-:W-:-:S02]  /*08e0*/  SEL R6, R6, 0xffffffe0, !P6 ;  /* 0xffffffe006067807 */ /* 0x000fc40007000000 */
[----:B------:R-:W-:Y:S01]  /*08f0*/  SEL R5, R5, 0xffffffc0, !P5 ;  /* 0xffffffc005057807 */ /* 0x000fe20006800000 */
[----:B-1----:R-:W-:Y:S01]  /*0900*/  IMAD.IADD R13, R0, 0x1, R2 ;  /* 0x00000001000d7824 */ /* 0x002fe200078e0202 */
[----:B------:R-:W-:-:S04]  /*0910*/  IADD3 R2, R2, -0x6000, R0 ;  /* 0xffffa00002027810 */ /* 0x000fc80007ffe000 */
[----:B------:R1:W-:Y:S01]  /*0920*/  STL [R1+0x4], R13 ;  /* 0x0000040d01007387 */ /* 0x0003e20000100800 */
[C---:B------:R-:W-:Y:S02]  /*0930*/  IMAD.IADD R0, R4.reuse, 0x1, R2 ;  /* 0x0000000104007824 */ /* 0x040fe400078e0202 */
[----:B------:R-:W-:Y:S01]  /*0940*/  IMAD.IADD R2, R4, 0x1, R3 ;  /* 0x0000000104027824 */ /* 0x000fe200078e0203 */
[----:B------:R-:W-:Y:S04]  /*0950*/  STL [R1+0x48], R14 ;  /* 0x0000480e01007387 */ /* 0x000fe80000100800 */
[----:B------:R2:W-:Y:S01]  /*0960*/  STL [R1+0x10], R0 ;  /* 0x0000100001007387 */ /* 0x0005e20000100800 */
[----:B-1----:R-:W-:Y:S01]  /*0970*/  LEA R13, R11, UR7, 0x1 ;  /* 0x000000070b0d7c11 */ /* 0x002fe2000f8e08ff */
[----:B------:R-:W-:Y:S01]  /*0980*/  ULDC.64 UR6, c[0x0][0x208] ;  /* 0x0000820000067ab9 */ /* 0x000fe20000000a00 */
[----:B------:R-:W-:-:S03]  /*0990*/  LEA R11, R7, UR5, 0x1 ;  /* 0x00000005070b7c11 */ /* 0x000fc6000f8e08ff */
[C---:B------:R-:W-:Y:S01]  /*09a0*/  VIADD R4, R13.reuse, 0x40 ;  /* 0x000000400d047836 */ /* 0x040fe20000000000 */
[----:B------:R-:W-:Y:S01]  /*09b0*/  STL [R1+0x68], R13 ;  /* 0x0000680d01007387 */ /* 0x000fe20000100800 */
[----:B------:R-:W-:Y:S02]  /*09c0*/  @P2 VIADD R4, R13, 0xffffffc0 ;  /* 0xffffffc00d042836 */ /* 0x000fe40000000000 */
[----:B--2---:R-:W-:Y:S02]  /*09d0*/  IMAD.IADD R0, R14, 0x1, R10 ;  /* 0x000000010e007824 */ /* 0x004fe400078e020a */
[----:B------:R-:W-:-:S03]  /*09e0*/  IMAD.IADD R7, R11, 0x1, R6 ;  /* 0x000000010b077824 */ /* 0x000fc600078e0206 */
        /* <DEDUP_REMOVED lines=19> */
.L_x_122:
        /* <DEDUP_REMOVED lines=38> */
[----:B------:R1:W5:Y:S02]  /*0d80*/  @P3 LDG.E R6, desc[UR6][R4.64+0x4] ;  /* 0x0000040604063981 */ /* 0x000364000c1e1900 */
        /* <DEDUP_REMOVED lines=28> */
.L_x_94:
        /* <DEDUP_REMOVED lines=14> */
[----:B------:R-:W-:Y:S01]  /*1030*/  ULDC UR57, c[0x0][0x2d4] ;  /* 0x0000b50000397ab9 */ /* 0x000fe20000000800 */
[----:B------:R-:W-:Y:S01]  /*1040*/  ULDC UR59, c[0x0][0x2dc] ;  /* 0x0000b700003b7ab9 */ /* 0x000fe20000000800 */
[----:B------:R-:W-:-:S02]  /*1050*/  UIMAD UR24, UR43, UR11, UR10 ;  /* 0x0000000b2b1872a4 */ /* 0x000fc4000f8e020a */
[----:B------:R-:W-:Y:S01]  /*1060*/  USHF.R.S32.HI UR25, URZ, 0x1f, UR57 ;  /* 0x0000001f3f197899 */ /* 0x000fe20008011439 */
[----:B------:R-:W-:Y:S01]  /*1070*/  @!UP1 ULDC.64 UR10, c[0x0][0x418] ;  /* 0x00010600000a9ab9 */ /* 0x000fe20000000a00 */
[----:B------:R-:W-:Y:S01]  /*1080*/  USHF.L.U32 UR18, UR43, 0x7, URZ ;  /* 0x000000072b127899 */ /* 0x000fe2000800063f */
[----:B------:R-:W-:Y:S01]  /*1090*/  ULDC UR58, c[0x0][0x270] ;  /* 0x00009c00003a7ab9 */ /* 0x000fe20000000800 */
[----:B------:R-:W-:Y:S02]  /*10a0*/  @!UP1 UIMAD.WIDE.U32 UR38, UR43, UR10, URZ ;  /* 0x0000000a2b2692a5 */ /* 0x000fe4000f8e003f */
[----:B------:R-:W-:Y:S01]  /*10b0*/  USHF.L.U64.HI UR17, UR43, 0x7, UR56 ;  /* 0x000000072b117899 */ /* 0x000fe20008010238 */
[----:B------:R-:W-:Y:S01]  /*10c0*/  ULDC.U8 UR26, c[0x0][0x3d8] ;  /* 0x0000f600001a7ab9 */ /* 0x000fe20000000000 */
[----:B-1----:R-:W-:Y:S01]  /*10d0*/  IABS R8, R9 ;  /* 0x0000000900087213 */ /* 0x002fe20000000000 */
[----:B------:R-:W-:Y:S01]  /*10e0*/  ULDC.64 UR36, c[0x0][0x240] ;  /* 0x0000900000247ab9 */ /* 0x000fe20000000a00 */
[----:B------:R-:W-:Y:S01]  /*10f0*/  USEL UR34, UR18, URZ, UP2 ;  /* 0x0000003f12227287 */ /* 0x000fe20009000000 */
[----:B------:R-:W-:Y:S01]  /*1100*/  ISETP.NE.AND P3, PT, R9, RZ, PT ;  /* 0x000000ff0900720c */ /* 0x000fe20003f65270 */
[----:B------:R-:W1:Y:S01]  /*1110*/  I2F.RP R4, R8 ;  /* 0x0000000800047306 */ /* 0x000e620000209400 */
[----:B------:R-:W-:-:S02]  /*1120*/  UISETP.NE.AND UP3, UPT, UR26, URZ, UPT ;  /* 0x0000003f1a00728c */ /* 0x000fc4000bf65270 */
[----:B------:R-:W-:Y:S02]  /*1130*/  UIMAD.WIDE.U32 UR18, UR8, UR36, URZ ;  /* 0x00000024081272a5 */ /* 0x000fe4000f8e003f */
[----:B--2---:R-:W-:Y:S02]  /*1140*/  UIMAD.WIDE.U32 UR30, UR9, UR12, URZ ;  /* 0x0000000c091e72a5 */ /* 0x004fe4000f8e003f */
[----:B------:R-:W-:Y:S02]  /*1150*/  USEL UR35, UR17, URZ, UP2 ;  /* 0x0000003f11237287 */ /* 0x000fe40009000000 */
[----:B------:R-:W-:Y:S02]  /*1160*/  UIMAD UR48, UR9, UR13, UR31 ;  /* 0x0000000d093072a4 */ /* 0x000fe4000f8e021f */
[----:B------:R-:W-:Y:S01]  /*1170*/  @!UP1 UIMAD UR9, UR56, UR10, URZ ;  /* 0x0000000a380992a4 */ /* 0x000fe2000f8e023f */
[----:B------:R-:W-:Y:S01]  /*1180*/  @UP1 ULDC.64 UR12, c[0x0][0x420] ;  /* 0x00010800000c1ab9 */ /* 0x000fe20000000a00 */
[----:B------:R-:W-:Y:S01]  /*1190*/  USEL UR55, UR14, UR18, !UP1 ;  /* 0x000000120e377287 */ /* 0x000fe2000c800000 */
[----:B-1----:R-:W1:Y:S01]  /*11a0*/  MUFU.RCP R4, R4 ;  /* 0x0000000400047308 */ /* 0x002e620000001000 */
[----:B------:R-:W-:-:S02]  /*11b0*/  @!UP1 UIMAD UR31, UR43, UR11, UR9 ;  /* 0x0000000b2b1f92a4 */ /* 0x000fc4000f8e0209 */
[----:B------:R-:W-:Y:S02]  /*11c0*/  UIADD3 UR9, UR33, 0x3f, URZ ;  /* 0x0000003f21097890 */ /* 0x000fe4000fffe03f */
[----:B------:R-:W-:Y:S02]  /*11d0*/  @UP1 UIMAD.WIDE.U32 UR40, UR8, UR12, URZ ;  /* 0x0000000c082812a5 */ /* 0x000fe4000f8e003f */
[----:B------:R-:W-:Y:S02]  /*11e0*/  USHF.R.S32.HI UR20, URZ, 0x1f, UR9 ;  /* 0x0000001f3f147899 */ /* 0x000fe40008011409 */
[----:B------:R-:W-:Y:S02]  /*11f0*/  @UP1 UIMAD UR46, UR8, UR13, UR41 ;  /* 0x0000000d082e12a4 */ /* 0x000fe4000f8e0229 */
[----:B------:R-:W-:Y:S02]  /*1200*/  ULEA.HI UR42, UR20, UR9, URZ, 0x6 ;  /* 0x00000009142a7291 */ /* 0x000fe4000f8f303f */
[----:B------:R-:W-:-:S02]  /*1210*/  UIMAD UR9, UR25, UR43, URZ ;  /* 0x0000002b190972a4 */ /* 0x000fc4000f8e023f */
[----:B------:R-:W-:Y:S01]  /*1220*/  UIMAD.WIDE UR10, UR59, UR58, URZ ;  /* 0x0000003a3b0a72a5 */ /* 0x000fe2000f8e023f */
[----:B-1----:R-:W-:Y:S01]  /*1230*/  VIADD R4, R4, 0xffffffe ;  /* 0x0ffffffe04047836 */ /* 0x002fe20000000000 */
[----:B------:R-:W-:Y:S02]  /*1240*/  UIMAD.WIDE.U32 UR12, UR43, UR57, URZ ;  /* 0x000000392b0c72a5 */ /* 0x000fe4000f8e003f */
[----:B------:R-:W-:Y:S01]  /*1250*/  UIMAD UR9, UR56, UR57, UR9 ;  /* 0x00000039380972a4 */ /* 0x000fe2000f8e0209 */
[----:B------:R-:W1:Y:S01]  /*1260*/  F2I.FTZ.U32.TRUNC.NTZ R5, R4 ;  /* 0x0000000400057305 */ /* 0x000e62000021f000 */
[----:B------:R-:W-:Y:S02]  /*1270*/  UIMAD UR17, UR11, UR12, URZ ;  /* 0x0000000c0b1172a4 */ /* 0x000fe4000f8e023f */
[----:B------:R-:W-:Y:S02]  /*1280*/  UIADD3 UR9, UR13, UR9, URZ ;  /* 0x000000090d097290 */ /* 0x000fe4000fffe03f */
[----:B------:R-:W-:-:S02]  /*1290*/  UIADD3 UR45, UR15, UR24, URZ ;  /* 0x000000180f2d7290 */ /* 0x000fc4000fffe03f */
[----:B------:R-:W-:Y:S02]  /*12a0*/  UIMAD.WIDE.U32 UR14, UR10, UR12, URZ ;  /* 0x0000000c0a0e72a5 */ /* 0x000fe4000f8e003f */
[----:B------:R-:W-:Y:S02]  /*12b0*/  UIMAD UR9, UR10, UR9, UR17 ;  /* 0x000000090a0972a4 */ /* 0x000fe4000f8e0211 */
[----:B------:R-:W-:Y:S01]  /*12c0*/  UIMAD.WIDE.U32 UR12, UR10, UR8, URZ ;  /* 0x000000080a0c72a5 */ /* 0x000fe2000f8e003f */
[----:B------:R-:W-:Y:S01]  /*12d0*/  ULDC UR49, c[0x0][0x2c4] ;  /* 0x0000b10000317ab9 */ /* 0x000fe20000000800 */
[----:B------:R-:W-:Y:S01]  /*12e0*/  UIADD3 UR44, UR15, UR9, URZ ;  /* 0x000000090f2c7290 */ /* 0x000fe2000fffe03f */
[----:B-1----:R-:W-:Y:S01]  /*12f0*/  IMAD.MOV R4, RZ, RZ, -R5 ;  /* 0x000000ffff047224 */ /* 0x002fe200078e0a05 */
[----:B------:R-:W-:Y:S02]  /*1300*/  UIMAD UR17, UR11, UR8, URZ ;  /* 0x000000080b1172a4 */ /* 0x000fe4000f8e023f */
[----:B------:R-:W-:Y:S01]  /*1310*/  USEL UR53, UR14, UR12, !UP1 ;  /* 0x0000000c0e357287 */ /* 0x000fe2000c800000 */
[----:B------:R-:W-:Y:S01]  /*1320*/  IMAD R6, R4, R8, RZ ;  /* 0x0000000804067224 */ /* 0x000fe200078e02ff */
[----:B------:R-:W-:Y:S01]  /*1330*/  @UP3 UIMAD UR9, UR43, UR49, URZ ;  /* 0x000000312b0932a4 */ /* 0x000fe2000f8e023f */
[----:B------:R-:W-:Y:S01]  /*1340*/  IMAD.MOV.U32 R4, RZ, RZ, RZ ;  /* 0x000000ffff047224 */ /* 0x000fe200078e00ff */
[----:B------:R-:W-:-:S02]  /*1350*/  ULOP3.LUT UR12, UR42, 0xffffffc0, URZ, 0xc0, !UPT ;  /* 0xffffffc02a0c7892 */ /* 0x000fc4000f8ec03f */
[----:B------:R-:W-:Y:S01]  /*1360*/  UISETP.NE.AND UP0, UPT, UR22, -0x1, UPT ;  /* 0xffffffff1600788c */ /* 0x000fe2000bf05270 */
[----:B------:R-:W-:Y:S01]  /*1370*/  IMAD.HI.U32 R5, R5, R6, R4 ;  /* 0x0000000605057227 */ /* 0x000fe200078e0004 */
[----:B------:R-:W-:Y:S01]  /*1380*/  MOV R4, R7 ;  /* 0x0000000700047202 */ /* 0x000fe20000000f00 */
[----:B------:R-:W-:Y:S02]  /*1390*/  UIMAD UR28, UR8, UR37, URZ ;  /* 0x00000025081c72a4 */ /* 0x000fe4000f8e023f */
[----:B------:R-:W-:Y:S02]  /*13a0*/  @UP1 UIADD3 UR44, UR13, UR17, URZ ;  /* 0x000000110d2c1290 */ /* 0x000fe4000fffe03f */
[----:B------:R-:W-:Y:S01]  /*13b0*/  IMAD.HI.U32 R6, R5, R4, RZ ;  /* 0x0000000405067227 */ /* 0x000fe200078e00ff */
[----:B------:R-:W-:Y:S02]  /*13c0*/  @UP3 USEL UR9, UR9, UR8, !UP1 ;  /* 0x0000000809093287 */ /* 0x000fe4000c800000 */
[----:B------:R-:W-:Y:S01]  /*13d0*/  UIADD3 UR17, UR12, -0x40, URZ ;  /* 0xffffffc00c117890 */ /* 0x000fe2000fffe03f */
[----:B------:R-:W-:Y:S01]  /*13e0*/  IMAD.MOV R5, RZ, RZ, -R6 ;  /* 0x000000ffff057224 */ /* 0x000fe200078e0a06 */
[----:B------:R-:W-:Y:S01]  /*13f0*/  @UP3 ULDC UR13, c[0x0][0x2e4] ;  /* 0x0000b900000d3ab9 */ /* 0x000fe20000000800 */
[----:B------:R-:W-:-:S02]  /*1400*/  @UP1 UIADD3 UR45, UR19, UR28, URZ ;  /* 0x0000001c132d1290 */ /* 0x000fc4000fffe03f */
[C---:B------:R-:W-:Y:S01]  /*1410*/  IMAD R4, R8.reuse, R5, R4 ;  /* 0x0000000508047224 */ /* 0x040fe200078e0204 */
[----:B------:R-:W-:Y:S02]  /*1420*/  @!UP3 UIMAD UR12, UR43, UR58, UR54 ;  /* 0x0000003a2b0cb2a4 */ /* 0x000fe4000f8e0236 */
[----:B------:R-:W-:Y:S02]  /*1430*/  @UP3 UIMAD UR19, UR54, UR13, UR9 ;  /* 0x0000000d361332a4 */ /* 0x000fe4000f8e0209 */
        /* <DEDUP_REMOVED lines=22> */
[----:B------:R-:W-:Y:S01]  /*15a0*/  UIMAD UR47, UR54, UR59, URZ ;  /* 0x0000003b362f72a4 */ /* 0x000fe2000f8e023f */
[----:B------:R-:W-:Y:S01]  /*15b0*/  @P0 VIADD R6, R6, 0x1 ;  /* 0x0000000106060836 */ /* 0x000fe20000000000 */
[----:B------:R-:W-:Y:S01]  /*15c0*/  @UP0 UIMAD UR13, UR23, UR27, URZ ;  /* 0x0000001b170d02a4 */ /* 0x000fe2000f8e023f */
[----:B------:R-:W-:Y:S01]  /*15d0*/  PLOP3.LUT P0, PT, PT, PT, UP3, 0x80, 0x0 ;  /* 0x000000000000781c */ /* 0x000fe20003f0f038 */
[----:B------:R-:W-:-:S02]  /*15e0*/  @UP0 UIMAD UR12, UR29, UR25, URZ ;  /* 0x000000191d0c02a4 */ /* 0x000fc4000f8e023f */
[----:B------:R-:W-:Y:S01]  /*15f0*/  @!UP1 UIADD3 UR46, UR39, UR31, URZ ;  /* 0x0000001f272e9290 */ /* 0x000fe2000fffe03f */
[----:B------:R-:W-:Y:S01]  /*1600*/  @!P2 IADD3 R6, -R6, RZ, RZ ;  /* 0x000000ff0606a210 */ /* 0x000fe20007ffe1ff */
[----:B------:R-:W-:Y:S01]  /*1610*/  USEL UR50, UR30, URZ, UP4 ;  /* 0x0000003f1e327287 */ /* 0x000fe2000a000000 */
[----:B------:R-:W-:Y:S01]  /*1620*/  @!P3 LOP3.LUT R6, RZ, R9, RZ, 0x33, !PT ;  /* 0x00000009ff06b212 */ /* 0x000fe200078e33ff */
[----:B------:R-:W-:Y:S02]  /*1630*/  USEL UR49, UR48, URZ, UP4 ;  /* 0x0000003f30317287 */ /* 0x000fe4000a000000 */
[----:B------:R-:W-:Y:S02]  /*1640*/  USHF.R.S32.HI UR52, URZ, 0x1f, UR32 ;  /* 0x0000001f3f347899 */ /* 0x000fe40008011420 */
[----:B------:R-:W-:Y:S02]  /*1650*/  USHF.R.S32.HI UR51, URZ, 0x1f, UR47 ;  /* 0x0000001f3f337899 */ /* 0x000fe4000801142f */
[----:B------:R-:W-:-:S02]  /*1660*/  @UP0 UIADD3 UR31, UR11, UR12, URZ ;  /* 0x0000000c0b1f0290 */ /* 0x000fc4000fffe03f */
        /* <DEDUP_REMOVED lines=17> */
.L_x_96:
        /* <DEDUP_REMOVED lines=13> */
.L_x_97:
        /* <DEDUP_REMOVED lines=11> */
.L_x_98:
[----:B------:R-:W-:-:S04]  /*1900*/  UIMAD UR8, UR43, UR58, UR54 ;  /* 0x0000003a2b0872a4 */ /* 0x000fc8000f8e0236 */
[----:B------:R-:W-:-:S12]  /*1910*/  UIMAD UR8, UR8, UR57, URZ ;  /* 0x00000039080872a4 */ /* 0x000fd8000f8e023f */
.L_x_99:
[----:B------:R-:W1:Y:S01]  /*1920*/  S2R R31, SR_TID.X ;  /* 0x00000000001f7919 */ /* 0x000e620000002100 */
[----:B------:R-:W2:Y:S01]  /*1930*/  LDC.64 R14, c[0x0][0x420] ;  /* 0x00010800ff0e7b82 */ /* 0x000ea20000000a00 */
[----:B------:R-:W-:Y:S01]  /*1940*/  USHF.R.S32.HI UR56, URZ, 0x1f, UR54 ;  /* 0x0000001f3f387899 */ /* 0x000fe20008011436 */
[----:B------:R-:W-:Y:S01]  /*1950*/  BSSY B1, `(.L_x_95) ;  /* 0x0000669000017945 */ /* 0x000fe20003800000 */
[----:B------:R-:W3:Y:S01]  /*1960*/  S2R R35, SR_TID.X ;  /* 0x0000000000237919 */ /* 0x000ee20000002100 */
[----:B------:R-:W-:Y:S01]  /*1970*/  UIMAD UR12, UR59, UR58, URZ ;  /* 0x0000003a3b0c72a4 */ /* 0x000fe2000f8e023f */
[----:B------:R-:W-:Y:S01]  /*1980*/  ULDC.64 UR10, c[0x0][0x428] ;  /* 0x00010a00000a7ab9 */ /* 0x000fe20000000a00 */
[----:B------:R-:W4:Y:S01]  /*1990*/  S2R R40, SR_TID.X ;  /* 0x0000000000287919 */ /* 0x000f220000002100 */
[----:B------:R-:W-:Y:S02]  /*19a0*/  UIADD3 UR20, UR17, UR8, URZ ;  /* 0x0000000811147290 */ /* 0x000fe4000fffe03f */
[----:B------:R-:W-:Y:S01]  /*19b0*/  USHF.L.U32 UR8, UR12, 0x6, URZ ;  /* 0x000000060c087899 */ /* 0x000fe2000800063f */
[----:B------:R-:W-:Y:S01]  /*19c0*/  ULDC.64 UR14, c[0x0][0x258] ;  /* 0x00009600000e7ab9 */ /* 0x000fe20000000a00 */
[----:B------:R-:W-:Y:S01]  /*19d0*/  UIADD3 UR19, UR17, UR19, URZ ;  /* 0x0000001311137290 */ /* 0x000fe2000fffe03f */
[----:B------:R-:W-:Y:S01]  /*19e0*/  ULDC.64 UR38, c[0x0][0x2b0] ;  /* 0x0000ac0000267ab9 */ /* 0x000fe20000000a00 */
[----:B------:R-:W-:Y:S01]  /*19f0*/  ULDC.64 UR40, c[0x0][0x478] ;  /* 0x00011e0000287ab9 */ /* 0x000fe20000000a00 */
[----:B------:R-:W-:Y:S01]  /*1a00*/  ULEA.HI.SX32 UR23, UR42, 0xffffffff, 0x1a ;  /* 0xffffffff2a177891 */ /* 0x000fe2000f8fd23f */
[----:B--2---:R-:W-:-:S04]  /*1a10*/  IMAD R12, R14, UR18, RZ ;  /* 0x000000120e0c7c24 */ /* 0x004fc8000f8e02ff */
[----:B------:R-:W-:Y:S01]  /*1a20*/  IMAD R12, R15, UR17, R12 ;  /* 0x000000110f0c7c24 */ /* 0x000fe2000f8e020c */
[----:B-1----:R-:W-:-:S04]  /*1a30*/  SHF.R.S32.HI R32, RZ, 0x1f, R31 ;  /* 0x0000001fff207819 */ /* 0x002fc8000001141f */
[CC--:B------:R-:W-:Y:S02]  /*1a40*/  LEA.HI R33, R32.reuse, R31.reuse, RZ, 0x3 ;  /* 0x0000001f20217211 */ /* 0x0c0fe400078f18ff */
[----:B---3--:R-:W-:Y:S02]  /*1a50*/  SHF.R.S32.HI R35, RZ, 0x1f, R35 ;  /* 0x0000001fff237819 */ /* 0x008fe40000011423 */
[----:B------:R-:W-:Y:S02]  /*1a60*/  LOP3.LUT R4, R33, 0xfffffff8, RZ, 0xc0, !PT ;  /* 0xfffffff821047812 */ /* 0x000fe400078ec0ff */
[----:B----4-:R-:W-:Y:S02]  /*1a70*/  LEA.HI R35, R35, R40, RZ, 0x3 ;  /* 0x0000002823237211 */ /* 0x010fe400078f18ff */
[----:B------:R-:W-:Y:S01]  /*1a80*/  LEA.HI R19, R32, R31, RZ, 0x5 ;  /* 0x0000001f20137211 */ /* 0x000fe200078f28ff */
[----:B------:R-:W-:Y:S01]  /*1a90*/  IMAD.IADD R23, R31, 0x1, -R4 ;  /* 0x000000011f177824 */ /* 0x000fe200078e0a04 */
[----:B------:R-:W-:-:S02]  /*1aa0*/  SHF.R.S32.HI R35, RZ, 0x3, R35 ;  /* 0x00000003ff237819 */ /* 0x000fc40000011423 */
[----:B------:R-:W-:Y:S01]  /*1ab0*/  SHF.R.S32.HI R18, RZ, 0x5, R19 ;  /* 0x00000005ff127819 */ /* 0x000fe20000011413 */
[----:B------:R-:W-:Y:S01]  /*1ac0*/  IMAD.SHL.U32 R4, R23, 0x8, RZ ;  /* 0x0000000817047824 */ /* 0x000fe200078e00ff */
[----:B------:R-:W-:Y:S02]  /*1ad0*/  SHF.R.S32.HI R30, RZ, 0x1f, R35 ;  /* 0x0000001fff1e7819 */ /* 0x000fe40000011423 */
[----:B------:R-:W-:Y:S02]  /*1ae0*/  IADD3 R7, P0, R35, UR17, RZ ;  /* 0x0000001123077c10 */ /* 0x000fe4000ff1e0ff */
[--C-:B------:R-:W-:Y:S01]  /*1af0*/  SHF.R.S32.HI R5, RZ, 0x1f, R4.reuse ;  /* 0x0000001fff057819 */ /* 0x100fe20000011404 */
[C---:B------:R-:W-:Y:S01]  /*1b00*/  IMAD R16, R30.reuse, R14, RZ ;  /* 0x0000000e1e107224 */ /* 0x040fe200078e02ff */
[----:B------:R-:W-:Y:S01]  /*1b10*/  IADD3.X R9, R30, UR18, RZ, P0, !PT ;  /* 0x000000121e097c10 */ /* 0x000fe200087fe4ff */
[----:B------:R-:W-:Y:S01]  /*1b20*/  UIMAD.WIDE UR18, UR19, 0x4, UR38 ;  /* 0x00000004131278a5 */ /* 0x000fe2000f8e0226 */
[----:B------:R-:W-:Y:S01]  /*1b30*/  IADD3 R8, P0, R4, UR9, RZ ;  /* 0x0000000904087c10 */ /* 0x000fe2000ff1e0ff */
[----:B------:R-:W-:Y:S01]  /*1b40*/  UIMAD UR9, UR56, UR10, URZ ;  /* 0x0000000a380972a4 */ /* 0x000fe2000f8e023f */
[----:B------:R-:W-:-:S03]  /*1b50*/  IMAD.WIDE.U32 R10, R7, UR36, R4 ;  /* 0x00000024070a7c25 */ /* 0x000fc6000f8e0004 */
[----:B------:R-:W-:Y:S01]  /*1b60*/  UIMAD UR13, UR54, UR11, UR9 ;  /* 0x0000000b360d72a4 */ /* 0x000fe2000f8e0209 */
[----:B------:R-:W-:Y:S01]  /*1b70*/  IMAD R13, R9, UR36, RZ ;  /* 0x00000024090d7c24 */ /* 0x000fe2000f8e02ff */
[----:B------:R-:W-:Y:S01]  /*1b80*/  IADD3.X R9, R5, UR46, RZ, P0, !PT ;  /* 0x0000002e05097c10 */ /* 0x000fe200087fe4ff */
[----:B------:R-:W-:Y:S01]  /*1b90*/  UIMAD UR9, UR56, UR14, URZ ;  /* 0x0000000e380972a4 */ /* 0x000fe2000f8e023f */
[----:B------:R-:W-:Y:S01]  /*1ba0*/  IADD3 R10, P0, R10, UR55, RZ ;  /* 0x000000370a0a7c10 */ /* 0x000fe2000ff1e0ff */
[----:B------:R-:W-:Y:S01]  /*1bb0*/  IMAD R13, R7, UR37, R13 ;  /* 0x00000025070d7c24 */ /* 0x000fe2000f8e020d */
[----:B------:R-:W-:Y:S01]  /*1bc0*/  USHF.R.S32.HI UR11, URZ, 0x1f, UR8 ;  /* 0x0000001f3f0b7899 */ /* 0x000fe20008011408 */
[----:B------:R-:W-:Y:S01]  /*1bd0*/  IMAD.WIDE.U32 R8, R14, UR17, R8 ;  /* 0x000000110e087c25 */ /* 0x000fe2000f8e0008 */
[----:B------:R-:W-:Y:S02]  /*1be0*/  UIMAD UR15, UR54, UR15, UR9 ;  /* 0x0000000f360f72a4 */ /* 0x000fe4000f8e0209 */
[----:B------:R-:W-:Y:S01]  /*1bf0*/  IADD3.X R11, R11, UR45, R13, P0, !PT ;  /* 0x0000002d0b0b7c10 */ /* 0x000fe200087fe40d */
[----:B------:R-:W-:Y:S01]  /*1c00*/  IMAD.IADD R9, R9, 0x1, R12 ;  /* 0x0000000109097824 */ /* 0x000fe200078e020c */
[----:B------:R-:W-:Y:S01]  /*1c10*/  LOP3.LUT R12, R19, 0xffffffe0, RZ, 0xc0, !PT ;  /* 0xffffffe0130c7812 */ /* 0x000fe200078ec0ff */
[----:B------:R-:W-:Y:S01]  /*1c20*/  IMAD.U32 R7, RZ, RZ, UR10 ;  /* 0x0000000aff077e24 */ /* 0x000fe2000f8e00ff */
[----:B------:R-:W-:Y:S01]  /*1c30*/  UIADD3 UR10, UP1, UP0, UR34, UR8, UR47 ;  /* 0x00000008220a7290 */ /* 0x000fe2000f83e02f */
[----:B------:R-:W-:-:S02]  /*1c40*/  IMAD R16, R35, R15, R16 ;  /* 0x0000000f23107224 */ /* 0x000fc400078e0210 */
[----:B------:R-:W-:Y:S01]  /*1c50*/  IMAD.WIDE.U32 R8, R7, UR54, R8 ;  /* 0x0000003607087c25 */ /* 0x000fe2000f8e0008 */
[----:B------:R-:W-:Y:S02]  /*1c60*/  UIADD3.X UR8, UR48, UR11, UR51, UP1, UP0 ;  /* 0x0000000b30087290 */ /* 0x000fe40008fe0433 */
[----:B------:R-:W-:Y:S01]  /*1c70*/  UIADD3 UR9, UP1, UP0, UR50, UR10, UR53 ;  /* 0x0000000a32097290 */ /* 0x000fe2000f83e035 */
[----:B------:R-:W-:Y:S02]  /*1c80*/  IMAD.IADD R7, R31, 0x1, -R12 ;  /* 0x000000011f077824 */ /* 0x000fe400078e0a0c */
[----:B------:R-:W-:Y:S01]  /*1c90*/  IMAD.U32 R12, RZ, RZ, UR14 ;  /* 0x0000000eff0c7e24 */ /* 0x000fe2000f8e00ff */
[----:B------:R-:W-:Y:S01]  /*1ca0*/  UIADD3.X UR10, UR49, UR8, UR44, UP1, UP0 ;  /* 0x00000008310a7290 */ /* 0x000fe20008fe042c */
[----:B------:R-:W-:Y:S01]  /*1cb0*/  IMAD R13, R18, UR12, R7 ;  /* 0x0000000c120d7c24 */ /* 0x000fe2000f8e0207 */
[----:B------:R-:W-:Y:S01]  /*1cc0*/  UISETP.GE.AND UP0, UPT, UR33, 0x1, UPT ;  /* 0x000000012100788c */ /* 0x000fe2000bf06270 */
[----:B------:R-:W-:-:S03]  /*1cd0*/  IMAD.WIDE.U32 R10, R12, UR54, R10 ;  /* 0x000000360c0a7c25 */ /* 0x000fc6000f8e000a */
[----:B------:R-:W-:Y:S01]  /*1ce0*/  IADD3 R12, P0, R13, UR9, RZ ;  /* 0x000000090d0c7c10 */ /* 0x000fe2000ff1e0ff */
[----:B------:R-:W-:Y:S01]  /*1cf0*/  ULDC.64 UR8, c[0x0][0x400] ;  /* 0x0001000000087ab9 */ /* 0x000fe20000000a00 */
[----:B------:R-:W-:Y:S01]  /*1d00*/  VIADD R9, R9, UR13 ;  /* 0x0000000d09097c36 */ /* 0x000fe20008000000 */
[----:B------:R-:W-:Y:S01]  /*1d10*/  ULDC.64 UR12, c[0x0][0x210] ;  /* 0x00008400000c7ab9 */ /* 0x000fe20000000a00 */
[----:B------:R-:W-:Y:S01]  /*1d20*/  LEA.HI.X.SX32 R13, R13, UR10, 0x1, P0 ;  /* 0x0000000a0d0d7c11 */ /* 0x000fe200080f0eff */
[----:B------:R-:W-:Y:S01]  /*1d30*/  ULDC.64 UR10, c[0x0][0x3e0] ;  /* 0x0000f800000a7ab9 */ /* 0x000fe20000000a00 */
[----:B------:R-:W-:Y:S01]  /*1d40*/  LEA R28, P0, R12, UR8, 0x2 ;  /* 0x000000080c1c7c11 */ /* 0x000fe2000f8010ff */
[----:B------:R-:W-:Y:S01]  /*1d50*/  IMAD.WIDE.U32 R8, R35, R14, R8 ;  /* 0x0000000e23087225 */ /* 0x000fe200078e0008 */
[----:B------:R-:W-:Y:S02]  /*1d60*/  LEA R20, P2, R10, UR12, 0x1 ;  /* 0x0000000c0a147c11 */ /* 0x000fe4000f8408ff */
[----:B------:R-:W-:Y:S01]  /*1d70*/  LEA.HI.X R29, R12, UR9, R13, 0x2, P0 ;  /* 0x000000090c1d7c11 */ /* 0x000fe200080f140d */
[----:B------:R-:W-:Y:S01]  /*1d80*/  VIADD R11, R11, UR15 ;  /* 0x0000000f0b0b7c36 */ /* 0x000fe20008000000 */
[----:B------:R-:W-:Y:S01]  /*1d90*/  PLOP3.LUT P0, PT, PT, PT, UP0, 0x80, 0x0 ;  /* 0x000000000000781c */ /* 0x000fe20003f0f008 */
[----:B------:R-:W-:Y:S01]  /*1da0*/  IMAD.IADD R9, R9, 0x1, R16 ;  /* 0x0000000109097824 */ /* 0x000fe200078e0210 */
[----:B------:R-:W-:Y:S01]  /*1db0*/  LEA R12, P1, R8, UR10, 0x1 ;  /* 0x0000000a080c7c11 */ /* 0x000fe2000f8208ff */
[----:B------:R-:W-:Y:S01]  /*1dc0*/  UIMAD.WIDE UR14, UR20, 0x4, UR40 ;  /* 0x00000004140e78a5 */ /* 0x000fe2000f8e0228 */
[----:B------:R-:W-:-:S02]  /*1dd0*/  LEA.HI.X R21, R10, UR13, R11, 0x1, P2 ;  /* 0x0000000d0a157c11 */ /* 0x000fc400090f0c0b */
[----:B------:R-:W-:-:S07]  /*1de0*/  LEA.HI.X R13, R8, UR11, R9, 0x1, P1 ;  /* 0x0000000b080d7c11 */ /* 0x000fce00088f0c09 */
[----:B------:R-:W-:Y:S05]  /*1df0*/  @!P0 BRA `(.L_x_100) ;  /* 0x0000005800488947 */ /* 0x000fea0003800000 */
[----:B------:R-:W2:Y:S01]  /*1e00*/  LDL R34, [R1+0x2c] ;  /* 0x00002c0001227983 */ /* 0x000ea20000100800 */
[----:B------:R-:W-:Y:S01]  /*1e10*/  UMOV UR8, UR23 ;  /* 0x0000001700087c82 */ /* 0x000fe20008000000 */
[----:B------:R-:W-:Y:S01]  /*1e20*/  VIADD R11, R35, 0x20 ;  /* 0x00000020230b7836 */ /* 0x000fe20000000000 */
[----:B------:R-:W-:Y:S01]  /*1e30*/  UIMAD UR9, UR8, -0x40, UR33 ;  /* 0xffffffc0080978a4 */ /* 0x000fe2000f8e0221 */
[----:B------:R-:W-:Y:S01]  /*1e40*/  SHF.R.S32.HI R16, RZ, 0x1f, R7 ;  /* 0x0000001fff107819 */ /* 0x000fe20000011407 */
[----:B------:R-:W-:Y:S01]  /*1e50*/  UIMAD UR12, UR52, UR24, URZ ;  /* 0x00000018340c72a4 */ /* 0x000fe2000f8e023f */
[----:B------:R-:W-:Y:S01]  /*1e60*/  IMAD.U32 R8, RZ, RZ, UR24 ;  /* 0x00000018ff087e24 */ /* 0x000fe2000f8e00ff */
[----:B------:R-:W-:Y:S01]  /*1e70*/  UIMAD UR10, UR21, -0x40, UR5 ;  /* 0xffffffc0150a78a4 */ /* 0x000fe2000f8e0205 */
[----:B------:R-:W-:Y:S01]  /*1e80*/  LEA.HI R16, R16, R7, RZ, 0x2 ;  /* 0x0000000710107211 */ /* 0x000fe200078f10ff */
[----:B------:R-:W-:Y:S01]  /*1e90*/  UIMAD UR11, UR52, UR26, URZ ;  /* 0x0000001a340b72a4 */ /* 0x000fe2000f8e023f */
[C---:B------:R-:W-:Y:S01]  /*1ea0*/  ISETP.GE.AND P0, PT, R11.reuse, UR9, PT ;  /* 0x000000090b007c0c */ /* 0x040fe2000bf06270 */
[----:B------:R-:W-:Y:S01]  /*1eb0*/  UIMAD UR12, UR32, UR25, UR12 ;  /* 0x00000019200c72a4 */ /* 0x000fe2000f8e020c */
[----:B------:R-:W-:Y:S01]  /*1ec0*/  SHF.R.S32.HI R7, RZ, 0x1f, R19 ;  /* 0x0000001fff077819 */ /* 0x000fe20000011413 */
[----:B------:R-:W-:Y:S01]  /*1ed0*/  IMAD.U32 R10, RZ, RZ, UR26 ;  /* 0x0000001aff0a7e24 */ /* 0x000fe2000f8e00ff */
[----:B------:R-:W-:Y:S01]  /*1ee0*/  ISETP.GE.AND P2, PT, R11, UR10, PT ;  /* 0x0000000a0b007c0c */ /* 0x000fe2000bf46270 */
[----:B------:R-:W-:Y:S01]  /*1ef0*/  IMAD.WIDE.U32 R8, R8, UR32, R4 ;  /* 0x0000002008087c25 */ /* 0x000fe2000f8e0004 */
[----:B------:R-:W-:Y:S01]  /*1f00*/  LEA.HI R7, R7, R18, RZ, 0x2 ;  /* 0x0000001207077211 */ /* 0x000fe200078f10ff */
[----:B------:R-:W-:Y:S01]  /*1f10*/  UIMAD UR11, UR32, UR27, UR11 ;  /* 0x0000001b200b72a4 */ /* 0x000fe2000f8e020b */
[----:B------:R-:W-:Y:S01]  /*1f20*/  SHF.R.S32.HI R16, RZ, 0x2, R16 ;  /* 0x00000002ff107819 */ /* 0x000fe20000011410 */
[----:B------:R-:W-:Y:S01]  /*1f30*/  IMAD.SHL.U32 R19, R15, 0x40, RZ ;  /* 0x000000400f137824 */ /* 0x000fe200078e00ff */
[----:B------:R-:W-:Y:S01]  /*1f40*/  LOP3.LUT R7, R7, 0xfffffffc, RZ, 0xc0, !PT ;  /* 0xfffffffc07077812 */ /* 0x000fe200078ec0ff */
[----:B------:R-:W-:Y:S01]  /*1f50*/  IMAD.WIDE.U32 R4, R10, UR32, R4 ;  /* 0x000000200a047c25 */ /* 0x000fe2000f8e0004 */
[----:B------:R-:W-:-:S03]  /*1f60*/  IADD3 R8, P5, R8, UR28, RZ ;  /* 0x0000001c08087c10 */ /* 0x000fc6000ffbe0ff */
[----:B------:R-:W-:Y:S01]  /*1f70*/  IMAD.MOV.U32 R38, RZ, RZ, R12 ;  /* 0x000000ffff267224 */ /* 0x000fe200078e000c */
[----:B------:R-:W-:Y:S01]  /*1f80*/  IADD3 R10, P1, R4, UR29, RZ ;  /* 0x0000001d040a7c10 */ /* 0x000fe2000ff3e0ff */
[----:B------:R-:W-:Y:S01]  /*1f90*/  IMAD.WIDE.U32 R14, R14, 0x40, RZ ;  /* 0x000000400e0e7825 */ /* 0x000fe200078e00ff */
[----:B------:R-:W-:Y:S01]  /*1fa0*/  ISETP.GE.AND P3, PT, R35, UR10, PT ;  /* 0x0000000a23007c0c */ /* 0x000fe2000bf66270 */
[----:B------:R-:W1:Y:S02]  /*1fb0*/  @!P2 LDC.64 R26, c[0x0][0x220] ;  /* 0x00008800ff1aab82 */ /* 0x000e640000000a00 */
[----:B------:R-:W-:Y:S01]  /*1fc0*/  IMAD.MOV.U32 R39, RZ, RZ, R13 ;  /* 0x000000ffff277224 */ /* 0x000fe200078e000d */
[----:B------:R-:W-:Y:S01]  /*1fd0*/  @!P0 IADD3 R12, P4, R38, R14, RZ ;  /* 0x0000000e260c8210 */ /* 0x000fe20007f9e0ff */
[----:B------:R-:W-:Y:S01]  /*1fe0*/  IMAD.U32 R13, RZ, RZ, UR12 ;  /* 0x0000000cff0d7e24 */ /* 0x000fe2000f8e00ff */
[----:B------:R-:W-:Y:S01]  /*1ff0*/  ULDC.64 UR12, c[0x0][0x268] ;  /* 0x00009a00000c7ab9 */ /* 0x000fe20000000a00 */
[----:B------:R-:W-:Y:S01]  /*2000*/  IMAD.U32 R11, RZ, RZ, UR11 ;  /* 0x0000000bff0b7e24 */ /* 0x000fe2000f8e00ff */
[----:B------:R-:W-:Y:S01]  /*2010*/  ULDC.64 UR10, c[0x0][0x260] ;  /* 0x00009800000a7ab9 */ /* 0x000fe20000000a00 */
[----:B------:R-:W-:Y:S01]  /*2020*/  IMAD.IADD R7, R18, 0x1, -R7 ;  /* 0x0000000112077824 */ /* 0x000fe200078e0a07 */
[----:B------:R-:W-:Y:S01]  /*2030*/  IADD3.X R9, R9, UR31, R13, P5, !PT ;  /* 0x0000001f09097c10 */ /* 0x000fe2000affe40d */
[----:B------:R-:W-:Y:S01]  /*2040*/  IMAD R4, R17, UR12, RZ ;  /* 0x0000000c11047c24 */ /* 0x000fe2000f8e02ff */
[----:B------:R-:W-:Y:S01]  /*2050*/  @!P0 IADD3.X R13, R39, R15, R19, P4, !PT ;  /* 0x0000000f270d8210 */ /* 0x000fe200027fe413 */
[----:B------:R-:W-:Y:S01]  /*2060*/  IMAD R16, R7, 0x10, R16 ;  /* 0x0000001007107824 */ /* 0x000fe200078e0210 */
[----:B------:R-:W-:Y:S01]  /*2070*/  IADD3.X R11, R5, UR30, R11, P1, !PT ;  /* 0x0000001e050b7c10 */ /* 0x000fe20008ffe40b */
[C---:B------:R-:W-:Y:S01]  /*2080*/  IMAD R15, R6.reuse, UR13, R4 ;  /* 0x0000000d060f7c24 */ /* 0x040fe2000f8e0204 */
[----:B------:R-:W-:Y:S01]  /*2090*/  @!P2 IADD3 R7, P1, R35, 0x20, RZ ;  /* 0x000000202307a810 */ /* 0x000fe20007f3e0ff */
[----:B------:R-:W-:Y:S01]  /*20a0*/  IMAD.WIDE.U32 R4, R6, UR12, R8 ;  /* 0x0000000c06047c25 */ /* 0x000fe2000f8e0008 */
[----:B------:R-:W3:Y:S01]  /*20b0*/  @!P3 LDC.64 R24, c[0x0][0x220] ;  /* 0x00008800ff18bb82 */ /* 0x000ee20000000a00 */
[----:B------:R-:W-:Y:S01]  /*20c0*/  USHF.L.U32 UR12, UR37, 0x6, URZ ;  /* 0x00000006250c7899 */ /* 0x000fe2000800063f */
[----:B------:R-:W-:Y:S01]  /*20d0*/  STL.64 [R1+0x40], R38 ;  /* 0x0000402601007387 */ /* 0x000fe20000100a00 */
[----:B------:R-:W-:-:S02]  /*20e0*/  IMAD.IADD R5, R5, 0x1, R15 ;  /* 0x0000000105057824 */ /* 0x000fc400078e020f */
[----:B------:R-:W-:Y:S02]  /*20f0*/  IMAD.MOV.U32 R36, RZ, RZ, R20 ;  /* 0x000000ffff247224 */ /* 0x000fe400078e0014 */
[----:B------:R-:W-:Y:S02]  /*2100*/  IMAD.MOV.U32 R37, RZ, RZ, R21 ;  /* 0x000000ffff257224 */ /* 0x000fe400078e0015 */
[----:B------:R-:W-:Y:S01]  /*2110*/  IMAD.MOV.U32 R240, RZ, RZ, 0x20 ;  /* 0x00000020fff07424 */ /* 0x000fe200078e00ff */
[----:B------:R-:W4:Y:S01]  /*2120*/  @!P3 LDC.64 R20, c[0x0][0x218] ;  /* 0x00008600ff14bb82 */ /* 0x000f220000000a00 */
[----:B------:R-:W-:Y:S01]  /*2130*/  @!P2 IMAD.X R15, RZ, RZ, R30, P1 ;  /* 0x000000ffff0fa224 */ /* 0x000fe200008e061e */
[----:B------:R-:W-:Y:S01]  /*2140*/  PLOP3.LUT P1, PT, PT, PT, UP4, 0x80, 0x0 ;  /* 0x000000000000781c */ /* 0x000fe20003f2f048 */
[----:B------:R-:W-:Y:S01]  /*2150*/  IMAD R14, R17, UR10, RZ ;  /* 0x0000000a110e7c24 */ /* 0x000fe2000f8e02ff */
[----:B------:R-:W-:Y:S01]  /*2160*/  @!P2 IADD3 R17, P4, R35, 0x20, RZ ;  /* 0x000000202311a810 */ /* 0x000fe20007f9e0ff */
[----:B------:R-:W-:Y:S01]  /*2170*/  IMAD.WIDE.U32 R8, R6, UR10, R10 ;  /* 0x0000000a06087c25 */ /* 0x000fe2000f8e000a */
[----:B------:R-:W-:Y:S01]  /*2180*/  STL.64 [R1+0x38], R36 ;  /* 0x0000382401007387 */ /* 0x000fe20000100a00 */
[----:B------:R-:W-:-:S02]  /*2190*/  CS2R R142, SRZ ;  /* 0x00000000008e7805 */ /* 0x000fc4000001ff00 */
[----:B------:R-:W-:Y:S01]  /*21a0*/  CS2R R140, SRZ ;  /* 0x00000000008c7805 */ /* 0x000fe2000001ff00 */
[----:B------:R-:W-:Y:S01]  /*21b0*/  IMAD R22, R6, UR11, R14 ;  /* 0x0000000b06167c24 */ /* 0x000fe2000f8e020e */
[----:B------:R-:W-:Y:S01]  /*21c0*/  UIMAD.WIDE.U32 UR10, UR36, 0x40, URZ ;  /* 0x00000040240a78a5 */ /* 0x000fe2000f8e003f */
[----:B------:R-:W-:Y:S01]  /*21d0*/  @!P3 IMAD R6, R30, UR24, RZ ;  /* 0x000000181e06bc24 */ /* 0x000fe2000f8e02ff */
[----:B------:R-:W-:Y:S01]  /*21e0*/  CS2R R146, SRZ ;  /* 0x0000000000927805 */ /* 0x000fe2000001ff00 */
[----:B------:R-:W-:Y:S01]  /*21f0*/  @!P2 IMAD.MOV.U32 R10, RZ, RZ, R4 ;  /* 0x000000ffff0aa224 */ /* 0x000fe200078e0004 */
[----:B------:R-:W-:Y:S01]  /*2200*/  CS2R R144, SRZ ;  /* 0x0000000000907805 */ /* 0x000fe2000001ff00 */
[----:B------:R-:W-:Y:S01]  /*2210*/  @P1 BAR.SYNC.DEFER_BLOCKING 0x0 ;  /* 0x0000000000001b1d */ /* 0x000fe20000010000 */
[----:B------:R-:W-:Y:S01]  /*2220*/  @!P2 IMAD.MOV.U32 R11, RZ, RZ, R5 ;  /* 0x000000ffff0ba224 */ /* 0x000fe200078e0005 */
[C---:B------:R-:W-:Y:S01]  /*2230*/  ISETP.GE.AND P1, PT, R35.reuse, UR9, PT ;  /* 0x0000000923007c0c */ /* 0x040fe2000bf26270 */
[----:B------:R-:W-:-:S02]  /*2240*/  @!P3 IMAD R14, R35, UR25, R6 ;  /* 0x00000019230ebc24 */ /* 0x000fc4000f8e0206 */
[----:B------:R-:W-:Y:S01]  /*2250*/  @!P2 IMAD R6, R15, UR24, RZ ;  /* 0x000000180f06ac24 */ /* 0x000fe2000f8e02ff */
[----:B------:R-:W-:Y:S01]  /*2260*/  CS2R R138, SRZ ;  /* 0x00000000008a7805 */ /* 0x000fe2000001ff00 */
[----:B------:R-:W-:Y:S01]  /*2270*/  @!P3 IMAD.WIDE.U32 R4, R35, UR24, R4 ;  /* 0x000000182304bc25 */ /* 0x000fe2000f8e0004 */
[----:B------:R-:W-:Y:S02]  /*2280*/  CS2R R136, SRZ ;  /* 0x0000000000887805 */ /* 0x000fe4000001ff00 */
[----:B------:R-:W-:Y:S02]  /*2290*/  CS2R R134, SRZ ;  /* 0x0000000000867805 */ /* 0x000fe4000001ff00 */
[----:B------:R-:W-:Y:S01]  /*22a0*/  CS2R R132, SRZ ;  /* 0x0000000000847805 */ /* 0x000fe2000001ff00 */
[----:B------:R-:W-:Y:S01]  /*22b0*/  @!P2 IMAD.X R18, RZ, RZ, R30, P4 ;  /* 0x000000ffff12a224 */ /* 0x000fe200020e061e */
[----:B------:R-:W-:Y:S01]  /*22c0*/  CS2R R126, SRZ ;  /* 0x00000000007e7805 */ /* 0x000fe2000001ff00 */
[----:B------:R-:W-:Y:S01]  /*22d0*/  @!P2 IMAD R19, R7, UR25, R6 ;  /* 0x000000190713ac24 */ /* 0x000fe2000f8e0206 */
[----:B---3--:R-:W-:Y:S01]  /*22e0*/  @!P3 LEA R6, P4, R4, R24, 0x1 ;  /* 0x000000180406b211 */ /* 0x008fe200078808ff */
[----:B------:R-:W-:Y:S01]  /*22f0*/  @!P3 IMAD.IADD R14, R5, 0x1, R14 ;  /* 0x00000001050eb824 */ /* 0x000fe200078e020e */
[----:B------:R-:W-:Y:S01]  /*2300*/  CS2R R124, SRZ ;  /* 0x00000000007c7805 */ /* 0x000fe2000001ff00 */
[----:B------:R-:W-:Y:S01]  /*2310*/  @!P2 IMAD.WIDE.U32 R10, R7, UR24, R10 ;  /* 0x00000018070aac25 */ /* 0x000fe2000f8e000a */
[----:B------:R-:W-:-:S02]  /*2320*/  CS2R R130, SRZ ;  /* 0x0000000000827805 */ /* 0x000fc4000001ff00 */
[----:B------:R-:W-:Y:S02]  /*2330*/  CS2R R128, SRZ ;  /* 0x0000000000807805 */ /* 0x000fe4000001ff00 */
[----:B------:R-:W-:Y:S01]  /*2340*/  @!P3 LEA.HI.X R7, R4, R25, R14, 0x1, P4 ;  /* 0x000000190407b211 */ /* 0x000fe200020f0c0e */
[----:B------:R-:W-:Y:S01]  /*2350*/  @!P2 IMAD R5, R18, UR26, RZ ;  /* 0x0000001a1205ac24 */ /* 0x000fe2000f8e02ff */
[C---:B-1----:R-:W-:Y:S01]  /*2360*/  @!P2 LEA R4, P4, R10.reuse, R26, 0x1 ;  /* 0x0000001a0a04a211 */ /* 0x042fe200078808ff */
[----:B------:R-:W-:Y:S01]  /*2370*/  @!P2 IMAD.IADD R11, R11, 0x1, R19 ;  /* 0x000000010b0ba824 */ /* 0x000fe200078e0213 */
[----:B------:R-:W-:Y:S01]  /*2380*/  CS2R R122, SRZ ;  /* 0x00000000007a7805 */ /* 0x000fe2000001ff00 */
[----:B------:R-:W-:Y:S01]  /*2390*/  IMAD.IADD R9, R9, 0x1, R22 ;  /* 0x0000000109097824 */ /* 0x000fe200078e0216 */
[----:B------:R-:W1:Y:S01]  /*23a0*/  @!P2 LDC.64 R18, c[0x0][0x218] ;  /* 0x00008600ff12ab82 */ /* 0x000e620000000a00 */
[----:B------:R-:W-:Y:S01]  /*23b0*/  @!P2 IMAD R22, R17, UR27, R5 ;  /* 0x0000001b1116ac24 */ /* 0x000fe2000f8e0205 */
[----:B------:R-:W-:Y:S01]  /*23c0*/  @!P2 LEA.HI.X R5, R10, R27, R11, 0x1, P4 ;  /* 0x0000001b0a05a211 */ /* 0x000fe200020f0c0b */
[C---:B------:R-:W-:Y:S01]  /*23d0*/  VIADD R15, R16.reuse, 0x8 ;  /* 0x00000008100f7836 */ /* 0x040fe20000000000 */
[----:B------:R-:W-:Y:S01]  /*23e0*/  SHF.R.S32.HI R10, RZ, 0x1f, R16 ;  /* 0x0000001fff0a7819 */ /* 0x000fe20000011410 */
[----:B------:R-:W-:Y:S01]  /*23f0*/  @!P2 IMAD.MOV.U32 R14, RZ, RZ, R8 ;  /* 0x000000ffff0ea224 */ /* 0x000fe200078e0008 */
[----:B------:R-:W-:Y:S01]  /*2400*/  CS2R R120, SRZ ;  /* 0x0000000000787805 */ /* 0x000fe2000001ff00 */
[C---:B------:R-:W-:Y:S01]  /*2410*/  IMAD.SHL.U32 R11, R16.reuse, 0x4, RZ ;  /* 0x00000004100b7824 */ /* 0x040fe200078e00ff */
[----:B------:R-:W-:Y:S01]  /*2420*/  ISETP.GE.AND P5, PT, R15, UR9, PT ;  /* 0x000000090f007c0c */ /* 0x000fe2000bfa6270 */
[--C-:B------:R-:W-:Y:S01]  /*2430*/  @!P2 IMAD.MOV.U32 R15, RZ, RZ, R9.reuse ;  /* 0x000000ffff0fa224 */ /* 0x100fe200078e0009 */
[----:B------:R-:W-:Y:S01]  /*2440*/  SHF.L.U64.HI R10, R16, 0x2, R10 ;  /* 0x00000002100a7819 */ /* 0x000fe2000001020a */
[----:B------:R-:W-:Y:S01]  /*2450*/  @!P3 IMAD.WIDE.U32 R8, R35, UR26, R8 ;  /* 0x0000001a2308bc25 */ /* 0x000fe2000f8e0008 */
[----:B------:R-:W-:-:S02]  /*2460*/  CS2R R118, SRZ ;  /* 0x0000000000767805 */ /* 0x000fc4000001ff00 */
[----:B------:R-:W-:Y:S02]  /*2470*/  CS2R R116, SRZ ;  /* 0x0000000000747805 */ /* 0x000fe4000001ff00 */
[----:B------:R-:W-:Y:S01]  /*2480*/  CS2R R110, SRZ ;  /* 0x00000000006e7805 */ /* 0x000fe2000001ff00 */
[----:B------:R-:W-:Y:S01]  /*2490*/  @!P2 IMAD.WIDE.U32 R14, R17, UR26, R14 ;  /* 0x0000001a110eac25 */ /* 0x000fe2000f8e000e */
[----:B------:R-:W-:Y:S01]  /*24a0*/  STL [R1+0x64], R10 ;  /* 0x0000640a01007387 */ /* 0x000fe20000100800 */
[----:B------:R-:W-:Y:S02]  /*24b0*/  CS2R R108, SRZ ;  /* 0x00000000006c7805 */ /* 0x000fe4000001ff00 */
[----:B------:R-:W-:Y:S02]  /*24c0*/  CS2R R114, SRZ ;  /* 0x0000000000727805 */ /* 0x000fe4000001ff00 */
[----:B------:R-:W-:Y:S01]  /*24d0*/  CS2R R112, SRZ ;  /* 0x0000000000707805 */ /* 0x000fe2000001ff00 */
[----:B------:R-:W-:Y:S01]  /*24e0*/  STL [R1+0x60], R11 ;  /* 0x0000600b01007387 */ /* 0x000fe20000100800 */
        /* <DEDUP_REMOVED lines=17> */
[----:B------:R-:W-:Y:S01]  /*2600*/  CS2R R40, SRZ ;  /* 0x0000000000287805 */ /* 0x000fe2000001ff00 */
[----:B------:R-:W-:Y:S01]  /*2610*/  ULDC UR17, c[0x0][0x2dc] ;  /* 0x0000b70000117ab9 */ /* 0x000fe20000000800 */
[----:B--2---:R-:W-:Y:S04]  /*2620*/  @P3 STS.128 [R34+0x12000], RZ ;  /* 0x012000ff22003388 */ /* 0x004fe80000000c00 */
[----:B------:R-:W-:Y:S04]  /*2630*/  @P3 STS.128 [R34+0x14000], RZ ;  /* 0x014000ff22003388 */ /* 0x000fe80000000c00 */
[----:B------:R-:W-:Y:S04]  /*2640*/  @P3 STS.128 [R34+0x16000], RZ ;  /* 0x016000ff22003388 */ /* 0x000fe80000000c00 */
[----:B------:R-:W-:Y:S01]  /*2650*/  @!PT LDS RZ, [RZ] ;  /* 0x00000000fffff984 */ /* 0x000fe20000000800 */
[----:B------:R-:W-:Y:S01]  /*2660*/  @!PT LDS RZ, [RZ] ;  /* 0x00000000fffff984 */ /* 0x000fe20000000800 */
[----:B------:R-:W-:Y:S01]  /*2670*/  @!PT LDS RZ, [RZ] ;  /* 0x00000000fffff984 */ /* 0x000fe20000000800 */
[----:B------:R-:W-:Y:S04]  /*2680*/  @!P3 LDGSTS.E.BYPASS.LTC128B.128 [R34+0x12000], desc[UR6][R6.64] ;  /* 0x120000000622bfae */ /* 0x000fe8000b901d46 */
[----:B------:R-:W-:Y:S04]  /*2690*/  @!P3 LDGSTS.E.BYPASS.LTC128B.128 [R34+0x14000], desc[UR6][R6.64+0x80] ;  /* 0x140000800622bfae */ /* 0x000fe8000b901d46 */
[----:B------:R2:W-:Y:S04]  /*26a0*/  @!P3 LDGSTS.E.BYPASS.LTC128B.128 [R34+0x16000], desc[UR6][R6.64+0x100] ;  /* 0x160001000622bfae */ /* 0x0005e8000b901d46 */
[----:B------:R-:W-:Y:S04]  /*26b0*/  @P2 STS.128 [R34+0x13000], RZ ;  /* 0x013000ff22002388 */ /* 0x000fe80000000c00 */
[----:B------:R-:W-:Y:S04]  /*26c0*/  @P2 STS.128 [R34+0x15000], RZ ;  /* 0x015000ff22002388 */ /* 0x000fe80000000c00 */
[----:B------:R-:W-:Y:S04]  /*26d0*/  @P2 STS.128 [R34+0x17000], RZ ;  /* 0x017000ff22002388 */ /* 0x000fe80000000c00 */
[----:B------:R-:W-:Y:S01]  /*26e0*/  @!PT LDS RZ, [RZ] ;  /* 0x00000000fffff984 */ /* 0x000fe20000000800 */
[----:B------:R-:W-:Y:S01]  /*26f0*/  @!PT LDS RZ, [RZ] ;  /* 0x00000000fffff984 */ /* 0x000fe20000000800 */
[----:B------:R-:W-:Y:S01]  /*2700*/  @!PT LDS RZ, [RZ] ;  /* 0x00000000fffff984 */ /* 0x000fe20000000800 */
[----:B------:R-:W-:Y:S04]  /*2710*/  @!P2 LDGSTS.E.BYPASS.LTC128B.128 [R34+0x13000], desc[UR6][R4.64] ;  /* 0x130000000422afae */ /* 0x000fe8000b901d46 */
[----:B------:R-:W-:Y:S04]  /*2720*/  @!P2 LDGSTS.E.BYPASS.LTC128B.128 [R34+0x15000], desc[UR6][R4.64+0x80] ;  /* 0x150000800422afae */ /* 0x000fe8000b901d46 */
[----:B------:R3:W-:Y:S01]  /*2730*/  @!P2 LDGSTS.E.BYPASS.LTC128B.128 [R34+0x17000], desc[UR6][R4.64+0x100] ;  /* 0x170001000422afae */ /* 0x0007e2000b901d46 */
[----:B--2---:R-:W-:-:S03]  /*2740*/  IMAD.U32 R6, RZ, RZ, UR12 ;  /* 0x0000000cff067e24 */ /* 0x004fc6000f8e00ff */
[----:B------:R-:W0:Y:S04]  /*2750*/  LDGDEPBAR ;  /* 0x00000000000079af */ /* 0x000e280000000000 */
[----:B------:R-:W-:Y:S04]  /*2760*/  @P1 STS.128 [R34+0x6000], RZ ;  /* 0x006000ff22001388 */ /* 0x000fe80000000c00 */
[----:B------:R-:W-:Y:S04]  /*2770*/  @P1 STS.128 [R34+0x8000], RZ ;  /* 0x008000ff22001388 */ /* 0x000fe80000000c00 */
[----:B------:R-:W-:Y:S04]  /*2780*/  @P1 STS.128 [R34+0xa000], RZ ;  /* 0x00a000ff22001388 */ /* 0x000fe80000000c00 */
[----:B------:R-:W-:Y:S01]  /*2790*/  @!PT LDS RZ, [RZ] ;  /* 0x00000000fffff984 */ /* 0x000fe20000000800 */
[----:B------:R-:W-:Y:S01]  /*27a0*/  @!PT LDS RZ, [RZ] ;  /* 0x00000000fffff984 */ /* 0x000fe20000000800 */
[----:B------:R-:W-:Y:S01]  /*27b0*/  @!PT LDS RZ, [RZ] ;  /* 0x00000000fffff984 */ /* 0x000fe20000000800 */
[----:B------:R-:W-:Y:S04]  /*27c0*/  @!P1 LDGSTS.E.BYPASS.LTC128B.128 [R34+0x6000], desc[UR6][R38.64] ;  /* 0x0600000026229fae */ /* 0x000fe8000b901d46 */
[----:B------:R-:W-:Y:S01]  /*27d0*/  @!P1 LDGSTS.E.BYPASS.LTC128B.128 [R34+0x8000], desc[UR6][R38.64+0x80] ;  /* 0x0800008026229fae */ /* 0x000fe2000b901d46 */
[----:B---3--:R-:W-:-:S03]  /*27e0*/  @!P3 IMAD R5, R30, UR26, RZ ;  /* 0x0000001a1e05bc24 */ /* 0x008fc6000f8e02ff */
[----:B------:R-:W-:Y:S01]  /*27f0*/  @!P1 LDGSTS.E.BYPASS.LTC128B.128 [R34+0xa000], desc[UR6][R38.64+0x100] ;  /* 0x0a00010026229fae */ /* 0x000fe2000b901d46 */
[----:B------:R-:W-:Y:S01]  /*2800*/  @!P0 IADD3 R4, P4, R36, UR10, RZ ;  /* 0x0000000a24048c10 */ /* 0x000fe2000ff9e0ff */
[----:B------:R-:W-:Y:S01]  /*2810*/  UMOV UR10, UR18 ;  /* 0x00000012000a7c82 */ /* 0x000fe20008000000 */
[----:B------:R-:W-:Y:S01]  /*2820*/  @!P3 IMAD R7, R35, UR27, R5 ;  /* 0x0000001b2307bc24 */ /* 0x000fe2000f8e0205 */
[----:B------:R-:W-:Y:S01]  /*2830*/  @P0 STS.128 [R34+0x7000], RZ ;  /* 0x007000ff22000388 */ /* 0x000fe20000000c00 */
[----:B------:R-:W-:Y:S02]  /*2840*/  @!P0 IADD3.X R5, R37, UR11, R6, P4, !PT ;  /* 0x0000000b25058c10 */ /* 0x000fe4000a7fe406 */
[----:B------:R-:W-:Y:S01]  /*2850*/  @!P3 IMAD.IADD R7, R9, 0x1, R7 ;  /* 0x000000010907b824 */ /* 0x000fe200078e0207 */
[----:B------:R-:W-:Y:S01]  /*2860*/  @P0 STS.128 [R34+0x9000], RZ ;  /* 0x009000ff22000388 */ /* 0x000fe20000000c00 */
[----:B----4-:R-:W-:Y:S01]  /*2870*/  @!P3 LEA R6, P4, R8, R20, 0x1 ;  /* 0x000000140806b211 */ /* 0x010fe200078808ff */
[----:B------:R-:W-:-:S02]  /*2880*/  IMAD.MOV.U32 R9, RZ, RZ, 0x7f800000 ;  /* 0x7f800000ff097424 */ /* 0x000fc400078e00ff */
[----:B------:R-:W-:Y:S01]  /*2890*/  @P0 STS.128 [R34+0xb000], RZ ;  /* 0x00b000ff22000388 */ /* 0x000fe20000000c00 */
[----:B------:R-:W-:Y:S01]  /*28a0*/  @!P3 LEA.HI.X R7, R8, R21, R7, 0x1, P4 ;  /* 0x000000150807b211 */ /* 0x000fe200020f0c07 */
[----:B------:R-:W-:Y:S02]  /*28b0*/  IMAD.MOV.U32 R8, RZ, RZ, 0x7f800000 ;  /* 0x7f800000ff087424 */ /* 0x000fe400078e00ff */
[----:B------:R-:W-:Y:S01]  /*28c0*/  @!PT LDS RZ, [RZ] ;  /* 0x00000000fffff984 */ /* 0x000fe20000000800 */
[----:B------:R-:W-:Y:S01]  /*28d0*/  @!PT LDS RZ, [RZ] ;  /* 0x00000000fffff984 */ /* 0x000fe20000000800 */
[----:B------:R-:W-:Y:S01]  /*28e0*/  @!PT LDS RZ, [RZ] ;  /* 0x00000000fffff984 */ /* 0x000fe20000000800 */
[----:B------:R-:W-:Y:S04]  /*28f0*/  @!P0 LDGSTS.E.BYPASS.LTC128B.128 [R34+0x7000], desc[UR6][R12.64] ;  /* 0x070000000c228fae */ /* 0x000fe8000b901d46 */
[----:B------:R-:W-:Y:S04]  /*2900*/  @!P0 LDGSTS.E.BYPASS.LTC128B.128 [R34+0x9000], desc[UR6][R12.64+0x80] ;  /* 0x090000800c228fae */ /* 0x000fe8000b901d46 */
[----:B------:R-:W-:Y:S04]  /*2910*/  @!P0 LDGSTS.E.BYPASS.LTC128B.128 [R34+0xb000], desc[UR6][R12.64+0x100] ;  /* 0x0b0001000c228fae */ /* 0x000fe8000b901d46 */
[----:B------:R-:W-:Y:S04]  /*2920*/  @P1 STS.128 [R34], RZ ;  /* 0x000000ff22001388 */ /* 0x000fe80000000c00 */
[----:B------:R-:W-:Y:S04]  /*2930*/  @P1 STS.128 [R34+0x2000], RZ ;  /* 0x002000ff22001388 */ /* 0x000fe80000000c00 */
[----:B------:R-:W-:Y:S04]  /*2940*/  @P1 STS.128 [R34+0x4000], RZ ;  /* 0x004000ff22001388 */ /* 0x000fe80000000c00 */
[----:B------:R-:W-:Y:S01]  /*2950*/  @!PT LDS RZ, [RZ] ;  /* 0x00000000fffff984 */ /* 0x000fe20000000800 */
[----:B------:R-:W-:Y:S01]  /*2960*/  @!PT LDS RZ, [RZ] ;  /* 0x00000000fffff984 */ /* 0x000fe20000000800 */
[----:B------:R-:W-:Y:S01]  /*2970*/  @!PT LDS RZ, [RZ] ;  /* 0x00000000fffff984 */ /* 0x000fe20000000800 */
[----:B------:R-:W-:Y:S04]  /*2980*/  @!P1 LDGSTS.E.BYPASS.LTC128B.128 [R34], desc[UR6][R36.64] ;  /* 0x0000000024229fae */ /* 0x000fe8000b901d46 */
[----:B------:R-:W-:Y:S04]  /*2990*/  @!P1 LDGSTS.E.BYPASS.LTC128B.128 [R34+0x2000], desc[UR6][R36.64+0x80] ;  /* 0x0200008024229fae */ /* 0x000fe8000b901d46 */
[----:B------:R-:W-:Y:S01]  /*29a0*/  @!P1 LDGSTS.E.BYPASS.LTC128B.128 [R34+0x4000], desc[UR6][R36.64+0x100] ;  /* 0x0400010024229fae */ /* 0x000fe2000b901d46 */
[----:B------:R-:W-:Y:S01]  /*29b0*/  ISETP.GE.AND P1, PT, R16, UR9, PT ;  /* 0x0000000910007c0c */ /* 0x000fe2000bf26270 */
[----:B------:R-:W-:-:S02]  /*29c0*/  UMOV UR9, UR19 ;  /* 0x0000001300097c82 */ /* 0x000fc40008000000 */
        /* <DEDUP_REMOVED lines=18> */
[----:B--2---:R-:W-:Y:S01]  /*2af0*/  @!P2 IMAD.IADD R5, R15, 0x1, R22 ;  /* 0x000000010f05a824 */ /* 0x004fe200078e0216 */
[----:B-1----:R-:W-:-:S02]  /*2b00*/  @!P2 LEA R4, P0, R14, R18, 0x1 ;  /* 0x000000120e04a211 */ /* 0x002fc400078008ff */
[----:B------:R-:W-:Y:S02]  /*2b10*/  @P2 STS.128 [R34+0xd000], RZ ;  /* 0x00d000ff22002388 */ /* 0x000fe40000000c00 */
[----:B------:R-:W-:Y:S02]  /*2b20*/  @!P2 LEA.HI.X R5, R14, R19, R5, 0x1, P0 ;  /* 0x000000130e05a211 */ /* 0x000fe400000f0c05 */
        /* <DEDUP_REMOVED lines=8> */
[----:B---3--:R-:W-:-:S03]  /*2bb0*/  IADD3 R6, P0, R11, UR10, RZ ;  /* 0x0000000a0b067c10 */ /* 0x008fc6000ff1e0ff */
[----:B------:R-:W0:Y:S01]  /*2bc0*/  LDGDEPBAR ;  /* 0x00000000000079af */ /* 0x000e220000000000 */
[----:B------:R-:W-:-:S05]  /*2bd0*/  IADD3.X R7, R10, UR9, RZ, P0, !PT ;  /* 0x000000090a077c10 */ /* 0x000fca00087fe4ff */
[----:B------:R-:W2:Y:S04]  /*2be0*/  @!P5 LDG.E R8, desc[UR6][R6.64+0x20] ;  /* 0x000020060608d981 */ /* 0x000ea8000c1e1900 */
[----:B------:R3:W4:Y:S01]  /*2bf0*/  @!P1 LDG.E R9, desc[UR6][R6.64] ;  /* 0x0000000606099981 */ /* 0x000722000c1e1900 */
[----:B-1----:R-:W-:Y:S01]  /*2c00*/  LEA.HI R4, R32, R31, RZ, 0x4 ;  /* 0x0000001f20047211 */ /* 0x002fe200078f20ff */
[----:B------:R-:W-:-:S04]  /*2c10*/  DEPBAR.LE SB0, 0x1 ;  /* 0x000080400000791a */ /* 0x000fc80000000000 */
[----:B------:R-:W-:Y:S01]  /*2c20*/  SHF.R.S32.HI R5, RZ, 0x4, R4 ;  /* 0x00000004ff057819 */ /* 0x000fe20000011404 */
[----:B------:R-:W-:Y:S03]  /*2c30*/  BAR.SYNC.DEFER_BLOCKING 0x0 ;  /* 0x0000000000007b1d */ /* 0x000fe60000010000 */
[----:B------:R-:W-:Y:S01]  /*2c40*/  LEA.HI R4, R4, R5, RZ, 0x1 ;  /* 0x0000000504047211 */ /* 0x000fe200078f08ff */
[----:B---3--:R-:W-:-:S03]  /*2c50*/  IMAD.SHL.U32 R7, R23, 0x40, RZ ;  /* 0x0000004017077824 */ /* 0x008fc600078e00ff */
[----:B------:R-:W-:Y:S02]  /*2c60*/  LOP3.LUT R6, R4, 0xfffffffe, RZ, 0xc0, !PT ;  /* 0xfffffffe04067812 */ /* 0x000fe400078ec0ff */
[----:B------:R-:W-:-:S03]  /*2c70*/  LOP3.LUT R4, R7, 0x1c0, RZ, 0xc0, !PT ;  /* 0x000001c007047812 */ /* 0x000fc600078ec0ff */
[----:B------:R-:W-:Y:S01]  /*2c80*/  IMAD.IADD R5, R5, 0x1, -R6 ;  /* 0x0000000105057824 */ /* 0x000fe200078e0a06 */
[----:B------:R-:W-:-:S03]  /*2c90*/  LOP3.LUT R6, R4, 0x8, R33, 0xf8, !PT ;  /* 0x0000000804067812 */ /* 0x000fc600078ef821 */
[----:B------:R-:W-:Y:S01]  /*2ca0*/  IMAD.SHL.U32 R5, R5, 0x200, RZ ;  /* 0x0000020005057824 */ /* 0x000fe200078e00ff */
[----:B------:R-:W-:-:S04]  /*2cb0*/  SHF.R.U32.HI R4, RZ, 0x3, R4 ;  /* 0x00000003ff047819 */ /* 0x000fc80000011604 */
[----:B------:R-:W-:Y:S02]  /*2cc0*/  LOP3.LUT R4, R6, R4, RZ, 0x3c, !PT ;  /* 0x0000000406047212 */ /* 0x000fe400078e3cff */
[----:B------:R-:W-:Y:S01]  /*2cd0*/  LOP3.LUT P0, RZ, R23, 0x2, RZ, 0xc0, !PT ;  /* 0x0000000217ff7812 */ /* 0x000fe2000780c0ff */
[----:B------:R-:W1:Y:S04]  /*2ce0*/  LDSM.16.M88.4 R164, [R252] ;  /* 0x00000000fca4783b */ /* 0x000e680000000200 */
[----:B--2---:R2:W-:Y:S04]  /*2cf0*/  STL [R1+0x5c], R8 ;  /* 0x00005c0801007387 */ /* 0x0045e80000100800 */
[----:B------:R3:W-:Y:S04]  /*2d00*/  STL.64 [R1+0x30], R28 ;  /* 0x0000301c01007387 */ /* 0x0007e80000100a00 */
[----:B------:R1:W1:Y:S04]  /*2d10*/  LDSM.16.M88.4 R168, [R252+0x800] ;  /* 0x00080000fca8783b */ /* 0x0002680000000200 */
[----:B------:R1:W1:Y:S04]  /*2d20*/  LDSM.16.M88.4 R196, [R252+0x2000] ;  /* 0x00200000fcc4783b */ /* 0x0002680000000200 */
[----:B------:R1:W1:Y:S04]  /*2d30*/  LDSM.16.M88.4 R200, [R252+0x2800] ;  /* 0x00280000fcc8783b */ /* 0x0002680000000200 */
[----:B------:R1:W1:Y:S04]  /*2d40*/  LDSM.16.M88.4 R228, [R252+0x4000] ;  /* 0x00400000fce4783b */ /* 0x0002680000000200 */
[----:B------:R1:W1:Y:S01]  /*2d50*/  LDSM.16.M88.4 R232, [R252+0x4800] ;  /* 0x00480000fce8783b */ /* 0x0002620000000200 */
[----:B--2---:R-:W-:-:S04]  /*2d60*/  LEA.HI R8, R32, R31, RZ, 0x7 ;  /* 0x0000001f20087211 */ /* 0x004fc800078f38ff */
[----:B------:R-:W-:-:S05]  /*2d70*/  SHF.R.S32.HI R7, RZ, 0x7, R8 ;  /* 0x00000007ff077819 */ /* 0x000fca0000011408 */
[----:B------:R-:W-:-:S04]  /*2d80*/  IMAD R5, R7, 0x800, R5 ;  /* 0x0000080007057824 */ /* 0x000fc800078e0205 */
[----:B------:R-:W-:Y:S02]  /*2d90*/  IMAD.IADD R4, R5, 0x1, R4 ;  /* 0x0000000105047824 */ /* 0x000fe400078e0204 */
[----:B------:R-:W2:Y:S01]  /*2da0*/  LDL R5, [R1+0x4] ;  /* 0x0000040001057983 */ /* 0x000ea20000100800 */
[----:B------:R-:W-:Y:S02]  /*2db0*/  SEL R240, R240, 0xffffffe0, !P0 ;  /* 0xffffffe0f0f07807 */ /* 0x000fe40004000000 */
[----:B------:R-:W-:-:S03]  /*2dc0*/  LEA R4, R4, UR4, 0x1 ;  /* 0x0000000404047c11 */ /* 0x000fc6000f8e08ff */
[----:B------:R-:W-:Y:S02]  /*2dd0*/  IMAD.IADD R240, R240, 0x1, R252 ;  /* 0x00000001f0f07824 */ /* 0x000fe400078e02fc */
[----:B------:R1:W1:Y:S04]  /*2de0*/  LDSM.16.M88.4 R148, [R4+0x12000] ;  /* 0x012000000494783b */ /* 0x0002680000000200 */
        /* <DEDUP_REMOVED lines=11> */
[----:B----4-:R4:W-:Y:S04]  /*2ea0*/  STL [R1+0x58], R9 ;  /* 0x0000580901007387 */ /* 0x0109e80000100800 */
[----:B------:R4:W-:Y:S01]  /*2eb0*/  STL [R1], R4 ;  /* 0x0000000401007387 */ /* 0x0009e20000100800 */
[----:B------:R-:W-:-:S04]  /*2ec0*/  USHF.L.U32 UR13, UR21, 0x6, URZ ;  /* 0x00000006150d7899 */ /* 0x000fc8000800063f */
[----:B------:R-:W-:Y:S01]  /*2ed0*/  UIADD3 UR13, UR13, 0x40, URZ ;  /* 0x000000400d0d7890 */ /* 0x000fe2000fffe03f */
[----:B------:R-:W-:Y:S02]  /*2ee0*/  CS2R R38, SRZ ;  /* 0x0000000000267805 */ /* 0x000fe4000001ff00 */
[----:B------:R-:W-:Y:S02]  /*2ef0*/  CS2R R36, SRZ ;  /* 0x0000000000247805 */ /* 0x000fe4000001ff00 */
[----:B------:R-:W-:Y:S02]  /*2f00*/  CS2R R30, SRZ ;  /* 0x00000000001e7805 */ /* 0x000fe4000001ff00 */
[----:B---3--:R-:W-:Y:S02]  /*2f10*/  CS2R R28, SRZ ;  /* 0x00000000001c7805 */ /* 0x008fe4000001ff00 */
[----:B------:R-:W-:Y:S02]  /*2f20*/  CS2R R34, SRZ ;  /* 0x0000000000227805 */ /* 0x000fe4000001ff00 */
[----:B------:R-:W-:-:S02]  /*2f30*/  CS2R R32, SRZ ;  /* 0x0000000000207805 */ /* 0x000fc4000001ff00 */
[----:B------:R-:W-:Y:S02]  /*2f40*/  CS2R R26, SRZ ;  /* 0x00000000001a7805 */ /* 0x000fe4000001ff00 */
[----:B------:R-:W-:Y:S02]  /*2f50*/  CS2R R24, SRZ ;  /* 0x0000000000187805 */ /* 0x000fe4000001ff00 */
[----:B------:R-:W-:Y:S02]  /*2f60*/  CS2R R22, SRZ ;  /* 0x0000000000167805 */ /* 0x000fe4000001ff00 */
[----:B------:R-:W-:Y:S01]  /*2f70*/  CS2R R20, SRZ ;  /* 0x0000000000147805 */ /* 0x000fe2000001ff00 */
[----:B------:R-:W-:Y:S01]  /*2f80*/  UISETP.GE.AND UP0, UPT, UR13, UR5, UPT ;  /* 0x000000050d00728c */ /* 0x000fe2000bf06270 */
[----:B------:R-:W-:Y:S01]  /*2f90*/  UMOV UR12, UR14 ;  /* 0x0000000e000c7c82 */ /* 0x000fe20008000000 */
[----:B------:R-:W-:Y:S01]  /*2fa0*/  UMOV UR11, UR15 ;  /* 0x0000000f000b7c82 */ /* 0x000fe20008000000 */
[----:B------:R-:W-:Y:S01]  /*2fb0*/  ULDC UR13, c[0x0][0x2ec] ;  /* 0x0000bb00000d7ab9 */ /* 0x000fe20000000800 */
[----:B--2---:R4:W2:Y:S04]  /*2fc0*/  LDSM.16.M88.4 R156, [R5] ;  /* 0x00000000059c783b */ /* 0x0048a80000000200 */
[----:B------:R4:W3:Y:S04]  /*2fd0*/  LDSM.16.M88.4 R160, [R5+0x800] ;  /* 0x0008000005a0783b */ /* 0x0008e80000000200 */
[----:B------:R4:W1:Y:S04]  /*2fe0*/  LDSM.16.M88.4 R188, [R5+0x2000] ;  /* 0x0020000005bc783b */ /* 0x0008680000000200 */
[----:B------:R4:W1:Y:S04]  /*2ff0*/  LDSM.16.M88.4 R192, [R5+0x2800] ;  /* 0x0028000005c0783b */ /* 0x0008680000000200 */
[----:B------:R4:W1:Y:S04]  /*3000*/  LDSM.16.M88.4 R220, [R5+0x4000] ;  /* 0x0040000005dc783b */ /* 0x0008680000000200 */
[----:B------:R4:W1:Y:S02]  /*3010*/  LDSM.16.M88.4 R224, [R5+0x4800] ;  /* 0x0048000005e0783b */ /* 0x0008640000000200 */
.L_x_103:
[----:B------:R-:W4:Y:S01]  /*3020*/  LDL R250, [R1] ;  /* 0x0000000001fa7983 */ /* 0x000f220000100800 */
[----:B------:R-:W-:Y:S01]  /*3030*/  PLOP3.LUT P1, PT, PT, PT, UP0, 0x80, 0x0 ;  /* 0x000000000000781c */ /* 0x000fe20003f2f008 */
[----:B------:R-:W-:Y:S01]  /*3040*/  UISETP.GE.AND UP3, UPT, UR8, 0x1, UPT ;  /* 0x000000010800788c */ /* 0x000fe2000bf66270 */
[----:B------:R-:W-:Y:S01]  /*3050*/  PLOP3.LUT P2, PT, PT, PT, UP0, 0x80, 0x0 ;  /* 0x000000000000781c */ /* 0x000fe20003f4f008 */
[----:B------:R-:W2:Y:S01]  /*3060*/  LDL R249, [R1+0x8] ;  /* 0x0000080001f97983 */ /* 0x000ea20000100800 */
[----:B------:R-:W-:Y:S02]  /*3070*/  PLOP3.LUT P4, PT, PT, PT, UP0, 0x80, 0x0 ;  /* 0x000000000000781c */ /* 0x000fe40003f8f008 */
[----:B------:R-:W-:Y:S01]  /*3080*/  PLOP3.LUT P5, PT, PT, PT, UP0, 0x80, 0x0 ;  /* 0x000000000000781c */ /* 0x000fe20003faf008 */
[----:B------:R-:W3:Y:S01]  /*3090*/  LDL R244, [R1+0x4] ;  /* 0x0000040001f47983 */ /* 0x000ee20000100800 */
[----:B------:R-:W-:Y:S02]  /*30a0*/  PLOP3.LUT P0, PT, PT, PT, UP0, 0x80, 0x0 ;  /* 0x000000000000781c */ /* 0x000fe40003f0f008 */
[----:B------:R-:W-:Y:S01]  /*30b0*/  PLOP3.LUT P6, PT, PT, PT, UP0, 0x80, 0x0 ;  /* 0x000000000000781c */ /* 0x000fe20003fcf008 */
[----:B------:R-:W3:Y:S04]  /*30c0*/  LDL R248, [R1+0xc] ;  /* 0x00000c0001f87983 */ /* 0x000ee80000100800 */
[----:B-1----:R-:W3:Y:S04]  /*30d0*/  LDL R247, [R1+0x18] ;  /* 0x0000180001f77983 */ /* 0x002ee80000100800 */
[----:B------:R-:W3:Y:S04]  /*30e0*/  LDL R245, [R1+0x10] ;  /* 0x0000100001f57983 */ /* 0x000ee80000100800 */
[----:B------:R-:W3:Y:S04]  /*30f0*/  LDL R246, [R1+0x14] ;  /* 0x0000140001f67983 */ /* 0x000ee80000100800 */
[----:B------:R-:W0:Y:S04]  /*3100*/  LDGDEPBAR ;  /* 0x00000000000079af */ /* 0x000e280000000000 */
[----:B------:R-:W3:Y:S01]  /*3110*/  LDL R251, [R1+0x70] ;  /* 0x0000700001fb7983 */ /* 0x000ee20000100800 */
[----:B------:R-:W-:Y:S04]  /*3120*/  DEPBAR.LE SB0, 0x0 ;  /* 0x000080000000791a */ /* 0x000fe80000000000 */
[----:B------:R-:W-:Y:S06]  /*3130*/  BAR.SYNC.DEFER_BLOCKING 0x0 ;  /* 0x0000000000007b1d */ /* 0x000fec0000010000 */
[----:B------:R-:W-:Y:S04]  /*3140*/  LDSM.16.M88.4 R88, [R252+-0x6000] ;  /* 0xffa00000fc58783b */ /* 0x000fe80000000200 */
[----:B----4-:R-:W-:Y:S04]  /*3150*/  LDSM.16.M88.4 R8, [R250+0xc000] ;  /* 0x00c00000fa08783b */ /* 0x010fe80000000200 */
[----:B--2---:R-:W1:Y:S04]  /*3160*/  LDSM.16.M88.4 R16, [R249] ;  /* 0x00000000f910783b */ /* 0x004e680000000200 */
[----:B------:R-:W2:Y:S04]  /*3170*/  LDSM.16.M88.4 R68, [R250+0xc800] ;  /* 0x00c80000fa44783b */ /* 0x000ea80000000200 */
[----:B---3--:R-:W-:Y:S04]  /*3180*/  LDSM.16.M88.4 R72, [R248] ;  /* 0x00000000f848783b */ /* 0x008fe80000000200 */
[----:B------:R-:W3:Y:S04]  /*3190*/  LDSM.16.M88.4 R76, [R244+-0x6000] ;  /* 0xffa00000f44c783b */ /* 0x000ee80000000200 */
[----:B------:R-:W4:Y:S04]  /*31a0*/  LDSM.16.M88.4 R80, [R244+-0x5800] ;  /* 0xffa80000f450783b */ /* 0x000f280000000200 */
[----:B------:R-:W4:Y:S04]  /*31b0*/  LDSM.16.M88.4 R84, [R247] ;  /* 0x00000000f754783b */ /* 0x000f280000000200 */
[----:B------:R-:W-:Y:S04]  /*31c0*/  LDSM.16.M88.4 R92, [R246] ;  /* 0x00000000f65c783b */ /* 0x000fe80000000200 */
[----:B------:R-:W-:Y:S01]  /*31d0*/  LDSM.16.M88.4 R96, [R245] ;  /* 0x00000000f560783b */ /* 0x000fe20000000200 */
[C---:B-1----:R-:W-:Y:S06]  /*31e0*/  HMMA.16816.F32.BF16 R4, R16.reuse, R8, RZ ;  /* 0x000000081004723c */ /* 0x042fec00000418ff */
[C---:B------:R-:W-:Y:S06]  /*31f0*/  HMMA.16816.F32.BF16 R8, R16.reuse, R10, RZ ;  /* 0x0000000a1008723c */ /* 0x040fec00000418ff */
[C---:B--2---:R-:W-:Y:S06]  /*3200*/  HMMA.16816.F32.BF16 R12, R16.reuse, R68, RZ ;  /* 0x00000044100c723c */ /* 0x044fec00000418ff */
[----:B------:R-:W-:Y:S01]  /*3210*/  HMMA.16816.F32.BF16 R16, R16, R70, RZ ;  /* 0x000000461010723c */ /* 0x000fe200000418ff */
[----:B------:R-:W1:Y:S05]  /*3220*/  LDSM.16.M88.4 R68, [R252+-0x5800] ;  /* 0xffa80000fc44783b */ /* 0x000e6a0000000200 */
[C---:B---3--:R-:W-:Y:S06]  /*3230*/  HMMA.16816.F32.BF16 R4, R72.reuse, R76, R4 ;  /* 0x0000004c4804723c */ /* 0x048fec0000041804 */
        /* <DEDUP_REMOVED lines=172> */
[----:B------:R-:W-:Y:S02]  /*3d00*/  @P1 FSEL R19, R19, -INF , !P4 ;  /* 0xff80000013131808 */ /* 0x000fe40006000000 */
[----:B------:R-:W-:Y:S01]  /*3d10*/  PLOP3.LUT P3, PT, PT, PT, UP3, 0x80, 0x0 ;  /* 0x000000000000781c */ /* 0x000fe20003f6f038 */
[--C-:B------:R-:W-:Y:S04]  /*3d20*/  FFMA.FTZ R18, R18, UR13, -R4.reuse ;  /* 0x0000000d12127c23 */ /* 0x100fe80008010804 */
[----:B------:R-:W3:Y:S01]  /*3d30*/  MUFU.EX2 R88, R15 ;  /* 0x0000000f00587308 */ /* 0x000ee20000000800 */
[----:B------:R-:W-:Y:S01]  /*3d40*/  FFMA.FTZ R4, R19, UR13, -R4 ;  /* 0x0000000d13047c23 */ /* 0x000fe20008010804 */
[----:B-1----:R-:W-:Y:S02]  /*3d50*/  F2FP.BF16.F32.PACK_AB R7, R84, R85 ;  /* 0x000000555407723e */ /* 0x002fe400000010ff */
[----:B------:R-:W-:Y:S06]  /*3d60*/  IADD3.X R13, R75, UR11, RZ, P0, !PT ;  /* 0x0000000b4b0d7c10 */ /* 0x000fec00087fe4ff */
        /* <DEDUP_REMOVED lines=101> */
[----:B------:R-:W-:Y:S02]  /*43c0*/  FADD.FTZ R5, -R80, R15 ;  /* 0x0000000f50057221 */ /* 0x000fe40000010100 */
        /* <DEDUP_REMOVED lines=25> */
[----:B------:R-:W2:Y:S04]  /*4560*/  LDSM.16.MT88.4 R12, [R2+0x14000] ;  /* 0x01400000020c783b */ /* 0x000ea80000004200 */
[----:B------:R-:W3:Y:S04]  /*4570*/  LDSM.16.MT88.4 R16, [R0+0x8000] ;  /* 0x008000000010783b */ /* 0x000ee80000004200 */
[----:B------:R-:W4:Y:S04]  /*4580*/  LDSM.16.MT88.4 R68, [R0+0xa000] ;  /* 0x00a000000044783b */ /* 0x000f280000004200 */
[----:B------:R-:W-:Y:S04]  /*4590*/  LDSM.16.MT88.4 R72, [R3+0x14800] ;  /* 0x014800000348783b */ /* 0x000fe80000004200 */
[----:B------:R-:W4:Y:S04]  /*45a0*/  LDSM.16.MT88.4 R76, [R0+0x6800] ;  /* 0x00680000004c783b */ /* 0x000f280000004200 */
[----:B------:R-:W4:Y:S04]  /*45b0*/  LDSM.16.MT88.4 R80, [R2+0x14800] ;  /* 0x014800000250783b */ /* 0x000f280000004200 */
[----:B------:R-:W4:Y:S04]  /*45c0*/  LDSM.16.MT88.4 R84, [R0+0x8800] ;  /* 0x008800000054783b */ /* 0x000f280000004200 */
[----:B------:R-:W-:Y:S04]  /*45d0*/  LDSM.16.MT88.4 R88, [R0+0x7800] ;  /* 0x007800000058783b */ /* 0x000fe80000004200 */
[----:B------:R-:W-:Y:S01]  /*45e0*/  LDSM.16.MT88.4 R92, [R2+0x15800] ;  /* 0x01580000025c783b */ /* 0x000fe20000004200 */
[-C--:B-1---5:R-:W-:Y:S03]  /*45f0*/  HMMA.16816.F32.BF16 R20, R4, R8.reuse, R20 ;  /* 0x000000080414723c */ /* 0x0a2fe60000041814 */
[----:B------:R1:W5:Y:S03]  /*4600*/  LDL R244, [R1+0x2c] ;  /* 0x00002c0001f47983 */ /* 0x0003660000100800 */
[C---:B--2---:R-:W-:Y:S06]  /*4610*/  HMMA.16816.F32.BF16 R24, R12.reuse, R8, R24 ;  /* 0x000000080c18723c */ /* 0x044fec0000041818 */
        /* <DEDUP_REMOVED lines=13> */
[----:B------:R-:W3:Y:S04]  /*46f0*/  LDSM.16.MT88.4 R4, [R3+0x15000] ;  /* 0x015000000304783b */ /* 0x000ee80000004200 */
[----:B------:R-:W4:Y:S01]  /*4700*/  LDSM.16.MT88.4 R68, [R0+0x9000] ;  /* 0x009000000044783b */ /* 0x000f220000004200 */
[-C--:B------:R-:W-:Y:S06]  /*4710*/  HMMA.16816.F32.BF16 R20, R72, R76.reuse, R20 ;  /* 0x0000004c4814723c */ /* 0x080fec0000041814 */
        /* <DEDUP_REMOVED lines=14> */
[----:B------:R-:W2:Y:S01]  /*4800*/  LDSM.16.MT88.4 R8, [R0+0xb800] ;  /* 0x00b800000008783b */ /* 0x000ea20000004200 */
[----:B------:R-:W-:Y:S04]  /*4810*/  BAR.SYNC.DEFER_BLOCKING 0x0 ;  /* 0x0000000000007b1d */ /* 0x000fe80000010000 */
[-C--:B---3--:R-:W-:Y:S06]  /*4820*/  HMMA.16816.F32.BF16 R20, R4, R12.reuse, R20 ;  /* 0x0000000c0414723c */ /* 0x088fec0000041814 */
        /* <DEDUP_REMOVED lines=28> */
[----:B------:R-:W3:Y:S01]  /*49f0*/  LDC R7, c[0x0][0x424] ;  /* 0x00010900ff077b82 */ /* 0x000ee20000000800 */
[----:B-1----:R-:W-:Y:S05]  /*4a00*/  IMAD.U32 R4, R6, -0x40, RZ ;  /* 0xffffffc006047824 */ /* 0x002fea00078e00ff */
[C---:B--2---:R-:W-:Y:S04]  /*4a10*/  LEA R5, P0, R4.reuse, R96, 0x1 ;  /* 0x0000006004057211 */ /* 0x044fe800078008ff */
[----:B------:R-:W-:Y:S01]  /*4a20*/  LEA.HI.X.SX32 R4, R4, R97, 0x1, P0 ;  /* 0x0000006104047211 */ /* 0x000fe200000f0eff */
[----:B------:R-:W-:Y:S04]  /*4a30*/  IMAD.MOV.U32 R8, RZ, RZ, R5 ;  /* 0x000000ffff087224 */ /* 0x000fe800078e0005 */
[----:B------:R-:W-:Y:S01]  /*4a40*/  IMAD.MOV.U32 R9, RZ, RZ, R4 ;  /* 0x000000ffff097224 */ /* 0x000fe200078e0004 */
[C---:B------:R-:W-:Y:S04]  /*4a50*/  LEA R4, P0, R6.reuse, R8, 0x6 ;  /* 0x0000000806047211 */ /* 0x040fe800078030ff */
[----:B------:R-:W-:Y:S01]  /*4a60*/  @!PT LDS RZ, [RZ] ;  /* 0x00000000fffff984 */ /* 0x000fe20000000800 */
[----:B------:R-:W-:Y:S01]  /*4a70*/  @!PT LDS RZ, [RZ] ;  /* 0x00000000fffff984 */ /* 0x000fe20000000800 */
[----:B------:R-:W-:Y:S01]  /*4a80*/  @!PT LDS RZ, [RZ] ;  /* 0x00000000fffff984 */ /* 0x000fe20000000800 */
[----:B-----5:R1:W-:Y:S01]  /*4a90*/  LDGSTS.E.BYPASS.LTC128B.128 [R244+0x6000], desc[UR6][R8.64] ;  /* 0x0600000008f47fae */ /* 0x0203e2000b901d46 */
[----:B---3--:R-:W-:Y:S03]  /*4aa0*/  LEA.HI.X R5, R6, R9, R7, 0x6, P0 ;  /* 0x0000000906057211 */ /* 0x008fe600000f3407 */
[----:B------:R1:W-:Y:S04]  /*4ab0*/  LDGSTS.E.BYPASS.LTC128B.128 [R244+0x8000], desc[UR6][R8.64+0x80] ;  /* 0x0800008008f47fae */ /* 0x0003e8000b901d46 */
[----:B------:R1:W-:Y:S04]  /*4ac0*/  LDGSTS.E.BYPASS.LTC128B.128 [R244+0xa000], desc[UR6][R8.64+0x100] ;  /* 0x0a00010008f47fae */ /* 0x0003e8000b901d46 */
[----:B------:R1:W-:Y:S04]  /*4ad0*/  LDGSTS.E.BYPASS.LTC128B.128 [R244+0x7000], desc[UR6][R4.64] ;  /* 0x0700000004f47fae */ /* 0x0003e8000b901d46 */
[----:B------:R1:W-:Y:S04]  /*4ae0*/  LDGSTS.E.BYPASS.LTC128B.128 [R244+0x9000], desc[UR6][R4.64+0x80] ;  /* 0x0900008004f47fae */ /* 0x0003e8000b901d46 */
[----:B------:R1:W-:Y:S04]  /*4af0*/  LDGSTS.E.BYPASS.LTC128B.128 [R244+0xb000], desc[UR6][R4.64+0x100] ;  /* 0x0b00010004f47fae */ /* 0x0003e8000b901d46 */
[----:B------:R1:W-:Y:S04]  /*4b00*/  STL.64 [R1+0x40], R8 ;  /* 0x0000400801007387 */ /* 0x0003e80000100a00 */
[----:B------:R-:W0:Y:S02]  /*4b10*/  LDGDEPBAR ;  /* 0x00000000000079af */ /* 0x000e240000000000 */
.L_x_101:
        /* <DEDUP_REMOVED lines=16> */
[----:B------:R-:W-:Y:S04]  /*4c20*/  STL.64 [R1+0xa8], R32 ;  /* 0x0000a82001007387 */ /* 0x000fe80000100a00 */
[----:B------:R1:W-:Y:S04]  /*4c30*/  STL [R1+0xa0], R30 ;  /* 0x0000a01e01007387 */ /* 0x0003e80000100800 */
[----:B------:R-:W-:Y:S04]  /*4c40*/  STL.64 [R1+0x98], R28 ;  /* 0x0000981c01007387 */ /* 0x000fe80000100a00 */
[----:B------:R4:W-:Y:S04]  /*4c50*/  STL.64 [R1+0x90], R22 ;  /* 0x0000901601007387 */ /* 0x0009e80000100a00 */
[----:B------:R-:W-:Y:S04]  /*4c60*/  STL.64 [R1+0x88], R26 ;  /* 0x0000881a01007387 */ /* 0x000fe80000100a00 */
[----:B------:R-:W-:Y:S04]  /*4c70*/  STL.64 [R1+0x80], R24 ;  /* 0x0000801801007387 */ /* 0x000fe80000100a00 */
[----:B------:R4:W-:Y:S04]  /*4c80*/  STL.64 [R1+0x78], R20 ;  /* 0x0000781401007387 */ /* 0x0009e80000100a00 */
[----:B------:R-:W-:Y:S01]  /*4c90*/  LDSM.16.MT88.4 R244, [R0+0x10000] ;  /* 0x0100000000f4783b */ /* 0x000fe20000004200 */
[----:B-1----:R-:W-:Y:S03]  /*4ca0*/  IMAD.MOV.U32 R30, RZ, RZ, R43 ;  /* 0x000000ffff1e7224 */ /* 0x002fe600078e002b */
[----:B------:R-:W-:Y:S04]  /*4cb0*/  LDSM.16.MT88.4 R36, [R0+0xe800] ;  /* 0x00e800000024783b */ /* 0x000fe80000004200 */
[----:B----4-:R-:W4:Y:S04]  /*4cc0*/  LDL R23, [R1+0x24] ;  /* 0x0000240001177983 */ /* 0x010f280000100800 */
[----:B------:R-:W4:Y:S04]  /*4cd0*/  LDL R20, [R1+0x20] ;  /* 0x0000200001147983 */ /* 0x000f280000100800 */
        /* <DEDUP_REMOVED lines=31> */
[----:B------:R-:W1:Y:S05]  /*4ed0*/  LDSM.16.M88.4 R24, [R20] ;  /* 0x000000001418783b */ /* 0x000e6a0000000200 */
[----:B------:R-:W-:Y:S01]  /*4ee0*/  HMMA.16816.F32.BF16 R96, R248, R246, R96 ;  /* 0x000000f6f860723c */ /* 0x000fe20000041860 */
[----:B------:R-:W2:Y:S04]  /*4ef0*/  LDSM.16.MT88.4 R244, [R0+0xf000] ;  /* 0x00f0000000f4783b */ /* 0x000ea80000004200 */
[----:B------:R-:W3:Y:S01]  /*4f00*/  LDSM.16.MT88.4 R248, [R0+0x11000] ;  /* 0x0110000000f8783b */ /* 0x000ee20000004200 */
[-C--:B-1----:R-:W-:Y:S06]  /*4f10*/  HMMA.16816.F32.BF16 R4, R24, R44.reuse, R4 ;  /* 0x0000002c1804723c */ /* 0x082fec0000041804 */
[C---:B------:R-:W-:Y:S06]  /*4f20*/  HMMA.16816.F32.BF16 R8, R36.reuse, R44, R8 ;  /* 0x0000002c2408723c */ /* 0x040fec0000041808 */
[-C--:B------:R-:W-:Y:S06]  /*4f30*/  HMMA.16816.F32.BF16 R12, R36, R46.reuse, R12 ;  /* 0x0000002e240c723c */ /* 0x080fec000004180c */
[C---:B------:R-:W-:Y:S01]  /*4f40*/  HMMA.16816.F32.BF16 R16, R24.reuse, R46, R16 ;  /* 0x0000002e1810723c */ /* 0x040fe20000041810 */
[----:B------:R-:W5:Y:S04]  /*4f50*/  LDL.LU.64 R46, [R1+0xd8] ;  /* 0x0000d800012e7983 */ /* 0x000f680000300a00 */
[----:B------:R-:W5:Y:S01]  /*4f60*/  LDL.LU.64 R44, [R1+0xd0] ;  /* 0x0000d000012c7983 */ /* 0x000f620000300a00 */
[-C--:B--2---:R-:W-:Y:S03]  /*4f70*/  HMMA.16816.F32.BF16 R68, R24, R244.reuse, R68 ;  /* 0x000000f41844723c */ /* 0x084fe60000041844 */
[----:B------:R-:W2:Y:S03]  /*4f80*/  LDL R29, [R1+0x60] ;  /* 0x00006000011d7983 */ /* 0x000ea60000100800 */
[C---:B------:R-:W-:Y:S01]  /*4f90*/  HMMA.16816.F32.BF16 R72, R36.reuse, R244, R72 ;  /* 0x000000f42448723c */ /* 0x040fe20000041848 */
[----:B------:R-:W4:Y:S04]  /*4fa0*/  LDL R22, [R1+0x64] ;  /* 0x0000640001167983 */ /* 0x000f280000100800 */
[----:B------:R-:W4:Y:S01]  /*4fb0*/  LDL R33, [R1+0x5c] ;  /* 0x00005c0001217983 */ /* 0x000f220000100800 */
[-C--:B------:R-:W-:Y:S03]  /*4fc0*/  HMMA.16816.F32.BF16 R76, R36, R246.reuse, R76 ;  /* 0x000000f6244c723c */ /* 0x080fe6000004184c */
[----:B------:R-:W4:Y:S03]  /*4fd0*/  LDL R32, [R1+0x58] ;  /* 0x0000580001207983 */ /* 0x000f260000100800 */
[C---:B------:R-:W-:Y:S01]  /*4fe0*/  HMMA.16816.F32.BF16 R80, R24.reuse, R246, R80 ;  /* 0x000000f61850723c */ /* 0x040fe20000041850 */
[----:B------:R-:W4:Y:S04]  /*4ff0*/  LDL.LU.64 R20, [R1+0x30] ;  /* 0x0000300001147983 */ /* 0x000f280000300a00 */
[----:B------:R-:W1:Y:S01]  /*5000*/  LDSM.16.M88.4 R244, [R23] ;  /* 0x0000000017f4783b */ /* 0x000e620000000200 */
[-C--:B---3--:R-:W-:Y:S06]  /*5010*/  HMMA.16816.F32.BF16 R84, R24, R248.reuse, R84 ;  /* 0x000000f81854723c */ /* 0x088fec0000041854 */
[C---:B------:R-:W-:Y:S06]  /*5020*/  HMMA.16816.F32.BF16 R88, R36.reuse, R248, R88 ;  /* 0x000000f82458723c */ /* 0x040fec0000041858 */
[-C--:B------:R-:W-:Y:S01]  /*5030*/  HMMA.16816.F32.BF16 R92, R36, R250.reuse, R92 ;  /* 0x000000fa245c723c */ /* 0x080fe2000004185c */
[----:B------:R3:W1:Y:S05]  /*5040*/  LDSM.16.M88.4 R36, [R23+0x1000] ;  /* 0x001000001724783b */ /* 0x00066a0000000200 */
[----:B------:R-:W-:Y:S01]  /*5050*/  HMMA.16816.F32.BF16 R96, R24, R250, R96 ;  /* 0x000000fa1860723c */ /* 0x000fe20000041860 */
[----:B------:R-:W1:Y:S04]  /*5060*/  LDSM.16.MT88.4 R248, [R0+0xf800] ;  /* 0x00f8000000f8783b */ /* 0x000e680000004200 */
[----:B------:R-:W1:Y:S01]  /*5070*/  LDSM.16.MT88.4 R24, [R0+0x11800] ;  /* 0x011800000018783b */ /* 0x000e620000004200 */
[----:B---3--:R-:W3:Y:S01]  /*5080*/  LDC R23, c[0x0][0x270] ;  /* 0x00009c00ff177b82 */ /* 0x008ee20000000800 */
[-C--:B-1----:R-:W-:Y:S06]  /*5090*/  HMMA.16816.F32.BF16 R4, R244, R40.reuse, R4 ;  /* 0x00000028f404723c */ /* 0x082fec0000041804 */
[C---:B------:R-:W-:Y:S06]  /*50a0*/  HMMA.16816.F32.BF16 R8, R36.reuse, R40, R8 ;  /* 0x000000282408723c */ /* 0x040fec0000041808 */
[-C--:B------:R-:W-:Y:S05]  /*50b0*/  HMMA.16816.F32.BF16 R12, R36, R42.reuse, R12 ;  /* 0x0000002a240c723c */ /* 0x080fea000004180c */
[----:B---3--:R-:W-:Y:S01]  /*50c0*/  IMAD R23, R23, UR17, RZ ;  /* 0x0000001117177c24 */ /* 0x008fe2000f8e02ff */
[C---:B------:R-:W-:Y:S01]  /*50d0*/  HMMA.16816.F32.BF16 R16, R244.reuse, R42, R16 ;  /* 0x0000002af410723c */ /* 0x040fe20000041810 */
[----:B------:R-:W5:Y:S04]  /*50e0*/  LDL.LU.64 R42, [R1+0xc8] ;  /* 0x0000c800012a7983 */ /* 0x000f680000300a00 */
[----:B------:R-:W5:Y:S01]  /*50f0*/  LDL.LU.64 R40, [R1+0xc0] ;  /* 0x0000c00001287983 */ /* 0x000f620000300a00 */
[-C--:B------:R-:W-:Y:S06]  /*5100*/  HMMA.16816.F32.BF16 R68, R244, R248.reuse, R68 ;  /* 0x000000f8f444723c */ /* 0x080fec0000041844 */
[C---:B------:R-:W-:Y:S06]  /*5110*/  HMMA.16816.F32.BF16 R72, R36.reuse, R248, R72 ;  /* 0x000000f82448723c */ /* 0x040fec0000041848 */
[-C--:B------:R-:W-:Y:S05]  /*5120*/  HMMA.16816.F32.BF16 R76, R36, R250.reuse, R76 ;  /* 0x000000fa244c723c */ /* 0x080fea000004184c */
[C---:B------:R-:W-:Y:S01]  /*5130*/  IMAD.SHL.U32 R248, R23.reuse, 0x8, RZ ;  /* 0x0000000817f87824 */ /* 0x040fe200078e00ff */
[C---:B------:R-:W-:Y:S05]  /*5140*/  HMMA.16816.F32.BF16 R80, R244.reuse, R250, R80 ;  /* 0x000000faf450723c */ /* 0x040fea0000041850 */
[C---:B------:R-:W-:Y:S01]  /*5150*/  IMAD.SHL.U32 R249, R23.reuse, 0x10, RZ ;  /* 0x0000001017f97824 */ /* 0x040fe200078e00ff */
[-C--:B------:R-:W-:Y:S05]  /*5160*/  HMMA.16816.F32.BF16 R84, R244, R24.reuse, R84 ;  /* 0x00000018f454723c */ /* 0x080fea0000041854 */
[C---:B------:R-:W-:Y:S01]  /*5170*/  IMAD.U32 R250, R23.reuse, -0x40, RZ ;  /* 0xffffffc017fa7824 */ /* 0x040fe200078e00ff */
[C---:B------:R-:W-:Y:S01]  /*5180*/  HMMA.16816.F32.BF16 R88, R36.reuse, R24, R88 ;  /* 0x000000182458723c */ /* 0x040fe20000041858 */
[----:B------:R-:W1:Y:S05]  /*5190*/  LDC R24, c[0x0][0x270] ;  /* 0x00009c00ff187b82 */ /* 0x000e6a0000000800 */
[-C--:B------:R-:W-:Y:S05]  /*51a0*/  HMMA.16816.F32.BF16 R92, R36, R26.reuse, R92 ;  /* 0x0000001a245c723c */ /* 0x080fea000004185c */
[----:B------:R-:W-:Y:S01]  /*51b0*/  IMAD.MOV.U32 R25, RZ, RZ, R30 ;  /* 0x000000ffff197224 */ /* 0x000fe200078e001e */
[----:B------:R-:W-:Y:S05]  /*51c0*/  HMMA.16816.F32.BF16 R96, R244, R26, R96 ;  /* 0x0000001af460723c */ /* 0x000fea0000041860 */
[----:B------:R-:W-:Y:S01]  /*51d0*/  IMAD R30, R23, 0x18, RZ ;  /* 0x00000018171e7824 */ /* 0x000fe200078e02ff */
[----:B--2---:R-:W-:Y:S01]  /*51e0*/  @P3 IADD3 R28, P1, R29, UR10, RZ ;  /* 0x0000000a1d1c3c10 */ /* 0x004fe2000ff3e0ff */
[----:B------:R-:W-:Y:S04]  /*51f0*/  @UP3 UMOV UR10, UR15 ;  /* 0x0000000f000a3c82 */ /* 0x000fe80008000000 */
[----:B----4-:R-:W-:Y:S01]  /*5200*/  @P3 IADD3.X R29, R22, UR9, RZ, P1, !PT ;  /* 0x00000009161d3c10 */ /* 0x010fe20008ffe4ff */
[C---:B------:R-:W-:Y:S01]  /*5210*/  IMAD R22, R23.reuse, 0x28, RZ ;  /* 0x0000002817167824 */ /* 0x040fe200078e02ff */
[----:B------:R-:W-:Y:S03]  /*5220*/  @UP3 UMOV UR9, UR14 ;  /* 0x0000000e00093c82 */ /* 0x000fe60008000000 */
[----:B------:R-:W2:Y:S04]  /*5230*/  @P3 LDG.E R33, desc[UR6][R28.64+-0xe0] ;  /* 0xffff20061c213981 */ /* 0x000ea8000c1e1900 */
[----:B------:R3:W4:Y:S01]  /*5240*/  @P3 LDG.E R32, desc[UR6][R28.64+-0x100] ;  /* 0xffff00061c203981 */ /* 0x000722000c1e1900 */
[C---:B------:R-:W-:Y:S04]  /*5250*/  LEA R251, P0, R250.reuse, R20, 0x2 ;  /* 0x00000014fafb7211 */ /* 0x040fe800078010ff */
[----:B------:R-:W-:Y:S01]  /*5260*/  LEA.HI.X.SX32 R250, R250, R21, 0x2, P0 ;  /* 0x00000015fafa7211 */ /* 0x000fe200000f16ff */
[----:B------:R-:W-:Y:S04]  /*5270*/  IMAD.MOV.U32 R20, RZ, RZ, R251 ;  /* 0x000000ffff147224 */ /* 0x000fe800078e00fb */
[----:B------:R-:W-:Y:S01]  /*5280*/  IMAD.MOV.U32 R21, RZ, RZ, R250 ;  /* 0x000000ffff157224 */ /* 0x000fe200078e00fa */
[-C--:B------:R-:W-:Y:S02]  /*5290*/  LEA R250, P1, R248, R20.reuse, 0x2 ;  /* 0x00000014f8fa7211 */ /* 0x080fe400078210ff */
[-C--:B------:R-:W-:Y:S02]  /*52a0*/  LEA R22, P2, R22, R20.reuse, 0x2 ;  /* 0x0000001416167211 */ /* 0x080fe400078410ff */
[----:B------:R-:W-:Y:S01]  /*52b0*/  STL.64 [R1+0x30], R20 ;  /* 0x0000301401007387 */ /* 0x000fe20000100a00 */
[-C--:B------:R-:W-:Y:S03]  /*52c0*/  LEA.HI.X.SX32 R251, R248, R21.reuse, 0x2, P1 ;  /* 0x00000015f8fb7211 */ /* 0x080fe600008f16ff */
[----:B------:R1:W-:Y:S04]  /*52d0*/  REDG.E.ADD.F32.FTZ.RN.STRONG.GPU desc[UR6][R20.64], R4 ;  /* 0x00000004140079a6 */ /* 0x0003e8000c10f386 */
[----:B------:R1:W-:Y:S01]  /*52e0*/  REDG.E.ADD.F32.FTZ.RN.STRONG.GPU desc[UR6][R250.64], R5 ;  /* 0x00000005fa0079a6 */ /* 0x0003e2000c10f386 */
[C---:B---3--:R-:W-:Y:S02]  /*52f0*/  IMAD.SHL.U32 R28, R23.reuse, 0x20, RZ ;  /* 0x00000020171c7824 */ /* 0x048fe400078e00ff */
[----:B-1----:R-:W-:Y:S02]  /*5300*/  IMAD R29, R24, UR17, RZ ;  /* 0x00000011181d7c24 */ /* 0x002fe4000f8e02ff */
[----:B------:R-:W-:Y:S02]  /*5310*/  IMAD R24, R23, 0x38, RZ ;  /* 0x0000003817187824 */ /* 0x000fe400078e02ff */
[----:B------:R-:W-:Y:S01]  /*5320*/  IMAD.SHL.U32 R29, R29, 0x20, RZ ;  /* 0x000000201d1d7824 */ /* 0x000fe200078e00ff */
[CC--:B------:R-:W-:Y:S04]  /*5330*/  LEA R4, P1, R30.reuse, R20.reuse, 0x2 ;  /* 0x000000141e047211 */ /* 0x0c0fe800078210ff */
[-C--:B------:R-:W-:Y:S01]  /*5340*/  LEA.HI.X.SX32 R5, R30, R21.reuse, 0x2, P1 ;  /* 0x000000151e057211 */ /* 0x080fe200008f16ff */
[----:B--2---:R-:W-:Y:S04]  /*5350*/  @P3 STL [R1+0x5c], R33 ;  /* 0x00005c2101003387 */ /* 0x004fe80000100800 */
[----:B----4-:R1:W-:Y:S04]  /*5360*/  @P3 STL [R1+0x58], R32 ;  /* 0x0000582001003387 */ /* 0x0103e80000100800 */
        /* <DEDUP_REMOVED lines=8> */
[----:B------:R4:W-:Y:S01]  /*53f0*/  REDG.E.ADD.F32.FTZ.RN.STRONG.GPU desc[UR6][R28.64], R8 ;  /* 0x000000081c0079a6 */ /* 0x0009e2000c10f386 */
[----:B-1----:R-:W-:Y:S03]  /*5400*/  IMAD R6, R23, 0x30, RZ ;  /* 0x0000003017067824 */ /* 0x002fe600078e02ff */
[----:B------:R2:W5:Y:S01]  /*5410*/  LDL.LU.64 R32, [R1+0xa8] ;  /* 0x0000a80001207983 */ /* 0x0005620000300a00 */
[----:B---3--:R-:W1:Y:S01]  /*5420*/  LDC R5, c[0x0][0x270] ;  /* 0x00009c00ff057b82 */ /* 0x008e620000000800 */
[-C--:B------:R-:W-:Y:S02]  /*5430*/  LEA R6, P1, R6, R20.reuse, 0x2 ;  /* 0x0000001406067211 */ /* 0x080fe400078210ff */
[----:B------:R2:W5:Y:S01]  /*5440*/  LDL.LU R30, [R1+0xa0] ;  /* 0x0000a000011e7983 */ /* 0x0005620000300800 */
[CC--:B------:R-:W-:Y:S01]  /*5450*/  LEA R4, P0, R24.reuse, R20.reuse, 0x2 ;  /* 0x0000001418047211 */ /* 0x0c0fe200078010ff */
[----:B----4-:R-:W-:Y:S02]  /*5460*/  VIADD R8, R249, 0x20 ;  /* 0x00000020f9087836 */ /* 0x010fe40000000000 */
[----:B------:R2:W5:Y:S01]  /*5470*/  LDL.LU.64 R28, [R1+0x98] ;  /* 0x00009800011c7983 */ /* 0x0005620000300a00 */
[C---:B-1----:R-:W-:Y:S02]  /*5480*/  IMAD R23, R5.reuse, UR17, RZ ;  /* 0x0000001105177c24 */ /* 0x042fe4000f8e02ff */
[----:B------:R-:W-:Y:S01]  /*5490*/  IMAD R7, R5, UR17, RZ ;  /* 0x0000001105077c24 */ /* 0x000fe2000f8e02ff */
[-C--:B------:R-:W-:Y:S01]  /*54a0*/  LEA.HI.X.SX32 R5, R24, R21.reuse, 0x2, P0 ;  /* 0x0000001518057211 */ /* 0x080fe200000f16ff */
[----:B------:R-:W-:Y:S02]  /*54b0*/  IMAD R23, R23, 0x28, RZ ;  /* 0x0000002817177824 */ /* 0x000fe400078e02ff */
[----:B------:R-:W-:Y:S03]  /*54c0*/  IMAD R7, R7, 0x30, RZ ;  /* 0x0000003007077824 */ /* 0x000fe600078e02ff */
[-C--:B------:R-:W-:Y:S02]  /*54d0*/  LEA.HI.X.SX32 R23, R23, R21.reuse, 0x2, P2 ;  /* 0x0000001517177211 */ /* 0x080fe400010f16ff */
[-C--:B------:R-:W-:Y:S03]  /*54e0*/  LEA.HI.X.SX32 R7, R7, R21.reuse, 0x2, P1 ;  /* 0x0000001507077211 */ /* 0x080fe600008f16ff */
[----:B------:R1:W-:Y:S04]  /*54f0*/  REDG.E.ADD.F32.FTZ.RN.STRONG.GPU desc[UR6][R22.64], R9 ;  /* 0x00000009160079a6 */ /* 0x0003e8000c10f386 */
[----:B------:R3:W-:Y:S04]  /*5500*/  REDG.E.ADD.F32.FTZ.RN.STRONG.GPU desc[UR6][R6.64], R10 ;  /* 0x0000000a060079a6 */ /* 0x0007e8000c10f386 */
[----:B------:R4:W-:Y:S04]  /*5510*/  REDG.E.ADD.F32.FTZ.RN.STRONG.GPU desc[UR6][R4.64], R11 ;  /* 0x0000000b040079a6 */ /* 0x0009e8000c10f386 */
[----:B------:R2:W-:Y:S04]  /*5520*/  REDG.E.ADD.F32.FTZ.RN.STRONG.GPU desc[UR6][R20.64+0x80], R16 ;  /* 0x00008010140079a6 */ /* 0x0005e8000c10f386 */
[----:B------:R2:W-:Y:S04]  /*5530*/  REDG.E.ADD.F32.FTZ.RN.STRONG.GPU desc[UR6][R250.64+0x80], R17 ;  /* 0x00008011fa0079a6 */ /* 0x0005e8000c10f386 */
[----:B-1----:R1:W5:Y:S01]  /*5540*/  LDL.LU.64 R22, [R1+0x90] ;  /* 0x0000900001167983 */ /* 0x0023620000300a00 */
[C---:B---3--:R-:W-:Y:S03]  /*5550*/  IMAD.IADD R7, R248.reuse, 0x1, R8 ;  /* 0x00000001f8077824 */ /* 0x048fe600078e0208 */
[----:B------:R1:W5:Y:S01]  /*5560*/  LDL.LU.64 R26, [R1+0x88] ;  /* 0x00008800011a7983 */ /* 0x0003620000300a00 */
[----:B------:R-:W-:Y:S02]  /*5570*/  IMAD.MOV.U32 R10, RZ, RZ, R25 ;  /* 0x000000ffff0a7224 */ /* 0x000fe400078e0019 */
[----:B----4-:R-:W-:Y:S01]  /*5580*/  VIADD R5, R249, 0x20 ;  /* 0x00000020f9057836 */ /* 0x010fe20000000000 */
[-C--:B------:R-:W-:Y:S01]  /*5590*/  LEA R6, P1, R7, R20.reuse, 0x2 ;  /* 0x0000001407067211 */ /* 0x080fe200078210ff */
[C---:B------:R-:W-:Y:S01]  /*55a0*/  IMAD.IADD R4, R248.reuse, 0x1, R7 ;  /* 0x00000001f8047824 */ /* 0x040fe200078e0207 */
[----:B------:R1:W5:Y:S01]  /*55b0*/  LDL.LU.64 R24, [R1+0x80] ;  /* 0x0000800001187983 */ /* 0x0003620000300a00 */
[----:B------:R-:W-:Y:S01]  /*55c0*/  IMAD.MOV.U32 R247, RZ, RZ, R10 ;  /* 0x000000fffff77224 */ /* 0x000fe200078e000a */
[-C--:B------:R-:W-:Y:S02]  /*55d0*/  LEA R8, P0, R5, R20.reuse, 0x2 ;  /* 0x0000001405087211 */ /* 0x080fe400078010ff */
[-C--:B------:R-:W-:Y:S02]  /*55e0*/  LEA.HI.X.SX32 R7, R7, R21.reuse, 0x2, P1 ;  /* 0x0000001507077211 */ /* 0x080fe400008f16ff */
[-C--:B------:R-:W-:Y:S01]  /*55f0*/  LEA.HI.X.SX32 R9, R5, R21.reuse, 0x2, P0 ;  /* 0x0000001505097211 */ /* 0x080fe200000f16ff */
[----:B------:R-:W-:Y:S01]  /*5600*/  IMAD.IADD R5, R248, 0x1, R4 ;  /* 0x00000001f8057824 */ /* 0x000fe200078e0204 */
[CC--:B--2---:R-:W-:Y:S03]  /*5610*/  LEA R16, P0, R4.reuse, R20.reuse, 0x2 ;  /* 0x0000001404107211 */ /* 0x0c4fe600078010ff */
[----:B------:R2:W-:Y:S01]  /*5620*/  REDG.E.ADD.F32.FTZ.RN.STRONG.GPU desc[UR6][R8.64], R18 ;  /* 0x00000012080079a6 */ /* 0x0005e2000c10f386 */
[-C--:B------:R-:W-:Y:S01]  /*5630*/  LEA.HI.X.SX32 R17, R4, R21.reuse, 0x2, P0 ;  /* 0x0000001504117211 */ /* 0x080fe200000f16ff */
[----:B------:R-:W-:Y:S01]  /*5640*/  IMAD.IADD R4, R248, 0x1, R5 ;  /* 0x00000001f8047824 */ /* 0x000fe200078e0205 */
[CC--:B------:R-:W-:Y:S01]  /*5650*/  LEA R10, P0, R5.reuse, R20.reuse, 0x2 ;  /* 0x00000014050a7211 */ /* 0x0c0fe200078010ff */
[----:B------:R3:W-:Y:S03]  /*5660*/  REDG.E.ADD.F32.FTZ.RN.STRONG.GPU desc[UR6][R6.64], R19 ;  /* 0x00000013060079a6 */ /* 0x0007e6000c10f386 */
[-C--:B------:R-:W-:Y:S01]  /*5670*/  LEA.HI.X.SX32 R11, R5, R21.reuse, 0x2, P0 ;  /* 0x00000015050b7211 */ /* 0x080fe200000f16ff */
[----:B------:R-:W-:Y:S01]  /*5680*/  REDG.E.ADD.F32.FTZ.RN.STRONG.GPU desc[UR6][R16.64], R12 ;  /* 0x0000000c100079a6 */ /* 0x000fe2000c10f386 */
[----:B------:R-:W-:Y:S03]  /*5690*/  VIADD R5, R249, 0x40 ;  /* 0x00000040f9057836 */ /* 0x000fe60000000000 */
[----:B------:R4:W-:Y:S04]  /*56a0*/  REDG.E.ADD.F32.FTZ.RN.STRONG.GPU desc[UR6][R10.64], R13 ;  /* 0x0000000d0a0079a6 */ /* 0x0009e8000c10f386 */
[----:B------:R-:W-:Y:S01]  /*56b0*/  LDSM.16.MT88.4 R16, [R0+0x2000] ;  /* 0x002000000010783b */ /* 0x000fe20000004200 */
[-C--:B--2---:R-:W-:Y:S01]  /*56c0*/  LEA R8, P1, R4, R20.reuse, 0x2 ;  /* 0x0000001404087211 */ /* 0x084fe200078210ff */
[----:B---3--:R-:W-:Y:S03]  /*56d0*/  IMAD.IADD R7, R248, 0x1, R4 ;  /* 0x00000001f8077824 */ /* 0x008fe600078e0204 */
[-C--:B------:R-:W-:Y:S02]  /*56e0*/  LEA.HI.X.SX32 R9, R4, R21.reuse, 0x2, P1 ;  /* 0x0000001504097211 */ /* 0x080fe400008f16ff */
[CC--:B------:R-:W-:Y:S03]  /*56f0*/  LEA R6, P0, R7.reuse, R20.reuse, 0x2 ;  /* 0x0000001407067211 */ /* 0x0c0fe600078010ff */
[----:B------:R2:W-:Y:S01]  /*5700*/  REDG.E.ADD.F32.FTZ.RN.STRONG.GPU desc[UR6][R8.64], R14 ;  /* 0x0000000e080079a6 */ /* 0x0005e2000c10f386 */
[C---:B----4-:R-:W-:Y:S01]  /*5710*/  IMAD.IADD R10, R248.reuse, 0x1, R5 ;  /* 0x00000001f80a7824 */ /* 0x050fe200078e0205 */
[-C--:B------:R-:W-:Y:S03]  /*5720*/  LEA.HI.X.SX32 R7, R7, R21.reuse, 0x2, P0 ;  /* 0x0000001507077211 */ /* 0x080fe600000f16ff */
[C---:B------:R-:W-:Y:S02]  /*5730*/  IMAD.IADD R4, R248.reuse, 0x1, R10 ;  /* 0x00000001f8047824 */ /* 0x040fe400078e020a */
[----:B------:R3:W-:Y:S04]  /*5740*/  REDG.E.ADD.F32.FTZ.RN.STRONG.GPU desc[UR6][R6.64], R15 ;  /* 0x0000000f060079a6 */ /* 0x0007e8000c10f386 */
[----:B------:R-:W-:Y:S04]  /*5750*/  REDG.E.ADD.F32.FTZ.RN.STRONG.GPU desc[UR6][R20.64+0x100], R68 ;  /* 0x00010044140079a6 */ /* 0x000fe8000c10f386 */
[----:B------:R-:W-:Y:S01]  /*5760*/  REDG.E.ADD.F32.FTZ.RN.STRONG.GPU desc[UR6][R250.64+0x100], R69 ;  /* 0x00010045fa0079a6 */ /* 0x000fe2000c10f386 */
[CC--:B--2---:R-:W-:Y:S04]  /*5770*/  LEA R8, P0, R5.reuse, R20.reuse, 0x2 ;  /* 0x0000001405087211 */ /* 0x0c4fe800078010ff */
[-C--:B------:R-:W-:Y:S01]  /*5780*/  LEA.HI.X.SX32 R9, R5, R21.reuse, 0x2, P0 ;  /* 0x0000001505097211 */ /* 0x080fe200000f16ff */
[----:B------:R-:W-:Y:S01]  /*5790*/  IMAD.IADD R5, R248, 0x1, R4 ;  /* 0x00000001f8057824 */ /* 0x000fe200078e0204 */
[-C--:B------:R-:W-:Y:S02]  /*57a0*/  LEA R12, P0, R4, R20.reuse, 0x2 ;  /* 0x00000014040c7211 */ /* 0x080fe400078010ff */
[-C--:B---3--:R-:W-:Y:S01]  /*57b0*/  LEA R6, P1, R10, R20.reuse, 0x2 ;  /* 0x000000140a067211 */ /* 0x088fe200078210ff */
        /* <DEDUP_REMOVED lines=77> */
[----:B------:R-:W-:Y:S04]  /*5c90*/  REDG.E.ADD.F32.FTZ.RN.STRONG.GPU desc[UR6][R20.64+0x280], R96 ;  /* 0x00028060140079a6 */ /* 0x000fe8000c10f386 */
[----:B------:R-:W-:Y:S04]  /*5ca0*/  REDG.E.ADD.F32.FTZ.RN.STRONG.GPU desc[UR6][R250.64+0x280], R97 ;  /* 0x00028061fa0079a6 */ /* 0x000fe8000c10f386 */
[----:B------:R-:W-:Y:S01]  /*5cb0*/  LDSM.16.MT88.4 R88, [R0+0x4800] ;  /* 0x004800000058783b */ /* 0x000fe20000004200 */
[C---:B--2---:R-:W-:Y:S01]  /*5cc0*/  IMAD.IADD R6, R248.reuse, 0x1, R4 ;  /* 0x00000001f8067824 */ /* 0x044fe200078e0204 */
[CC--:B---3--:R-:W-:Y:S03]  /*5cd0*/  LEA R8, P0, R249.reuse, R20.reuse, 0x2 ;  /* 0x00000014f9087211 */ /* 0x0c8fe600078010ff */
[C---:B------:R-:W-:Y:S01]  /*5ce0*/  IMAD.IADD R5, R248.reuse, 0x1, R6 ;  /* 0x00000001f8057824 */ /* 0x040fe200078e0206 */
[-C--:B------:R-:W-:Y:S03]  /*5cf0*/  LEA.HI.X.SX32 R9, R249, R21.reuse, 0x2, P0 ;  /* 0x00000015f9097211 */ /* 0x080fe600000f16ff */
[----:B------:R-:W-:Y:S01]  /*5d00*/  IMAD.IADD R4, R248, 0x1, R5 ;  /* 0x00000001f8047824 */ /* 0x000fe200078e0205 */
[CC--:B------:R-:W-:Y:S02]  /*5d10*/  LEA R12, P0, R6.reuse, R20.reuse, 0x2 ;  /* 0x00000014060c7211 */ /* 0x0c0fe400078010ff */
        /* <DEDUP_REMOVED lines=81> */
[----:B------:R-:W3:Y:S08]  /*6230*/  LDC R7, c[0x0][0x244] ;  /* 0x00009100ff077b82 */ /* 0x000ef00000000800 */
[----:B------:R-:W-:Y:S01]  /*6240*/  BAR.SYNC.DEFER_BLOCKING 0x0 ;  /* 0x0000000000007b1d */ /* 0x000fe20000010000 */
        /* <DEDUP_REMOVED lines=9> */
[----:B------:R1:W-:Y:S01]  /*62e0*/  LDGSTS.E.BYPASS.LTC128B.128 [R247], desc[UR6][R8.64] ;  /* 0x0000000008f77fae */ /* 0x0003e2000b901d46 */
        /* <DEDUP_REMOVED lines=8> */
.L_x_102:
[----:B------:R-:W-:Y:S01]  /*6370*/  ISETP.LT.AND P0, PT, RZ, UR8, PT ;  /* 0x00000008ff007c0c */ /* 0x000fe2000bf01270 */
[----:B------:R-:W-:Y:S11]  /*6380*/  UIADD3 UR8, UR8, -0x1, URZ ;  /* 0xffffffff08087890 */ /* 0x000ff6000fffe03f */
[----:B------:R-:W-:Y:S01]  /*6390*/  @!UPT UIADD3 URZ, URZ, URZ, URZ ;  /* 0x0000003f3f3ff290 */ /* 0x000fe2000fffe03f */
[----:B------:R-:W-:Y:S05]  /*63a0*/  @P0 BRA `(.L_x_103) ;  /* 0xffffffcc001c0947 */ /* 0x000fea000383ffff */
[----:B------:R-:W2:Y:S01]  /*63b0*/  LDL R73, [R1+0x68] ;  /* 0x0000680001497983 */ /* 0x000ea20000100800 */
[----:B------:R-:W-:-:S03]  /*63c0*/  ULDC UR8, c[0x0][0x390] ;  /* 0x0000e40000087ab9 */ /* 0x000fc60000000800 */
[----:B------:R-:W3:Y:S01]  /*63d0*/  LDL R72, [R1+0x6c] ;  /* 0x00006c0001487983 */ /* 0x000ee20000100800 */
        /* <DEDUP_REMOVED lines=61> */
[----:B-1----:R-:W-:Y:S01]  /*67b0*/  FMUL.FTZ R9, R137, UR8 ;  /* 0x0000000889097c20 */ /* 0x002fe20008410000 */
        /* <DEDUP_REMOVED lines=11> */
[----:B------:R-:W-:Y:S01]  /*6870*/  F2FP.BF16.F32.PACK_AB R6, R6, R146 ;  /* 0x000000920606723e */ /* 0x000fe200000010ff */
[----:B------:R-:W-:Y:S01]  /*6880*/  USHF.L.U32 UR19, UR21, 0x6, URZ ;  /* 0x0000000615137899 */ /* 0x000fe2000800063f */
[----:B------:R-:W-:-:S02]  /*6890*/  F2FP.BF16.F32.PACK_AB R9, R9, R136 ;  /* 0x000000880909723e */ /* 0x000fc400000010ff */
        /* <DEDUP_REMOVED lines=32> */
[----:B---3--:R-:W-:Y:S04]  /*6aa0*/  STS [R72], R23 ;  /* 0x0000001748007388 */ /* 0x008fe80000000800 */
        /* <DEDUP_REMOVED lines=41> */
[----:B-1----:R-:W-:-:S03]  /*6d40*/  SHF.R.S32.HI R6, RZ, 0x1f, R4 ;  /* 0x0000001fff067819 */ /* 0x002fc60000011404 */
[----:B------:R2:W-:Y:S04]  /*6d50*/  STS [R72+0xa400], R66 ;  /* 0x00a4004248007388 */ /* 0x0005e80000000800 */
[----:B------:R2:W-:Y:S04]  /*6d60*/  STS [R73+0xb000], R56 ;  /* 0x00b0003849007388 */ /* 0x0005e80000000800 */
[----:B------:R2:W-:Y:S04]  /*6d70*/  STS [R73+0xb400], R58 ;  /* 0x00b4003a49007388 */ /* 0x0005e80000000800 */
[----:B------:R2:W-:Y:S04]  /*6d80*/  STS [R72+0xb000], R60 ;  /* 0x00b0003c48007388 */ /* 0x0005e80000000800 */
        /* <DEDUP_REMOVED lines=15> */
.L_x_104:
[----:B------:R-:W-:Y:S01]  /*6e80*/  @UP0 UIADD3 UR14, UR16, UR22, URZ ;  /* 0x00000016100e0290 */ /* 0x000fe2000fffe03f */
[----:B------:R-:W-:Y:S01]  /*6e90*/  LEA.HI R6, R6, R4, RZ, 0x3 ;  /* 0x0000000406067211 */ /* 0x000fe200078f18ff */
[----:B------:R-:W-:Y:S02]  /*6ea0*/  @UP0 ULDC.64 UR10, c[0x0][0x458] ;  /* 0x00011600000a0ab9 */ /* 0x000fe40000000a00 */
[----:B------:R-:W-:Y:S01]  /*6eb0*/  @UP0 UIMAD.WIDE.U32 UR12, UR14, UR10, URZ ;  /* 0x0000000a0e0c02a5 */ /* 0x000fe2000f8e003f */
[----:B------:R-:W-:Y:S01]  /*6ec0*/  LOP3.LUT R6, R6, 0xfffffff8, RZ, 0xc0, !PT ;  /* 0xfffffff806067812 */ /* 0x000fe200078ec0ff */
[----:B------:R-:W-:-:S04]  /*6ed0*/  @UP0 UIMAD UR14, UR14, UR11, URZ ;  /* 0x0000000b0e0e02a4 */ /* 0x000fc8000f8e023f */
[----:B------:R-:W-:Y:S01]  /*6ee0*/  @UP0 UIADD3 UR18, UR13, UR14, URZ ;  /* 0x0000000e0d120290 */ /* 0x000fe2000fffe03f */
[----:B------:R-:W-:Y:S01]  /*6ef0*/  IMAD.IADD R6, R4, 0x1, -R6 ;  /* 0x0000000104067824 */ /* 0x000fe200078e0a06 */
[----:B------:R-:W-:Y:S01]  /*6f00*/  @UP0 UMOV UR17, UR12 ;  /* 0x0000000c00110c82 */ /* 0x000fe20008000000 */
[----:B------:R-:W-:Y:S09]  /*6f10*/  @P0 BRA `(.L_x_105) ;  /* 0x0000000000340947 */ /* 0x000ff20003800000 */
        /* <DEDUP_REMOVED lines=13> */
.L_x_105:
[----:B------:R-:W-:Y:S01]  /*6ff0*/  BAR.SYNC.DEFER_BLOCKING 0x0 ;  /* 0x0000000000007b1d */ /* 0x000fe20000010000 */
[----:B------:R-:W-:Y:S01]  /*7000*/  IMAD.SHL.U32 R6, R6, 0x8, RZ ;  /* 0x0000000806067824 */ /* 0x000fe200078e00ff */
[----:B------:R-:W-:Y:S01]  /*7010*/  USHF.R.S32.HI UR12, URZ, 0x1f, UR19 ;  /* 0x0000001f3f0c7899 */ /* 0x000fe20008011413 */
[----:B------:R-:W-:Y:S01]  /*7020*/  IMAD.U32 R4, RZ, RZ, UR8 ;  /* 0x00000008ff047e24 */ /* 0x000fe2000f8e00ff */
[----:B------:R-:W-:Y:S02]  /*7030*/  UIMAD UR5, UR21, -0x40, UR5 ;  /* 0xffffffc0150578a4 */ /* 0x000fe4000f8e0205 */
[----:B------:R-:W-:Y:S01]  /*7040*/  UIMAD UR13, UR12, UR8, URZ ;  /* 0x000000080c0d72a4 */ /* 0x000fe2000f8e023f */
[--C-:B------:R-:W-:Y:S01]  /*7050*/  SHF.R.S32.HI R7, RZ, 0x1f, R6.reuse ;  /* 0x0000001fff077819 */ /* 0x100fe20000011406 */
[----:B------:R-:W1:Y:S01]  /*7060*/  S2R R53, SR_TID.X ;  /* 0x0000000000357919 */ /* 0x000e620000002100 */
[----:B------:R-:W-:Y:S01]  /*7070*/  USHF.R.S32.HI UR16, URZ, 0x1f, UR54 ;  /* 0x0000001f3f107899 */ /* 0x000fe20008011436 */
[----:B------:R-:W-:Y:S01]  /*7080*/  BSSY B0, `(.L_x_106) ;  /* 0x000002a000007945 */ /* 0x000fe20003800000 */
[----:B------:R-:W-:Y:S01]  /*7090*/  UIMAD UR13, UR19, UR9, UR13 ;  /* 0x00000009130d72a4 */ /* 0x000fe2000f8e020d */
[----:B--2---:R-:W2:Y:S01]  /*70a0*/  S2R R54, SR_TID.X ;  /* 0x0000000000367919 */ /* 0x004ea20000002100 */
[----:B------:R-:W-:Y:S01]  /*70b0*/  IMAD.WIDE.U32 R4, R4, UR19, R6 ;  /* 0x0000001304047c25 */ /* 0x000fe2000f8e0006 */
[----:B------:R-:W-:-:S03]  /*70c0*/  ULDC.64 UR14, c[0x0][0x468] ;  /* 0x00011a00000e7ab9 */ /* 0x000fc60000000a00 */
[----:B------:R-:W-:Y:S01]  /*70d0*/  IMAD.U32 R8, RZ, RZ, UR13 ;  /* 0x0000000dff087e24 */ /* 0x000fe2000f8e00ff */
[----:B------:R-:W-:Y:S01]  /*70e0*/  IADD3 R4, P0, R4, UR20, RZ ;  /* 0x0000001404047c10 */ /* 0x000fe2000ff1e0ff */
[----:B------:R-:W-:-:S03]  /*70f0*/  UIMAD UR13, UR16, UR14, URZ ;  /* 0x0000000e100d72a4 */ /* 0x000fc6000f8e023f */
[----:B------:R-:W-:Y:S01]  /*7100*/  IADD3.X R5, R5, UR23, R8, P0, !PT ;  /* 0x0000001705057c10 */ /* 0x000fe200087fe408 */
[----:B------:R-:W-:Y:S01]  /*7110*/  IMAD.U32 R8, RZ, RZ, UR14 ;  /* 0x0000000eff087e24 */ /* 0x000fe2000f8e00ff */
[----:B------:R3:W4:Y:S01]  /*7120*/  LDS.128 R36, [R247+0xd000] ;  /* 0x00d00000f7247984 */ /* 0x0007220000000c00 */
[----:B------:R-:W-:-:S03]  /*7130*/  UIMAD UR15, UR54, UR15, UR13 ;  /* 0x0000000f360f72a4 */ /* 0x000fc6000f8e020d */
[----:B------:R3:W3:Y:S04]  /*7140*/  LDS.128 R32, [R247+0xf000] ;  /* 0x00f00000f7207984 */ /* 0x0006e80000000c00 */
[----:B------:R3:W3:Y:S04]  /*7150*/  LDS.128 R28, [R247+0x11000] ;  /* 0x01100000f71c7984 */ /* 0x0006e80000000c00 */
[----:B------:R3:W3:Y:S04]  /*7160*/  LDS.128 R48, [R247+0x13000] ;  /* 0x01300000f7307984 */ /* 0x0006e80000000c00 */
[----:B------:R3:W3:Y:S01]  /*7170*/  LDS.128 R44, [R247+0x15000] ;  /* 0x01500000f72c7984 */ /* 0x0006e20000000c00 */
[----:B-1----:R-:W-:-:S03]  /*7180*/  SHF.R.S32.HI R53, RZ, 0x1f, R53 ;  /* 0x0000001fff357819 */ /* 0x002fc60000011435 */
[----:B------:R1:W1:Y:S01]  /*7190*/  LDS.128 R40, [R247+0x17000] ;  /* 0x01700000f7287984 */ /* 0x0002620000000c00 */
[----:B--2---:R-:W-:-:S04]  /*71a0*/  LEA.HI R53, R53, R54, RZ, 0x3 ;  /* 0x0000003635357211 */ /* 0x004fc800078f18ff */
[----:B------:R-:W-:-:S04]  /*71b0*/  SHF.R.S32.HI R53, RZ, 0x3, R53 ;  /* 0x00000003ff357819 */ /* 0x000fc80000011435 */
[C---:B------:R-:W-:Y:S01]  /*71c0*/  ISETP.GE.AND P2, PT, R53.reuse, UR5, PT ;  /* 0x0000000535007c0c */ /* 0x040fe2000bf46270 */
[----:B------:R-:W-:Y:S01]  /*71d0*/  VIADD R9, R53, 0x20 ;  /* 0x0000002035097836 */ /* 0x000fe20000000000 */
[----:B------:R-:W-:-:S04]  /*71e0*/  SHF.R.S32.HI R52, RZ, 0x1f, R53 ;  /* 0x0000001fff347819 */ /* 0x000fc80000011435 */
[----:B------:R-:W-:Y:S01]  /*71f0*/  ISETP.GE.AND P1, PT, R9, UR5, PT ;  /* 0x0000000509007c0c */ /* 0x000fe2000bf26270 */
[----:B------:R-:W-:-:S04]  /*7200*/  IMAD.WIDE.U32 R8, R8, UR54, R4 ;  /* 0x0000003608087c25 */ /* 0x000fc8000f8e0004 */
[----:B------:R-:W-:Y:S02]  /*7210*/  VIADD R12, R9, UR15 ;  /* 0x0000000f090c7c36 */ /* 0x000fe40008000000 */
[----:B----4-:R-:W-:Y:S06]  /*7220*/  @P2 BRA `(.L_x_107) ;  /* 0x00000000003c2947 */ /* 0x010fec0003800000 */
[----:B------:R-:W2:Y:S01]  /*7230*/  LDS.128 R20, [R247+0xe000] ;  /* 0x00e00000f7147984 */ /* 0x000ea20000000c00 */
[----:B------:R-:W-:Y:S01]  /*7240*/  MOV R4, R8 ;  /* 0x0000000800047202 */ /* 0x000fe20000000f00 */
[----:B------:R-:W-:Y:S01]  /*7250*/  IMAD R13, R52, UR8, RZ ;  /* 0x00000008340d7c24 */ /* 0x000fe2000f8e02ff */
[----:B------:R-:W-:Y:S01]  /*7260*/  MOV R5, R12 ;  /* 0x0000000c00057202 */ /* 0x000fe20000000f00 */
[----:B------:R-:W4:Y:S01]  /*7270*/  LDS.128 R16, [R247+0xc000] ;  /* 0x00c00000f7107984 */ /* 0x000f220000000c00 */
[----:B------:R-:W-:-:S03]  /*7280*/  ULDC.64 UR14, c[0x0][0x3f0] ;  /* 0x0000fc00000e7ab9 */ /* 0x000fc60000000a00 */
[----:B------:R-:W5:Y:S01]  /*7290*/  LDS.128 R24, [R247+0x10000] ;  /* 0x01000000f7187984 */ /* 0x000f620000000c00 */
[----:B------:R-:W-:-:S04]  /*72a0*/  IMAD.WIDE.U32 R10, R53, UR8, R4 ;  /* 0x00000008350a7c25 */ /* 0x000fc8000f8e0004 */
[----:B------:R-:W-:-:S05]  /*72b0*/  IMAD R4, R53, UR9, R13 ;  /* 0x0000000935047c24 */ /* 0x000fca000f8e020d */
[----:B------:R-:W-:Y:S02]  /*72c0*/  IADD3 R5, R11, R4, RZ ;  /* 0x000000040b057210 */ /* 0x000fe40007ffe0ff */
[----:B------:R-:W-:-:S04]  /*72d0*/  LEA R4, P0, R10, UR14, 0x1 ;  /* 0x0000000e0a047c11 */ /* 0x000fc8000f8008ff */
[----:B------:R-:W-:-:S05]  /*72e0*/  LEA.HI.X R5, R10, UR15, R5, 0x1, P0 ;  /* 0x0000000f0a057c11 */ /* 0x000fca00080f0c05 */
[----:B--2---:R2:W-:Y:S04]  /*72f0*/  STG.E.128 desc[UR6][R4.64+0x80], R20 ;  /* 0x0000801404007986 */ /* 0x0045e8000c101d06 */
[----:B----4-:R2:W-:Y:S04]  /*7300*/  STG.E.128 desc[UR6][R4.64], R16 ;  /* 0x0000001004007986 */ /* 0x0105e8000c101d06 */
[----:B-----5:R2:W-:Y:S02]  /*7310*/  STG.E.128 desc[UR6][R4.64+0x100], R24 ;  /* 0x0001001804007986 */ /* 0x0205e4000c101d06 */
.L_x_107:
[----:B------:R-:W-:Y:S05]  /*7320*/  BSYNC B0 ;  /* 0x0000000000007941 */ /* 0x000fea0003800000 */
.L_x_106:
[----:B------:R-:W-:Y:S04]  /*7330*/  BSSY B0, `(.L_x_108) ;  /* 0x000000f000007945 */ /* 0x000fe80003800000 */
[----:B------:R-:W-:Y:S05]  /*7340*/  @P1 BRA `(.L_x_109) ;  /* 0x0000000000341947 */ /* 0x000fea0003800000 */
[----:B--2---:R-:W-:Y:S01]  /*7350*/  IADD3 R4, P0, R53, 0x20, RZ ;  /* 0x0000002035047810 */ /* 0x004fe20007f1e0ff */
[----:B------:R-:W-:Y:S01]  /*7360*/  ULDC.64 UR14, c[0x0][0x3f0] ;  /* 0x0000fc00000e7ab9 */ /* 0x000fe20000000a00 */
[----:B------:R-:W-:Y:S02]  /*7370*/  MOV R9, R12 ;  /* 0x0000000c00097202 */ /* 0x000fe40000000f00 */
[----:B------:R-:W-:Y:S01]  /*7380*/  IADD3.X R5, RZ, R52, RZ, P0, !PT ;  /* 0x00000034ff057210 */ /* 0x000fe200007fe4ff */
[----:B------:R-:W-:-:S04]  /*7390*/  IMAD.WIDE.U32 R8, R4, UR8, R8 ;  /* 0x0000000804087c25 */ /* 0x000fc8000f8e0008 */
[----:B------:R-:W-:-:S04]  /*73a0*/  IMAD R5, R5, UR8, RZ ;  /* 0x0000000805057c24 */ /* 0x000fc8000f8e02ff */
[----:B------:R-:W-:Y:S01]  /*73b0*/  IMAD R5, R4, UR9, R5 ;  /* 0x0000000904057c24 */ /* 0x000fe2000f8e0205 */
[----:B------:R-:W-:-:S04]  /*73c0*/  LEA R4, P0, R8, UR14, 0x1 ;  /* 0x0000000e08047c11 */ /* 0x000fc8000f8008ff */
[----:B------:R-:W-:-:S04]  /*73d0*/  IADD3 R5, R9, R5, RZ ;  /* 0x0000000509057210 */ /* 0x000fc80007ffe0ff */
[----:B------:R-:W-:-:S05]  /*73e0*/  LEA.HI.X R5, R8, UR15, R5, 0x1, P0 ;  /* 0x0000000f08057c11 */ /* 0x000fca00080f0c05 */
[----:B------:R4:W-:Y:S04]  /*73f0*/  STG.E.128 desc[UR6][R4.64], R36 ;  /* 0x0000002404007986 */ /* 0x0009e8000c101d06 */
[----:B---3--:R4:W-:Y:S04]  /*7400*/  STG.E.128 desc[UR6][R4.64+0x80], R32 ;  /* 0x0000802004007986 */ /* 0x0089e8000c101d06 */
[----:B------:R4:W-:Y:S02]  /*7410*/  STG.E.128 desc[UR6][R4.64+0x100], R28 ;  /* 0x0001001c04007986 */ /* 0x0009e4000c101d06 */
.L_x_109:
[----:B------:R-:W-:Y:S05]  /*7420*/  BSYNC B0 ;  /* 0x0000000000007941 */ /* 0x000fea0003800000 */
.L_x_108:
[----:B--2---:R2:W1:Y:S01]  /*7430*/  LDS.128 R20, [R247+0x12000] ;  /* 0x01200000f7147984 */ /* 0x0044620000000c00 */
[----:B------:R-:W-:Y:S01]  /*7440*/  UIMAD UR5, UR12, UR10, URZ ;  /* 0x0000000a0c0572a4 */ /* 0x000fe2000f8e023f */
[----:B----4-:R-:W-:Y:S01]  /*7450*/  IMAD.U32 R4, RZ, RZ, UR10 ;  /* 0x0000000aff047e24 */ /* 0x010fe2000f8e00ff */
[----:B------:R-:W-:Y:S01]  /*7460*/  USHF.R.S32.HI UR13, URZ, 0x1f, UR54 ;  /* 0x0000001f3f0d7899 */ /* 0x000fe20008011436 */
[----:B------:R2:W4:Y:S01]  /*7470*/  LDS.128 R16, [R247+0x14000] ;  /* 0x01400000f7107984 */ /* 0x0005220000000c00 */
        /* <DEDUP_REMOVED lines=15> */
[----:B------:R-:W-:Y:S01]  /*7570*/  IMAD R11, R52, UR10, RZ ;  /* 0x0000000a340b7c24 */ /* 0x000fe2000f8e02ff */
[----:B------:R-:W-:Y:S01]  /*7580*/  MOV R5, R10 ;  /* 0x0000000a00057202 */ /* 0x000fe20000000f00 */
[----:B------:R-:W-:Y:S02]  /*7590*/  ULDC.64 UR8, c[0x0][0x3f8] ;  /* 0x0000fe0000087ab9 */ /* 0x000fe40000000a00 */
[----:B------:R-:W-:-:S04]  /*75a0*/  IMAD.WIDE.U32 R8, R53, UR10, R4 ;  /* 0x0000000a35087c25 */ /* 0x000fc8000f8e0004 */
[----:B------:R-:W-:-:S05]  /*75b0*/  IMAD R4, R53, UR11, R11 ;  /* 0x0000000b35047c24 */ /* 0x000fca000f8e020b */
[----:B------:R-:W-:Y:S02]  /*75c0*/  IADD3 R5, R9, R4, RZ ;  /* 0x0000000409057210 */ /* 0x000fe40007ffe0ff */
[----:B------:R-:W-:-:S04]  /*75d0*/  LEA R4, P0, R8, UR8, 0x1 ;  /* 0x0000000808047c11 */ /* 0x000fc8000f8008ff */
[----:B------:R-:W-:-:S05]  /*75e0*/  LEA.HI.X R5, R8, UR9, R5, 0x1, P0 ;  /* 0x0000000908057c11 */ /* 0x000fca00080f0c05 */
[----:B-1----:R1:W-:Y:S04]  /*75f0*/  STG.E.128 desc[UR6][R4.64], R20 ;  /* 0x0000001404007986 */ /* 0x0023e8000c101d06 */
[----:B----4-:R1:W-:Y:S04]  /*7600*/  STG.E.128 desc[UR6][R4.64+0x80], R16 ;  /* 0x0000801004007986 */ /* 0x0103e8000c101d06 */
[----:B------:R1:W-:Y:S02]  /*7610*/  STG.E.128 desc[UR6][R4.64+0x100], R12 ;  /* 0x0001000c04007986 */ /* 0x0003e4000c101d06 */
.L_x_111:
[----:B------:R-:W-:Y:S05]  /*7620*/  BSYNC B0 ;  /* 0x0000000000007941 */ /* 0x000fea0003800000 */
.L_x_110:
[----:B------:R-:W-:Y:S05]  /*7630*/  @P1 BRA `(.L_x_112) ;  /* 0x0000000800681947 */ /* 0x000fea0003800000 */
[----:B-1----:R-:W-:Y:S01]  /*7640*/  IADD3 R4, P0, R53, 0x20, RZ ;  /* 0x0000002035047810 */ /* 0x002fe20007f1e0ff */
        /* <DEDUP_REMOVED lines=9> */
[----:B---3--:R1:W-:Y:S04]  /*76e0*/  STG.E.128 desc[UR6][R4.64], R48 ;  /* 0x0000003004007986 */ /* 0x0083e8000c101d06 */
[----:B------:R1:W-:Y:S04]  /*76f0*/  STG.E.128 desc[UR6][R4.64+0x80], R44 ;  /* 0x0000802c04007986 */ /* 0x0003e8000c101d06 */
[----:B------:R1:W-:Y:S01]  /*7700*/  STG.E.128 desc[UR6][R4.64+0x100], R40 ;  /* 0x0001002804007986 */ /* 0x0003e2000c101d06 */
[----:B------:R-:W-:Y:S05]  /*7710*/  BRA `(.L_x_112) ;  /* 0x0000000800307947 */ /* 0x000fea0003800000 */
.L_x_100:
[----:B------:R-:W-:Y:S02]  /*7720*/  UISETP.NE.AND UP0, UPT, UR22, -0x1, UPT ;  /* 0xffffffff1600788c */ /* 0x000fe4000bf05270 */
        /* <DEDUP_REMOVED lines=22> */
.L_x_113:
[----:B------:R-:W-:Y:S01]  /*7890*/  @UP0 UIADD3 UR14, UR16, UR22, URZ ;  /* 0x00000016100e0290 */ /* 0x000fe2000fffe03f */
        /* <DEDUP_REMOVED lines=20> */
.L_x_114:
[----:B------:R-:W1:Y:S01]  /*79e0*/  S2R R15, SR_TID.X ;  /* 0x00000000000f7919 */ /* 0x000e620000002100 */
[----:B------:R-:W-:Y:S01]  /*79f0*/  UIMAD UR12, UR19, UR8, URZ ;  /* 0x00000008130c72a4 */ /* 0x000fe2000f8e023f */
[----:B------:R-:W-:Y:S01]  /*7a00*/  IMAD.U32 R6, RZ, RZ, UR8 ;  /* 0x00000008ff067e24 */ /* 0x000fe2000f8e00ff */
[----:B------:R-:W-:Y:S01]  /*7a10*/  UIMAD UR5, UR21, -0x40, UR5 ;  /* 0xffffffc0150578a4 */ /* 0x000fe2000f8e0205 */
[----:B------:R-:W2:Y:S01]  /*7a20*/  S2R R16, SR_TID.X ;  /* 0x0000000000107919 */ /* 0x000ea20000002100 */
[----:B------:R-:W-:Y:S01]  /*7a30*/  UIMAD UR12, UR18, UR9, UR12 ;  /* 0x00000009120c72a4 */ /* 0x000fe2000f8e020c */
[----:B------:R-:W-:Y:S01]  /*7a40*/  IMAD.WIDE.U32 R6, R6, UR18, R4 ;  /* 0x0000001206067c25 */ /* 0x000fe2000f8e0004 */
[----:B------:R-:W-:Y:S04]  /*7a50*/  BSSY B0, `(.L_x_115) ;  /* 0x000001e000007945 */ /* 0x000fe80003800000 */
[----:B------:R-:W-:Y:S01]  /*7a60*/  IMAD.U32 R9, RZ, RZ, UR12 ;  /* 0x0000000cff097e24 */ /* 0x000fe2000f8e00ff */
[----:B------:R-:W-:Y:S01]  /*7a70*/  IADD3 R8, P0, R6, UR20, RZ ;  /* 0x0000001406087c10 */ /* 0x000fe2000ff1e0ff */
[----:B------:R-:W-:-:S02]  /*7a80*/  ULDC.64 UR12, c[0x0][0x468] ;  /* 0x00011a00000c7ab9 */ /* 0x000fc40000000a00 */
[----:B------:R-:W-:Y:S01]  /*7a90*/  UIMAD UR14, UR61, UR12, URZ ;  /* 0x0000000c3d0e72a4 */ /* 0x000fe2000f8e023f */
[----:B------:R-:W-:Y:S01]  /*7aa0*/  IADD3.X R9, R7, UR23, R9, P0, !PT ;  /* 0x0000001707097c10 */ /* 0x000fe200087fe409 */
[----:B------:R-:W-:Y:S02]  /*7ab0*/  IMAD.U32 R6, RZ, RZ, UR12 ;  /* 0x0000000cff067e24 */ /* 0x000fe4000f8e00ff */
[----:B------:R-:W-:Y:S02]  /*7ac0*/  UIMAD UR13, UR54, UR13, UR14 ;  /* 0x0000000d360d72a4 */ /* 0x000fe4000f8e020e */
[----:B------:R-:W-:-:S04]  /*7ad0*/  IMAD.WIDE.U32 R8, R6, UR54, R8 ;  /* 0x0000003606087c25 */ /* 0x000fc8000f8e0008 */
[----:B------:R-:W-:Y:S01]  /*7ae0*/  VIADD R12, R9, UR13 ;  /* 0x0000000d090c7c36 */ /* 0x000fe20008000000 */
[----:B-1----:R-:W-:-:S04]  /*7af0*/  SHF.R.S32.HI R15, RZ, 0x1f, R15 ;  /* 0x0000001fff0f7819 */ /* 0x002fc8000001140f */
[----:B--2---:R-:W-:-:S04]  /*7b00*/  LEA.HI R15, R15, R16, RZ, 0x3 ;  /* 0x000000100f0f7211 */ /* 0x004fc800078f18ff */
[----:B------:R-:W-:-:S04]  /*7b10*/  SHF.R.S32.HI R15, RZ, 0x3, R15 ;  /* 0x00000003ff0f7819 */ /* 0x000fc8000001140f */
[C---:B------:R-:W-:Y:S01]  /*7b20*/  ISETP.GE.AND P2, PT, R15.reuse, UR5, PT ;  /* 0x000000050f007c0c */ /* 0x040fe2000bf46270 */
[----:B------:R-:W-:Y:S01]  /*7b30*/  VIADD R10, R15, 0x20 ;  /* 0x000000200f0a7836 */ /* 0x000fe20000000000 */
[----:B------:R-:W-:-:S04]  /*7b40*/  SHF.R.S32.HI R14, RZ, 0x1f, R15 ;  /* 0x0000001fff0e7819 */ /* 0x000fc8000001140f */
[----:B------:R-:W-:-:S07]  /*7b50*/  ISETP.GE.AND P1, PT, R10, UR5, PT ;  /* 0x000000050a007c0c */ /* 0x000fce000bf26270 */
        /* <DEDUP_REMOVED lines=10> */
[----:B------:R1:W-:Y:S04]  /*7c00*/  STG.E.128 desc[UR6][R6.64], RZ ;  /* 0x000000ff06007986 */ /* 0x0003e8000c101d06 */
[----:B------:R1:W-:Y:S04]  /*7c10*/  STG.E.128 desc[UR6][R6.64+0x80], RZ ;  /* 0x000080ff06007986 */ /* 0x0003e8000c101d06 */
[----:B------:R1:W-:Y:S02]  /*7c20*/  STG.E.128 desc[UR6][R6.64+0x100], RZ ;  /* 0x000100ff06007986 */ /* 0x0003e4000c101d06 */
.L_x_116:
[----:B------:R-:W-:Y:S05]  /*7c30*/  BSYNC B0 ;  /* 0x0000000000007941 */ /* 0x000fea0003800000 */
.L_x_115:
[----:B------:R-:W-:Y:S04]  /*7c40*/  BSSY B0, `(.L_x_117) ;  /* 0x000000f000007945 */ /* 0x000fe80003800000 */
        /* <DEDUP_REMOVED lines=11> */
[----:B------:R2:W-:Y:S04]  /*7d00*/  STG.E.128 desc[UR6][R6.64], RZ ;  /* 0x000000ff06007986 */ /* 0x0005e8000c101d06 */
[----:B------:R2:W-:Y:S04]  /*7d10*/  STG.E.128 desc[UR6][R6.64+0x80], RZ ;  /* 0x000080ff06007986 */ /* 0x0005e8000c101d06 */
[----:B------:R2:W-:Y:S02]  /*7d20*/  STG.E.128 desc[UR6][R6.64+0x100], RZ ;  /* 0x000100ff06007986 */ /* 0x0005e4000c101d06 */
.L_x_118:
[----:B------:R-:W-:Y:S05]  /*7d30*/  BSYNC B0 ;  /* 0x0000000000007941 */ /* 0x000fea0003800000 */
.L_x_117:
[----:B-12---:R-:W-:Y:S01]  /*7d40*/  IMAD.U32 R6, RZ, RZ, UR10 ;  /* 0x0000000aff067e24 */ /* 0x006fe2000f8e00ff */
[----:B------:R-:W-:Y:S01]  /*7d50*/  UIMAD UR5, UR19, UR10, URZ ;  /* 0x0000000a130572a4 */ /* 0x000fe2000f8e023f */
[----:B------:R-:W-:Y:S01]  /*7d60*/  BSSY B0, `(.L_x_119) ;  /* 0x0000019000007945 */ /* 0x000fe20003800000 */
[----:B------:R-:W-:Y:S01]  /*7d70*/  ULDC.64 UR8, c[0x0][0x470] ;  /* 0x00011c0000087ab9 */ /* 0x000fe20000000a00 */
[----:B------:R-:W-:Y:S01]  /*7d80*/  IMAD.WIDE.U32 R4, R6, UR18, R4 ;  /* 0x0000001206047c25 */ /* 0x000fe2000f8e0004 */
[----:B------:R-:W-:Y:S02]  /*7d90*/  UIMAD UR5, UR18, UR11, UR5 ;  /* 0x0000000b120572a4 */ /* 0x000fe4000f8e0205 */
[----:B------:R-:W-:-:S04]  /*7da0*/  IADD3 R6, P0, R4, UR15, RZ ;  /* 0x0000000f04067c10 */ /* 0x000fc8000ff1e0ff */
        /* <DEDUP_REMOVED lines=20> */
.L_x_120:
[----:B------:R-:W-:Y:S05]  /*7ef0*/  BSYNC B0 ;  /* 0x0000000000007941 */ /* 0x000fea0003800000 */
.L_x_119:
        /* <DEDUP_REMOVED lines=14> */
.L_x_112:
[----:B------:R-:W-:Y:S05]  /*7fe0*/  BSYNC B1 ;  /* 0x0000000000017941 */ /* 0x000fea0003800000 */
.L_x_95:
[----:B------:R-:W-:Y:S02]  /*7ff0*/  ULDC UR5, c[0x0][0xc] ;  /* 0x0000030000057ab9 */ /* 0x000fe40000000800 */
[----:B------:R-:W-:-:S04]  /*8000*/  UIADD3 UR21, UR5, UR21, URZ ;  /* 0x0000001505157290 */ /* 0x000fc8000fffe03f */
[----:B------:R-:W-:-:S06]  /*8010*/  UISETP.GE.AND UP0, UPT, UR21, UR60, UPT ;  /* 0x0000003c1500728c */ /* 0x000fcc000bf06270 */
[----:B------:R-:W-:-:S13]  /*8020*/  PLOP3.LUT P0, PT, PT, PT, UP0, 0x80, 0x0 ;  /* 0x000000000000781c */ /* 0x000fda0003f0f008 */
[----:B------:R-:W-:Y:S05]  /*8030*/  @P0 BRA `(.L_x_121) ;  /* 0x0000000000040947 */ /* 0x000fea0003800000 */
[----:B------:R-:W-:Y:S05]  /*8040*/  BRA `(.L_x_122) ;  /* 0xffffff8800b47947 */ /* 0x000fea000383ffff */
.L_x_121:
[----:B------:R-:W-:Y:S05]  /*8050*/  EXIT ;  /* 0x000000000000794d */ /* 0x000fea0003800000 */
.L_x_123:
        /* <DEDUP_REMOVED lines=10> */
.L_x_1584:


//--------------------- .text._ZN5flash44flash_bwd_dq_dk_dv_loop_seqk_parallel_kernelI23Flash_bwd_kernel_traitsILi192ELi64ELi64ELi8ELi4ELi2ELi2ELb1ELb1EN7cutlass10bfloat16_tE19Flash_kernel_traitsILi192ELi64ELi64ELi8ES3_EELb0ELb0ELb0ELb1ELb0ELb0ELb0EEEvNS_16Flash_bwd_paramsE --------------------------
	.section	.text._ZN5flash44flash_bwd_dq_dk_dv_loop_seqk_parallel_kernelI23Flash_bwd_kernel_traitsILi192ELi64ELi64ELi8ELi4ELi2ELi2ELb1ELb1EN7cutlass10bfloat16_tE19Flash_kernel_traitsILi192ELi64ELi64ELi8ES3_EELb0ELb0ELb0ELb1ELb0ELb0ELb0EEEvNS_16Flash_bwd_paramsE,"ax",@progbits
	.align	128
        .global         _ZN5flash44flash_bwd_dq_dk_dv_loop_seqk_parallel_kernelI23Flash_bwd_kernel_traitsILi192ELi64ELi64ELi8ELi4ELi2ELi2ELb1ELb1EN7cutlass10bfloat16_tE19Flash_kernel_traitsILi192ELi64ELi64ELi8ES3_EELb0ELb0ELb0ELb1ELb0ELb0ELb0EEEvNS_16Flash_bwd_paramsE
        .type           _ZN5flash44flash_bwd_dq_dk_dv_loop_seqk_parallel_kernelI23Flash_bwd_kernel_traitsILi192ELi64ELi64ELi8ELi4ELi2ELi2ELb1ELb1EN7cutlass10bfloat16_tE19Flash_kernel_traitsILi192ELi64ELi64ELi8ES3_EELb0ELb0ELb0ELb1ELb0ELb0ELb0EEEvNS_16Flash_bwd_paramsE,@function
        .size           _ZN5flash44flash_bwd_dq_dk_dv_loop_seqk_parallel_kernelI23Flash_bwd_kernel_traitsILi192ELi64ELi64ELi8ELi4ELi2ELi2ELb1ELb1EN7cutlass10bfloat16_tE19Flash_kernel_traitsILi192ELi64ELi64ELi8ES3_EELb0ELb0ELb0ELb1ELb0ELb0ELb0EEEvNS_16Flash_bwd_paramsE,(.L_x_1585 - _ZN5flash44flash_bwd_dq_dk_dv_loop_seqk_parallel_kernelI23Flash_bwd_kernel_traitsILi192ELi64ELi64ELi8ELi4ELi2ELi2ELb1ELb1EN7cutlass10bfloat16_tE19Flash_kernel_traitsILi192ELi64ELi64ELi8ES3_EELb0ELb0ELb0ELb1ELb0ELb0ELb0EEEvNS_16Flash_bwd_paramsE)
        .other          _ZN5flash44flash_bwd_dq_dk_dv_loop_seqk_parallel_kernelI23Flash_bwd_kernel_traitsILi192ELi64ELi64ELi8ELi4ELi2ELi2ELb1ELb1EN7cutlass10bfloat16_tE19Flash_kernel_traitsILi192ELi64ELi64ELi8ES3_EELb0ELb0ELb0ELb1ELb0ELb0ELb0EEEvNS_16Flash_bwd_paramsE,@"STO_CUDA_ENTRY STV_DEFAULT"
_ZN5flash44flash_bwd_dq_dk_dv_loop_seqk_parallel_kernelI23Flash_bwd_kernel_traitsILi192ELi64ELi64ELi8ELi4ELi2ELi2ELb1ELb1EN7cutlass10bfloat16_tE19Flash_kernel_traitsILi192ELi64ELi64ELi8ES3_EELb0ELb0ELb0ELb1ELb0ELb0ELb0EEEvNS_16Flash_bwd_paramsE:
.text._ZN5flash44flash_bwd_dq_dk_dv_loop_seqk_parallel_kernelI23Flash_bwd_kernel_traitsILi192ELi64ELi64ELi8ELi4ELi2ELi2ELb1ELb1EN7cutlass10bfloat16_tE19Flash_kernel_traitsILi192ELi64ELi64ELi8ES3_EELb0ELb0ELb0ELb1ELb0ELb0ELb0EEEvNS_16Flash_bwd_paramsE:
        /* <DEDUP_REMOVED lines=15> */
[----:B------:R-:W3:Y:S08]  /*00f0*/  S2UR UR6, SR_CgaCtaId ;  /* 0x00000000000679c3 */ /* 0x000ef00000008800 */
[----:B------:R-:W4:Y:S08]  /*0100*/  S2UR UR45, SR_CTAID.Y ;  /* 0x00000000002d79c3 */ /* 0x000f300000002600 */
[----:B------:R-:W5:Y:S01]  /*0110*/  S2UR UR55, SR_CTAID.Z ;  /* 0x00000000003779c3 */ /* 0x000f620000002700 */
[----:B--2---:R-:W-:Y:S01]  /*0120*/  ULEA UR5, UR5, UR4, 0x18 ;  /* 0x0000000405057291 */ /* 0x004fe2000f8ec03f */
[----:B-1----:R-:W-:Y:S01]  /*0130*/  SHF.R.S32.HI R2, RZ, 0x1f, R8 ;  /* 0x0000001fff027819 */ /* 0x002fe20000011408 */
[----:B---3--:R-:W-:-:S03]  /*0140*/  ULEA UR4, UR6, UR7, 0x18 ;  /* 0x0000000706047291 */ /* 0x008fc6000f8ec03f */
[CC--:B------:R-:W-:Y:S02]  /*0150*/  LEA.HI R4, R2.reuse, R8.reuse, RZ, 0x5 ;  /* 0x0000000802047211 */ /* 0x0c0fe400078f28ff */
[CC--:B------:R-:W-:Y:S02]  /*0160*/  LEA.HI R11, R2.reuse, R8.reuse, RZ, 0x3 ;  /* 0x00000008020b7211 */ /* 0x0c0fe400078f18ff */
[CC--:B------:R-:W-:Y:S01]  /*0170*/  LEA.HI R3, R2.reuse, R8.reuse, RZ, 0x4 ;  /* 0x0000000802037211 */ /* 0x0c0fe200078f20ff */
[----:B----4-:R-:W-:Y:S01]  /*0180*/  USHF.R.S32.HI UR6, URZ, 0x1f, UR45 ;  /* 0x0000001f3f067899 */ /* 0x010fe2000801142d */
[CC--:B------:R-:W-:Y:S01]  /*0190*/  LEA.HI R15, R2.reuse, R8.reuse, RZ, 0x7 ;  /* 0x00000008020f7211 */ /* 0x0c0fe200078f38ff */
[----:B------:R-:W-:Y:S01]  /*01a0*/  USHF.L.U32 UR8, UR45, 0x7, URZ ;  /* 0x000000072d087899 */ /* 0x000fe2000800063f */
[CC--:B------:R-:W-:Y:S02]  /*01b0*/  LEA.HI R18, R2.reuse, R8.reuse, RZ, 0x6 ;  /* 0x0000000802127211 */ /* 0x0c0fe400078f30ff */
[----:B------:R-:W-:-:S02]  /*01c0*/  LEA.HI R2, R2, R8, RZ, 0x2 ;  /* 0x0000000802027211 */ /* 0x000fc400078f10ff */
[----:B------:R-:W-:Y:S01]  /*01d0*/  LOP3.LUT R6, R11, 0xfffffff8, RZ, 0xc0, !PT ;  /* 0xfffffff80b067812 */ /* 0x000fe200078ec0ff */
[----:B-----5:R-:W-:Y:S01]  /*01e0*/  USHF.R.S32.HI UR7, URZ, 0x1f, UR55 ;  /* 0x0000001f3f077899 */ /* 0x020fe20008011437 */
[----:B------:R-:W-:Y:S01]  /*01f0*/  LOP3.LUT R5, R3, 0xfffffff0, RZ, 0xc0, !PT ;  /* 0xfffffff003057812 */ /* 0x000fe200078ec0ff */
[----:B------:R-:W-:Y:S01]  /*0200*/  USHF.R.S32.HI UR61, URZ, 0x1f, UR55 ;  /* 0x0000001f3f3d7899 */ /* 0x000fe20008011437 */
[----:B------:R-:W-:Y:S01]  /*0210*/  LOP3.LUT R7, R2, 0x7ffffffc, RZ, 0xc0, !PT ;  /* 0x7ffffffc02077812 */ /* 0x000fe200078ec0ff */
[C---:B------:R-:W-:Y:S01]  /*0220*/  IMAD.IADD R6, R8.reuse, 0x1, -R6 ;  /* 0x0000000108067824 */ /* 0x040fe200078e0a06 */
[--C-:B------:R-:W-:Y:S01]  /*0230*/  SHF.R.S32.HI R0, RZ, 0x5, R4.reuse ;  /* 0x00000005ff007819 */ /* 0x100fe20000011404 */
[C---:B------:R-:W-:Y:S01]  /*0240*/  IMAD.IADD R9, R8.reuse, 0x1, -R5 ;  /* 0x0000000108097824 */ /* 0x040fe200078e0a05 */
[----:B------:R-:W-:Y:S01]  /*0250*/  SHF.R.S32.HI R12, RZ, 0x1f, R4 ;  /* 0x0000001fff0c7819 */ /* 0x000fe20000011404 */
[----:B------:R-:W-:Y:S01]  /*0260*/  IMAD.IADD R20, R8, 0x1, -R7 ;  /* 0x0000000108147824 */ /* 0x000fe200078e0a07 */
[--C-:B------:R-:W-:Y:S01]  /*0270*/  SHF.R.S32.HI R10, RZ, 0x2, R2.reuse ;  /* 0x00000002ff0a7819 */ /* 0x100fe20000011402 */
[----:B------:R-:W-:Y:S01]  /*0280*/  IMAD.SHL.U32 R22, R6, 0x8, RZ ;  /* 0x0000000806167824 */ /* 0x000fe200078e00ff */
[----:B------:R-:W-:-:S02]  /*0290*/  SHF.R.S32.HI R8, RZ, 0x1f, R2 ;  /* 0x0000001fff087819 */ /* 0x000fc40000011402 */
[-C--:B------:R-:W-:Y:S02]  /*02a0*/  LEA.HI R2, R4, R0.reuse, RZ, 0x1 ;  /* 0x0000000004027211 */ /* 0x080fe400078f08ff */
[----:B------:R-:W-:Y:S01]  /*02b0*/  LEA.HI R5, R12, R0, RZ, 0x2 ;  /* 0x000000000c057211 */ /* 0x000fe200078f10ff */
[----:B------:R-:W-:Y:S01]  /*02c0*/  STL [R1+0x50], R22 ;  /* 0x0000501601007387 */ /* 0x000fe20000100800 */
[----:B------:R-:W-:Y:S02]  /*02d0*/  SHF.R.S32.HI R7, RZ, 0x4, R3 ;  /* 0x00000004ff077819 */ /* 0x000fe40000011403 */
[----:B------:R-:W-:Y:S02]  /*02e0*/  SHF.R.S32.HI R4, RZ, 0x3, R11 ;  /* 0x00000003ff047819 */ /* 0x000fe4000001140b */
[----:B------:R-:W-:Y:S02]  /*02f0*/  LOP3.LUT R5, R5, 0xfffffffc, RZ, 0xc0, !PT ;  /* 0xfffffffc05057812 */ /* 0x000fe400078ec0ff */
[----:B------:R-:W-:Y:S01]  /*0300*/  LOP3.LUT R2, R2, 0xfffffffe, RZ, 0xc0, !PT ;  /* 0xfffffffe02027812 */ /* 0x000fe200078ec0ff */
[----:B------:R-:W-:Y:S01]  /*0310*/  IMAD.SHL.U32 R4, R4, 0x40, RZ ;  /* 0x0000004004047824 */ /* 0x000fe200078e00ff */
[----:B------:R-:W-:Y:S01]  /*0320*/  LEA.HI R3, R3, R7, RZ, 0x1 ;  /* 0x0000000703037211 */ /* 0x000fe200078f08ff */
[----:B------:R-:W-:Y:S01]  /*0330*/  IMAD.IADD R17, R0, 0x1, -R5 ;  /* 0x0000000100117824 */ /* 0x000fe200078e0a05 */
[----:B------:R-:W-:Y:S01]  /*0340*/  LOP3.LUT P4, RZ, R6, 0x4, RZ, 0xc0, !PT ;  /* 0x0000000406ff7812 */ /* 0x000fe2000788c0ff */
[----:B------:R-:W-:Y:S01]  /*0350*/  IMAD.IADD R16, R0, 0x1, -R2 ;  /* 0x0000000100107824 */ /* 0x000fe200078e0a02 */
[----:B------:R-:W-:-:S02]  /*0360*/  LOP3.LUT R3, R3, 0xfffffffe, RZ, 0xc0, !PT ;  /* 0xfffffffe03037812 */ /* 0x000fc400078ec0ff */
[----:B------:R-:W-:Y:S02]  /*0370*/  LOP3.LUT R0, R4, 0x1c0, RZ, 0xc0, !PT ;  /* 0x000001c004007812 */ /* 0x000fe400078ec0ff */
[----:B------:R-:W-:Y:S01]  /*0380*/  LEA.HI R2, R8, R10, RZ, 0x3 ;  /* 0x0000000a08027211 */ /* 0x000fe200078f18ff */
[----:B------:R-:W-:Y:S01]  /*0390*/  IMAD.IADD R13, R7, 0x1, -R3 ;  /* 0x00000001070d7824 */ /* 0x000fe200078e0a03 */
[----:B------:R-:W-:Y:S02]  /*03a0*/  LOP3.LUT R4, R0, 0x38, R22, 0xf8, !PT ;  /* 0x0000003800047812 */ /* 0x000fe400078ef816 */
[----:B------:R-:W-:Y:S01]  /*03b0*/  SHF.R.U32.HI R3, RZ, 0x3, R0 ;  /* 0x00000003ff037819 */ /* 0x000fe20000011600 */
[----:B------:R-:W-:Y:S01]  /*03c0*/  IMAD.SHL.U32 R0, R6, 0x40, RZ ;  /* 0x0000004006007824 */ /* 0x000fe200078e00ff */
[----:B------:R-:W-:Y:S01]  /*03d0*/  LOP3.LUT R2, R2, 0xfffffff8, RZ, 0xc0, !PT ;  /* 0xfffffff802027812 */ /* 0x000fe200078ec0ff */
[----:B------:R-:W-:Y:S01]  /*03e0*/  IMAD.SHL.U32 R12, R13, 0x200, RZ ;  /* 0x000002000d0c7824 */ /* 0x000fe200078e00ff */
[----:B------:R-:W-:Y:S01]  /*03f0*/  LOP3.LUT R14, R4, R3, RZ, 0x3c, !PT ;  /* 0x00000003040e7212 */ /* 0x000fe200078e3cff */
[----:B------:R-:W-:Y:S01]  /*0400*/  IMAD.SHL.U32 R3, R16, 0x10, RZ ;  /* 0x0000001010037824 */ /* 0x000fe200078e00ff */
[----:B------:R-:W-:Y:S01]  /*0410*/  SHF.R.S32.HI R4, RZ, 0x1f, R9 ;  /* 0x0000001fff047819 */ /* 0x000fe20000011409 */
[----:B------:R-:W-:Y:S01]  /*0420*/  IMAD.IADD R2, R10, 0x1, -R2 ;  /* 0x000000010a027824 */ /* 0x000fe200078e0a02 */
[----:B------:R-:W-:-:S02]  /*0430*/  LOP3.LUT R0, R0, 0x1c0, RZ, 0xc0, !PT ;  /* 0x000001c000007812 */ /* 0x000fc400078ec0ff */
[----:B------:R-:W-:Y:S02]  /*0440*/  LOP3.LUT P3, RZ, R6, 0x2, RZ, 0xc0, !PT ;  /* 0x0000000206ff7812 */ /* 0x000fe4000786c0ff */
[----:B------:R-:W-:Y:S02]  /*0450*/  SHF.R.S32.HI R6, RZ, 0x7, R15 ;  /* 0x00000007ff067819 */ /* 0x000fe4000001140f */
[----:B------:R-:W-:Y:S02]  /*0460*/  LEA.HI R15, R4, R9, RZ, 0x3 ;  /* 0x00000009040f7211 */ /* 0x000fe400078f18ff */
[C---:B------:R-:W-:Y:S02]  /*0470*/  LOP3.LUT R4, R0.reuse, 0x8, R11, 0xf8, !PT ;  /* 0x0000000800047812 */ /* 0x040fe400078ef80b */
[----:B------:R-:W-:Y:S02]  /*0480*/  SHF.R.U32.HI R10, RZ, 0x3, R0 ;  /* 0x00000003ff0a7819 */ /* 0x000fe40000011600 */
[----:B------:R-:W-:-:S02]  /*0490*/  LOP3.LUT R8, R0, 0x10, R3, 0xf8, !PT ;  /* 0x0000001000087812 */ /* 0x000fc400078ef803 */
[----:B------:R-:W-:Y:S02]  /*04a0*/  LOP3.LUT R0, R2, 0x1, RZ, 0xc0, !PT ;  /* 0x0000000102007812 */ /* 0x000fe400078ec0ff */
[----:B------:R-:W-:Y:S01]  /*04b0*/  LOP3.LUT R3, R4, R10, RZ, 0x3c, !PT ;  /* 0x0000000a04037212 */ /* 0x000fe200078e3cff */
[----:B------:R-:W-:Y:S01]  /*04c0*/  IMAD R4, R6, 0x800, R12 ;  /* 0x0000080006047824 */ /* 0x000fe200078e020c */
[----:B------:R-:W-:Y:S02]  /*04d0*/  ISETP.NE.U32.AND P0, PT, R0, 0x1, PT ;  /* 0x000000010000780c */ /* 0x000fe40003f05070 */
[----:B------:R-:W-:Y:S01]  /*04e0*/  SHF.R.S32.HI R0, RZ, 0x6, R18 ;  /* 0x00000006ff007819 */ /* 0x000fe20000011412 */
[----:B------:R-:W-:Y:S01]  /*04f0*/  IMAD.IADD R19, R4, 0x1, R3 ;  /* 0x0000000104137824 */ /* 0x000fe200078e0203 */
[----:B------:R-:W-:Y:S01]  /*0500*/  LOP3.LUT R5, R15, 0xfffffff8, RZ, 0xc0, !PT ;  /* 0xfffffff80f057812 */ /* 0x000fe200078ec0ff */
[C---:B------:R-:W-:Y:S01]  /*0510*/  IMAD.SHL.U32 R3, R2.reuse, 0x40, RZ ;  /* 0x0000004002037824 */ /* 0x040fe200078e00ff */
[----:B------:R-:W-:Y:S01]  /*0520*/  R2P PR, R2, 0x6 ;  /* 0x0000000602007804 */ /* 0x000fe20000000000 */
[----:B------:R-:W-:-:S02]  /*0530*/  IMAD R18, R0, 0x200, R14 ;  /* 0x0000020000127824 */ /* 0x000fc400078e020e */
[----:B------:R-:W-:Y:S01]  /*0540*/  IMAD.SHL.U32 R2, R0, 0x8, RZ ;  /* 0x0000000800027824 */ /* 0x000fe200078e00ff */
[----:B------:R-:W-:Y:S01]  /*0550*/  LOP3.LUT R0, R3, 0x1c0, RZ, 0xc0, !PT ;  /* 0x000001c003007812 */ /* 0x000fe200078ec0ff */
[----:B------:R-:W-:Y:S01]  /*0560*/  IMAD.IADD R7, R9, 0x1, -R5 ;  /* 0x0000000109077824 */ /* 0x000fe200078e0a05 */
[----:B------:R-:W-:Y:S01]  /*0570*/  LOP3.LUT R9, R8, 0x8, R11, 0xf8, !PT ;  /* 0x0000000808097812 */ /* 0x000fe200078ef80b */
[----:B------:R-:W-:Y:S01]  /*0580*/  IMAD.SHL.U32 R5, R6, 0x20, RZ ;  /* 0x0000002006057824 */ /* 0x000fe200078e00ff */
[----:B------:R-:W-:Y:S01]  /*0590*/  LOP3.LUT R2, R2, 0x18, RZ, 0xc0, !PT ;  /* 0x0000001802027812 */ /* 0x000fe200078ec0ff */
[----:B------:R-:W-:Y:S01]  /*05a0*/  IMAD.SHL.U32 R6, R13, 0x20, RZ ;  /* 0x000000200d067824 */ /* 0x000fe200078e00ff */
[----:B------:R-:W-:Y:S01]  /*05b0*/  SHF.R.U32.HI R3, RZ, 0x3, R0 ;  /* 0x00000003ff037819 */ /* 0x000fe20000011600 */
[----:B------:R-:W-:Y:S01]  /*05c0*/  IMAD.SHL.U32 R4, R20, 0x2, RZ ;  /* 0x0000000214047824 */ /* 0x000fe200078e00ff */
[----:B------:R-:W-:Y:S02]  /*05d0*/  LOP3.LUT R5, R0, 0x20, R5, 0xf8, !PT ;  /* 0x0000002000057812 */ /* 0x000fe400078ef805 */
[----:B------:R-:W-:Y:S01]  /*05e0*/  LOP3.LUT R11, R2, 0x20, R6, 0xf8, !PT ;  /* 0x00000020020b7812 */ /* 0x000fe200078ef806 */
[----:B------:R-:W-:Y:S01]  /*05f0*/  IMAD R6, R17, 0x400, R4 ;  /* 0x0000040011067824 */ /* 0x000fe200078e0204 */
[----:B------:R-:W-:Y:S01]  /*0600*/  LOP3.LUT R8, R3, R0, R2, 0x1e, !PT ;  /* 0x0000000003087212 */ /* 0x000fe200078e1e02 */
[----:B------:R-:W-:Y:S01]  /*0610*/  IMAD R0, R16, 0x400, R4 ;  /* 0x0000040010007824 */ /* 0x000fe200078e0204 */
[----:B------:R-:W-:Y:S01]  /*0620*/  LOP3.LUT R5, R5, R3, RZ, 0x3c, !PT ;  /* 0x0000000305057212 */ /* 0x000fe200078e3cff */
[C---:B------:R-:W-:Y:S01]  /*0630*/  IMAD.SHL.U32 R2, R7.reuse, 0x40, RZ ;  /* 0x0000004007027824 */ /* 0x040fe200078e00ff */
[----:B------:R-:W-:Y:S01]  /*0640*/  LOP3.LUT R3, R12, R9, R10, 0xf6, !PT ;  /* 0x000000090c037212 */ /* 0x000fe200078ef60a */
[----:B------:R-:W-:Y:S01]  /*0650*/  IMAD.IADD R12, R0, 0x1, R8 ;  /* 0x00000001000c7824 */ /* 0x000fe200078e0208 */
[----:B------:R-:W-:Y:S01]  /*0660*/  LOP3.LUT P6, RZ, R7, 0x4, RZ, 0xc0, !PT ;  /* 0x0000000407ff7812 */ /* 0x000fe200078cc0ff */
[----:B------:R-:W-:Y:S01]  /*0670*/  IMAD.SHL.U32 R9, R15, 0x40, RZ ;  /* 0x000000400f097824 */ /* 0x000fe200078e00ff */
[----:B------:R-:W-:Y:S01]  /*0680*/  LOP3.LUT R0, R2, 0x1c0, RZ, 0xc0, !PT ;  /* 0x000001c002007812 */ /* 0x000fe200078ec0ff */
[----:B------:R-:W-:Y:S01]  /*0690*/  IMAD.SHL.U32 R4, R13, 0x8, RZ ;  /* 0x000000080d047824 */ /* 0x000fe200078e00ff */
[----:B------:R-:W-:Y:S01]  /*06a0*/  LOP3.LUT P5, RZ, R7, 0x2, RZ, 0xc0, !PT ;  /* 0x0000000207ff7812 */ /* 0x000fe200078ac0ff */
[----:B------:R-:W-:Y:S01]  /*06b0*/  VIADD R13, R22, 0x40 ;  /* 0x00000040160d7836 */ /* 0x000fe20000000000 */
[----:B------:R-:W-:Y:S01]  /*06c0*/  SHF.R.U32.HI R2, RZ, 0x3, R0 ;  /* 0x00000003ff027819 */ /* 0x000fe20000011600 */
[----:B------:R-:W-:Y:S01]  /*06d0*/  IMAD.IADD R14, R6, 0x1, R5 ;  /* 0x00000001060e7824 */ /* 0x000fe200078e0205 */
[----:B------:R-:W-:Y:S01]  /*06e0*/  LOP3.LUT R9, R9, 0xfffffe00, RZ, 0xc0, !PT ;  /* 0xfffffe0009097812 */ /* 0x000fe200078ec0ff */
[----:B------:R-:W-:Y:S01]  /*06f0*/  IMAD.MOV.U32 R6, RZ, RZ, 0x20 ;  /* 0x00000020ff067424 */ /* 0x000fe200078e00ff */
[----:B------:R-:W-:Y:S01]  /*0700*/  LOP3.LUT R4, R0, 0x8, R4, 0xf8, !PT ;  /* 0x0000000800047812 */ /* 0x000fe200078ef804 */
[----:B------:R1:W-:Y:S01]  /*0710*/  STL [R1+0x6c], R13 ;  /* 0x00006c0d01007387 */ /* 0x0003e20000100800 */
[----:B------:R-:W-:Y:S01]  /*0720*/  LOP3.LUT R0, R2, R11, R0, 0x1e, !PT ;  /* 0x0000000b02007212 */ /* 0x000fe200078e1e00 */
        /* <DEDUP_REMOVED lines=8> */
[----:B------:R-:W-:Y:S01]  /*07b0*/  VIADD R0, R22, 0x80 ;  /* 0x0000008016007836 */ /* 0x000fe20000000000 */
[----:B------:R-:W-:Y:S01]  /*07c0*/  LEA R14, R14, UR5, 0x1 ;  /* 0x000000050e0e7c11 */ /* 0x000fe2000f8e08ff */
[----:B------:R-:W-:Y:S01]  /*07d0*/  IMAD.IADD R7, R7, 0x1, R2 ;  /* 0x0000000107077824 */ /* 0x000fe200078e0202 */
[----:B------:R-:W-:Y:S01]  /*07e0*/  LEA R3, R3, UR5, 0x1 ;  /* 0x0000000503037c11 */ /* 0x000fe2000f8e08ff */
        /* <DEDUP_REMOVED lines=8> */
[----:B------:R-:W-:Y:S01]  /*0870*/  IMAD.MOV.U32 R10, RZ, RZ, -0x10 ;  /* 0xfffffff0ff0a7424 */ /* 0x000fe200078e00ff */
[----:B------:R-:W-:-:S02]  /*0880*/  SEL R4, R5, 0xffffffc0, !P4 ;  /* 0xffffffc005047807 */ /* 0x000fc40006000000 */
[----:B------:R-:W-:Y:S02]  /*0890*/  LEA R8, R8, UR6, 0x1 ;  /* 0x0000000608087c11 */ /* 0x000fe4000f8e08ff */
[----:B------:R-:W-:Y:S02]  /*08a0*/  SEL R10, R10, 0x10, !P0 ;  /* 0x000000100a0a7807 */ /* 0x000fe40004000000 */
[----:B-1----:R-:W-:Y:S01]  /*08b0*/  LEA R13, R12, UR7, 0x1 ;  /* 0x000000070c0d7c11 */ /* 0x002fe2000f8e08ff */
[----:B------:R-:W-:Y:S01]  /*08c0*/  VIADD R12, R14, 0x20 ;  /* 0x000000200e0c7836 */ /* 0x000fe20000000000 */
[----:B------:R-:W-:Y:S01]  /*08d0*/  SEL R6, R6, 0xffffffe0, !P5 ;  /* 0xffffffe006067807 */ /* 0x000fe20006800000 */
[----:B------:R-:W-:Y:S01]  /*08e0*/  @P1 VIADD R12, R14, 0xffffffe0 ;  /* 0xffffffe00e0c1836 */ /* 0x000fe20000000000 */
[----:B------:R-:W-:Y:S02]  /*08f0*/  SEL R5, R5, 0xffffffc0, !P6 ;  /* 0xffffffc005057807 */ /* 0x000fe40007000000 */
[----:B--2---:R-:W-:Y:S01]  /*0900*/  LEA R0, R19, UR6, 0x1 ;  /* 0x0000000613007c11 */ /* 0x004fe2000f8e08ff */
[----:B------:R-:W-:-:S04]  /*0910*/  ULDC.64 UR6, c[0x0][0x208] ;  /* 0x0000820000067ab9 */ /* 0x000fc80000000a00 */
        /* <DEDUP_REMOVED lines=33> */
.L_x_168:
        /* <DEDUP_REMOVED lines=29> */
[----:B------:R-:W-:Y:S01]  /*0d00*/  IMAD.U32 R7, RZ, RZ, UR11 ;  /* 0x0000000bff077e24 */ /* 0x000fe2000f8e00ff */
[----:B------:R-:W-:-:S02]  /*0d10*/  UIADD3 UR8, UP0, UR16, UR12, URZ ;  /* 0x0000000c10087290 */ /* 0x000fc4000ff1e03f */
[----:B------:R-:W-:Y:S02]  /*0d20*/  UISETP.EQ.OR.EX UP4, UPT, UR13, URZ, !UP1, UP4 ;  /* 0x0000003f0d00728c */ /* 0x000fe4000cf82740 */
[----:B---3--:R-:W3:Y:S01]  /*0d30*/  @P1 LDG.E R10, desc[UR6][R6.64] ;  /* 0x00000006060a1981 */ /* 0x008ee2000c1e1900 */
[----:B------:R-:W-:Y:S01]  /*0d40*/  UIADD3.X UR5, UR5, UR13, URZ, UP0, !UPT ;  /* 0x0000000d05057290 */ /* 0x000fe200087fe43f */
[----:B------:R-:W-:Y:S02]  /*0d50*/  UMOV UR19, URZ ;  /* 0x0000003f00137c82 */ /* 0x000fe40008000000 */
[----:B------:R-:W-:Y:S01]  /*0d60*/  PLOP3.LUT P2, PT, PT, PT, UP4, 0x80, 0x0 ;  /* 0x000000000000781c */ /* 0x000fe20003f4f048 */
[----:B------:R-:W-:Y:S01]  /*0d70*/  @!UP3 ULDC.64 UR10, c[0x0][0x318] ;  /* 0x0000c600000abab9 */ /* 0x000fe20000000a00 */
[----:B-1----:R-:W-:Y:S02]  /*0d80*/  IMAD.U32 R4, RZ, RZ, UR15 ;  /* 0x0000000fff047e24 */ /* 0x002fe4000f8e00ff */
[----:B------:R-:W-:-:S05]  /*0d90*/  IMAD.U32 R5, RZ, RZ, UR14 ;  /* 0x0000000eff057e24 */ /* 0x000fca000f8e00ff */
[----:B----4-:R-:W4:Y:S04]  /*0da0*/  @P3 LDG.E R9, desc[UR6][R4.64] ;  /* 0x0000000604093981 */ /* 0x010f28000c1e1900 */
[----:B-----5:R1:W5:Y:S02]  /*0db0*/  @P3 LDG.E R6, desc[UR6][R4.64+0x4] ;  /* 0x0000040604063981 */ /* 0x020364000c1e1900 */
[----:B-1----:R-:W-:Y:S02]  /*0dc0*/  IMAD.U32 R4, RZ, RZ, UR8 ;  /* 0x00000008ff047e24 */ /* 0x002fe4000f8e00ff */
[----:B------:R-:W-:Y:S01]  /*0dd0*/  IMAD.U32 R5, RZ, RZ, UR5 ;  /* 0x00000005ff057e24 */ /* 0x000fe2000f8e00ff */
[----:B------:R-:W-:Y:S01]  /*0de0*/  @!UP3 UISETP.NE.U32.AND UP0, UPT, UR10, URZ, UPT ;  /* 0x0000003f0a00b28c */ /* 0x000fe2000bf05070 */
[----:B------:R-:W-:-:S03]  /*0df0*/  @!UP3 ULDC UR5, c[0x0][0x2cc] ;  /* 0x0000b3000005bab9 */ /* 0x000fc60000000800 */
[----:B------:R-:W5:Y:S01]  /*0e00*/  @!P2 LDG.E R7, desc[UR6][R4.64] ;  /* 0x000000060407a981 */ /* 0x000f62000c1e1900 */
        /* <DEDUP_REMOVED lines=21> */
.L_x_124:
        /* <DEDUP_REMOVED lines=15> */
[----:B------:R-:W-:-:S02]  /*1050*/  USHF.L.U32 UR16, UR45, 0x7, URZ ;  /* 0x000000072d107899 */ /* 0x000fc4000800063f */
[----:B------:R-:W-:Y:S02]  /*1060*/  UIMAD UR22, UR45, UR11, UR10 ;  /* 0x0000000b2d1672a4 */ /* 0x000fe4000f8e020a */
[----:B------:R-:W-:Y:S01]  /*1070*/  USHF.R.S32.HI UR23, URZ, 0x1f, UR57 ;  /* 0x0000001f3f177899 */ /* 0x000fe20008011439 */
        /* <DEDUP_REMOVED lines=11> */
[----:B------:R-:W-:-:S02]  /*1130*/  UISETP.NE.AND UP3, UPT, UR24, URZ, UPT ;  /* 0x0000003f1800728c */ /* 0x000fc4000bf65270 */
[----:B------:R-:W-:Y:S02]  /*1140*/  USEL UR54, UR14, UR16, !UP1 ;  /* 0x000000100e367287 */ /* 0x000fe4000c800000 */
[----:B--2---:R-:W-:Y:S02]  /*1150*/  UIMAD.WIDE.U32 UR32, UR5, UR12, URZ ;  /* 0x0000000c052072a5 */ /* 0x004fe4000f8e003f */
[----:B------:R-:W-:Y:S02]  /*1160*/  UIADD3 UR47, UR15, UR22, URZ ;  /* 0x000000160f2f7290 */ /* 0x000fe4000fffe03f */
[----:B------:R-:W-:Y:S02]  /*1170*/  UIMAD UR50, UR5, UR13, UR33 ;  /* 0x0000000d053272a4 */ /* 0x000fe4000f8e0221 */
[----:B------:R-:W-:Y:S01]  /*1180*/  @!UP1 UIMAD UR5, UR56, UR10, URZ ;  /* 0x0000000a380592a4 */ /* 0x000fe2000f8e023f */
[----:B------:R-:W-:Y:S01]  /*1190*/  @UP1 ULDC.64 UR12, c[0x0][0x420] ;  /* 0x00010800000c1ab9 */ /* 0x000fe20000000a00 */
[----:B------:R-:W-:Y:S01]  /*11a0*/  ULDC UR37, c[0x0][0x2c4] ;  /* 0x0000b10000257ab9 */ /* 0x000fe20000000800 */
        /* <DEDUP_REMOVED lines=15> */
[----:B------:R-:W-:-:S02]  /*12a0*/  UIMAD.WIDE.U32 UR14, UR10, UR12, URZ ;  /* 0x0000000c0a0e72a5 */ /* 0x000fc4000f8e003f */
[----:B------:R-:W-:Y:S02]  /*12b0*/  UIMAD UR5, UR10, UR5, UR16 ;  /* 0x000000050a0572a4 */ /* 0x000fe4000f8e0210 */
[----:B------:R-:W-:Y:S02]  /*12c0*/  UIMAD.WIDE.U32 UR12, UR10, UR9, URZ ;  /* 0x000000090a0c72a5 */ /* 0x000fe4000f8e003f */
[----:B------:R-:W-:Y:S02]  /*12d0*/  UIADD3 UR46, UR15, UR5, URZ ;  /* 0x000000050f2e7290 */ /* 0x000fe4000fffe03f */
[----:B------:R-:W-:Y:S01]  /*12e0*/  USEL UR53, UR14, UR12, !UP1 ;  /* 0x0000000c0e357287 */ /* 0x000fe2000c800000 */
[----:B-1----:R-:W-:Y:S01]  /*12f0*/  IMAD.MOV R4, RZ, RZ, -R5 ;  /* 0x000000ffff047224 */ /* 0x002fe200078e0a05 */
[----:B------:R-:W-:Y:S02]  /*1300*/  @UP3 UIMAD UR5, UR45, UR37, URZ ;  /* 0x000000252d0532a4 */ /* 0x000fe4000f8e023f */
[----:B------:R-:W-:Y:S01]  /*1310*/  UIMAD UR16, UR11, UR9, URZ ;  /* 0x000000090b1072a4 */ /* 0x000fe2000f8e023f */
[----:B------:R-:W-:Y:S01]  /*1320*/  IMAD R6, R4, R8, RZ ;  /* 0x0000000804067224 */ /* 0x000fe200078e02ff */
[----:B------:R-:W-:Y:S01]  /*1330*/  ULOP3.LUT UR12, UR44, 0xffffffc0, URZ, 0xc0, !UPT ;  /* 0xffffffc02c0c7892 */ /* 0x000fe2000f8ec03f */
[----:B------:R-:W-:Y:S01]  /*1340*/  IMAD.MOV.U32 R4, RZ, RZ, RZ ;  /* 0x000000ffff047224 */ /* 0x000fe200078e00ff */
[----:B------:R-:W-:-:S02]  /*1350*/  UISETP.NE.AND UP0, UPT, UR26, -0x1, UPT ;  /* 0xffffffff1a00788c */ /* 0x000fc4000bf05270 */
[----:B------:R-:W-:Y:S01]  /*1360*/  UIMAD UR30, UR9, UR29, URZ ;  /* 0x0000001d091e72a4 */ /* 0x000fe2000f8e023f */
[----:B------:R-:W-:Y:S01]  /*1370*/  IMAD.HI.U32 R4, R5, R6, R4 ;  /* 0x0000000605047227 */ /* 0x000fe200078e0004 */
[----:B------:R-:W-:Y:S01]  /*1380*/  MOV R5, R7 ;  /* 0x0000000700057202 */ /* 0x000fe20000000f00 */
[----:B------:R-:W-:Y:S02]  /*1390*/  USHF.L.U64.HI UR18, UR45, 0x7, UR56 ;  /* 0x000000072d127899 */ /* 0x000fe40008010238 */
[----:B------:R-:W-:Y:S02]  /*13a0*/  @UP3 USEL UR5, UR5, UR9, !UP1 ;  /* 0x0000000905053287 */ /* 0x000fe4000c800000 */
[----:B------:R-:W-:Y:S01]  /*13b0*/  IMAD.HI.U32 R4, R4, R5, RZ ;  /* 0x0000000504047227 */ /* 0x000fe200078e00ff */
[----:B------:R-:W-:Y:S02]  /*13c0*/  @UP1 UIADD3 UR46, UR13, UR16, URZ ;  /* 0x000000100d2e1290 */ /* 0x000fe4000fffe03f */
[----:B------:R-:W-:Y:S01]  /*13d0*/  UIADD3 UR20, UR12, -0x40, URZ ;  /* 0xffffffc00c147890 */ /* 0x000fe2000fffe03f */
[----:B------:R-:W-:Y:S01]  /*13e0*/  IMAD.MOV R6, RZ, RZ, -R4 ;  /* 0x000000ffff067224 */ /* 0x000fe200078e0a04 */
[----:B------:R-:W-:Y:S01]  /*13f0*/  @UP3 ULDC UR13, c[0x0][0x2e4] ;  /* 0x0000b900000d3ab9 */ /* 0x000fe20000000800 */
[----:B------:R-:W-:-:S02]  /*1400*/  @UP1 UIADD3 UR47, UR17, UR30, URZ ;  /* 0x0000001e112f1290 */ /* 0x000fc4000fffe03f */
[C---:B------:R-:W-:Y:S01]  /*1410*/  IMAD R5, R8.reuse, R6, R5 ;  /* 0x0000000608057224 */ /* 0x040fe200078e0205 */
[----:B------:R-:W-:Y:S02]  /*1420*/  USEL UR18, UR18, URZ, UP2 ;  /* 0x0000003f12127287 */ /* 0x000fe40009000000 */
[----:B------:R-:W-:Y:S02]  /*1430*/  @!UP3 UIMAD UR12, UR45, UR58, UR55 ;  /* 0x0000003a2d0cb2a4 */ /* 0x000fe4000f8e0237 */
[----:B------:R-:W-:Y:S01]  /*1440*/  ISETP.GT.U32.AND P1, PT, R8, R5, PT ;  /* 0x000000050800720c */ /* 0x000fe20003f24070 */
[----:B------:R-:W-:Y:S02]  /*1450*/  @UP3 UIMAD UR17, UR55, UR13, UR5 ;  /* 0x0000000d371132a4 */ /* 0x000fe4000f8e0205 */
[----:B------:R-:W-:Y:S02]  /*1460*/  USHF.R.S32.HI UR16, URZ, 0x1f, UR20 ;  /* 0x0000001f3f107899 */ /* 0x000fe40008011414 */
[----:B------:R-:W-:-:S02]  /*1470*/  UIADD3 UR5, UP2, UR20, UR36, URZ ;  /* 0x0000002414057290 */ /* 0x000fc4000ff5e03f */
[----:B------:R-:W-:Y:S01]  /*1480*/  @!UP3 UIMAD UR17, UR12, UR37, URZ ;  /* 0x000000250c11b2a4 */ /* 0x000fe2000f8e023f */
[----:B------:R-:W-:Y:S01]  /*1490*/  ULDC.U8 UR25, c[0x0][0x480] ;  /* 0x0001200000197ab9 */ /* 0x000fe20000000000 */
[----:B------:R-:W-:Y:S02]  /*14a0*/  UIADD3.X UR12, UR16, UR18, URZ, UP2, !UPT ;  /* 0x00000012100c7290 */ /* 0x000fe400097fe43f */
[----:B------:R-:W-:Y:S02]  /*14b0*/  UIMAD UR11, UR11, UR5, URZ ;  /* 0x000000050b0b72a4 */ /* 0x000fe4000f8e023f */
[----:B------:R-:W-:Y:S01]  /*14c0*/  @!P1 IMAD.IADD R5, R5, 0x1, -R8 ;  /* 0x0000000105059824 */ /* 0x000fe200078e0a08 */
[----:B------:R-:W-:Y:S01]  /*14d0*/  @!P1 IADD3 R4, R4, 0x1, RZ ;  /* 0x0000000104049810 */ /* 0x000fe20007ffe0ff */
[----:B------:R-:W-:Y:S01]  /*14e0*/  @UP0 UIADD3 UR21, UR19, UR26, URZ ;  /* 0x0000001a13150290 */ /* 0x000fe2000fffe03f */
[----:B------:R-:W-:Y:S01]  /*14f0*/  PLOP3.LUT P1, PT, PT, PT, UP0, 0x80, 0x0 ;  /* 0x000000000000781c */ /* 0x000fe20003f2f008 */
[----:B------:R-:W-:Y:S01]  /*1500*/  @UP0 UIADD3 UR31, UR19, UR26, URZ ;  /* 0x0000001a131f0290 */ /* 0x000fe2000fffe03f */
[----:B------:R-:W-:Y:S01]  /*1510*/  ISETP.GE.U32.AND P0, PT, R5, R8, PT ;  /* 0x000000080500720c */ /* 0x000fe20003f06070 */
[----:B------:R-:W-:Y:S01]  /*1520*/  UISETP.NE.AND UP4, UPT, UR25, URZ, UPT ;  /* 0x0000003f1900728c */ /* 0x000fe2000bf85270 */
[----:B------:R-:W-:Y:S01]  /*1530*/  LOP3.LUT R5, R9, UR55, RZ, 0x3c, !PT ;  /* 0x0000003709057c12 */ /* 0x000fe2000f8e3cff */
[----:B------:R-:W-:Y:S01]  /*1540*/  @UP0 ULDC.64 UR22, c[0x0][0x250] ;  /* 0x0000940000160ab9 */ /* 0x000fe20000000a00 */
[----:B------:R-:W-:Y:S01]  /*1550*/  @UP0 ULDC.64 UR24, c[0x0][0x248] ;  /* 0x0000920000180ab9 */ /* 0x000fe20000000a00 */
[----:B------:R-:W-:Y:S01]  /*1560*/  UIMAD.WIDE.U32 UR36, UR10, UR5, URZ ;  /* 0x000000050a2472a5 */ /* 0x000fe2000f8e003f */
[----:B------:R-:W-:Y:S01]  /*1570*/  ISETP.GE.AND P2, PT, R5, RZ, PT ;  /* 0x000000ff0500720c */ /* 0x000fe20003f46270 */
[----:B------:R-:W-:-:S02]  /*1580*/  UIMAD UR5, UR10, UR12, UR11 ;  /* 0x0000000c0a0572a4 */ /* 0x000fc4000f8e020b */
[----:B------:R-:W-:Y:S02]  /*1590*/  @UP0 UIMAD.WIDE.U32 UR14, UR21, UR24, URZ ;  /* 0x00000018150e02a5 */ /* 0x000fe4000f8e003f */
[----:B------:R-:W-:Y:S02]  /*15a0*/  @UP0 UIMAD.WIDE.U32 UR10, UR31, UR22, URZ ;  /* 0x000000161f0a02a5 */ /* 0x000fe4000f8e003f */
[----:B------:R-:W-:Y:S01]  /*15b0*/  @P0 VIADD R4, R4, 0x1 ;  /* 0x0000000104040836 */ /* 0x000fe20000000000 */
[----:B------:R-:W-:Y:S01]  /*15c0*/  UIMAD UR49, UR55, UR59, URZ ;  /* 0x0000003b373172a4 */ /* 0x000fe2000f8e023f */
[----:B------:R-:W-:Y:S01]  /*15d0*/  PLOP3.LUT P0, PT, PT, PT, UP3, 0x80, 0x0 ;  /* 0x000000000000781c */ /* 0x000fe20003f0f038 */
[----:B------:R-:W-:Y:S01]  /*15e0*/  @UP0 UIMAD UR13, UR21, UR25, URZ ;  /* 0x00000019150d02a4 */ /* 0x000fe2000f8e023f */
[----:B------:R-:W-:Y:S01]  /*15f0*/  IMAD.MOV.U32 R17, RZ, RZ, R4 ;  /* 0x000000ffff117224 */ /* 0x000fe200078e0004 */
[----:B------:R-:W-:Y:S02]  /*1600*/  @UP0 UIMAD UR12, UR31, UR23, URZ ;  /* 0x000000171f0c02a4 */ /* 0x000fe4000f8e023f */
[----:B------:R-:W-:-:S02]  /*1610*/  USEL UR51, UR32, URZ, UP4 ;  /* 0x0000003f20337287 */ /* 0x000fc4000a000000 */
[----:B------:R-:W-:Y:S01]  /*1620*/  USHF.R.S32.HI UR42, URZ, 0x1f, UR27 ;  /* 0x0000001f3f2a7899 */ /* 0x000fe2000801141b */
[----:B------:R-:W-:Y:S01]  /*1630*/  @!P2 IADD3 R17, -R17, RZ, RZ ;  /* 0x000000ff1111a210 */ /* 0x000fe20007ffe1ff */
[----:B------:R-:W-:Y:S01]  /*1640*/  @!UP1 UIADD3 UR48, UR39, UR33, URZ ;  /* 0x0000002127309290 */ /* 0x000fe2000fffe03f */
[----:B------:R-:W-:Y:S01]  /*1650*/  @!P3 LOP3.LUT R17, RZ, R9, RZ, 0x33, !PT ;  /* 0x00000009ff11b212 */ /* 0x000fe200078e33ff */
[----:B------:R-:W-:Y:S02]  /*1660*/  USHF.R.S32.HI UR52, URZ, 0x1f, UR49 ;  /* 0x0000001f3f347899 */ /* 0x000fe40008011431 */
[----:B------:R-:W-:Y:S02]  /*1670*/  @UP0 UIADD3 UR43, UR11, UR12, URZ ;  /* 0x0000000c0b2b0290 */ /* 0x000fe4000fffe03f */
[----:B------:R-:W-:Y:S02]  /*1680*/  USEL UR50, UR50, URZ, UP4 ;  /* 0x0000003f32327287 */ /* 0x000fe4000a000000 */
[----:B------:R-:W-:-:S02]  /*1690*/  UIADD3 UR21, UR37, UR5, URZ ;  /* 0x0000000525157290 */ /* 0x000fc4000fffe03f */
        /* <DEDUP_REMOVED lines=16> */
.L_x_126:
        /* <DEDUP_REMOVED lines=13> */
.L_x_127:
        /* <DEDUP_REMOVED lines=11> */
.L_x_128:
[----:B------:R-:W-:-:S04]  /*1920*/  UIMAD UR9, UR45, UR58, UR55 ;  /* 0x0000003a2d0972a4 */ /* 0x000fc8000f8e0237 */
[----:B------:R-:W-:-:S12]  /*1930*/  UIMAD UR9, UR9, UR57, URZ ;  /* 0x00000039090972a4 */ /* 0x000fd8000f8e023f */
.L_x_129:
[----:B------:R-:W2:Y:S01]  /*1940*/  LDL.64 R8, [R1+0x50] ;  /* 0x0000500001087983 */ /* 0x000ea20000100a00 */
[----:B------:R-:W1:Y:S01]  /*1950*/  LDC.64 R18, c[0x0][0x420] ;  /* 0x00010800ff127b82 */ /* 0x000e620000000a00 */
[----:B------:R-:W-:Y:S02]  /*1960*/  ULDC.64 UR10, c[0x0][0x428] ;  /* 0x00010a00000a7ab9 */ /* 0x000fe40000000a00 */
[----:B------:R3:W2:Y:S01]  /*1970*/  LDL.64 R44, [R1+0x50] ;  /* 0x00005000012c7983 */ /* 0x0006a20000100a00 */
[----:B------:R-:W-:Y:S01]  /*1980*/  UIMAD UR14, UR59, UR58, URZ ;  /* 0x0000003a3b0e72a4 */ /* 0x000fe2000f8e023f */
[----:B------:R-:W-:Y:S01]  /*1990*/  BSSY B1, `(.L_x_125) ;  /* 0x00007e7000017945 */ /* 0x000fe20003800000 */
[----:B------:R-:W-:Y:S01]  /*19a0*/  UIADD3 UR18, UR20, UR9, URZ ;  /* 0x0000000914127290 */ /* 0x000fe2000fffe03f */
[----:B------:R-:W4:Y:S01]  /*19b0*/  S2R R39, SR_TID.X ;  /* 0x0000000000277919 */ /* 0x000f220000002100 */
[----:B------:R-:W-:Y:S02]  /*19c0*/  UIMAD UR9, UR61, UR10, URZ ;  /* 0x0000000a3d0972a4 */ /* 0x000fe4000f8e023f */
[----:B------:R-:W-:-:S02]  /*19d0*/  UISETP.GE.AND UP2, UPT, UR34, 0x1, UPT ;  /* 0x000000012200788c */ /* 0x000fc4000bf46270 */
[----:B------:R-:W-:Y:S01]  /*19e0*/  UIMAD UR15, UR55, UR11, UR9 ;  /* 0x0000000b370f72a4 */ /* 0x000fe2000f8e0209 */
[----:B------:R-:W-:Y:S01]  /*19f0*/  ULDC.64 UR12, c[0x0][0x258] ;  /* 0x00009600000c7ab9 */ /* 0x000fe20000000a00 */
[----:B------:R-:W-:Y:S01]  /*1a00*/  ULDC.64 UR40, c[0x0][0x478] ;  /* 0x00011e0000287ab9 */ /* 0x000fe20000000a00 */
[----:B------:R-:W-:Y:S01]  /*1a10*/  UIMAD UR9, UR61, UR12, URZ ;  /* 0x0000000c3d0972a4 */ /* 0x000fe2000f8e023f */
[----:B------:R-:W-:Y:S01]  /*1a20*/  ULDC.64 UR38, c[0x0][0x2b0] ;  /* 0x0000ac0000267ab9 */ /* 0x000fe20000000a00 */
[----:B------:R-:W-:Y:S02]  /*1a30*/  ULEA.HI.SX32 UR33, UR44, 0xffffffff, 0x1a ;  /* 0xffffffff2c217891 */ /* 0x000fe4000f8fd23f */
[----:B------:R-:W-:Y:S01]  /*1a40*/  UIMAD UR9, UR55, UR13, UR9 ;  /* 0x0000000d370972a4 */ /* 0x000fe2000f8e0209 */
        /* <DEDUP_REMOVED lines=11> */
[----:B-1----:R-:W-:-:S03]  /*1b00*/  IMAD R8, R18, UR16, RZ ;  /* 0x0000001012087c24 */ /* 0x002fc6000f8e02ff */
[----:B------:R-:W-:Y:S01]  /*1b10*/  SHF.R.S32.HI R45, RZ, 0x1f, R44 ;  /* 0x0000001fff2d7819 */ /* 0x000fe2000001142c */
[----:B------:R-:W-:Y:S01]  /*1b20*/  IMAD R9, R19, UR20, R8 ;  /* 0x0000001413097c24 */ /* 0x000fe2000f8e0208 */
[----:B------:R-:W-:Y:S01]  /*1b30*/  IADD3 R4, P0, R44, UR5, RZ ;  /* 0x000000052c047c10 */ /* 0x000fe2000ff1e0ff */
[----:B------:R-:W-:Y:S01]  /*1b40*/  USHF.L.U32 UR5, UR14, 0x6, URZ ;  /* 0x000000060e057899 */ /* 0x000fe2000800063f */
[----:B------:R-:W-:Y:S02]  /*1b50*/  IMAD.WIDE.U32 R6, R6, UR28, R44 ;  /* 0x0000001c06067c25 */ /* 0x000fe4000f8e002c */
[----:B------:R-:W-:Y:S01]  /*1b60*/  IADD3.X R5, R45, UR48, RZ, P0, !PT ;  /* 0x000000302d057c10 */ /* 0x000fe200087fe4ff */
[----:B------:R-:W-:Y:S01]  /*1b70*/  USHF.R.S32.HI UR11, URZ, 0x1f, UR5 ;  /* 0x0000001f3f0b7899 */ /* 0x000fe20008011405 */
[----:B------:R3:W-:Y:S01]  /*1b80*/  STL [R1+0x54], R45 ;  /* 0x0000542d01007387 */ /* 0x0007e20000100800 */
[----:B------:R-:W-:Y:S01]  /*1b90*/  IADD3 R8, P0, R6, UR54, RZ ;  /* 0x0000003606087c10 */ /* 0x000fe2000ff1e0ff */
[----:B------:R-:W-:Y:S01]  /*1ba0*/  IMAD.WIDE.U32 R4, R18, UR20, R4 ;  /* 0x0000001412047c25 */ /* 0x000fe2000f8e0004 */
[----:B------:R-:W-:-:S03]  /*1bb0*/  UIADD3 UR20, UR20, UR17, URZ ;  /* 0x0000001114147290 */ /* 0x000fc6000fffe03f */
        /* <DEDUP_REMOVED lines=8> */
[----:B------:R-:W-:Y:S02]  /*1c40*/  UIADD3.X UR5, UR21, UR11, UR52, UP1, UP0 ;  /* 0x0000000b15057290 */ /* 0x000fe40008fe0434 */
[----:B------:R-:W-:Y:S01]  /*1c50*/  VIADD R7, R5, UR15 ;  /* 0x0000000f05077c36 */ /* 0x000fe20008000000 */
[----:B------:R-:W-:Y:S01]  /*1c60*/  UIADD3 UR10, UP1, UP0, UR51, UR10, UR53 ;  /* 0x0000000a330a7290 */ /* 0x000fe2000f83e035 */
[----:B------:R-:W-:Y:S01]  /*1c70*/  IMAD.IADD R21, R39, 0x1, -R6 ;  /* 0x0000000127157824 */ /* 0x000fe200078e0a06 */
[----:B------:R-:W-:Y:S01]  /*1c80*/  UIMAD.WIDE UR20, UR20, 0x4, UR38 ;  /* 0x00000004141478a5 */ /* 0x000fe2000f8e0226 */
[----:B------:R-:W-:Y:S01]  /*1c90*/  IMAD.MOV.U32 R6, RZ, RZ, R4 ;  /* 0x000000ffff067224 */ /* 0x000fe200078e0004 */
[----:B------:R-:W-:Y:S01]  /*1ca0*/  UIADD3.X UR5, UR50, UR5, UR46, UP1, UP0 ;  /* 0x0000000532057290 */ /* 0x000fe20008fe042e */
[----:B------:R-:W-:Y:S01]  /*1cb0*/  IMAD R5, R31, UR14, R21 ;  /* 0x0000000e1f057c24 */ /* 0x000fe2000f8e0215 */
[----:B------:R-:W-:Y:S01]  /*1cc0*/  ULDC.64 UR14, c[0x0][0x3e0] ;  /* 0x0000f800000e7ab9 */ /* 0x000fe20000000a00 */
[----:B------:R-:W-:-:S03]  /*1cd0*/  IMAD.WIDE.U32 R8, R10, UR55, R8 ;  /* 0x000000370a087c25 */ /* 0x000fc6000f8e0008 */
[C---:B------:R-:W-:Y:S01]  /*1ce0*/  IADD3 R4, P0, R5.reuse, UR10, RZ ;  /* 0x0000000a05047c10 */ /* 0x040fe2000ff1e0ff */
[----:B------:R-:W-:Y:S01]  /*1cf0*/  ULDC.64 UR10, c[0x0][0x400] ;  /* 0x00010000000a7ab9 */ /* 0x000fe20000000a00 */
[-C--:B------:R-:W-:Y:S01]  /*1d00*/  IMAD R10, R40, R18.reuse, RZ ;  /* 0x00000012280a7224 */ /* 0x080fe200078e02ff */
[----:B------:R-:W-:Y:S01]  /*1d10*/  LEA R24, P2, R8, UR16, 0x1 ;  /* 0x0000001008187c11 */ /* 0x000fe2000f8408ff */
[----:B------:R-:W-:Y:S01]  /*1d20*/  IMAD.WIDE.U32 R6, R26, R18, R6 ;  /* 0x000000121a067225 */ /* 0x000fe200078e0006 */
[----:B------:R-:W-:Y:S02]  /*1d30*/  LEA.HI.X.SX32 R5, R5, UR5, 0x1, P0 ;  /* 0x0000000505057c11 */ /* 0x000fe400080f0eff */
[----:B------:R-:W-:Y:S01]  /*1d40*/  LEA R34, P0, R4, UR10, 0x2 ;  /* 0x0000000a04227c11 */ /* 0x000fe2000f8010ff */
[----:B------:R-:W-:Y:S01]  /*1d50*/  IMAD R10, R26, R19, R10 ;  /* 0x000000131a0a7224 */ /* 0x000fe200078e020a */
[----:B------:R-:W-:Y:S01]  /*1d60*/  LEA R22, P1, R6, UR14, 0x1 ;  /* 0x0000000e06167c11 */ /* 0x000fe2000f8208ff */
[----:B------:R-:W-:Y:S01]  /*1d70*/  VIADD R30, R9, UR9 ;  /* 0x00000009091e7c36 */ /* 0x000fe20008000000 */
[----:B------:R-:W-:Y:S01]  /*1d80*/  LEA.HI.X R35, R4, UR11, R5, 0x2, P0 ;  /* 0x0000000b04237c11 */ /* 0x000fe200080f1405 */
[----:B------:R-:W-:Y:S01]  /*1d90*/  IMAD.IADD R27, R7, 0x1, R10 ;  /* 0x00000001071b7824 */ /* 0x000fe200078e020a */
[----:B------:R-:W-:Y:S01]  /*1da0*/  PLOP3.LUT P0, PT, PT, PT, UP2, 0x80, 0x0 ;  /* 0x000000000000781c */ /* 0x000fe20003f0f028 */
[----:B------:R-:W-:Y:S01]  /*1db0*/  UIMAD.WIDE UR10, UR18, 0x4, UR40 ;  /* 0x00000004120a78a5 */ /* 0x000fe2000f8e0228 */
[----:B------:R-:W-:-:S02]  /*1dc0*/  LEA.HI.X R25, R8, UR17, R30, 0x1, P2 ;  /* 0x0000001108197c11 */ /* 0x000fc400090f0c1e */
[----:B------:R-:W-:-:S09]  /*1dd0*/  LEA.HI.X R23, R6, UR15, R27, 0x1, P1 ;  /* 0x0000000f06177c11 */ /* 0x000fd200088f0c1b */
[----:B---3--:R-:W-:Y:S05]  /*1de0*/  @!P0 BRA `(.L_x_130) ;  /* 0x0000007000008947 */ /* 0x008fea0003800000 */
[----:B------:R-:W2:Y:S01]  /*1df0*/  LDL R42, [R1+0x2c] ;  /* 0x00002c00012a7983 */ /* 0x000ea20000100800 */
[----:B------:R-:W-:Y:S01]  /*1e00*/  PLOP3.LUT P1, PT, PT, PT, UP4, 0x80, 0x0 ;  /* 0x000000000000781c */ /* 0x000fe20003f2f048 */
[----:B------:R-:W-:Y:S01]  /*1e10*/  UIMAD UR5, UR42, UR22, URZ ;  /* 0x000000162a0572a4 */ /* 0x000fe2000f8e023f */
[----:B------:R-:W-:Y:S01]  /*1e20*/  IMAD.U32 R4, RZ, RZ, UR22 ;  /* 0x00000016ff047e24 */ /* 0x000fe2000f8e00ff */
[----:B------:R-:W-:Y:S01]  /*1e30*/  UIMAD UR18, UR35, -0x40, UR8 ;  /* 0xffffffc0231278a4 */ /* 0x000fe2000f8e0208 */
[----:B------:R-:W-:Y:S01]  /*1e40*/  IADD3 R36, R26, 0x20, RZ ;  /* 0x000000201a247810 */ /* 0x000fe20007ffe0ff */
[----:B------:R-:W-:Y:S01]  /*1e50*/  UIMAD UR5, UR27, UR23, UR5 ;  /* 0x000000171b0572a4 */ /* 0x000fe2000f8e0205 */
[----:B------:R-:W-:Y:S01]  /*1e60*/  IMAD.WIDE.U32 R4, R4, UR27, R44 ;  /* 0x0000001b04047c25 */ /* 0x000fe2000f8e002c */
[----:B------:R-:W-:Y:S01]  /*1e70*/  ULDC.64 UR12, c[0x0][0x268] ;  /* 0x00009a00000c7ab9 */ /* 0x000fe20000000a00 */
[----:B------:R-:W-:Y:S01]  /*1e80*/  UMOV UR9, UR33 ;  /* 0x0000002100097c82 */ /* 0x000fe20008000000 */
[----:B------:R-:W-:Y:S01]  /*1e90*/  BSSY B0, `(.L_x_131) ;  /* 0x000003b000007945 */ /* 0x000fe20003800000 */
[----:B------:R-:W-:-:S03]  /*1ea0*/  IMAD R20, R32, UR12, RZ ;  /* 0x0000000c20147c24 */ /* 0x000fc6000f8e02ff */
[----:B------:R-:W-:Y:S01]  /*1eb0*/  @P1 BAR.SYNC.DEFER_BLOCKING 0x0 ;  /* 0x0000000000001b1d */ /* 0x000fe20000010000 */
[----:B------:R-:W-:Y:S01]  /*1ec0*/  IMAD.U32 R11, RZ, RZ, UR5 ;  /* 0x00000005ff0b7e24 */ /* 0x000fe2000f8e00ff */
[----:B------:R-:W-:Y:S01]  /*1ed0*/  IADD3 R10, P0, R4, UR32, RZ ;  /* 0x00000020040a7c10 */ /* 0x000fe2000ff1e0ff */
[----:B------:R-:W-:Y:S01]  /*1ee0*/  UIMAD UR5, UR9, -0x40, UR34 ;  /* 0xffffffc0090578a4 */ /* 0x000fe2000f8e0222 */
[----:B------:R-:W-:Y:S01]  /*1ef0*/  IMAD R20, R17, UR13, R20 ;  /* 0x0000000d11147c24 */ /* 0x000fe2000f8e0214 */
[----:B------:R-:W-:Y:S01]  /*1f00*/  ISETP.GE.AND P4, PT, R36, UR18, PT ;  /* 0x0000001224007c0c */ /* 0x000fe2000bf86270 */
[----:B------:R-:W-:Y:S01]  /*1f10*/  UMOV UR13, UR10 ;  /* 0x0000000a000d7c82 */ /* 0x000fe20008000000 */
[----:B------:R-:W-:Y:S01]  /*1f20*/  IADD3.X R11, R5, UR43, R11, P0, !PT ;  /* 0x0000002b050b7c10 */ /* 0x000fe200087fe40b */
[----:B------:R-:W-:Y:S01]  /*1f30*/  UMOV UR10, UR21 ;  /* 0x00000015000a7c82 */ /* 0x000fe20008000000 */
[C---:B------:R-:W-:Y:S02]  /*1f40*/  ISETP.GE.AND P0, PT, R26.reuse, UR18, PT ;  /* 0x000000121a007c0c */ /* 0x040fe4000bf06270 */
[----:B------:R-:W-:Y:S01]  /*1f50*/  ISETP.GE.AND P6, PT, R26, UR5, PT ;  /* 0x000000051a007c0c */ /* 0x000fe2000bfc6270 */
[----:B------:R-:W-:Y:S01]  /*1f60*/  IMAD.WIDE.U32 R10, R17, UR12, R10 ;  /* 0x0000000c110a7c25 */ /* 0x000fe2000f8e000a */
[----:B------:R-:W-:Y:S01]  /*1f70*/  UMOV UR12, UR11 ;  /* 0x0000000b000c7c82 */ /* 0x000fe20008000000 */
[----:B------:R-:W-:Y:S01]  /*1f80*/  UMOV UR11, UR20 ;  /* 0x00000014000b7c82 */ /* 0x000fe20008000000 */
[----:B------:R-:W-:Y:S01]  /*1f90*/  SHF.R.S32.HI R38, RZ, 0x1f, R21 ;  /* 0x0000001fff267819 */ /* 0x000fe20000011415 */
[----:B------:R-:W-:-:S06]  /*1fa0*/  IMAD.IADD R20, R11, 0x1, R20 ;  /* 0x000000010b147824 */ /* 0x000fcc00078e0214 */
        /* <DEDUP_REMOVED lines=41> */
.L_x_132:
[----:B------:R-:W-:Y:S05]  /*2240*/  BSYNC B0 ;  /* 0x0000000000007941 */ /* 0x000fea0003800000 */
.L_x_131:
        /* <DEDUP_REMOVED lines=44> */
.L_x_134:
[----:B------:R-:W-:Y:S05]  /*2510*/  BSYNC B0 ;  /* 0x0000000000007941 */ /* 0x000fea0003800000 */
.L_x_133:
[----:B-1----:R-:W-:Y:S01]  /*2520*/  IMAD.MOV.U32 R14, RZ, RZ, R22 ;  /* 0x000000ffff0e7224 */ /* 0x002fe200078e0016 */
[----:B------:R-:W0:Y:S01]  /*2530*/  LDGDEPBAR ;  /* 0x00000000000079af */ /* 0x000e220000000000 */
[----:B------:R-:W-:Y:S01]  /*2540*/  IMAD.MOV.U32 R15, RZ, RZ, R23 ;  /* 0x000000ffff0f7224 */ /* 0x000fe200078e0017 */
[----:B--2---:R-:W-:Y:S01]  /*2550*/  SHF.R.S32.HI R12, RZ, 0x1f, R33 ;  /* 0x0000001fff0c7819 */ /* 0x004fe20000011421 */
[----:B------:R-:W-:Y:S01]  /*2560*/  BSSY B0, `(.L_x_135) ;  /* 0x000001f000007945 */ /* 0x000fe20003800000 */
[----:B------:R1:W-:Y:S01]  /*2570*/  @P6 STS.128 [R42+0x6000], RZ ;  /* 0x006000ff2a006388 */ /* 0x0003e20000000c00 */
[----:B------:R-:W-:Y:S02]  /*2580*/  ISETP.GE.AND P5, PT, R36, UR5, PT ;  /* 0x0000000524007c0c */ /* 0x000fe4000bfa6270 */
[----:B------:R-:W-:Y:S01]  /*2590*/  LEA.HI R21, R38, R21, RZ, 0x2 ;  /* 0x0000001526157211 */ /* 0x000fe200078f10ff */
[----:B------:R1:W-:Y:S01]  /*25a0*/  @P6 STS.128 [R42+0x8000], RZ ;  /* 0x008000ff2a006388 */ /* 0x0003e20000000c00 */
[----:B------:R-:W-:-:S03]  /*25b0*/  LEA.HI R12, R12, R31, RZ, 0x2 ;  /* 0x0000001f0c0c7211 */ /* 0x000fc600078f10ff */
        /* <DEDUP_REMOVED lines=25> */
.L_x_136:
[----:B------:R-:W-:Y:S05]  /*2750*/  BSYNC B0 ;  /* 0x0000000000007941 */ /* 0x000fea0003800000 */
.L_x_135:
        /* <DEDUP_REMOVED lines=37> */
.L_x_138:
[----:B------:R-:W-:Y:S05]  /*29b0*/  BSYNC B0 ;  /* 0x0000000000007941 */ /* 0x000fea0003800000 */
.L_x_137:
[----:B-12---:R-:W-:Y:S01]  /*29c0*/  IMAD.MOV.U32 R14, RZ, RZ, R24 ;  /* 0x000000ffff0e7224 */ /* 0x006fe200078e0018 */
[----:B------:R-:W-:Y:S01]  /*29d0*/  MOV R15, R25 ;  /* 0x00000019000f7202 */ /* 0x000fe20000000f00 */
[----:B------:R1:W-:Y:S01]  /*29e0*/  @P6 STS.128 [R42], RZ ;  /* 0x000000ff2a006388 */ /* 0x0003e20000000c00 */
[----:B------:R-:W-:Y:S01]  /*29f0*/  BSSY B0, `(.L_x_139) ;  /* 0x000001d000007945 */ /* 0x000fe20003800000 */
[----:B----4-:R-:W-:Y:S01]  /*2a00*/  IMAD.U32 R10, RZ, RZ, UR24 ;  /* 0x00000018ff0a7e24 */ /* 0x010fe2000f8e00ff */
[----:B------:R-:W-:Y:S01]  /*2a10*/  LOP3.LUT R11, R12, 0xfffffffc, RZ, 0xc0, !PT ;  /* 0xfffffffc0c0b7812 */ /* 0x000fe200078ec0ff */
        /* <DEDUP_REMOVED lines=26> */
.L_x_140:
[----:B------:R-:W-:Y:S05]  /*2bc0*/  BSYNC B0 ;  /* 0x0000000000007941 */ /* 0x000fea0003800000 */
.L_x_139:
        /* <DEDUP_REMOVED lines=17> */
[C---:B------:R-:W-:Y:S02]  /*2ce0*/  @!P3 LEA R8, P1, R7.reuse, R14, 0x6 ;  /* 0x0000000e0708b211 */ /* 0x040fe400078230ff */
        /* <DEDUP_REMOVED lines=22> */
.L_x_142:
[----:B------:R-:W-:Y:S05]  /*2e50*/  BSYNC B0 ;  /* 0x0000000000007941 */ /* 0x000fea0003800000 */
.L_x_141:
[----:B------:R-:W-:Y:S01]  /*2e60*/  UIMAD UR14, UR42, UR24, URZ ;  /* 0x000000182a0e72a4 */ /* 0x000fe2000f8e023f */
[----:B------:R2:W-:Y:S01]  /*2e70*/  @P0 STS.128 [R42+0xc000], RZ ;  /* 0x00c000ff2a000388 */ /* 0x0005e20000000c00 */
[----:B-1----:R-:W-:Y:S01]  /*2e80*/  IMAD.IADD R7, R31, 0x1, -R11 ;  /* 0x000000011f077824 */ /* 0x002fe200078e0a0b */
[----:B------:R-:W-:Y:S01]  /*2e90*/  SHF.R.S32.HI R6, RZ, 0x2, R21 ;  /* 0x00000002ff067819 */ /* 0x000fe20000011415 */
[----:B------:R-:W-:Y:S01]  /*2ea0*/  UIMAD UR14, UR27, UR25, UR14 ;  /* 0x000000191b0e72a4 */ /* 0x000fe2000f8e020e */
[----:B------:R2:W-:Y:S01]  /*2eb0*/  @P0 STS.128 [R42+0xe000], RZ ;  /* 0x00e000ff2a000388 */ /* 0x0005e20000000c00 */
[----:B------:R-:W-:Y:S01]  /*2ec0*/  IMAD.WIDE.U32 R4, R10, UR27, R44 ;  /* 0x0000001b0a047c25 */ /* 0x000fe2000f8e002c */
[----:B------:R-:W-:Y:S01]  /*2ed0*/  LEA R16, R7, R6, 0x4 ;  /* 0x0000000607107211 */ /* 0x000fe200078e20ff */
[----:B------:R-:W-:Y:S01]  /*2ee0*/  BSSY B0, `(.L_x_143) ;  /* 0x0000033000007945 */ /* 0x000fe20003800000 */
[----:B------:R2:W-:Y:S01]  /*2ef0*/  @P0 STS.128 [R42+0x10000], RZ ;  /* 0x010000ff2a000388 */ /* 0x0005e20000000c00 */
[----:B------:R-:W-:Y:S01]  /*2f00*/  IMAD.U32 R7, RZ, RZ, UR14 ;  /* 0x0000000eff077e24 */ /* 0x000fe2000f8e00ff */
[----:B------:R-:W-:Y:S01]  /*2f10*/  IADD3 R6, P1, R4, UR30, RZ ;  /* 0x0000001e04067c10 */ /* 0x000fe2000ff3e0ff */
[----:B------:R-:W-:Y:S01]  /*2f20*/  ULDC.64 UR14, c[0x0][0x260] ;  /* 0x00009800000e7ab9 */ /* 0x000fe20000000a00 */
[----:B------:R-:W-:Y:S01]  /*2f30*/  IADD3 R4, R16, 0x8, RZ ;  /* 0x0000000810047810 */ /* 0x000fe20007ffe0ff */
[----:B------:R-:W-:Y:S01]  /*2f40*/  IMAD R9, R32, UR14, RZ ;  /* 0x0000000e20097c24 */ /* 0x000fe2000f8e02ff */
[----:B------:R-:W-:-:S02]  /*2f50*/  IADD3.X R7, R5, UR31, R7, P1, !PT ;  /* 0x0000001f05077c10 */ /* 0x000fc40008ffe407 */
[----:B------:R-:W-:Y:S01]  /*2f60*/  ISETP.GE.AND P5, PT, R4, UR5, PT ;  /* 0x0000000504007c0c */ /* 0x000fe2000bfa6270 */
[C---:B------:R-:W-:Y:S01]  /*2f70*/  IMAD R9, R17.reuse, UR15, R9 ;  /* 0x0000000f11097c24 */ /* 0x040fe2000f8e0209 */
[----:B------:R-:W-:Y:S01]  /*2f80*/  ISETP.GE.AND P6, PT, R16, UR5, PT ;  /* 0x0000000510007c0c */ /* 0x000fe2000bfc6270 */
[----:B------:R-:W-:-:S04]  /*2f90*/  IMAD.WIDE.U32 R6, R17, UR14, R6 ;  /* 0x0000000e11067c25 */ /* 0x000fc8000f8e0006 */
[----:B------:R-:W-:Y:S01]  /*2fa0*/  IMAD.IADD R9, R7, 0x1, R9 ;  /* 0x0000000107097824 */ /* 0x000fe200078e0209 */
[----:B------:R-:W-:Y:S07]  /*2fb0*/  @P0 BRA `(.L_x_144) ;  /* 0x0000000000940947 */ /* 0x000fee0003800000 */
[----:B------:R-:W5:Y:S01]  /*2fc0*/  LDL R8, [R1+0x6c] ;  /* 0x00006c0001087983 */ /* 0x000f620000100800 */
[----:B------:R-:W-:-:S03]  /*2fd0*/  ULDC UR5, c[0x0][0x2d0] ;  /* 0x0000b40000057ab9 */ /* 0x000fc60000000800 */
[----:B--2---:R-:W2:Y:S01]  /*2fe0*/  LDL R14, [R1+0x70] ;  /* 0x00007000010e7983 */ /* 0x004ea20000100800 */
[----:B------:R-:W-:Y:S01]  /*2ff0*/  ISETP.GE.AND P3, PT, R44, UR5, PT ;  /* 0x000000052c007c0c */ /* 0x000fe2000bf66270 */
[----:B------:R-:W-:Y:S02]  /*3000*/  IMAD.MOV.U32 R4, RZ, RZ, R6 ;  /* 0x000000ffff047224 */ /* 0x000fe400078e0006 */
[----:B------:R-:W-:Y:S02]  /*3010*/  IMAD.MOV.U32 R5, RZ, RZ, R9 ;  /* 0x000000ffff057224 */ /* 0x000fe400078e0009 */
[----:B------:R-:W-:-:S08]  /*3020*/  IMAD.WIDE.U32 R4, R26, UR24, R4 ;  /* 0x000000181a047c25 */ /* 0x000fd0000f8e0004 */
[----:B------:R-:W1:Y:S01]  /*3030*/  @!P3 LDC.64 R12, c[0x0][0x218] ;  /* 0x00008600ff0cbb82 */ /* 0x000e620000000a00 */
[----:B------:R1:W-:Y:S02]  /*3040*/  @P3 STS.128 [R42+0xc000], RZ ;  /* 0x00c000ff2a003388 */ /* 0x0003e40000000c00 */
[----:B-1----:R-:W-:Y:S02]  /*3050*/  @!P3 LEA R12, P1, R4, R12, 0x1 ;  /* 0x0000000c040cb211 */ /* 0x002fe400078208ff */
[----:B-----5:R-:W-:Y:S01]  /*3060*/  ISETP.GE.AND P2, PT, R8, UR5, PT ;  /* 0x0000000508007c0c */ /* 0x020fe2000bf46270 */
[----:B------:R-:W-:Y:S01]  /*3070*/  IMAD R8, R40, UR24, RZ ;  /* 0x0000001828087c24 */ /* 0x000fe2000f8e02ff */
[----:B--2---:R-:W-:-:S03]  /*3080*/  ISETP.GE.AND P0, PT, R14, UR5, PT ;  /* 0x000000050e007c0c */ /* 0x004fc6000bf06270 */
[----:B------:R-:W-:-:S04]  /*3090*/  IMAD R8, R26, UR25, R8 ;  /* 0x000000191a087c24 */ /* 0x000fc8000f8e0208 */
[----:B------:R-:W-:-:S04]  /*30a0*/  IMAD.IADD R8, R5, 0x1, R8 ;  /* 0x0000000105087824 */ /* 0x000fc800078e0208 */
        /* <DEDUP_REMOVED lines=22> */
.L_x_144:
[----:B------:R-:W-:Y:S05]  /*3210*/  BSYNC B0 ;  /* 0x0000000000007941 */ /* 0x000fea0003800000 */
.L_x_143:
        /* <DEDUP_REMOVED lines=11> */
[----:B--2---:R-:W2:Y:S01]  /*32d0*/  @!P3 LDC.64 R12, c[0x0][0x218] ;  /* 0x00008600ff0cbb82 */ /* 0x004ea20000000a00 */
[----:B------:R1:W-:Y:S01]  /*32e0*/  @P3 STS.128 [R42+0xd000], RZ ;  /* 0x00d000ff2a003388 */ /* 0x0003e20000000c00 */
[----:B-----5:R-:W-:Y:S01]  /*32f0*/  ISETP.GE.AND P2, PT, R4, UR5, PT ;  /* 0x0000000504007c0c */ /* 0x020fe2000bf46270 */
[----:B------:R-:W-:Y:S01]  /*3300*/  IMAD.X R4, RZ, RZ, R40, P0 ;  /* 0x000000ffff047224 */ /* 0x000fe200000e0628 */
[----:B---3--:R-:W-:-:S03]  /*3310*/  ISETP.GE.AND P0, PT, R8, UR5, PT ;  /* 0x0000000508007c0c */ /* 0x008fc6000bf06270 */
[----:B-1----:R-:W-:Y:S02]  /*3320*/  IMAD R10, R4, UR24, RZ ;  /* 0x00000018040a7c24 */ /* 0x002fe4000f8e02ff */
[----:B------:R-:W-:Y:S02]  /*3330*/  IMAD.MOV.U32 R4, RZ, RZ, R6 ;  /* 0x000000ffff047224 */ /* 0x000fe400078e0006 */
[C---:B------:R-:W-:Y:S02]  /*3340*/  IMAD R10, R7.reuse, UR25, R10 ;  /* 0x00000019070a7c24 */ /* 0x040fe4000f8e020a */
[----:B------:R-:W-:Y:S02]  /*3350*/  IMAD.WIDE.U32 R4, R7, UR24, R4 ;  /* 0x0000001807047c25 */ /* 0x000fe4000f8e0004 */
[----:B------:R-:W1:Y:S02]  /*3360*/  @!P2 LDC.64 R14, c[0x0][0x218] ;  /* 0x00008600ff0eab82 */ /* 0x000e640000000a00 */
[----:B------:R-:W-:Y:S01]  /*3370*/  IMAD.IADD R10, R5, 0x1, R10 ;  /* 0x00000001050a7824 */ /* 0x000fe200078e020a */
[----:B--2---:R-:W-:-:S04]  /*3380*/  @!P3 LEA R8, P4, R4, R12, 0x1 ;  /* 0x0000000c0408b211 */ /* 0x004fc800078808ff */
        /* <DEDUP_REMOVED lines=21> */
.L_x_146:
[----:B------:R-:W-:Y:S05]  /*34e0*/  BSYNC B0 ;  /* 0x0000000000007941 */ /* 0x000fea0003800000 */
.L_x_145:
[----:B------:R-:W-:Y:S01]  /*34f0*/  SHF.R.S32.HI R4, RZ, 0x1f, R16 ;  /* 0x0000001fff047819 */ /* 0x000fe20000011410 */
[C---:B------:R-:W-:Y:S01]  /*3500*/  IMAD.SHL.U32 R5, R16.reuse, 0x4, RZ ;  /* 0x0000000410057824 */ /* 0x040fe200078e00ff */
[----:B------:R-:W0:Y:S01]  /*3510*/  LDGDEPBAR ;  /* 0x00000000000079af */ /* 0x000e220000000000 */
[----:B-12---:R-:W-:Y:S01]  /*3520*/  IMAD.MOV.U32 R7, RZ, RZ, 0x7f800000 ;  /* 0x7f800000ff077424 */ /* 0x006fe200078e00ff */
[----:B------:R-:W-:Y:S01]  /*3530*/  SHF.L.U64.HI R6, R16, 0x2, R4 ;  /* 0x0000000210067819 */ /* 0x000fe20000010204 */
[----:B------:R-:W-:Y:S01]  /*3540*/  ULDC.64 UR16, c[0x0][0x3c8] ;  /* 0x0000f20000107ab9 */ /* 0x000fe20000000a00 */
[----:B------:R-:W-:Y:S01]  /*3550*/  IADD3 R4, P0, R5, UR11, RZ ;  /* 0x0000000b05047c10 */ /* 0x000fe2000ff1e0ff */
[----:B------:R1:W-:Y:S01]  /*3560*/  STL [R1+0x78], R5 ;  /* 0x0000780501007387 */ /* 0x0003e20000100800 */
[----:B------:R-:W-:Y:S01]  /*3570*/  UISETP.NE.U32.AND UP0, UPT, UR16, URZ, UPT ;  /* 0x0000003f1000728c */ /* 0x000fe2000bf05070 */
[----:B------:R-:W-:Y:S01]  /*3580*/  IMAD.MOV.U32 R240, RZ, RZ, 0x20 ;  /* 0x00000020fff07424 */ /* 0x000fe200078e00ff */
[----:B------:R-:W-:Y:S01]  /*3590*/  CS2R R142, SRZ ;  /* 0x00000000008e7805 */ /* 0x000fe2000001ff00 */
[----:B------:R2:W-:Y:S01]  /*35a0*/  STL [R1+0x74], R6 ;  /* 0x0000740601007387 */ /* 0x0005e20000100800 */
[----:B------:R-:W-:Y:S01]  /*35b0*/  UISETP.NE.AND.EX UP0, UPT, UR17, URZ, UPT, UP0 ;  /* 0x0000003f1100728c */ /* 0x000fe2000bf05300 */
        /* <DEDUP_REMOVED lines=9> */
[----:B------:R-:W-:Y:S01]  /*3650*/  CS2R R130, SRZ ;  /* 0x0000000000827805 */ /* 0x000fe2000001ff00 */
[----:B------:R-:W-:Y:S01]  /*3660*/  @UP0 ULDC.64 UR20, c[0x0][0x3d0] ;  /* 0x0000f40000140ab9 */ /* 0x000fe20000000a00 */
[----:B------:R-:W-:Y:S01]  /*3670*/  @UP0 UMOV UR14, UR55 ;  /* 0x00000037000e0c82 */ /* 0x000fe20008000000 */
[----:B------:R-:W-:Y:S01]  /*3680*/  @UP0 UIMAD UR5, UR56, UR20, URZ ;  /* 0x00000014380502a4 */ /* 0x000fe2000f8e023f */
[----:B------:R-:W-:-:S04]  /*3690*/  DEPBAR.LE SB0, 0x1 ;  /* 0x000080400000791a */ /* 0x000fc80000000000 */
[----:B------:R-:W-:Y:S01]  /*36a0*/  @UP0 UMOV UR15, UR61 ;  /* 0x0000003d000f0c82 */ /* 0x000fe20008000000 */
[----:B------:R-:W-:Y:S01]  /*36b0*/  @UP0 UIMAD UR5, UR45, UR21, UR5 ;  /* 0x000000152d0502a4 */ /* 0x000fe2000f8e0205 */
[----:B-1----:R-:W-:Y:S01]  /*36c0*/  IADD3.X R5, R6, UR10, RZ, P0, !PT ;  /* 0x0000000a06057c10 */ /* 0x002fe200087fe4ff */
[----:B------:R-:W-:Y:S01]  /*36d0*/  @UP0 UIMAD.WIDE.U32 UR14, UR45, UR20, UR14 ;  /* 0x000000142d0e02a5 */ /* 0x000fe2000f8e000e */
[----:B------:R-:W-:Y:S02]  /*36e0*/  PLOP3.LUT P0, PT, PT, PT, UP0, 0x80, 0x0 ;  /* 0x000000000000781c */ /* 0x000fe40003f0f008 */
[----:B------:R-:W-:Y:S01]  /*36f0*/  CS2R R128, SRZ ;  /* 0x0000000000807805 */ /* 0x000fe2000001ff00 */
[----:B--2---:R-:W-:Y:S01]  /*3700*/  IMAD.MOV.U32 R6, RZ, RZ, 0x7f800000 ;  /* 0x7f800000ff067424 */ /* 0x004fe200078e00ff */
[----:B------:R-:W2:Y:S01]  /*3710*/  @!P6 LDG.E R7, desc[UR6][R4.64] ;  /* 0x000000060407e981 */ /* 0x000ea2000c1e1900 */
[----:B------:R-:W-:Y:S02]  /*3720*/  @UP0 ULEA UR16, UP1, UR14, UR16, 0x2 ;  /* 0x000000100e100291 */ /* 0x000fe4000f82103f */
[----:B------:R-:W-:-:S02]  /*3730*/  @UP0 UIADD3 UR5, UR15, UR5, URZ ;  /* 0x000000050f050290 */ /* 0x000fc4000fffe03f */
[----:B------:R1:W5:Y:S01]  /*3740*/  @!P5 LDG.E R6, desc[UR6][R4.64+0x20] ;  /* 0x000020060406d981 */ /* 0x000362000c1e1900 */
[----:B------:R-:W-:Y:S01]  /*3750*/  CS2R R122, SRZ ;  /* 0x00000000007a7805 */ /* 0x000fe2000001ff00 */
[----:B------:R-:W-:Y:S01]  /*3760*/  @UP0 ULEA.HI.X UR17, UR14, UR17, UR5, 0x2, UP1 ;  /* 0x000000110e110291 */ /* 0x000fe200088f1405 */
[----:B------:R-:W-:Y:S06]  /*3770*/  BAR.SYNC.DEFER_BLOCKING 0x0 ;  /* 0x0000000000007b1d */ /* 0x000fec0000010000 */
[----:B------:R-:W-:Y:S01]  /*3780*/  @UP0 ULDC UR5, c[0x0][0x2e8] ;  /* 0x0000ba0000050ab9 */ /* 0x000fe20000000800 */
        /* <DEDUP_REMOVED lines=14> */
[----:B-1----:R-:W-:Y:S01]  /*3870*/  IMAD.U32 R4, RZ, RZ, UR16 ;  /* 0x00000010ff047e24 */ /* 0x002fe2000f8e00ff */
[----:B------:R-:W-:Y:S01]  /*3880*/  CS2R R64, SRZ ;  /* 0x0000000000407805 */ /* 0x000fe2000001ff00 */
[----:B------:R-:W-:Y:S01]  /*3890*/  IMAD.U32 R5, RZ, RZ, UR17 ;  /* 0x00000011ff057e24 */ /* 0x000fe2000f8e00ff */
[----:B------:R-:W1:Y:S01]  /*38a0*/  LDSM.16.M88.4 R164, [R252] ;  /* 0x00000000fca4783b */ /* 0x000e620000000200 */
[----:B------:R-:W-:Y:S02]  /*38b0*/  CS2R R58, SRZ ;  /* 0x00000000003a7805 */ /* 0x000fe4000001ff00 */
[----:B------:R-:W-:Y:S02]  /*38c0*/  CS2R R56, SRZ ;  /* 0x0000000000387805 */ /* 0x000fe4000001ff00 */
[----:B------:R-:W-:Y:S01]  /*38d0*/  CS2R R54, SRZ ;  /* 0x0000000000367805 */ /* 0x000fe2000001ff00 */
[----:B------:R2:W5:Y:S01]  /*38e0*/  @P0 LDG.E R11, desc[UR6][R4.64] ;  /* 0x00000006040b0981 */ /* 0x000562000c1e1900 */
[----:B------:R-:W-:-:S02]  /*38f0*/  CS2R R52, SRZ ;  /* 0x0000000000347805 */ /* 0x000fc4000001ff00 */
[----:B------:R-:W-:Y:S02]  /*3900*/  CS2R R46, SRZ ;  /* 0x00000000002e7805 */ /* 0x000fe4000001ff00 */
[----:B------:R-:W-:Y:S01]  /*3910*/  CS2R R44, SRZ ;  /* 0x00000000002c7805 */ /* 0x000fe2000001ff00 */
[----:B------:R-:W1:Y:S01]  /*3920*/  LDSM.16.M88.4 R168, [R252+0x800] ;  /* 0x00080000fca8783b */ /* 0x000e620000000200 */
[----:B------:R-:W-:Y:S02]  /*3930*/  CS2R R50, SRZ ;  /* 0x0000000000327805 */ /* 0x000fe4000001ff00 */
[----:B------:R-:W-:Y:S02]  /*3940*/  CS2R R48, SRZ ;  /* 0x0000000000307805 */ /* 0x000fe4000001ff00 */
[----:B---34-:R-:W-:Y:S01]  /*3950*/  CS2R R42, SRZ ;  /* 0x00000000002a7805 */ /* 0x018fe2000001ff00 */
[----:B------:R-:W3:Y:S01]  /*3960*/  LDSM.16.M88.4 R196, [R252+0x2000] ;  /* 0x00200000fcc4783b */ /* 0x000ee20000000200 */
[----:B------:R-:W-:-:S02]  /*3970*/  CS2R R30, SRZ ;  /* 0x00000000001e7805 */ /* 0x000fc4000001ff00 */
[----:B------:R-:W-:Y:S02]  /*3980*/  CS2R R28, SRZ ;  /* 0x00000000001c7805 */ /* 0x000fe4000001ff00 */
[----:B------:R-:W-:Y:S01]  /*3990*/  CS2R R32, SRZ ;  /* 0x0000000000207805 */ /* 0x000fe2000001ff00 */
[----:B------:R-:W4:Y:S01]  /*39a0*/  LDSM.16.M88.4 R200, [R252+0x2800] ;  /* 0x00280000fcc8783b */ /* 0x000f220000000200 */
[----:B------:R-:W-:Y:S02]  /*39b0*/  CS2R R26, SRZ ;  /* 0x00000000001a7805 */ /* 0x000fe4000001ff00 */
[----:B------:R-:W-:Y:S02]  /*39c0*/  CS2R R24, SRZ ;  /* 0x0000000000187805 */ /* 0x000fe4000001ff00 */
[----:B------:R-:W-:Y:S01]  /*39d0*/  CS2R R22, SRZ ;  /* 0x0000000000167805 */ /* 0x000fe2000001ff00 */
[----:B------:R-:W1:Y:S01]  /*39e0*/  LDSM.16.M88.4 R228, [R252+0x4000] ;  /* 0x00400000fce4783b */ /* 0x000e620000000200 */
[----:B------:R-:W-:Y:S01]  /*39f0*/  CS2R R20, SRZ ;  /* 0x0000000000147805 */ /* 0x000fe2000001ff00 */
[----:B------:R-:W-:-:S02]  /*3a00*/  ULDC UR18, c[0x0][0x2dc] ;  /* 0x0000b70000127ab9 */ /* 0x000fc40000000800 */
[----:B------:R-:W1:Y:S04]  /*3a10*/  LDSM.16.M88.4 R232, [R252+0x4800] ;  /* 0x00480000fce8783b */ /* 0x000e680000000200 */
[----:B--2---:R2:W-:Y:S01]  /*3a20*/  STL [R1+0x64], R7 ;  /* 0x0000640701007387 */ /* 0x0045e20000100800 */
[----:B------:R-:W-:Y:S01]  /*3a30*/  LEA.HI R5, R41, R39, RZ, 0x4 ;  /* 0x0000002729057211 */ /* 0x000fe200078f20ff */
[----:B------:R-:W3:Y:S01]  /*3a40*/  @P0 MUFU.RCP R10, UR5 ;  /* 0x00000005000a0d08 */ /* 0x000ee20008001000 */
[----:B------:R-:W-:Y:S01]  /*3a50*/  LOP3.LUT R4, R37, 0xfffffff8, RZ, 0xc0, !PT ;  /* 0xfffffff825047812 */ /* 0x000fe200078ec0ff */
[----:B------:R-:W-:Y:S01]  /*3a60*/  ULDC UR17, c[0x0][0x2d0] ;  /* 0x0000b40000117ab9 */ /* 0x000fe20000000800 */
[----:B-----5:R5:W-:Y:S03]  /*3a70*/  STL [R1+0x68], R6 ;  /* 0x0000680601007387 */ /* 0x020be60000100800 */
[----:B------:R-:W-:-:S04]  /*3a80*/  IMAD.IADD R4, R39, 0x1, -R4 ;  /* 0x0000000127047824 */ /* 0x000fc800078e0a04 */
[----:B------:R-:W-:Y:S01]  /*3a90*/  IMAD.SHL.U32 R9, R4, 0x40, RZ ;  /* 0x0000004004097824 */ /* 0x000fe200078e00ff */
[----:B--2---:R-:W-:-:S04]  /*3aa0*/  SHF.R.S32.HI R7, RZ, 0x4, R5 ;  /* 0x00000004ff077819 */ /* 0x004fc80000011405 */
[----:B------:R-:W-:Y:S02]  /*3ab0*/  LEA.HI R5, R5, R7, RZ, 0x1 ;  /* 0x0000000705057211 */ /* 0x000fe400078f08ff */
[----:B-----5:R-:W-:Y:S02]  /*3ac0*/  LEA.HI R6, R41, R39, RZ, 0x7 ;  /* 0x0000002729067211 */ /* 0x020fe400078f38ff */
[----:B------:R-:W-:Y:S02]  /*3ad0*/  LOP3.LUT R8, R5, 0xfffffffe, RZ, 0xc0, !PT ;  /* 0xfffffffe05087812 */ /* 0x000fe400078ec0ff */
[----:B------:R-:W-:Y:S02]  /*3ae0*/  SHF.R.S32.HI R5, RZ, 0x7, R6 ;  /* 0x00000007ff057819 */ /* 0x000fe40000011406 */
[----:B------:R-:W-:Y:S01]  /*3af0*/  LOP3.LUT R6, R9, 0x1c0, RZ, 0xc0, !PT ;  /* 0x000001c009067812 */ /* 0x000fe200078ec0ff */
[----:B------:R-:W-:Y:S02]  /*3b00*/  IMAD.IADD R7, R7, 0x1, -R8 ;  /* 0x0000000107077824 */ /* 0x000fe400078e0a08 */
[----:B------:R-:W-:Y:S01]  /*3b10*/  IMAD.SHL.U32 R39, R39, 0x2, RZ ;  /* 0x0000000227277824 */ /* 0x000fe200078e00ff */
[----:B------:R-:W-:Y:S01]  /*3b20*/  LOP3.LUT R8, R6, 0x8, R37, 0xf8, !PT ;  /* 0x0000000806087812 */ /* 0x000fe200078ef825 */
[----:B------:R-:W-:Y:S01]  /*3b30*/  IMAD.SHL.U32 R9, R5, 0x20, RZ ;  /* 0x0000002005097824 */ /* 0x000fe200078e00ff */
[----:B------:R-:W-:Y:S01]  /*3b40*/  SHF.R.U32.HI R6, RZ, 0x3, R6 ;  /* 0x00000003ff067819 */ /* 0x000fe20000011606 */
[----:B------:R-:W-:-:S03]  /*3b50*/  IMAD.SHL.U32 R7, R7, 0x200, RZ ;  /* 0x0000020007077824 */ /* 0x000fc600078e00ff */
[----:B------:R-:W-:Y:S01]  /*3b60*/  LOP3.LUT R8, R8, R6, RZ, 0x3c, !PT ;  /* 0x0000000608087212 */ /* 0x000fe200078e3cff */
[----:B------:R-:W-:Y:S01]  /*3b70*/  IMAD R6, R5, 0x800, R7 ;  /* 0x0000080005067824 */ /* 0x000fe200078e0207 */
[----:B------:R-:W-:Y:S01]  /*3b80*/  LOP3.LUT R9, R9, 0x6, R39, 0xf8, !PT ;  /* 0x0000000609097812 */ /* 0x000fe200078ef827 */
[----:B------:R-:W-:-:S04]  /*3b90*/  IMAD.U32 R5, RZ, RZ, UR35 ;  /* 0x00000023ff057e24 */ /* 0x000fc8000f8e00ff */
[----:B------:R-:W-:Y:S01]  /*3ba0*/  IMAD R12, R5, 0x40, R9 ;  /* 0x00000040050c7824 */ /* 0x000fe200078e0209 */
[----:B------:R-:W-:Y:S04]  /*3bb0*/  STL.64 [R1+0x30], R34 ;  /* 0x0000302201007387 */ /* 0x000fe80000100a00 */
[----:B------:R-:W-:Y:S04]  /*3bc0*/  STL [R1+0x38], R12 ;  /* 0x0000380c01007387 */ /* 0x000fe80000100800 */
[----:B------:R-:W2:Y:S01]  /*3bd0*/  LDL R5, [R1+0x4] ;  /* 0x0000040001057983 */ /* 0x000ea20000100800 */
[----:B------:R-:W-:-:S04]  /*3be0*/  LOP3.LUT P1, RZ, R4, 0x2, RZ, 0xc0, !PT ;  /* 0x0000000204ff7812 */ /* 0x000fc8000782c0ff */
[----:B------:R-:W-:-:S05]  /*3bf0*/  SEL R240, R240, 0xffffffe0, !P1 ;  /* 0xffffffe0f0f07807 */ /* 0x000fca0004800000 */
[----:B------:R-:W-:Y:S02]  /*3c00*/  IMAD.IADD R240, R240, 0x1, R252 ;  /* 0x00000001f0f07824 */ /* 0x000fe400078e02fc */
[----:B------:R-:W-:-:S03]  /*3c10*/  IMAD.IADD R4, R6, 0x1, R8 ;  /* 0x0000000106047824 */ /* 0x000fc600078e0208 */
[----:B------:R-:W1:Y:S04]  /*3c20*/  LDSM.16.M88.4 R172, [R240] ;  /* 0x00000000f0ac783b */ /* 0x000e680000000200 */
[----:B------:R-:W1:Y:S04]  /*3c30*/  LDSM.16.M88.4 R176, [R240+0x800] ;  /* 0x00080000f0b0783b */ /* 0x000e680000000200 */
[----:B------:R-:W1:Y:S04]  /*3c40*/  LDSM.16.M88.4 R204, [R240+0x2000] ;  /* 0x00200000f0cc783b */ /* 0x000e680000000200 */
[----:B------:R-:W1:Y:S04]  /*3c50*/  LDSM.16.M88.4 R208, [R240+0x2800] ;  /* 0x00280000f0d0783b */ /* 0x000e680000000200 */
[----:B------:R-:W1:Y:S04]  /*3c60*/  LDSM.16.M88.4 R236, [R240+0x4000] ;  /* 0x00400000f0ec783b */ /* 0x000e680000000200 */
[----:B------:R-:W1:Y:S01]  /*3c70*/  LDSM.16.M88.4 R240, [R240+0x4800] ;  /* 0x00480000f0f0783b */ /* 0x000e620000000200 */
[----:B------:R-:W-:-:S02]  /*3c80*/  LEA R4, R4, UR4, 0x1 ;  /* 0x0000000404047c11 */ /* 0x000fc4000f8e08ff */
[----:B------:R-:W-:-:S03]  /*3c90*/  IADD3 R16, R16, -UR34, -R12 ;  /* 0x8000002210107c10 */ /* 0x000fc6000fffe80c */
[----:B------:R-:W-:Y:S04]  /*3ca0*/  STL [R1], R4 ;  /* 0x0000000401007387 */ /* 0x000fe80000100800 */
[----:B------:R-:W1:Y:S04]  /*3cb0*/  LDSM.16.M88.4 R148, [R4+0x12000] ;  /* 0x012000000494783b */ /* 0x000e680000000200 */
[----:B------:R-:W1:Y:S04]  /*3cc0*/  LDSM.16.M88.4 R152, [R4+0x12800] ;  /* 0x012800000498783b */ /* 0x000e680000000200 */
[----:B------:R-:W1:Y:S04]  /*3cd0*/  LDSM.16.M88.4 R180, [R4+0x14000] ;  /* 0x0140000004b4783b */ /* 0x000e680000000200 */
[----:B------:R-:W1:Y:S04]  /*3ce0*/  LDSM.16.M88.4 R184, [R4+0x14800] ;  /* 0x0148000004b8783b */ /* 0x000e680000000200 */
[----:B------:R-:W1:Y:S04]  /*3cf0*/  LDSM.16.M88.4 R212, [R4+0x16000] ;  /* 0x0160000004d4783b */ /* 0x000e680000000200 */
[----:B------:R5:W1:Y:S01]  /*3d00*/  LDSM.16.M88.4 R216, [R4+0x16800] ;  /* 0x0168000004d8783b */ /* 0x000a620000000200 */
[----:B---3--:R-:W-:Y:S01]  /*3d10*/  @P0 FMUL.FTZ R7, R11, R10 ;  /* 0x0000000a0b070220 */ /* 0x008fe20000410000 */
[----:B------:R-:W-:-:S04]  /*3d20*/  USHF.L.U32 UR5, UR35, 0x6, URZ ;  /* 0x0000000623057899 */ /* 0x000fc8000800063f */
[----:B------:R-:W-:Y:S01]  /*3d30*/  @P0 R2UR UR15, R7 ;  /* 0x00000000070f02ca */ /* 0x000fe200000e0000 */
[----:B-----5:R-:W-:-:S05]  /*3d40*/  VIADD R4, R16, UR8 ;  /* 0x0000000810047c36 */ /* 0x020fca0008000000 */
[----:B------:R3:W-:Y:S01]  /*3d50*/  STL [R1+0x84], R4 ;  /* 0x0000840401007387 */ /* 0x0007e20000100800 */
[----:B------:R-:W-:Y:S01]  /*3d60*/  UIADD3 UR14, UR5, 0x40, URZ ;  /* 0x00000040050e7890 */ /* 0x000fe2000fffe03f */
[----:B------:R-:W-:Y:S02]  /*3d70*/  CS2R R40, SRZ ;  /* 0x0000000000287805 */ /* 0x000fe4000001ff00 */
[----:B------:R-:W-:Y:S02]  /*3d80*/  CS2R R38, SRZ ;  /* 0x0000000000267805 */ /* 0x000fe4000001ff00 */
[----:B------:R-:W-:Y:S02]  /*3d90*/  CS2R R36, SRZ ;  /* 0x0000000000247805 */ /* 0x000fe4000001ff00 */
[----:B------:R-:W-:Y:S01]  /*3da0*/  CS2R R34, SRZ ;  /* 0x0000000000227805 */ /* 0x000fe2000001ff00 */
[----:B------:R-:W-:Y:S01]  /*3db0*/  UMOV UR5, URZ ;  /* 0x0000003f00057c82 */ /* 0x000fe20008000000 */
[----:B------:R-:W-:Y:S01]  /*3dc0*/  UISETP.GE.AND UP1, UPT, UR14, UR8, UPT ;  /* 0x000000080e00728c */ /* 0x000fe2000bf26270 */
[----:B------:R-:W-:-:S02]  /*3dd0*/  @UP0 UMOV UR5, UR15 ;  /* 0x0000000f00050c82 */ /* 0x000fc40008000000 */
[----:B------:R-:W-:Y:S01]  /*3de0*/  ULDC UR14, c[0x0][0x2ec] ;  /* 0x0000bb00000e7ab9 */ /* 0x000fe20000000800 */
[----:B--2---:R3:W2:Y:S04]  /*3df0*/  LDSM.16.M88.4 R156, [R5] ;  /* 0x00000000059c783b */ /* 0x0046a80000000200 */
[----:B------:R3:W1:Y:S04]  /*3e00*/  LDSM.16.M88.4 R160, [R5+0x800] ;  /* 0x0008000005a0783b */ /* 0x0006680000000200 */
[----:B------:R3:W1:Y:S04]  /*3e10*/  LDSM.16.M88.4 R188, [R5+0x2000] ;  /* 0x0020000005bc783b */ /* 0x0006680000000200 */
[----:B------:R3:W1:Y:S04]  /*3e20*/  LDSM.16.M88.4 R192, [R5+0x2800] ;  /* 0x0028000005c0783b */ /* 0x0006680000000200 */
[----:B------:R3:W1:Y:S04]  /*3e30*/  LDSM.16.M88.4 R220, [R5+0x4000] ;  /* 0x0040000005dc783b */ /* 0x0006680000000200 */
[----:B----4-:R3:W1:Y:S02]  /*3e40*/  LDSM.16.M88.4 R224, [R5+0x4800] ;  /* 0x0048000005e0783b */ /* 0x0106640000000200 */
.L_x_149:
[----:B------:R-:W4:Y:S01]  /*3e50*/  LDL R98, [R1] ;  /* 0x0000000001627983 */ /* 0x000f220000100800 */
[----:B------:R-:W-:Y:S01]  /*3e60*/  PLOP3.LUT P0, PT, PT, PT, UP1, 0x80, 0x0 ;  /* 0x000000000000781c */ /* 0x000fe20003f0f018 */
[----:B------:R-:W-:Y:S01]  /*3e70*/  UISETP.GE.AND UP0, UPT, UR9, 0x1, UPT ;  /* 0x000000010900788c */ /* 0x000fe2000bf06270 */
[----:B------:R-:W-:Y:S02]  /*3e80*/  PLOP3.LUT P5, PT, PT, PT, UP1, 0x80, 0x0 ;  /* 0x000000000000781c */ /* 0x000fe40003faf018 */
[----:B------:R-:W2:Y:S01]  /*3e90*/  LDL R249, [R1+0x8] ;  /* 0x0000080001f97983 */ /* 0x000ea20000100800 */
[----:B------:R-:W-:Y:S02]  /*3ea0*/  PLOP3.LUT P2, PT, PT, PT, UP1, 0x80, 0x0 ;  /* 0x000000000000781c */ /* 0x000fe40003f4f018 */
[----:B------:R-:W-:Y:S02]  /*3eb0*/  PLOP3.LUT P4, PT, PT, PT, UP1, 0x80, 0x0 ;  /* 0x000000000000781c */ /* 0x000fe40003f8f018 */
[----:B---3--:R-:W3:Y:S01]  /*3ec0*/  LDL R97, [R1+0x4] ;  /* 0x0000040001617983 */ /* 0x008ee20000100800 */
[----:B------:R-:W-:Y:S04]  /*3ed0*/  PLOP3.LUT P3, PT, PT, PT, UP1, 0x80, 0x0 ;  /* 0x000000000000781c */ /* 0x000fe80003f6f018 */
[----:B------:R-:W3:Y:S05]  /*3ee0*/  LDL R248, [R1+0xc] ;  /* 0x00000c0001f87983 */ /* 0x000eea0000100800 */
[----:B------:R-:W3:Y:S05]  /*3ef0*/  LDL R247, [R1+0x18] ;  /* 0x0000180001f77983 */ /* 0x000eea0000100800 */
[----:B------:R-:W3:Y:S05]  /*3f00*/  LDL R96, [R1+0x10] ;  /* 0x0000100001607983 */ /* 0x000eea0000100800 */
[----:B------:R-:W3:Y:S05]  /*3f10*/  LDL R246, [R1+0x14] ;  /* 0x0000140001f67983 */ /* 0x000eea0000100800 */
[----:B------:R-:W0:Y:S05]  /*3f20*/  LDGDEPBAR ;  /* 0x00000000000079af */ /* 0x000e2a0000000000 */
[----:B------:R-:W3:Y:S05]  /*3f30*/  LDL R244, [R1+0x84] ;  /* 0x0000840001f47983 */ /* 0x000eea0000100800 */
[----:B------:R-:W3:Y:S05]  /*3f40*/  LDL R99, [R1+0x64] ;  /* 0x0000640001637983 */ /* 0x000eea0000100800 */
[----:B------:R-:W3:Y:S01]  /*3f50*/  LDL R245, [R1+0x3c] ;  /* 0x00003c0001f57983 */ /* 0x000ee20000100800 */
[----:B------:R-:W-:Y:S04]  /*3f60*/  DEPBAR.LE SB0, 0x0 ;  /* 0x000080000000791a */ /* 0x000fe80000000000 */
[----:B------:R-:W-:Y:S06]  /*3f70*/  BAR.SYNC.DEFER_BLOCKING 0x0 ;  /* 0x0000000000007b1d */ /* 0x000fec0000010000 */
[----:B------:R-:W-:Y:S05]  /*3f80*/  LDSM.16.M88.4 R88, [R252+-0x6000] ;  /* 0xffa00000fc58783b */ /* 0x000fea0000000200 */
[----:B----4-:R-:W-:Y:S05]  /*3f90*/  LDSM.16.M88.4 R8, [R98+0xc000] ;  /* 0x00c000006208783b */ /* 0x010fea0000000200 */
[----:B--2---:R-:W2:Y:S05]  /*3fa0*/  LDSM.16.M88.4 R16, [R249] ;  /* 0x00000000f910783b */ /* 0x004eaa0000000200 */
[----:B------:R-:W4:Y:S05]  /*3fb0*/  LDSM.16.M88.4 R68, [R98+0xc800] ;  /* 0x00c800006244783b */ /* 0x000f2a0000000200 */
[----:B---3--:R-:W-:Y:S05]  /*3fc0*/  LDSM.16.M88.4 R72, [R248] ;  /* 0x00000000f848783b */ /* 0x008fea0000000200 */
[----:B------:R-:W3:Y:S05]  /*3fd0*/  LDSM.16.M88.4 R76, [R97+-0x6000] ;  /* 0xffa00000614c783b */ /* 0x000eea0000000200 */
[----:B------:R-:W1:Y:S05]  /*3fe0*/  LDSM.16.M88.4 R80, [R97+-0x5800] ;  /* 0xffa800006150783b */ /* 0x000e6a0000000200 */
[----:B------:R-:W1:Y:S05]  /*3ff0*/  LDSM.16.M88.4 R84, [R247] ;  /* 0x00000000f754783b */ /* 0x000e6a0000000200 */
[----:B------:R-:W-:Y:S01]  /*4000*/  LDSM.16.M88.4 R92, [R96] ;  /* 0x00000000605c783b */ /* 0x000fe20000000200 */
[C---:B------:R-:W-:Y:S01]  /*4010*/  FSETP.NEU.FTZ.AND P6, PT, R99.reuse, -INF , PT ;  /* 0xff8000006300780b */ /* 0x040fe20003fdd000 */
[C---:B--2---:R-:W-:Y:S06]  /*4020*/  HMMA.16816.F32.BF16 R4, R16.reuse, R8, RZ ;  /* 0x000000081004723c */ /* 0x044fec00000418ff */
[C---:B------:R-:W-:Y:S06]  /*4030*/  HMMA.16816.F32.BF16 R8, R16.reuse, R10, RZ ;  /* 0x0000000a1008723c */ /* 0x040fec00000418ff */
[C---:B----4-:R-:W-:Y:S06]  /*4040*/  HMMA.16816.F32.BF16 R12, R16.reuse, R68, RZ ;  /* 0x00000044100c723c */ /* 0x050fec00000418ff */
[----:B------:R-:W-:Y:S01]  /*4050*/  HMMA.16816.F32.BF16 R16, R16, R70, RZ ;  /* 0x000000461010723c */ /* 0x000fe200000418ff */
[----:B------:R-:W2:Y:S05]  /*4060*/  LDSM.16.M88.4 R68, [R252+-0x5800] ;  /* 0xffa80000fc44783b */ /* 0x000eaa0000000200 */
[C---:B---3--:R-:W-:Y:S06]  /*4070*/  HMMA.16816.F32.BF16 R4, R72.reuse, R76, R4 ;  /* 0x0000004c4804723c */ /* 0x048fec0000041804 */
[C---:B------:R-:W-:Y:S01]  /*4080*/  HMMA.16816.F32.BF16 R8, R72.reuse, R78, R8 ;  /* 0x0000004e4808723c */ /* 0x040fe20000041808 */
[----:B------:R-:W3:Y:S05]  /*4090*/  LDSM.16.M88.4 R76, [R246] ;  /* 0x00000000f64c783b */ /* 0x000eea0000000200 */
[C---:B-1----:R-:W-:Y:S06]  /*40a0*/  HMMA.16816.F32.BF16 R12, R72.reuse, R80, R12 ;  /* 0x00000050480c723c */ /* 0x042fec000004180c */
[----:B------:R-:W-:Y:S01]  /*40b0*/  HMMA.16816.F32.BF16 R16, R72, R82, R16 ;  /* 0x000000524810723c */ /* 0x000fe20000041810 */
[----:B------:R-:W1:Y:S05]  /*40c0*/  LDSM.16.M88.4 R72, [R96+0x800] ;  /* 0x000800006048783b */ /* 0x000e6a0000000200 */
[C---:B------:R-:W-:Y:S01]  /*40d0*/  HMMA.16816.F32.BF16 R4, R84.reuse, R88, R4 ;  /* 0x000000585404723c */ /* 0x040fe20000041804 */
[----:B------:R-:W-:Y:S05]  /*40e0*/  LDSM.16.M88.4 R80, [R249+0x2000] ;  /* 0x00200000f950783b */ /* 0x000fea0000000200 */
[C---:B------:R-:W-:Y:S01]  /*40f0*/  HMMA.16816.F32.BF16 R8, R84.reuse, R90, R8 ;  /* 0x0000005a5408723c */ /* 0x040fe20000041808 */
[----:B------:R-:W4:Y:S05]  /*4100*/  LDSM.16.M88.4 R88, [R98+0xe000] ;  /* 0x00e000006258783b */ /* 0x000f2a0000000200 */
[C---:B--2---:R-:W-:Y:S06]  /*4110*/  HMMA.16816.F32.BF16 R12, R84.reuse, R68, R12 ;  /* 0x00000044540c723c */ /* 0x044fec000004180c */
[----:B------:R-:W-:Y:S01]  /*4120*/  HMMA.16816.F32.BF16 R16, R84, R70, R16 ;  /* 0x000000465410723c */ /* 0x000fe20000041810 */
[----:B------:R-:W2:Y:S05]  /*4130*/  LDSM.16.M88.4 R68, [R98+0xe800] ;  /* 0x00e800006244783b */ /* 0x000eaa0000000200 */
[C---:B---3--:R-:W-:Y:S01]  /*4140*/  HMMA.16816.F32.BF16 R4, R76.reuse, R92, R4 ;  /* 0x0000005c4c04723c */ /* 0x048fe20000041804 */
[----:B------:R-:W-:Y:S05]  /*4150*/  LDSM.16.M88.4 R84, [R248+0x2000] ;  /* 0x00200000f854783b */ /* 0x000fea0000000200 */
[C---:B------:R-:W-:Y:S01]  /*4160*/  HMMA.16816.F32.BF16 R8, R76.reuse, R94, R8 ;  /* 0x0000005e4c08723c */ /* 0x040fe20000041808 */
[----:B------:R-:W3:Y:S05]  /*4170*/  LDSM.16.M88.4 R92, [R97+-0x4000] ;  /* 0xffc00000615c783b */ /* 0x000eea0000000200 */
[C---:B-1----:R-:W-:Y:S06]  /*4180*/  HMMA.16816.F32.BF16 R12, R76.reuse, R72, R12 ;  /* 0x000000484c0c723c */ /* 0x042fec000004180c */
[----:B------:R-:W-:Y:S01]  /*4190*/  HMMA.16816.F32.BF16 R16, R76, R74, R16 ;  /* 0x0000004a4c10723c */ /* 0x000fe20000041810 */
[----:B------:R-:W1:Y:S05]  /*41a0*/  LDSM.16.M88.4 R72, [R97+-0x3800] ;  /* 0xffc800006148783b */ /* 0x000e6a0000000200 */
[C---:B----4-:R-:W-:Y:S01]  /*41b0*/  HMMA.16816.F32.BF16 R4, R80.reuse, R88, R4 ;  /* 0x000000585004723c */ /* 0x050fe20000041804 */
[----:B------:R-:W-:Y:S05]  /*41c0*/  LDSM.16.M88.4 R76, [R247+0x2000] ;  /* 0x00200000f74c783b */ /* 0x000fea0000000200 */
[C---:B------:R-:W-:Y:S01]  /*41d0*/  HMMA.16816.F32.BF16 R8, R80.reuse, R90, R8 ;  /* 0x0000005a5008723c */ /* 0x040fe20000041808 */
[----:B------:R-:W4:Y:S05]  /*41e0*/  LDSM.16.M88.4 R88, [R252+-0x4000] ;  /* 0xffc00000fc58783b */ /* 0x000f2a0000000200 */
[C---:B--2---:R-:W-:Y:S06]  /*41f0*/  HMMA.16816.F32.BF16 R12, R80.reuse, R68, R12 ;  /* 0x00000044500c723c */ /* 0x044fec000004180c */
[----:B------:R-:W-:Y:S01]  /*4200*/  HMMA.16816.F32.BF16 R16, R80, R70, R16 ;  /* 0x000000465010723c */ /* 0x000fe20000041810 */
[----:B------:R-:W2:Y:S05]  /*4210*/  LDSM.16.M88.4 R68, [R252+-0x3800] ;  /* 0xffc80000fc44783b */ /* 0x000eaa0000000200 */
[C---:B---3--:R-:W-:Y:S01]  /*4220*/  HMMA.16816.F32.BF16 R4, R84.reuse, R92, R4 ;  /* 0x0000005c5404723c */ /* 0x048fe20000041804 */
[----:B------:R-:W-:Y:S05]  /*4230*/  LDSM.16.M88.4 R80, [R246+0x2000] ;  /* 0x00200000f650783b */ /* 0x000fea0000000200 */
[C---:B------:R-:W-:Y:S01]  /*4240*/  HMMA.16816.F32.BF16 R8, R84.reuse, R94, R8 ;  /* 0x0000005e5408723c */ /* 0x040fe20000041808 */
[----:B------:R-:W3:Y:S05]  /*4250*/  LDSM.16.M88.4 R92, [R96+0x2000] ;  /* 0x00200000605c783b */ /* 0x000eea0000000200 */
[C---:B-1----:R-:W-:Y:S06]  /*4260*/  HMMA.16816.F32.BF16 R12, R84.reuse, R72, R12 ;  /* 0x00000048540c723c */ /* 0x042fec000004180c */
[----:B------:R-:W-:Y:S01]  /*4270*/  HMMA.16816.F32.BF16 R16, R84, R74, R16 ;  /* 0x0000004a5410723c */ /* 0x000fe20000041810 */
[----:B------:R-:W1:Y:S05]  /*4280*/  LDSM.16.M88.4 R72, [R96+0x2800] ;  /* 0x002800006048783b */ /* 0x000e6a0000000200 */
[C---:B----4-:R-:W-:Y:S01]  /*4290*/  HMMA.16816.F32.BF16 R4, R76.reuse, R88, R4 ;  /* 0x000000584c04723c */ /* 0x050fe20000041804 */
[----:B------:R-:W-:Y:S05]  /*42a0*/  LDSM.16.M88.4 R84, [R249+0x4000] ;  /* 0x00400000f954783b */ /* 0x000fea0000000200 */
[C---:B------:R-:W-:Y:S01]  /*42b0*/  HMMA.16816.F32.BF16 R8, R76.reuse, R90, R8 ;  /* 0x0000005a4c08723c */ /* 0x040fe20000041808 */
[----:B------:R-:W4:Y:S05]  /*42c0*/  LDSM.16.M88.4 R88, [R98+0x10000] ;  /* 0x010000006258783b */ /* 0x000f2a0000000200 */
[C---:B--2---:R-:W-:Y:S06]  /*42d0*/  HMMA.16816.F32.BF16 R12, R76.reuse, R68, R12 ;  /* 0x000000444c0c723c */ /* 0x044fec000004180c */
[----:B------:R-:W-:Y:S01]  /*42e0*/  HMMA.16816.F32.BF16 R16, R76, R70, R16 ;  /* 0x000000464c10723c */ /* 0x000fe20000041810 */
[----:B------:R2:W2:Y:S05]  /*42f0*/  LDSM.16.M88.4 R68, [R98+0x10800] ;  /* 0x010800006244783b */ /* 0x0004aa0000000200 */
[C---:B---3--:R-:W-:Y:S01]  /*4300*/  HMMA.16816.F32.BF16 R4, R80.reuse, R92, R4 ;  /* 0x0000005c5004723c */ /* 0x048fe20000041804 */
[----:B------:R-:W-:Y:S05]  /*4310*/  LDSM.16.M88.4 R76, [R248+0x4000] ;  /* 0x00400000f84c783b */ /* 0x000fea0000000200 */
[C---:B------:R-:W-:Y:S01]  /*4320*/  HMMA.16816.F32.BF16 R8, R80.reuse, R94, R8 ;  /* 0x0000005e5008723c */ /* 0x040fe20000041808 */
[----:B------:R-:W3:Y:S05]  /*4330*/  LDSM.16.M88.4 R92, [R97+-0x2000] ;  /* 0xffe00000615c783b */ /* 0x000eea0000000200 */
[C---:B-1----:R-:W-:Y:S06]  /*4340*/  HMMA.16816.F32.BF16 R12, R80.reuse, R72, R12 ;  /* 0x00000048500c723c */ /* 0x042fec000004180c */
[----:B------:R-:W-:Y:S01]  /*4350*/  HMMA.16816.F32.BF16 R16, R80, R74, R16 ;  /* 0x0000004a5010723c */ /* 0x000fe20000041810 */
[----:B------:R1:W3:Y:S05]  /*4360*/  LDSM.16.M88.4 R72, [R97+-0x1800] ;  /* 0xffe800006148783b */ /* 0x0002ea0000000200 */
[C---:B----4-:R-:W-:Y:S01]  /*4370*/  HMMA.16816.F32.BF16 R4, R84.reuse, R88, R4 ;  /* 0x000000585404723c */ /* 0x050fe20000041804 */
[----:B--2---:R-:W2:Y:S05]  /*4380*/  LDL R98, [R1+0x38] ;  /* 0x0000380001627983 */ /* 0x004eaa0000100800 */
[----:B------:R-:W-:Y:S01]  /*4390*/  LDSM.16.M88.4 R80, [R247+0x4000] ;  /* 0x00400000f750783b */ /* 0x000fe20000000200 */
[C---:B------:R-:W-:Y:S04]  /*43a0*/  HMMA.16816.F32.BF16 R8, R84.reuse, R90, R8 ;  /* 0x0000005a5408723c */ /* 0x040fe80000041808 */
[----:B------:R-:W4:Y:S02]  /*43b0*/  LDSM.16.M88.4 R88, [R252+-0x2000] ;  /* 0xffe00000fc58783b */ /* 0x000f240000000200 */
[C---:B------:R-:W-:Y:S06]  /*43c0*/  HMMA.16816.F32.BF16 R12, R84.reuse, R68, R12 ;  /* 0x00000044540c723c */ /* 0x040fec000004180c */
[----:B------:R-:W-:Y:S01]  /*43d0*/  HMMA.16816.F32.BF16 R16, R84, R70, R16 ;  /* 0x000000465410723c */ /* 0x000fe20000041810 */
[----:B-1----:R-:W2:Y:S05]  /*43e0*/  LDL R97, [R1+0x68] ;  /* 0x0000680001617983 */ /* 0x002eaa0000100800 */
[----:B------:R-:W1:Y:S01]  /*43f0*/  LDSM.16.M88.4 R68, [R252+-0x1800] ;  /* 0xffe80000fc44783b */ /* 0x000e620000000200 */
[C---:B---3--:R-:W-:Y:S04]  /*4400*/  HMMA.16816.F32.BF16 R4, R76.reuse, R92, R4 ;  /* 0x0000005c4c04723c */ /* 0x048fe80000041804 */
[----:B------:R-:W-:Y:S02]  /*4410*/  LDSM.16.M88.4 R84, [R246+0x4000] ;  /* 0x00400000f654783b */ /* 0x000fe40000000200 */
[C---:B------:R-:W-:Y:S03]  /*4420*/  HMMA.16816.F32.BF16 R8, R76.reuse, R94, R8 ;  /* 0x0000005e4c08723c */ /* 0x040fe60000041808 */
[----:B------:R-:W3:Y:S03]  /*4430*/  LDSM.16.M88.4 R92, [R96+0x4000] ;  /* 0x00400000605c783b */ /* 0x000ee60000000200 */
[C---:B------:R-:W-:Y:S06]  /*4440*/  HMMA.16816.F32.BF16 R12, R76.reuse, R72, R12 ;  /* 0x000000484c0c723c */ /* 0x040fec000004180c */
[----:B------:R-:W-:Y:S01]  /*4450*/  HMMA.16816.F32.BF16 R16, R76, R74, R16 ;  /* 0x0000004a4c10723c */ /* 0x000fe20000041810 */
[----:B------:R-:W-:Y:S04]  /*4460*/  IMAD.U32 R72, RZ, RZ, UR9 ;  /* 0x00000009ff487e24 */ /* 0x000fe8000f8e00ff */
[----:B------:R-:W-:Y:S02]  /*4470*/  IMAD R72, R72, 0x40, R244 ;  /* 0x0000004048487824 */ /* 0x000fe400078e02f4 */
[----:B------:R-:W2:Y:S01]  /*4480*/  LDL R244, [R1+0x60] ;  /* 0x0000600001f47983 */ /* 0x000ea20000100800 */
[C---:B----4-:R-:W-:Y:S05]  /*4490*/  HMMA.16816.F32.BF16 R4, R80.reuse, R88, R4 ;  /* 0x000000585004723c */ /* 0x050fea0000041804 */
[C---:B------:R-:W-:Y:S01]  /*44a0*/  VIADD R76, R72.reuse, 0xffffffff ;  /* 0xffffffff484c7836 */ /* 0x040fe20000000000 */
[C---:B------:R-:W-:Y:S05]  /*44b0*/  HMMA.16816.F32.BF16 R8, R80.reuse, R90, R8 ;  /* 0x0000005a5008723c */ /* 0x040fea0000041808 */
[----:B------:R-:W-:Y:S01]  /*44c0*/  FMUL.FTZ R74, R99, 1.4426950216293334961 ;  /* 0x3fb8aa3b634a7820 */ /* 0x000fe20000410000 */
[C---:B------:R-:W-:Y:S01]  /*44d0*/  VIADD R75, R72.reuse, 0x7 ;  /* 0x00000007484b7836 */ /* 0x040fe20000000000 */
[C---:B-1----:R-:W-:Y:S01]  /*44e0*/  HMMA.16816.F32.BF16 R12, R80.reuse, R68, R12 ;  /* 0x00000044500c723c */ /* 0x042fe2000004180c */
[----:B------:R-:W4:Y:S03]  /*44f0*/  LDL R99, [R1+0x58] ;  /* 0x0000580001637983 */ /* 0x000f260000100800 */
[----:B------:R-:W-:Y:S01]  /*4500*/  VIADD R77, R72, 0xfffffff8 ;  /* 0xfffffff8484d7836 */ /* 0x000fe20000000000 */
[----:B------:R-:W-:Y:S01]  /*4510*/  FSEL R74, R74, RZ, P6 ;  /* 0x000000ff4a4a7208 */ /* 0x000fe20003000000 */
[----:B------:R-:W-:Y:S01]  /*4520*/  HMMA.16816.F32.BF16 R16, R80, R70, R16 ;  /* 0x000000465010723c */ /* 0x000fe20000041810 */
[----:B------:R-:W-:Y:S04]  /*4530*/  PLOP3.LUT P6, PT, PT, PT, UP1, 0x80, 0x0 ;  /* 0x000000000000781c */ /* 0x000fe80003fcf018 */
[----:B------:R-:W-:Y:S01]  /*4540*/  VIADD R68, R72, 0x8 ;  /* 0x0000000848447836 */ /* 0x000fe20000000000 */
[C---:B---3--:R-:W-:Y:S05]  /*4550*/  HMMA.16816.F32.BF16 R4, R84.reuse, R92, R4 ;  /* 0x0000005c5404723c */ /* 0x048fea0000041804 */
[----:B------:R-:W-:Y:S01]  /*4560*/  ISETP.GE.AND P1, PT, R68, RZ, PT ;  /* 0x000000ff4400720c */ /* 0x000fe20003f26270 */
[C---:B------:R-:W-:Y:S11]  /*4570*/  HMMA.16816.F32.BF16 R8, R84.reuse, R94, R8 ;  /* 0x0000005e5408723c */ /* 0x040ff60000041808 */
[----:B------:R-:W-:Y:S01]  /*4580*/  @!UPT UIADD3 URZ, URZ, URZ, URZ ;  /* 0x0000003f3f3ff290 */ /* 0x000fe2000fffe03f */
[----:B------:R-:W-:Y:S04]  /*4590*/  @!P1 IADD3 R68, -R72, -0x8, RZ ;  /* 0xfffffff848449810 */ /* 0x000fe80007ffe1ff */
[----:B------:R-:W-:Y:S05]  /*45a0*/  I2FP.F32.S32 R68, R68 ;  /* 0x0000004400447245 */ /* 0x000fea0000201400 */
[----:B------:R-:W-:Y:S01]  /*45b0*/  FFMA.FTZ R6, R68, -UR5, R6 ;  /* 0x8000000544067c23 */ /* 0x000fe20008010006 */
[----:B------:R-:W-:Y:S04]  /*45c0*/  IABS R68, R72 ;  /* 0x0000004800447213 */ /* 0x000fe80000000000 */
[----:B------:R-:W-:Y:S05]  /*45d0*/  I2FP.F32.S32 R79, R68 ;  /* 0x00000044004f7245 */ /* 0x000fea0000201400 */
[C---:B------:R-:W-:Y:S01]  /*45e0*/  FFMA.FTZ R4, R79.reuse, -UR5, R4 ;  /* 0x800000054f047c23 */ /* 0x040fe20008010004 */
[----:B------:R-:W-:Y:S01]  /*45f0*/  FFMA.FTZ R10, R79, -UR5, R10 ;  /* 0x800000054f0a7c23 */ /* 0x000fe2000801000a */
[C---:B--2---:R-:W-:Y:S01]  /*4600*/  @P0 VIADD R69, R98.reuse, 0x1 ;  /* 0x0000000162450836 */ /* 0x044fe20000000000 */
[----:B------:R-:W-:Y:S01]  /*4610*/  PLOP3.LUT P0, PT, PT, PT, UP1, 0x80, 0x0 ;  /* 0x000000000000781c */ /* 0x000fe20003f0f018 */
[C---:B------:R-:W-:Y:S01]  /*4620*/  @P3 VIADD R80, R98.reuse, 0x8 ;  /* 0x0000000862503836 */ /* 0x040fe20000000000 */
[C---:B------:R-:W-:Y:S01]  /*4630*/  @P5 ISETP.GE.AND P5, PT, R98.reuse, UR8, PT ;  /* 0x0000000862005c0c */ /* 0x040fe2000bfa6270 */
[----:B------:R-:W-:Y:S01]  /*4640*/  @P6 VIADD R81, R98, 0x9 ;  /* 0x0000000962516836 */ /* 0x000fe20000000000 */
[----:B------:R-:W-:Y:S02]  /*4650*/  @P2 ISETP.GE.AND P2, PT, R69, UR8, PT ;  /* 0x0000000845002c0c */ /* 0x000fe4000bf46270 */
[----:B------:R-:W-:Y:S01]  /*4660*/  @P4 FSEL R4, R4, -INF , !P5 ;  /* 0xff80000004044808 */ /* 0x000fe20006800000 */
[----:B------:R-:W1:Y:S01]  /*4670*/  LDSM.16.M88.4 R68, [R96+0x4800] ;  /* 0x004800006044783b */ /* 0x000e620000000200 */
[----:B------:R-:W-:Y:S02]  /*4680*/  PLOP3.LUT P3, PT, PT, PT, UP1, 0x80, 0x0 ;  /* 0x000000000000781c */ /* 0x000fe40003f6f018 */
[----:B------:R-:W-:Y:S01]  /*4690*/  ISETP.GE.AND P6, PT, R77, RZ, PT ;  /* 0x000000ff4d00720c */ /* 0x000fe20003fc6270 */
[----:B------:R-:W-:Y:S01]  /*46a0*/  FFMA.FTZ R4, R4, UR14, -R74 ;  /* 0x0000000e04047c23 */ /* 0x000fe2000801084a */
[----:B------:R-:W-:Y:S02]  /*46b0*/  PLOP3.LUT P4, PT, PT, PT, UP1, 0x80, 0x0 ;  /* 0x000000000000781c */ /* 0x000fe40003f8f018 */
[----:B------:R-:W-:Y:S01]  /*46c0*/  @P0 FSEL R6, R6, -INF , !P5 ;  /* 0xff80000006060808 */ /* 0x000fe20006800000 */
[----:B------:R-:W-:Y:S01]  /*46d0*/  MUFU.EX2 R95, R4 ;  /* 0x00000004005f7308 */ /* 0x000fe20000000800 */
[----:B------:R-:W-:Y:S01]  /*46e0*/  ISETP.GE.AND P5, PT, R75, RZ, PT ;  /* 0x000000ff4b00720c */ /* 0x000fe20003fa6270 */
[C---:B------:R-:W-:Y:S01]  /*46f0*/  FMUL.FTZ R73, R97.reuse, 1.4426950216293334961 ;  /* 0x3fb8aa3b61497820 */ /* 0x040fe20000410000 */
[----:B------:R-:W-:Y:S02]  /*4700*/  FSETP.NEU.FTZ.AND P1, PT, R97, -INF , PT ;  /* 0xff8000006100780b */ /* 0x000fe40003f3d000 */
[----:B------:R-:W-:Y:S01]  /*4710*/  PLOP3.LUT P0, PT, PT, PT, UP1, 0x80, 0x0 ;  /* 0x000000000000781c */ /* 0x000fe20003f0f018 */
[----:B------:R-:W-:Y:S01]  /*4720*/  @P3 VIADD R82, R98, 0x10 ;  /* 0x0000001062523836 */ /* 0x000fe20000000000 */
[----:B------:R-:W-:Y:S02]  /*4730*/  FSEL R73, R73, RZ, P1 ;  /* 0x000000ff49497208 */ /* 0x000fe40000800000 */
[----:B------:R-:W-:Y:S01]  /*4740*/  ISETP.GE.AND P1, PT, R76, RZ, PT ;  /* 0x000000ff4c00720c */ /* 0x000fe20003f26270 */
[----:B------:R-:W-:Y:S01]  /*4750*/  @P4 VIADD R83, R98, 0x11 ;  /* 0x0000001162534836 */ /* 0x000fe20000000000 */
[----:B------:R-:W-:Y:S01]  /*4760*/  @!P6 IADD3 R77, -R72, 0x8, RZ ;  /* 0x00000008484de810 */ /* 0x000fe20007ffe1ff */
[----:B------:R-:W-:Y:S01]  /*4770*/  FFMA.FTZ R6, R6, UR14, -R73 ;  /* 0x0000000e06067c23 */ /* 0x000fe20008010849 */
[----:B------:R-:W-:Y:S02]  /*4780*/  PLOP3.LUT P3, PT, PT, PT, UP1, 0x80, 0x0 ;  /* 0x000000000000781c */ /* 0x000fe40003f6f018 */
[C---:B------:R-:W-:Y:S01]  /*4790*/  @!P5 IADD3 R75, -R72.reuse, -0x7, RZ ;  /* 0xfffffff9484bd810 */ /* 0x040fe20007ffe1ff */
[----:B------:R2:W-:Y:S01]  /*47a0*/  MUFU.EX2 R97, R6 ;  /* 0x0000000600617308 */ /* 0x0005e20000000800 */
[----:B------:R-:W-:Y:S02]  /*47b0*/  I2FP.F32.S32 R77, R77 ;  /* 0x0000004d004d7245 */ /* 0x000fe40000201400 */
[----:B------:R-:W-:Y:S02]  /*47c0*/  I2FP.F32.S32 R75, R75 ;  /* 0x0000004b004b7245 */ /* 0x000fe40000201400 */
[----:B------:R-:W-:Y:S01]  /*47d0*/  PLOP3.LUT P4, PT, PT, PT, UP1, 0x80, 0x0 ;  /* 0x000000000000781c */ /* 0x000fe20003f8f018 */
[----:B------:R-:W-:Y:S01]  /*47e0*/  FFMA.FTZ R8, R77, -UR5, R8 ;  /* 0x800000054d087c23 */ /* 0x000fe20008010008 */
[C---:B------:R-:W-:Y:S01]  /*47f0*/  @!P1 IADD3 R76, -R72.reuse, 0x1, RZ ;  /* 0x00000001484c9810 */ /* 0x040fe20007ffe1ff */
[----:B------:R-:W-:Y:S01]  /*4800*/  FFMA.FTZ R7, R75, -UR5, R7 ;  /* 0x800000054b077c23 */ /* 0x000fe20008010007 */
[----:B------:R-:W-:Y:S02]  /*4810*/  PLOP3.LUT P1, PT, PT, PT, UP1, 0x80, 0x0 ;  /* 0x000000000000781c */ /* 0x000fe40003f2f018 */
[----:B------:R-:W-:Y:S01]  /*4820*/  I2FP.F32.S32 R78, R76 ;  /* 0x0000004c004e7245 */ /* 0x000fe20000201400 */
[----:B------:R-:W-:Y:S01]  /*4830*/  VIADD R76, R72, 0xfffffff7 ;  /* 0xfffffff7484c7836 */ /* 0x000fe20000000000 */
[----:B------:R-:W-:Y:S02]  /*4840*/  @P3 ISETP.GE.AND P3, PT, R81, UR8, PT ;  /* 0x0000000851003c0c */ /* 0x000fe4000bf66270 */
[----:B------:R-:W-:Y:S01]  /*4850*/  PLOP3.LUT P6, PT, PT, PT, UP1, 0x80, 0x0 ;  /* 0x000000000000781c */ /* 0x000fe20003fcf018 */
[C---:B-1----:R-:W-:Y:S03]  /*4860*/  HMMA.16816.F32.BF16 R12, R84.reuse, R68, R12 ;  /* 0x00000044540c723c */ /* 0x042fe6000004180c */
[----:B------:R-:W-:Y:S01]  /*4870*/  FFMA.FTZ R5, R78, -UR5, R5 ;  /* 0x800000054e057c23 */ /* 0x000fe20008010005 */
[----:B------:R-:W-:Y:S01]  /*4880*/  ISETP.GE.AND P5, PT, R76, RZ, PT ;  /* 0x000000ff4c00720c */ /* 0x000fe20003fa6270 */
[----:B--2---:R-:W-:Y:S01]  /*4890*/  VIADD R6, R72, 0xffffffe8 ;  /* 0xffffffe848067836 */ /* 0x004fe20000000000 */
[----:B------:R-:W-:Y:S03]  /*48a0*/  HMMA.16816.F32.BF16 R16, R84, R70, R16 ;  /* 0x000000465410723c */ /* 0x000fe60000041810 */
[----:B------:R-:W-:Y:S02]  /*48b0*/  @P1 ISETP.GE.AND P1, PT, R80, UR8, PT ;  /* 0x0000000850001c0c */ /* 0x000fe4000bf26270 */
[----:B------:R-:W-:Y:S01]  /*48c0*/  @P0 FSEL R5, R5, -INF , !P2 ;  /* 0xff80000005050808 */ /* 0x000fe20005000000 */
[----:B------:R-:W-:Y:S01]  /*48d0*/  FFMA.FTZ R11, R78, -UR5, R11 ;  /* 0x800000054e0b7c23 */ /* 0x000fe2000801000b */
[----:B------:R-:W-:Y:S02]  /*48e0*/  PLOP3.LUT P0, PT, PT, PT, UP1, 0x80, 0x0 ;  /* 0x000000000000781c */ /* 0x000fe40003f0f018 */
[----:B------:R-:W-:Y:S02]  /*48f0*/  @P4 ISETP.GE.AND P4, PT, R82, UR8, PT ;  /* 0x0000000852004c0c */ /* 0x000fe4000bf86270 */
[----:B------:R-:W-:Y:S01]  /*4900*/  @!P5 IADD3 R76, -R72, 0x9, RZ ;  /* 0x00000009484cd810 */ /* 0x000fe20007ffe1ff */
[----:B------:R-:W-:Y:S01]  /*4910*/  FFMA.FTZ R5, R5, UR14, -R74 ;  /* 0x0000000e05057c23 */ /* 0x000fe2000801084a */
[----:B------:R-:W-:Y:S02]  /*4920*/  PLOP3.LUT P5, PT, PT, PT, UP1, 0x80, 0x0 ;  /* 0x000000000000781c */ /* 0x000fe40003faf018 */
[----:B------:R-:W-:Y:S01]  /*4930*/  I2FP.F32.S32 R76, R76 ;  /* 0x0000004c004c7245 */ /* 0x000fe20000201400 */
[----:B------:R1:W-:Y:S01]  /*4940*/  MUFU.EX2 R94, R5 ;  /* 0x00000005005e7308 */ /* 0x0003e20000000800 */
[----:B------:R-:W-:Y:S01]  /*4950*/  @P6 ISETP.GE.AND P6, PT, R83, UR8, PT ;  /* 0x0000000853006c0c */ /* 0x000fe2000bfc6270 */
[----:B------:R-:W-:Y:S02]  /*4960*/  FFMA.FTZ R14, R77, -UR5, R14 ;  /* 0x800000054d0e7c23 */ /* 0x000fe4000801000e */
[----:B------:R-:W-:Y:S01]  /*4970*/  @P0 FSEL R7, R7, -INF , !P2 ;  /* 0xff80000007070808 */ /* 0x000fe20005000000 */
[C---:B------:R-:W-:Y:S01]  /*4980*/  FFMA.FTZ R9, R76.reuse, -UR5, R9 ;  /* 0x800000054c097c23 */ /* 0x040fe20008010009 */
[----:B------:R-:W-:Y:S01]  /*4990*/  PLOP3.LUT P2, PT, PT, PT, UP1, 0x80, 0x0 ;  /* 0x000000000000781c */ /* 0x000fe20003f4f018 */
[----:B------:R-:W-:Y:S01]  /*49a0*/  FFMA.FTZ R15, R76, -UR5, R15 ;  /* 0x800000054c0f7c23 */ /* 0x000fe2000801000f */
[----:B------:R-:W-:Y:S01]  /*49b0*/  PLOP3.LUT P0, PT, PT, PT, UP1, 0x80, 0x0 ;  /* 0x000000000000781c */ /* 0x000fe20003f0f018 */
[--C-:B------:R-:W-:Y:S01]  /*49c0*/  FFMA.FTZ R4, R7, UR14, -R73.reuse ;  /* 0x0000000e07047c23 */ /* 0x100fe20008010849 */
[----:B------:R-:W-:Y:S01]  /*49d0*/  VIADD R7, R72, 0xfffffff0 ;  /* 0xfffffff048077836 */ /* 0x000fe20000000000 */
[----:B------:R-:W-:Y:S02]  /*49e0*/  @P5 FSEL R8, R8, -INF , !P1 ;  /* 0xff80000008085808 */ /* 0x000fe40004800000 */
[----:B------:R2:W-:Y:S02]  /*49f0*/  MUFU.EX2 R96, R4 ;  /* 0x0000000400607308 */ /* 0x0005e40000000800 */
[----:B------:R-:W-:Y:S01]  /*4a00*/  ISETP.GE.AND P5, PT, R7, RZ, PT ;  /* 0x000000ff0700720c */ /* 0x000fe20003fa6270 */
[--C-:B------:R-:W-:Y:S01]  /*4a10*/  FFMA.FTZ R8, R8, UR14, -R74.reuse ;  /* 0x0000000e08087c23 */ /* 0x100fe2000801084a */
[----:B-1----:R-:W-:Y:S02]  /*4a20*/  VIADD R5, R72, 0xffffffe7 ;  /* 0xffffffe748057836 */ /* 0x002fe40000000000 */
[----:B------:R-:W-:Y:S02]  /*4a30*/  @P2 FSEL R9, R9, -INF , !P3 ;  /* 0xff80000009092808 */ /* 0x000fe40005800000 */
[----:B------:R-:W-:Y:S02]  /*4a40*/  PLOP3.LUT P2, PT, PT, PT, UP1, 0x80, 0x0 ;  /* 0x000000000000781c */ /* 0x000fe40003f4f018 */
[----:B------:R-:W-:Y:S01]  /*4a50*/  MUFU.EX2 R92, R8 ;  /* 0x00000008005c7308 */ /* 0x000fe20000000800 */
[----:B------:R-:W-:Y:S01]  /*4a60*/  @P0 FSEL R10, R10, -INF , !P1 ;  /* 0xff8000000a0a0808 */ /* 0x000fe20004800000 */
[----:B------:R-:W-:Y:S01]  /*4a70*/  FFMA.FTZ R9, R9, UR14, -R74 ;  /* 0x0000000e09097c23 */ /* 0x000fe2000801084a */
[----:B------:R-:W-:Y:S02]  /*4a80*/  PLOP3.LUT P0, PT, PT, PT, UP1, 0x80, 0x0 ;  /* 0x000000000000781c */ /* 0x000fe40003f0f018 */
[----:B------:R-:W-:Y:S01]  /*4a90*/  @!P5 IADD3 R7, -R72, 0x10, RZ ;  /* 0x000000104807d810 */ /* 0x000fe20007ffe1ff */
[--C-:B------:R-:W-:Y:S01]  /*4aa0*/  FFMA.FTZ R10, R10, UR14, -R73.reuse ;  /* 0x0000000e0a0a7c23 */ /* 0x100fe20008010849 */
[----:B------:R-:W-:Y:S03]  /*4ab0*/  ISETP.GE.AND P5, PT, R6, RZ, PT ;  /* 0x000000ff0600720c */ /* 0x000fe60003fa6270 */
[----:B------:R1:W3:Y:S01]  /*4ac0*/  MUFU.EX2 R90, R9 ;  /* 0x00000009005a7308 */ /* 0x0002e20000000800 */
[----:B------:R-:W-:Y:S01]  /*4ad0*/  I2FP.F32.S32 R7, R7 ;  /* 0x0000000700077245 */ /* 0x000fe20000201400 */
[----:B--2---:R-:W-:Y:S01]  /*4ae0*/  VIADD R4, R72, 0xffffffef ;  /* 0xffffffef48047836 */ /* 0x004fe20000000000 */
[----:B------:R-:W-:Y:S02]  /*4af0*/  @P2 FSEL R11, R11, -INF , !P3 ;  /* 0xff8000000b0b2808 */ /* 0x000fe40005800000 */
[----:B------:R-:W-:Y:S01]  /*4b00*/  ISETP.GE.AND P3, PT, R5, RZ, PT ;  /* 0x000000ff0500720c */ /* 0x000fe20003f66270 */
[----:B------:R-:W-:Y:S01]  /*4b10*/  FFMA.FTZ R12, R7, -UR5, R12 ;  /* 0x80000005070c7c23 */ /* 0x000fe2000801000c */
[----:B------:R-:W-:Y:S03]  /*4b20*/  ISETP.GE.AND P1, PT, R4, RZ, PT ;  /* 0x000000ff0400720c */ /* 0x000fe60003f26270 */
[----:B------:R2:W-:Y:S01]  /*4b30*/  MUFU.EX2 R93, R10 ;  /* 0x0000000a005d7308 */ /* 0x0005e20000000800 */
[----:B------:R-:W-:Y:S01]  /*4b40*/  PLOP3.LUT P2, PT, PT, PT, UP1, 0x80, 0x0 ;  /* 0x000000000000781c */ /* 0x000fe20003f4f018 */
[----:B------:R-:W-:Y:S01]  /*4b50*/  FFMA.FTZ R11, R11, UR14, -R73 ;  /* 0x0000000e0b0b7c23 */ /* 0x000fe20008010849 */
[----:B------:R-:W-:Y:S01]  /*4b60*/  @P0 FSEL R12, R12, -INF , !P4 ;  /* 0xff8000000c0c0808 */ /* 0x000fe20006000000 */
[----:B------:R-:W-:Y:S01]  /*4b70*/  FFMA.FTZ R18, R7, -UR5, R18 ;  /* 0x8000000507127c23 */ /* 0x000fe20008010012 */
[C---:B------:R-:W-:Y:S02]  /*4b80*/  @!P5 IADD3 R6, -R72.reuse, 0x18, RZ ;  /* 0x000000184806d810 */ /* 0x040fe40007ffe1ff */
[----:B------:R-:W-:Y:S03]  /*4b90*/  PLOP3.LUT P0, PT, PT, PT, UP1, 0x80, 0x0 ;  /* 0x000000000000781c */ /* 0x000fe60003f0f018 */
[----:B------:R-:W4:Y:S01]  /*4ba0*/  MUFU.EX2 R91, R11 ;  /* 0x0000000b005b7308 */ /* 0x000f220000000800 */
[----:B------:R-:W-:Y:S01]  /*4bb0*/  PLOP3.LUT P5, PT, PT, PT, UP1, 0x80, 0x0 ;  /* 0x000000000000781c */ /* 0x000fe20003faf018 */
[----:B-1----:R-:W4:Y:S01]  /*4bc0*/  LDL R9, [R1+0x74] ;  /* 0x0000740001097983 */ /* 0x002f220000100800 */
[----:B------:R-:W-:Y:S01]  /*4bd0*/  @!P3 IADD3 R5, -R72, 0x19, RZ ;  /* 0x000000194805b810 */ /* 0x000fe20007ffe1ff */
[----:B------:R-:W-:Y:S01]  /*4be0*/  FFMA.FTZ R12, R12, UR14, -R74 ;  /* 0x0000000e0c0c7c23 */ /* 0x000fe2000801084a */
[----:B------:R-:W-:Y:S02]  /*4bf0*/  @!P1 IADD3 R4, -R72, 0x11, RZ ;  /* 0x0000001148049810 */ /* 0x000fe40007ffe1ff */
[----:B------:R-:W-:Y:S03]  /*4c00*/  I2FP.F32.S32 R5, R5 ;  /* 0x0000000500057245 */ /* 0x000fe60000201400 */
[----:B------:R-:W-:Y:S01]  /*4c10*/  MUFU.EX2 R87, R12 ;  /* 0x0000000c00577308 */ /* 0x000fe20000000800 */
[----:B--2---:R-:W2:Y:S01]  /*4c20*/  LDL R10, [R1+0x78] ;  /* 0x00007800010a7983 */ /* 0x004ea20000100800 */
[----:B------:R-:W-:Y:S01]  /*4c30*/  PLOP3.LUT P1, PT, PT, PT, UP1, 0x80, 0x0 ;  /* 0x000000000000781c */ /* 0x000fe20003f2f018 */
[----:B------:R-:W-:Y:S01]  /*4c40*/  FFMA.FTZ R17, R5, -UR5, R17 ;  /* 0x8000000505117c23 */ /* 0x000fe20008010011 */
[C---:B------:R-:W-:Y:S01]  /*4c50*/  @P0 VIADD R8, R98.reuse, 0x18 ;  /* 0x0000001862080836 */ /* 0x040fe20000000000 */
[----:B------:R-:W-:Y:S01]  /*4c60*/  I2FP.F32.S32 R4, R4 ;  /* 0x0000000400047245 */ /* 0x000fe20000201400 */
[----:B------:R-:W-:Y:S01]  /*4c70*/  @P5 VIADD R5, R98, 0x19 ;  /* 0x0000001962055836 */ /* 0x000fe20000000000 */
[----:B------:R-:W-:Y:S01]  /*4c80*/  PLOP3.LUT P3, PT, PT, PT, UP1, 0x80, 0x0 ;  /* 0x000000000000781c */ /* 0x000fe20003f6f018 */
[----:B------:R-:W2:Y:S01]  /*4c90*/  LDL R98, [R1+0x5c] ;  /* 0x00005c0001627983 */ /* 0x000ea20000100800 */
[----:B------:R-:W-:Y:S01]  /*4ca0*/  I2FP.F32.S32 R6, R6 ;  /* 0x0000000600067245 */ /* 0x000fe20000201400 */
[C---:B------:R-:W-:Y:S01]  /*4cb0*/  FFMA.FTZ R13, R4.reuse, -UR5, R13 ;  /* 0x80000005040d7c23 */ /* 0x040fe2000801000d */
[----:B------:R-:W-:Y:S01]  /*4cc0*/  PLOP3.LUT P0, PT, PT, PT, UP1, 0x80, 0x0 ;  /* 0x000000000000781c */ /* 0x000fe20003f0f018 */
[----:B------:R-:W-:Y:S01]  /*4cd0*/  FFMA.FTZ R19, R4, -UR5, R19 ;  /* 0x8000000504137c23 */ /* 0x000fe20008010013 */
[----:B---3--:R-:W-:Y:S01]  /*4ce0*/  F2FP.BF16.F32.PACK_AB R4, R90, R92 ;  /* 0x0000005c5a04723e */ /* 0x008fe200000010ff */
[----:B------:R-:W-:Y:S01]  /*4cf0*/  FFMA.FTZ R16, R6, -UR5, R16 ;  /* 0x8000000506107c23 */ /* 0x000fe20008010010 */
[----:B------:R-:W-:Y:S02]  /*4d00*/  @P2 FSEL R13, R13, -INF , !P6 ;  /* 0xff8000000d0d2808 */ /* 0x000fe40007000000 */
[----:B------:R-:W-:Y:S02]  /*4d10*/  @P1 FSEL R14, R14, -INF , !P4 ;  /* 0xff8000000e0e1808 */ /* 0x000fe40006000000 */
[----:B------:R-:W-:Y:S01]  /*4d20*/  PLOP3.LUT P2, PT, PT, PT, UP1, 0x80, 0x0 ;  /* 0x000000000000781c */ /* 0x000fe20003f4f018 */
[--C-:B------:R-:W-:Y:S01]  /*4d30*/  FFMA.FTZ R13, R13, UR14, -R74.reuse ;  /* 0x0000000e0d0d7c23 */ /* 0x100fe2000801084a */
[----:B------:R-:W-:Y:S01]  /*4d40*/  PLOP3.LUT P1, PT, PT, PT, UP1, 0x80, 0x0 ;  /* 0x000000000000781c */ /* 0x000fe20003f2f018 */
[--C-:B------:R-:W-:Y:S01]  /*4d50*/  FFMA.FTZ R14, R14, UR14, -R73.reuse ;  /* 0x0000000e0e0e7c23 */ /* 0x100fe20008010849 */
[----:B------:R-:W-:Y:S01]  /*4d60*/  PLOP3.LUT P4, PT, PT, PT, UP1, 0x80, 0x0 ;  /* 0x000000000000781c */ /* 0x000fe20003f8f018 */
[----:B------:R-:W1:Y:S01]  /*4d70*/  MUFU.EX2 R86, R13 ;  /* 0x0000000d00567308 */ /* 0x000e620000000800 */
[----:B------:R-:W-:Y:S02]  /*4d80*/  @P3 ISETP.GE.AND P3, PT, R8, UR8, PT ;  /* 0x0000000808003c0c */ /* 0x000fe4000bf66270 */
[----:B------:R-:W-:Y:S02]  /*4d90*/  F2FP.BF16.F32.PACK_AB R6, R94, R95 ;  /* 0x0000005f5e06723e */ /* 0x000fe400000010ff */
[----:B----4-:R-:W-:Y:S03]  /*4da0*/  F2FP.BF16.F32.PACK_AB R8, R91, R93 ;  /* 0x0000005d5b08723e */ /* 0x010fe600000010ff */
[----:B------:R-:W-:Y:S01]  /*4db0*/  @P2 FSEL R15, R15, -INF , !P6 ;  /* 0xff8000000f0f2808 */ /* 0x000fe20007000000 */
[----:B------:R3:W-:Y:S01]  /*4dc0*/  STS [R245+0x14000], R6 ;  /* 0x01400006f5007388 */ /* 0x0007e20000000800 */
[----:B------:R-:W-:Y:S01]  /*4dd0*/  @P1 FSEL R16, R16, -INF , !P3 ;  /* 0xff80000010101808 */ /* 0x000fe20005800000 */
[----:B------:R-:W-:Y:S01]  /*4de0*/  MUFU.EX2 R89, R14 ;  /* 0x0000000e00597308 */ /* 0x000fe20000000800 */
[----:B------:R-:W-:Y:S01]  /*4df0*/  PLOP3.LUT P2, PT, PT, PT, UP1, 0x80, 0x0 ;  /* 0x000000000000781c */ /* 0x000fe20003f4f018 */
[--C-:B------:R-:W-:Y:S01]  /*4e00*/  FFMA.FTZ R15, R15, UR14, -R73.reuse ;  /* 0x0000000e0f0f7c23 */ /* 0x100fe20008010849 */
[----:B------:R-:W-:Y:S01]  /*4e10*/  PLOP3.LUT P1, PT, PT, PT, UP1, 0x80, 0x0 ;  /* 0x000000000000781c */ /* 0x000fe20003f2f018 */
[--C-:B------:R-:W-:Y:S01]  /*4e20*/  FFMA.FTZ R16, R16, UR14, -R74.reuse ;  /* 0x0000000e10107c23 */ /* 0x100fe2000801084a */
[----:B------:R-:W-:Y:S02]  /*4e30*/  @P4 ISETP.GE.AND P4, PT, R5, UR8, PT ;  /* 0x0000000805004c0c */ /* 0x000fe4000bf86270 */
[----:B------:R-:W-:Y:S03]  /*4e40*/  F2FP.BF16.F32.PACK_AB R5, R96, R97 ;  /* 0x000000616005723e */ /* 0x000fe600000010ff */
[----:B------:R-:W3:Y:S01]  /*4e50*/  MUFU.EX2 R88, R15 ;  /* 0x0000000f00587308 */ /* 0x000ee20000000800 */
[----:B------:R-:W-:Y:S02]  /*4e60*/  @P0 FSEL R17, R17, -INF , !P4 ;  /* 0xff80000011110808 */ /* 0x000fe40006000000 */
[----:B-1----:R-:W-:Y:S01]  /*4e70*/  F2FP.BF16.F32.PACK_AB R7, R86, R87 ;  /* 0x000000575607723e */ /* 0x002fe200000010ff */
[----:B------:R1:W-:Y:S01]  /*4e80*/  STS [R245+0x14400], R5 ;  /* 0x01440005f5007388 */ /* 0x0003e20000000800 */
[----:B------:R-:W-:Y:S01]  /*4e90*/  @P2 FSEL R18, R18, -INF , !P3 ;  /* 0xff80000012122808 */ /* 0x000fe20005800000 */
[----:B------:R-:W-:Y:S01]  /*4ea0*/  FFMA.FTZ R74, R17, UR14, -R74 ;  /* 0x0000000e114a7c23 */ /* 0x000fe2000801084a */
[----:B------:R-:W-:Y:S02]  /*4eb0*/  @P1 FSEL R19, R19, -INF , !P4 ;  /* 0xff80000013131808 */ /* 0x000fe40006000000 */
[----:B------:R4:W-:Y:S01]  /*4ec0*/  STS [R244+0x14000], R4 ;  /* 0x01400004f4007388 */ /* 0x0009e20000000800 */
[----:B------:R-:W-:Y:S01]  /*4ed0*/  MUFU.EX2 R83, R16 ;  /* 0x0000001000537308 */ /* 0x000fe20000000800 */
[--C-:B------:R-:W-:Y:S01]  /*4ee0*/  FFMA.FTZ R18, R18, UR14, -R73.reuse ;  /* 0x0000000e12127c23 */ /* 0x100fe20008010849 */
[----:B------:R-:W-:Y:S02]  /*4ef0*/  FFMA.FTZ R73, R19, UR14, -R73 ;  /* 0x0000000e13497c23 */ /* 0x000fe40008010849 */
[----:B------:R-:W-:Y:S01]  /*4f00*/  STS [R244+0x14400], R8 ;  /* 0x01440008f4007388 */ /* 0x000fe20000000800 */
[----:B---3--:R-:W-:Y:S05]  /*4f10*/  F2FP.BF16.F32.PACK_AB R6, R88, R89 ;  /* 0x000000595806723e */ /* 0x008fea00000010ff */
[----:B------:R-:W1:Y:S01]  /*4f20*/  MUFU.EX2 R82, R74 ;  /* 0x0000004a00527308 */ /* 0x000e620000000800 */
[----:B------:R-:W-:Y:S05]  /*4f30*/  STS [R99+0x14000], R7 ;  /* 0x0140000763007388 */ /* 0x000fea0000000800 */
[----:B------:R-:W-:Y:S04]  /*4f40*/  STS [R99+0x14400], R6 ;  /* 0x0144000663007388 */ /* 0x000fe80000000800 */
[----:B------:R-:W-:Y:S10]  /*4f50*/  MUFU.EX2 R85, R18 ;  /* 0x0000001200557308 */ /* 0x000ff40000000800 */
[----:B------:R-:W4:Y:S01]  /*4f60*/  MUFU.EX2 R84, R73 ;  /* 0x0000004900547308 */ /* 0x000f220000000800 */
[----:B-1----:R-:W-:Y:S02]  /*4f70*/  F2FP.BF16.F32.PACK_AB R5, R82, R83 ;  /* 0x000000535205723e */ /* 0x002fe400000010ff */
[----:B----4-:R-:W-:Y:S02]  /*4f80*/  F2FP.BF16.F32.PACK_AB R4, R84, R85 ;  /* 0x000000555404723e */ /* 0x010fe400000010ff */
[----:B--2---:R-:W-:Y:S04]  /*4f90*/  IADD3 R12, P0, R10, UR13, RZ ;  /* 0x0000000d0a0c7c10 */ /* 0x004fe8000ff1e0ff */
[----:B------:R-:W-:Y:S02]  /*4fa0*/  IADD3.X R13, R9, UR12, RZ, P0, !PT ;  /* 0x0000000c090d7c10 */ /* 0x000fe400087fe4ff */
[----:B------:R-:W-:Y:S01]  /*4fb0*/  PLOP3.LUT P0, PT, PT, PT, UP0, 0x80, 0x0 ;  /* 0x000000000000781c */ /* 0x000fe20003f0f008 */
[----:B------:R-:W-:Y:S05]  /*4fc0*/  STS [R98+0x14000], R5 ;  /* 0x0140000562007388 */ /* 0x000fea0000000800 */
[----:B------:R-:W-:Y:S05]  /*4fd0*/  STS [R98+0x14400], R4 ;  /* 0x0144000462007388 */ /* 0x000fea0000000800 */
[----:B------:R-:W1:Y:S05]  /*4fe0*/  LDSM.16.M88.4 R16, [R249+0x6000] ;  /* 0x00600000f910783b */ /* 0x000e6a0000000200 */
[----:B------:R-:W2:Y:S05]  /*4ff0*/  LDSM.16.M88.4 R68, [R248+0x6000] ;  /* 0x00600000f844783b */ /* 0x000eaa0000000200 */
[----:B------:R-:W3:Y:S05]  /*5000*/  LDG.E R81, desc[UR6][R12.64] ;  /* 0x000000060c517981 */ /* 0x000eea000c1e1900 */
[----:B------:R4:W3:Y:S05]  /*5010*/  LDG.E R80, desc[UR6][R12.64+0x20] ;  /* 0x000020060c507981 */ /* 0x0008ea000c1e1900 */
[----:B------:R-:W2:Y:S05]  /*5020*/  LDSM.16.M88.4 R72, [R247+0x6000] ;  /* 0x00600000f748783b */ /* 0x000eaa0000000200 */
[----:B------:R-:W2:Y:S01]  /*5030*/  LDSM.16.M88.4 R76, [R246+0x6000] ;  /* 0x00600000f64c783b */ /* 0x000ea20000000200 */
[C---:B-1----:R-:W-:Y:S06]  /*5040*/  HMMA.16816.F32.BF16 R4, R16.reuse, R148, RZ ;  /* 0x000000941004723c */ /* 0x042fec00000418ff */
[C---:B------:R-:W-:Y:S06]  /*5050*/  HMMA.16816.F32.BF16 R8, R16.reuse, R150, RZ ;  /* 0x000000961008723c */ /* 0x040fec00000418ff */
[C---:B----4-:R-:W-:Y:S06]  /*5060*/  HMMA.16816.F32.BF16 R12, R16.reuse, R152, RZ ;  /* 0x00000098100c723c */ /* 0x050fec00000418ff */
[----:B------:R-:W-:Y:S06]  /*5070*/  HMMA.16816.F32.BF16 R16, R16, R154, RZ ;  /* 0x0000009a1010723c */ /* 0x000fec00000418ff */
[C---:B--2---:R-:W-:Y:S06]  /*5080*/  HMMA.16816.F32.BF16 R4, R68.reuse, R156, R4 ;  /* 0x0000009c4404723c */ /* 0x044fec0000041804 */
        /* <DEDUP_REMOVED lines=8> */
[----:B------:R-:W2:Y:S05]  /*5110*/  LDSM.16.M88.4 R72, [R248+0x8000] ;  /* 0x00800000f848783b */ /* 0x000eaa0000000200 */
[C---:B------:R-:W-:Y:S06]  /*5120*/  HMMA.16816.F32.BF16 R4, R76.reuse, R172, R4 ;  /* 0x000000ac4c04723c */ /* 0x040fec0000041804 */
[C---:B------:R-:W-:Y:S06]  /*5130*/  HMMA.16816.F32.BF16 R8, R76.reuse, R174, R8 ;  /* 0x000000ae4c08723c */ /* 0x040fec0000041808 */
[C---:B------:R-:W-:Y:S06]  /*5140*/  HMMA.16816.F32.BF16 R12, R76.reuse, R176, R12 ;  /* 0x000000b04c0c723c */ /* 0x040fec000004180c */
[----:B------:R-:W-:Y:S01]  /*5150*/  HMMA.16816.F32.BF16 R16, R76, R178, R16 ;  /* 0x000000b24c10723c */ /* 0x000fe20000041810 */
[----:B------:R-:W4:Y:S05]  /*5160*/  LDSM.16.M88.4 R76, [R247+0x8000] ;  /* 0x00800000f74c783b */ /* 0x000f2a0000000200 */
        /* <DEDUP_REMOVED lines=37> */
[C---:B---3--:R-:W-:Y:S01]  /*53c0*/  FADD.FTZ R68, -R81.reuse, R4 ;  /* 0x0000000451447221 */ /* 0x048fe20000010100 */
        /* <DEDUP_REMOVED lines=40> */
[----:B------:R-:W-:Y:S04]  /*5650*/  FMUL.FTZ R12, R85, R12 ;  /* 0x0000000c550c7220 */ /* 0x000fe80000410000 */
[----:B------:R-:W-:Y:S05]  /*5660*/  STS [R244+0x12000], R9 ;  /* 0x01200009f4007388 */ /* 0x000fea0000000800 */
[----:B------:R-:W-:Y:S05]  /*5670*/  STS [R244+0x12400], R6 ;  /* 0x01240006f4007388 */ /* 0x000fea0000000800 */
[----:B------:R-:W-:Y:S05]  /*5680*/  STS [R99+0x12000], R8 ;  /* 0x0120000863007388 */ /* 0x000fea0000000800 */
[----:B------:R-:W-:Y:S05]  /*5690*/  STS [R99+0x12400], R5 ;  /* 0x0124000563007388 */ /* 0x000fea0000000800 */
[----:B------:R-:W-:Y:S01]  /*56a0*/  STS [R98+0x12000], R7 ;  /* 0x0120000762007388 */ /* 0x000fe20000000800 */
[----:B-1----:R-:W-:Y:S05]  /*56b0*/  F2FP.BF16.F32.PACK_AB R4, R11, R12 ;  /* 0x0000000c0b04723e */ /* 0x002fea00000010ff */
[----:B------:R-:W-:Y:S01]  /*56c0*/  STS [R98+0x12400], R4 ;  /* 0x0124000462007388 */ /* 0x000fe20000000800 */
[----:B------:R-:W-:Y:S06]  /*56d0*/  BAR.SYNC.DEFER_BLOCKING 0x0 ;  /* 0x0000000000007b1d */ /* 0x000fec0000010000 */
[----:B------:R-:W-:Y:S05]  /*56e0*/  LDSM.16.MT88.4 R4, [R3+0x14000] ;  /* 0x014000000304783b */ /* 0x000fea0000004200 */
[----:B------:R-:W1:Y:S05]  /*56f0*/  LDSM.16.MT88.4 R8, [R0+0x6000] ;  /* 0x006000000008783b */ /* 0x000e6a0000004200 */
[----:B------:R-:W3:Y:S05]  /*5700*/  LDSM.16.MT88.4 R12, [R2+0x14000] ;  /* 0x01400000020c783b */ /* 0x000eea0000004200 */
[----:B------:R-:W4:Y:S05]  /*5710*/  LDSM.16.MT88.4 R16, [R0+0x8000] ;  /* 0x008000000010783b */ /* 0x000f2a0000004200 */
[----:B------:R-:W2:Y:S05]  /*5720*/  LDSM.16.MT88.4 R68, [R0+0xa000] ;  /* 0x00a000000044783b */ /* 0x000eaa0000004200 */
[----:B------:R-:W-:Y:S05]  /*5730*/  LDSM.16.MT88.4 R72, [R3+0x14800] ;  /* 0x014800000348783b */ /* 0x000fea0000004200 */
[----:B------:R-:W2:Y:S05]  /*5740*/  LDSM.16.MT88.4 R76, [R0+0x6800] ;  /* 0x00680000004c783b */ /* 0x000eaa0000004200 */
[----:B------:R-:W2:Y:S05]  /*5750*/  LDSM.16.MT88.4 R80, [R2+0x14800] ;  /* 0x014800000250783b */ /* 0x000eaa0000004200 */
[----:B------:R-:W2:Y:S01]  /*5760*/  LDSM.16.MT88.4 R84, [R0+0x8800] ;  /* 0x008800000054783b */ /* 0x000ea20000004200 */
[-C--:B-1----:R-:W-:Y:S04]  /*5770*/  HMMA.16816.F32.BF16 R20, R4, R8.reuse, R20 ;  /* 0x000000080414723c */ /* 0x082fe80000041814 */
[----:B------:R-:W-:Y:S02]  /*5780*/  LDSM.16.MT88.4 R88, [R0+0x7800] ;  /* 0x007800000058783b */ /* 0x000fe40000004200 */
[C---:B---3--:R-:W-:Y:S03]  /*5790*/  HMMA.16816.F32.BF16 R24, R12.reuse, R8, R24 ;  /* 0x000000080c18723c */ /* 0x048fe60000041818 */
[----:B------:R-:W-:Y:S03]  /*57a0*/  LDSM.16.MT88.4 R92, [R2+0x15800] ;  /* 0x01580000025c783b */ /* 0x000fe60000004200 */
        /* <DEDUP_REMOVED lines=13> */
[----:B------:R-:W2:Y:S05]  /*5880*/  LDSM.16.MT88.4 R4, [R3+0x15000] ;  /* 0x015000000304783b */ /* 0x000eaa0000004200 */
[-C--:B------:R-:W-:Y:S01]  /*5890*/  HMMA.16816.F32.BF16 R20, R72, R76.reuse, R20 ;  /* 0x0000004c4814723c */ /* 0x080fe20000041814 */
[----:B------:R-:W3:Y:S05]  /*58a0*/  LDSM.16.MT88.4 R68, [R0+0x9000] ;  /* 0x009000000044783b */ /* 0x000eea0000004200 */
        /* <DEDUP_REMOVED lines=14> */
[----:B------:R-:W1:Y:S05]  /*5990*/  LDSM.16.MT88.4 R8, [R0+0xb800] ;  /* 0x00b800000008783b */ /* 0x000e6a0000004200 */
[-C--:B--2---:R-:W-:Y:S01]  /*59a0*/  HMMA.16816.F32.BF16 R20, R4, R12.reuse, R20 ;  /* 0x0000000c0414723c */ /* 0x084fe20000041814 */
[----:B------:R-:W-:Y:S05]  /*59b0*/  BAR.SYNC.DEFER_BLOCKING 0x0 ;  /* 0x0000000000007b1d */ /* 0x000fea0000010000 */
        /* <DEDUP_REMOVED lines=79> */
.L_x_147:
        /* <DEDUP_REMOVED lines=430> */
.L_x_148:
        /* <DEDUP_REMOVED lines=173> */
[----:B------:R-:W-:Y:S01]  /*8460*/  UIADD3 UR21, UR11, UR5, URZ ;  /* 0x000000050b157290 */ /* 0x000fe2000fffe03f */
[----:B------:R-:W-:-:S11]  /*8470*/  UMOV UR20, UR10 ;  /* 0x0000000a00147c82 */ /* 0x000fd60008000000 */
.L_x_150:
        /* <DEDUP_REMOVED lines=19> */
.L_x_151:
        /* <DEDUP_REMOVED lines=53> */
.L_x_153:
[----:B------:R-:W-:Y:S05]  /*8900*/  BSYNC B0 ;  /* 0x0000000000007941 */ /* 0x000fea0003800000 */
.L_x_152:
        /* <DEDUP_REMOVED lines=20> */
.L_x_155:
[----:B------:R-:W-:Y:S05]  /*8a50*/  BSYNC B0 ;  /* 0x0000000000007941 */ /* 0x000fea0003800000 */
.L_x_154:
        /* <DEDUP_REMOVED lines=35> */
.L_x_157:
[----:B------:R-:W-:Y:S05]  /*8c90*/  BSYNC B0 ;  /* 0x0000000000007941 */ /* 0x000fea0003800000 */
.L_x_156:
        /* <DEDUP_REMOVED lines=21> */
.L_x_130:
        /* <DEDUP_REMOVED lines=24> */
.L_x_159:
        /* <DEDUP_REMOVED lines=22> */
.L_x_160:
        /* <DEDUP_REMOVED lines=10> */
[----:B------:R-:W-:Y:S01]  /*9170*/  USHF.R.S32.HI UR19, URZ, 0x1f, UR55 ;  /* 0x0000001f3f137899 */ /* 0x000fe20008011437 */
[----:B------:R-:W-:-:S02]  /*9180*/  ULDC.64 UR14, c[0x0][0x468] ;  /* 0x00011a00000e7ab9 */ /* 0x000fc40000000a00 */
[----:B------:R-:W-:Y:S01]  /*9190*/  ISETP.GE.AND P4, PT, R4, UR8, PT ;  /* 0x0000000804007c0c */ /* 0x000fe2000bf86270 */
[----:B------:R-:W-:Y:S01]  /*91a0*/  IMAD.U32 R5, RZ, RZ, UR5 ;  /* 0x00000005ff057e24 */ /* 0x000fe2000f8e00ff */
[----:B------:R-:W-:Y:S01]  /*91b0*/  UIMAD UR5, UR19, UR14, URZ ;  /* 0x0000000e130572a4 */ /* 0x000fe2000f8e023f */
[----:B------:R-:W-:-:S03]  /*91c0*/  SHF.R.S32.HI R13, RZ, 0x1f, R4 ;  /* 0x0000001fff0d7819 */ /* 0x000fc60000011404 */
        /* <DEDUP_REMOVED lines=26> */
.L_x_162:
[----:B------:R-:W-:Y:S05]  /*9370*/  BSYNC B0 ;  /* 0x0000000000007941 */ /* 0x000fea0003800000 */
.L_x_161:
        /* <DEDUP_REMOVED lines=19> */
.L_x_164:
[----:B------:R-:W-:Y:S05]  /*94b0*/  BSYNC B0 ;  /* 0x0000000000007941 */ /* 0x000fea0003800000 */
.L_x_163:
        /* <DEDUP_REMOVED lines=32> */
.L_x_166:
[----:B------:R-:W-:Y:S05]  /*96c0*/  BSYNC B0 ;  /* 0x0000000000007941 */ /* 0x000fea0003800000 */
.L_x_165:
        /* <DEDUP_REMOVED lines=19> */
.L_x_158:
[----:B------:R-:W-:Y:S05]  /*9800*/  BSYNC B1 ;  /* 0x0000000000017941 */ /* 0x000fea0003800000 */
.L_x_125:
[----:B------:R-:W-:Y:S02]  /*9810*/  ULDC UR5, c[0x0][0xc] ;  /* 0x0000030000057ab9 */ /* 0x000fe40000000800 */
[----:B------:R-:W-:-:S04]  /*9820*/  UIADD3 UR35, UR5, UR35, URZ ;  /* 0x0000002305237290 */ /* 0x000fc8000fffe03f */
[----:B------:R-:W-:-:S06]  /*9830*/  UISETP.GE.AND UP0, UPT, UR35, UR60, UPT ;  /* 0x0000003c2300728c */ /* 0x000fcc000bf06270 */
[----:B------:R-:W-:-:S13]  /*9840*/  PLOP3.LUT P0, PT, PT, PT, UP0, 0x80, 0x0 ;  /* 0x000000000000781c */ /* 0x000fda0003f0f008 */
[----:B------:R-:W-:Y:S05]  /*9850*/  @P0 BRA `(.L_x_167) ;  /* 0x0000000000040947 */ /* 0x000fea0003800000 */
[----:B------:R-:W-:Y:S05]  /*9860*/  BRA `(.L_x_168) ;  /* 0xffffff7000b07947 */ /* 0x000fea000383ffff */
.L_x_167:
[----:B------:R-:W-:Y:S05]  /*9870*/  EXIT ;  /* 0x000000000000794d */ /* 0x000fea0003800000 */
.L_x_169:
        /* <DEDUP_REMOVED lines=16> */
.L_x_1585:


//--------------------- .text._ZN5flash44flash_bwd_dq_dk_dv_loop_seqk_parallel_kernelI23Flash_bwd_kernel_traitsILi192ELi64ELi64ELi8ELi4ELi2ELi2ELb1ELb1EN7cutlass10bfloat16_tE19Flash_kernel_traitsILi192ELi64ELi64ELi8ES3_EELb0ELb0ELb1ELb0ELb0ELb1ELb0EEEvNS_16Flash_bwd_paramsE --------------------------
	.section	.text._ZN5flash44flash_bwd_dq_dk_dv_loop_seqk_parallel_kernelI23Flash_bwd_kernel_traitsILi192ELi64ELi64ELi8ELi4ELi2ELi2ELb1ELb1EN7cutlass10bfloat16_tE19Flash_kernel_traitsILi192ELi64ELi64ELi8ES3_EELb0ELb0ELb1ELb0ELb0ELb1ELb0EEEvNS_16Flash_bwd_paramsE,"ax",@progbits
	.align	128
        .global         _ZN5flash44flash_bwd_dq_dk_dv_loop_seqk_parallel_kernelI23Flash_bwd_kernel_traitsILi192ELi64ELi64ELi8ELi4ELi2ELi2ELb1ELb1EN7cutlass10bfloat16_tE19Flash_kernel_traitsILi192ELi64ELi64ELi8ES3_EELb0ELb0ELb1ELb0ELb0ELb1ELb0EEEvNS_16Flash_bwd_paramsE
        .type           _ZN5flash44flash_bwd_dq_dk_dv_loop_seqk_parallel_kernelI23Flash_bwd_kernel_traitsILi192ELi64ELi64ELi8ELi4ELi2ELi2ELb1ELb1EN7cutlass10bfloat16_tE19Flash_kernel_traitsILi192ELi64ELi64ELi8ES3_EELb0ELb0ELb1ELb0ELb0ELb1ELb0EEEvNS_16Flash_bwd_paramsE,@function
        .size           _ZN5flash44flash_bwd_dq_dk_dv_loop_seqk_parallel_kernelI23Flash_bwd_kernel_traitsILi192ELi64ELi64ELi8ELi4ELi2ELi2ELb1ELb1EN7cutlass10bfloat16_tE19Flash_kernel_traitsILi192ELi64ELi64ELi8ES3_EELb0ELb0ELb1ELb0ELb0ELb1ELb0EEEvNS_16Flash_bwd_paramsE,(.L_x_1586 - _ZN5flash44flash_bwd_dq_dk_dv_loop_seqk_parallel_kernelI23Flash_bwd_kernel_traitsILi192ELi64ELi64ELi8ELi4ELi2ELi2ELb1ELb1EN7cutlass10bfloat16_tE19Flash_kernel_traitsILi192ELi64ELi64ELi8ES3_EELb0ELb0ELb1ELb0ELb0ELb1ELb0EEEvNS_16Flash_bwd_paramsE)
        .other          _ZN5flash44flash_bwd_dq_dk_dv_loop_seqk_parallel_kernelI23Flash_bwd_kernel_traitsILi192ELi64ELi64ELi8ELi4ELi2ELi2ELb1ELb1EN7cutlass10bfloat16_tE19Flash_kernel_traitsILi192ELi64ELi64ELi8ES3_EELb0ELb0ELb1ELb0ELb0ELb1ELb0EEEvNS_16Flash_bwd_paramsE,@"STO_CUDA_ENTRY STV_DEFAULT"
_ZN5flash44flash_bwd_dq_dk_dv_loop_seqk_parallel_kernelI23Flash_bwd_kernel_traitsILi192ELi64ELi64ELi8ELi4ELi2ELi2ELb1ELb1EN7cutlass10bfloat16_tE19Flash_kernel_traitsILi192ELi64ELi64ELi8ES3_EELb0ELb0ELb1ELb0ELb0ELb1ELb0EEEvNS_16Flash_bwd_paramsE:
.text._ZN5flash44flash_bwd_dq_dk_dv_loop_seqk_parallel_kernelI23Flash_bwd_kernel_traitsILi192ELi64ELi64ELi8ELi4ELi2ELi2ELb1ELb1EN7cutlass10bfloat16_tE19Flash_kernel_traitsILi192ELi64ELi64ELi8ES3_EELb0ELb0ELb1ELb0ELb0ELb1ELb0EEEvNS_16Flash_bwd_paramsE:
        /* <DEDUP_REMOVED lines=16> */
[----:B------:R-:W-:-:S06]  /*0100*/  UMOV UR6, 0x400 ;  /* 0x0000040000067882 */ /* 0x000fcc0000000000 */
[----:B------:R-:W4:Y:S08]  /*0110*/  S2UR UR61, SR_CTAID.Z ;  /* 0x00000000003d79c3 */ /* 0x000f300000002700 */
[----:B------:R-:W5:Y:S08]  /*0120*/  S2UR UR50, SR_CTAID.Y ;  /* 0x00000000003279c3 */ /* 0x000f700000002600 */
[----:B------:R-:W5:Y:S01]  /*0130*/  S2UR UR7, SR_CgaCtaId ;  /* 0x00000000000779c3 */ /* 0x000f620000008800 */
[----:B---3--:R-:W-:Y:S01]  /*0140*/  ULEA UR5, UR4, UR5, 0x18 ;  /* 0x0000000504057291 */ /* 0x008fe2000f8ec03f */
[----:B--2---:R-:W-:Y:S01]  /*0150*/  SHF.R.S32.HI R11, RZ, 0x1f, R14 ;  /* 0x0000001fff0b7819 */ /* 0x004fe2000001140e */
[----:B----4-:R-:W-:-:S03]  /*0160*/  USHF.R.S32.HI UR4, URZ, 0x1f, UR61 ;  /* 0x0000001f3f047899 */ /* 0x010fc6000801143d */
[CC--:B------:R-:W-:Y:S02]  /*0170*/  LEA.HI R5, R11.reuse, R14.reuse, RZ, 0x5 ;  /* 0x0000000e0b057211 */ /* 0x0c0fe400078f28ff */
[----:B------:R-:W-:Y:S02]  /*0180*/  LEA.HI R19, R11, R14, RZ, 0x2 ;  /* 0x0000000e0b137211 */ /* 0x000fe400078f10ff */
[--C-:B------:R-:W-:Y:S02]  /*0190*/  SHF.R.S32.HI R6, RZ, 0x5, R5.reuse ;  /* 0x00000005ff067819 */ /* 0x100fe40000011405 */
[----:B-1----:R-:W-:Y:S02]  /*01a0*/  SHF.R.S32.HI R0, RZ, 0x1f, R5 ;  /* 0x0000001fff007819 */ /* 0x002fe40000011405 */
[-C--:B------:R-:W-:Y:S02]  /*01b0*/  LEA.HI R2, R5, R6.reuse, RZ, 0x1 ;  /* 0x0000000605027211 */ /* 0x080fe400078f08ff */
[----:B------:R-:W-:-:S02]  /*01c0*/  LEA.HI R0, R0, R6, RZ, 0x2 ;  /* 0x0000000600007211 */ /* 0x000fc400078f10ff */
[----:B------:R-:W-:Y:S02]  /*01d0*/  LEA.HI R9, R11, R14, RZ, 0x4 ;  /* 0x0000000e0b097211 */ /* 0x000fe400078f20ff */
[--C-:B------:R-:W-:Y:S02]  /*01e0*/  SHF.R.S32.HI R10, RZ, 0x2, R19.reuse ;  /* 0x00000002ff0a7819 */ /* 0x100fe40000011413 */
[----:B------:R-:W-:Y:S02]  /*01f0*/  SHF.R.S32.HI R4, RZ, 0x1f, R19 ;  /* 0x0000001fff047819 */ /* 0x000fe40000011413 */
[----:B------:R-:W-:Y:S02]  /*0200*/  LOP3.LUT R3, R0, 0xfffffffc, RZ, 0xc0, !PT ;  /* 0xfffffffc00037812 */ /* 0x000fe400078ec0ff */
[----:B------:R-:W-:Y:S02]  /*0210*/  LOP3.LUT R0, R2, 0xfffffffe, RZ, 0xc0, !PT ;  /* 0xfffffffe02007812 */ /* 0x000fe400078ec0ff */
[----:B------:R-:W-:Y:S01]  /*0220*/  SHF.R.S32.HI R7, RZ, 0x4, R9 ;  /* 0x00000004ff077819 */ /* 0x000fe20000011409 */
[----:B------:R-:W-:Y:S01]  /*0230*/  IMAD.IADD R16, R6, 0x1, -R3 ;  /* 0x0000000106107824 */ /* 0x000fe200078e0a03 */
[----:B------:R-:W-:Y:S01]  /*0240*/  LEA.HI R2, R4, R10, RZ, 0x3 ;  /* 0x0000000a04027211 */ /* 0x000fe200078f18ff */
[----:B------:R-:W-:Y:S01]  /*0250*/  IMAD.IADD R15, R6, 0x1, -R0 ;  /* 0x00000001060f7824 */ /* 0x000fe200078e0a00 */
[----:B------:R-:W-:-:S02]  /*0260*/  LEA.HI R8, R9, R7, RZ, 0x1 ;  /* 0x0000000709087211 */ /* 0x000fc400078f08ff */
[----:B------:R-:W-:Y:S02]  /*0270*/  LOP3.LUT R0, R2, 0xfffffff8, RZ, 0xc0, !PT ;  /* 0xfffffff802007812 */ /* 0x000fe400078ec0ff */
[-C--:B------:R-:W-:Y:S02]  /*0280*/  LEA.HI R17, R11, R14.reuse, RZ, 0x3 ;  /* 0x0000000e0b117211 */ /* 0x080fe400078f18ff */
[----:B------:R-:W-:Y:S02]  /*0290*/  LOP3.LUT R2, R5, 0xffffffe0, RZ, 0xc0, !PT ;  /* 0xffffffe005027812 */ /* 0x000fe400078ec0ff */
[----:B------:R-:W-:Y:S01]  /*02a0*/  LOP3.LUT R4, R8, 0xfffffffe, RZ, 0xc0, !PT ;  /* 0xfffffffe08047812 */ /* 0x000fe200078ec0ff */
[----:B------:R-:W-:Y:S01]  /*02b0*/  IMAD.IADD R8, R10, 0x1, -R0 ;  /* 0x000000010a087824 */ /* 0x000fe200078e0a00 */
[----:B------:R-:W-:Y:S01]  /*02c0*/  SHF.R.S32.HI R5, RZ, 0x3, R17 ;  /* 0x00000003ff057819 */ /* 0x000fe20000011411 */
[C---:B------:R-:W-:Y:S01]  /*02d0*/  IMAD.IADD R2, R14.reuse, 0x1, -R2 ;  /* 0x000000010e027824 */ /* 0x040fe200078e0a02 */
[----:B------:R-:W-:Y:S01]  /*02e0*/  LOP3.LUT R0, R17, 0xfffffff8, RZ, 0xc0, !PT ;  /* 0xfffffff811007812 */ /* 0x000fe200078ec0ff */
[----:B------:R-:W-:Y:S01]  /*02f0*/  IMAD.IADD R12, R7, 0x1, -R4 ;  /* 0x00000001070c7824 */ /* 0x000fe200078e0a04 */
[----:B------:R-:W-:Y:S01]  /*0300*/  LOP3.LUT R3, R9, 0xfffffff0, RZ, 0xc0, !PT ;  /* 0xfffffff009037812 */ /* 0x000fe200078ec0ff */
[----:B------:R-:W-:Y:S01]  /*0310*/  IMAD.SHL.U32 R5, R5, 0x40, RZ ;  /* 0x0000004005057824 */ /* 0x000fe200078e00ff */
[----:B------:R-:W-:Y:S01]  /*0320*/  SHF.R.S32.HI R6, RZ, 0x1f, R2 ;  /* 0x0000001fff067819 */ /* 0x000fe20000011402 */
[C---:B------:R-:W-:Y:S01]  /*0330*/  IMAD.IADD R0, R14.reuse, 0x1, -R0 ;  /* 0x000000010e007824 */ /* 0x040fe200078e0a00 */
[----:B------:R-:W-:Y:S01]  /*0340*/  LEA.HI R7, R11, R14, RZ, 0x7 ;  /* 0x0000000e0b077211 */ /* 0x000fe200078f38ff */
[----:B------:R-:W-:Y:S01]  /*0350*/  IMAD.IADD R4, R14, 0x1, -R3 ;  /* 0x000000010e047824 */ /* 0x000fe200078e0a03 */
[----:B------:R-:W-:Y:S01]  /*0360*/  LOP3.LUT R3, R5, 0x1c0, RZ, 0xc0, !PT ;  /* 0x000001c005037812 */ /* 0x000fe200078ec0ff */
[----:B------:R-:W-:Y:S01]  /*0370*/  IMAD.SHL.U32 R5, R0, 0x8, RZ ;  /* 0x0000000800057824 */ /* 0x000fe200078e00ff */
[----:B------:R-:W-:-:S02]  /*0380*/  LEA.HI R18, R6, R2, RZ, 0x2 ;  /* 0x0000000206127211 */ /* 0x000fc400078f10ff */
[----:B------:R-:W-:Y:S02]  /*0390*/  SHF.R.S32.HI R6, RZ, 0x1f, R4 ;  /* 0x0000001fff067819 */ /* 0x000fe40000011404 */
[----:B------:R-:W-:Y:S02]  /*03a0*/  LOP3.LUT R2, R3, 0x38, R5, 0xf8, !PT ;  /* 0x0000003803027812 */ /* 0x000fe400078ef805 */
[C---:B------:R-:W-:Y:S02]  /*03b0*/  LOP3.LUT P4, RZ, R0.reuse, 0x2, RZ, 0xc0, !PT ;  /* 0x0000000200ff7812 */ /* 0x040fe4000788c0ff */
[----:B------:R-:W-:Y:S02]  /*03c0*/  SHF.R.U32.HI R3, RZ, 0x3, R3 ;  /* 0x00000003ff037819 */ /* 0x000fe40000011603 */
[C---:B------:R-:W-:Y:S01]  /*03d0*/  LOP3.LUT P3, RZ, R0.reuse, 0x4, RZ, 0xc0, !PT ;  /* 0x0000000400ff7812 */ /* 0x040fe2000786c0ff */
[----:B------:R-:W-:Y:S01]  /*03e0*/  IMAD.SHL.U32 R0, R0, 0x40, RZ ;  /* 0x0000004000007824 */ /* 0x000fe200078e00ff */
[----:B------:R-:W-:-:S02]  /*03f0*/  LEA.HI R13, R6, R4, RZ, 0x3 ;  /* 0x00000004060d7211 */ /* 0x000fc400078f18ff */
[----:B------:R-:W-:Y:S01]  /*0400*/  LOP3.LUT R10, R2, R3, RZ, 0x3c, !PT ;  /* 0x00000003020a7212 */ /* 0x000fe200078e3cff */
[----:B------:R-:W-:Y:S01]  /*0410*/  IMAD.SHL.U32 R2, R15, 0x10, RZ ;  /* 0x000000100f027824 */ /* 0x000fe200078e00ff */
[----:B------:R-:W-:Y:S02]  /*0420*/  LOP3.LUT R0, R0, 0x1c0, RZ, 0xc0, !PT ;  /* 0x000001c000007812 */ /* 0x000fe400078ec0ff */
[----:B------:R-:W-:Y:S02]  /*0430*/  LOP3.LUT R3, R13, 0xfffffff8, RZ, 0xc0, !PT ;  /* 0xfffffff80d037812 */ /* 0x000fe400078ec0ff */
[----:B------:R-:W-:Y:S02]  /*0440*/  LOP3.LUT R2, R0, 0x10, R2, 0xf8, !PT ;  /* 0x0000001000027812 */ /* 0x000fe400078ef802 */
[----:B------:R-:W-:Y:S01]  /*0450*/  SHF.R.S32.HI R7, RZ, 0x7, R7 ;  /* 0x00000007ff077819 */ /* 0x000fe20000011407 */
[----:B------:R-:W-:Y:S01]  /*0460*/  IMAD.IADD R9, R4, 0x1, -R3 ;  /* 0x0000000104097824 */ /* 0x000fe200078e0a03 */
[----:B------:R-:W-:Y:S01]  /*0470*/  LOP3.LUT R5, R0, 0x8, R17, 0xf8, !PT ;  /* 0x0000000800057812 */ /* 0x000fe200078ef811 */
[----:B------:R-:W-:Y:S01]  /*0480*/  IMAD.SHL.U32 R3, R12, 0x200, RZ ;  /* 0x000002000c037824 */ /* 0x000fe200078e00ff */
[----:B------:R-:W-:-:S02]  /*0490*/  SHF.R.U32.HI R0, RZ, 0x3, R0 ;  /* 0x00000003ff007819 */ /* 0x000fc40000011600 */
[----:B------:R-:W-:Y:S01]  /*04a0*/  LOP3.LUT R4, R8, 0x1, RZ, 0xc0, !PT ;  /* 0x0000000108047812 */ /* 0x000fe200078ec0ff */
[----:B------:R-:W-:Y:S01]  /*04b0*/  IMAD R6, R7, 0x800, R3 ;  /* 0x0000080007067824 */ /* 0x000fe200078e0203 */
[----:B------:R-:W-:Y:S02]  /*04c0*/  LEA.HI R11, R11, R14, RZ, 0x6 ;  /* 0x0000000e0b0b7211 */ /* 0x000fe400078f30ff */
[----:B------:R-:W-:Y:S02]  /*04d0*/  LOP3.LUT R2, R2, 0x8, R17, 0xf8, !PT ;  /* 0x0000000802027812 */ /* 0x000fe400078ef811 */
[----:B------:R-:W-:Y:S02]  /*04e0*/  LOP3.LUT R5, R5, R0, RZ, 0x3c, !PT ;  /* 0x0000000005057212 */ /* 0x000fe400078e3cff */
[----:B------:R-:W-:Y:S02]  /*04f0*/  ISETP.NE.U32.AND P0, PT, R4, 0x1, PT ;  /* 0x000000010400780c */ /* 0x000fe40003f05070 */
[----:B------:R-:W-:Y:S01]  /*0500*/  SHF.R.S32.HI R4, RZ, 0x6, R11 ;  /* 0x00000006ff047819 */ /* 0x000fe2000001140b */
[----:B------:R-:W-:Y:S01]  /*0510*/  IMAD.IADD R17, R6, 0x1, R5 ;  /* 0x0000000106117824 */ /* 0x000fe200078e0205 */
[----:B------:R-:W-:Y:S01]  /*0520*/  LOP3.LUT R3, R3, R2, R0, 0xf6, !PT ;  /* 0x0000000203037212 */ /* 0x000fe200078ef600 */
[----:B------:R-:W-:Y:S01]  /*0530*/  IMAD.SHL.U32 R2, R8, 0x40, RZ ;  /* 0x0000004008027824 */ /* 0x000fe200078e00ff */
[----:B------:R-:W-:Y:S01]  /*0540*/  LOP3.LUT R0, R19, 0x7ffffffc, RZ, 0xc0, !PT ;  /* 0x7ffffffc13007812 */ /* 0x000fe200078ec0ff */
[----:B------:R-:W-:Y:S01]  /*0550*/  IMAD.SHL.U32 R5, R4, 0x8, RZ ;  /* 0x0000000804057824 */ /* 0x000fe200078e00ff */
[----:B------:R-:W-:Y:S01]  /*0560*/  R2P PR, R8, 0x6 ;  /* 0x0000000608007804 */ /* 0x000fe20000000000 */
[----:B------:R-:W-:Y:S01]  /*0570*/  IMAD R10, R4, 0x200, R10 ;  /* 0x00000200040a7824 */ /* 0x000fe200078e020a */
[----:B------:R-:W-:Y:S01]  /*0580*/  LOP3.LUT P6, RZ, R9, 0x2, RZ, 0xc0, !PT ;  /* 0x0000000209ff7812 */ /* 0x000fe200078cc0ff */
[----:B------:R-:W-:Y:S01]  /*0590*/  IMAD.IADD R8, R14, 0x1, -R0 ;  /* 0x000000010e087824 */ /* 0x000fe200078e0a00 */
[----:B------:R-:W-:Y:S01]  /*05a0*/  LOP3.LUT R0, R2, 0x1c0, RZ, 0xc0, !PT ;  /* 0x000001c002007812 */ /* 0x000fe200078ec0ff */
[----:B------:R-:W-:Y:S01]  /*05b0*/  IMAD.SHL.U32 R14, R14, 0x2, RZ ;  /* 0x000000020e0e7824 */ /* 0x000fe200078e00ff */
[----:B------:R-:W-:Y:S01]  /*05c0*/  LOP3.LUT R2, R5, 0x18, RZ, 0xc0, !PT ;  /* 0x0000001805027812 */ /* 0x000fe200078ec0ff */
[----:B------:R-:W-:Y:S01]  /*05d0*/  IMAD.SHL.U32 R4, R7, 0x20, RZ ;  /* 0x0000002007047824 */ /* 0x000fe200078e00ff */
[----:B------:R-:W-:Y:S01]  /*05e0*/  SHF.R.U32.HI R5, RZ, 0x3, R0 ;  /* 0x00000003ff057819 */ /* 0x000fe20000011600 */
[----:B------:R-:W-:Y:S01]  /*05f0*/  IMAD.SHL.U32 R6, R12, 0x20, RZ ;  /* 0x000000200c067824 */ /* 0x000fe200078e00ff */
[----:B------:R-:W-:-:S02]  /*0600*/  LOP3.LUT P5, RZ, R9, 0x4, RZ, 0xc0, !PT ;  /* 0x0000000409ff7812 */ /* 0x000fc400078ac0ff */
[----:B------:R-:W-:Y:S02]  /*0610*/  LOP3.LUT R11, R4, 0x6, R14, 0xf8, !PT ;  /* 0x00000006040b7812 */ /* 0x000fe400078ef80e */
[----:B------:R-:W-:Y:S02]  /*0620*/  LOP3.LUT R7, R2, 0x20, R6, 0xf8, !PT ;  /* 0x0000002002077812 */ /* 0x000fe400078ef806 */
[----:B------:R-:W-:Y:S01]  /*0630*/  LOP3.LUT R4, R0, 0x20, R4, 0xf8, !PT ;  /* 0x0000002000047812 */ /* 0x000fe200078ef804 */
[----:B------:R1:W-:Y:S01]  /*0640*/  STL [R1+0x74], R11 ;  /* 0x0000740b01007387 */ /* 0x0003e20000100800 */
[----:B------:R-:W-:Y:S01]  /*0650*/  LOP3.LUT R6, R5, R0, R2, 0x1e, !PT ;  /* 0x0000000005067212 */ /* 0x000fe200078e1e02 */
[----:B------:R-:W-:Y:S01]  /*0660*/  IMAD.SHL.U32 R0, R8, 0x2, RZ ;  /* 0x0000000208007824 */ /* 0x000fe200078e00ff */
[----:B------:R-:W-:Y:S01]  /*0670*/  LOP3.LUT R5, R4, R5, RZ, 0x3c, !PT ;  /* 0x0000000504057212 */ /* 0x000fe200078e3cff */
[----:B------:R-:W-:Y:S01]  /*0680*/  IMAD.SHL.U32 R2, R9, 0x40, RZ ;  /* 0x0000004009027824 */ /* 0x000fe200078e00ff */
[----:B------:R-:W-:Y:S01]  /*0690*/  LEA R3, R3, UR5, 0x1 ;  /* 0x0000000503037c11 */ /* 0x000fe2000f8e08ff */
[----:B------:R-:W-:-:S02]  /*06a0*/  IMAD R4, R16, 0x400, R0 ;  /* 0x0000040010047824 */ /* 0x000fc400078e0200 */
[----:B------:R-:W-:Y:S02]  /*06b0*/  IMAD R0, R15, 0x400, R0 ;  /* 0x000004000f007824 */ /* 0x000fe400078e0200 */
[----:B------:R-:W-:Y:S02]  /*06c0*/  IMAD.IADD R14, R4, 0x1, R5 ;  /* 0x00000001040e7824 */ /* 0x000fe400078e0205 */
[----:B------:R-:W-:Y:S01]  /*06d0*/  IMAD.SHL.U32 R4, R12, 0x8, RZ ;  /* 0x000000080c047824 */ /* 0x000fe200078e00ff */
[----:B------:R-:W-:Y:S01]  /*06e0*/  LEA R12, R10, UR5, 0x1 ;  /* 0x000000050a0c7c11 */ /* 0x000fe2000f8e08ff */
[----:B------:R-:W-:Y:S01]  /*06f0*/  IMAD.SHL.U32 R9, R13, 0x40, RZ ;  /* 0x000000400d097824 */ /* 0x000fe200078e00ff */
[----:B------:R-:W-:-:S04]  /*0700*/  LEA R14, R14, UR5, 0x1 ;  /* 0x000000050e0e7c11 */ /* 0x000fc8000f8e08ff */
[----:B------:R-:W-:-:S05]  /*0710*/  LOP3.LUT R9, R9, 0xfffffe00, RZ, 0xc0, !PT ;  /* 0xfffffe0009097812 */ /* 0x000fca00078ec0ff */
[----:B------:R-:W-:Y:S02]  /*0720*/  IMAD R8, R15, 0x400, R9 ;  /* 0x000004000f087824 */ /* 0x000fe400078e0209 */
[----:B-1----:R-:W-:Y:S01]  /*0730*/  IMAD.IADD R11, R0, 0x1, R6 ;  /* 0x00000001000b7824 */ /* 0x002fe200078e0206 */
[----:B------:R-:W-:Y:S01]  /*0740*/  LOP3.LUT R0, R2, 0x1c0, RZ, 0xc0, !PT ;  /* 0x000001c002007812 */ /* 0x000fe200078ec0ff */
[----:B------:R-:W-:-:S03]  /*0750*/  IMAD.MOV.U32 R6, RZ, RZ, 0x20 ;  /* 0x00000020ff067424 */ /* 0x000fc600078e00ff */
[----:B------:R-:W-:Y:S02]  /*0760*/  SHF.R.U32.HI R2, RZ, 0x3, R0 ;  /* 0x00000003ff027819 */ /* 0x000fe40000011600 */
[----:B------:R-:W-:Y:S02]  /*0770*/  LOP3.LUT R4, R0, 0x8, R4, 0xf8, !PT ;  /* 0x0000000800047812 */ /* 0x000fe400078ef804 */
[----:B------:R-:W-:Y:S01]  /*0780*/  LOP3.LUT R5, R2, R7, R0, 0x1e, !PT ;  /* 0x0000000702057212 */ /* 0x000fe200078e1e00 */
[----:B------:R-:W-:Y:S01]  /*0790*/  IMAD R7, R16, 0x400, R9 ;  /* 0x0000040010077824 */ /* 0x000fe200078e0209 */
[----:B------:R-:W-:Y:S02]  /*07a0*/  SHF.R.S32.HI R0, RZ, 0x2, R18 ;  /* 0x00000002ff007819 */ /* 0x000fe40000011412 */
[----:B------:R-:W-:Y:S02]  /*07b0*/  LOP3.LUT R2, R4, R2, RZ, 0x3c, !PT ;  /* 0x0000000204027212 */ /* 0x000fe400078e3cff */
[----:B------:R-:W-:Y:S01]  /*07c0*/  LOP3.LUT R9, R5, R9, RZ, 0xfc, !PT ;  /* 0x0000000905097212 */ /* 0x000fe200078efcff */
[----:B------:R-:W-:-:S02]  /*07d0*/  IMAD R4, R16, 0x10, R0 ;  /* 0x0000001010047824 */ /* 0x000fc400078e0200 */
        /* <DEDUP_REMOVED lines=8> */
[----:B------:R-:W-:Y:S02]  /*0860*/  ULEA UR4, UR7, UR6, 0x18 ;  /* 0x0000000607047291 */ /* 0x000fe4000f8ec03f */
[----:B------:R-:W-:-:S02]  /*0870*/  USHF.R.S32.HI UR6, URZ, 0x1f, UR50 ;  /* 0x0000001f3f067899 */ /* 0x000fc40008011432 */
[----:B------:R-:W-:-:S04]  /*0880*/  USHF.R.S32.HI UR7, URZ, 0x1f, UR61 ;  /* 0x0000001f3f077899 */ /* 0x000fc8000801143d */
[----:B------:R-:W-:Y:S01]  /*0890*/  IMAD.U32 R0, RZ, RZ, UR6 ;  /* 0x00000006ff007e24 */ /* 0x000fe2000f8e00ff */
[----:B------:R-:W-:Y:S01]  /*08a0*/  UIADD3 UR6, UR5, 0x12000, URZ ;  /* 0x0001200005067890 */ /* 0x000fe2000fffe03f */
[----:B------:R-:W-:Y:S02]  /*08b0*/  IMAD.MOV.U32 R0, RZ, RZ, -0x10 ;  /* 0xfffffff0ff007424 */ /* 0x000fe400078e00ff */
[----:B------:R-:W-:Y:S01]  /*08c0*/  IMAD.U32 R2, RZ, RZ, UR7 ;  /* 0x00000007ff027e24 */ /* 0x000fe2000f8e00ff */
[----:B------:R-:W-:Y:S01]  /*08d0*/  SEL R2, R6, 0xffffffe0, !P4 ;  /* 0xffffffe006027807 */ /* 0x000fe20006000000 */
[----:B------:R-:W-:Y:S01]  /*08e0*/  UIADD3 UR7, UR5, 0xc000, URZ ;  /* 0x0000c00005077890 */ /* 0x000fe2000fffe03f */
[----:B------:R-:W-:Y:S02]  /*08f0*/  SEL R10, R0, 0x10, !P0 ;  /* 0x00000010000a7807 */ /* 0x000fe40004000000 */
[----:B------:R-:W-:Y:S02]  /*0900*/  LEA R0, R17, UR6, 0x1 ;  /* 0x0000000611007c11 */ /* 0x000fe4000f8e08ff */
[----:B-1----:R-:W-:-:S02]  /*0910*/  SEL R4, R5, 0xffffffc0, !P3 ;  /* 0xffffffc005047807 */ /* 0x002fc40005800000 */
[----:B------:R-:W-:Y:S01]  /*0920*/  LEA R13, R11, UR7, 0x1 ;  /* 0x000000070b0d7c11 */ /* 0x000fe2000f8e08ff */
[----:B--2---:R-:W-:Y:S01]  /*0930*/  IMAD.IADD R12, R0, 0x1, R2 ;  /* 0x00000001000c7824 */ /* 0x004fe200078e0202 */
[----:B------:R-:W-:Y:S01]  /*0940*/  IADD3 R2, R2, -0x6000, R0 ;  /* 0xffffa00002027810 */ /* 0x000fe20007ffe000 */
[----:B------:R-:W-:Y:S01]  /*0950*/  IMAD.IADD R252, R0, 0x1, R4 ;  /* 0x0000000100fc7824 */ /* 0x000fe200078e0204 */
[----:B------:R-:W-:Y:S02]  /*0960*/  LEA R11, R7, UR5, 0x1 ;  /* 0x00000005070b7c11 */ /* 0x000fe4000f8e08ff */
[----:B------:R1:W-:Y:S01]  /*0970*/  STL [R1+0x4], R12 ;  /* 0x0000040c01007387 */ /* 0x0003e20000100800 */
[----:B------:R-:W-:Y:S01]  /*0980*/  IMAD.IADD R0, R4, 0x1, R2 ;  /* 0x0000000104007824 */ /* 0x000fe200078e0202 */
[----:B------:R-:W-:Y:S01]  /*0990*/  LEA R8, R8, UR6, 0x1 ;  /* 0x0000000608087c11 */ /* 0x000fe2000f8e08ff */
[----:B------:R-:W-:Y:S01]  /*09a0*/  IMAD.IADD R2, R4, 0x1, R3 ;  /* 0x0000000104027824 */ /* 0x000fe200078e0203 */
[----:B------:R-:W-:Y:S01]  /*09b0*/  STL [R1+0x48], R14 ;  /* 0x0000480e01007387 */ /* 0x000fe20000100800 */
[C---:B------:R-:W-:Y:S01]  /*09c0*/  VIADD R4, R13.reuse, 0x40 ;  /* 0x000000400d047836 */ /* 0x040fe20000000000 */
[----:B------:R-:W-:Y:S01]  /*09d0*/  SEL R6, R6, 0xffffffe0, !P6 ;  /* 0xffffffe006067807 */ /* 0x000fe20007000000 */
[----:B------:R-:W-:Y:S01]  /*09e0*/  @P2 VIADD R4, R13, 0xffffffc0 ;  /* 0xffffffc00d042836 */ /* 0x000fe20000000000 */
[----:B------:R2:W-:Y:S01]  /*09f0*/  STL [R1+0x10], R0 ;  /* 0x0000100001007387 */ /* 0x0005e20000100800 */
[----:B------:R-:W-:Y:S01]  /*0a00*/  SEL R5, R5, 0xffffffc0, !P5 ;  /* 0xffffffc005057807 */ /* 0x000fe20006800000 */
[----:B------:R-:W-:Y:S01]  /*0a10*/  ULDC.64 UR6, c[0x0][0x208] ;  /* 0x0000820000067ab9 */ /* 0x000fe20000000a00 */
[----:B------:R-:W-:Y:S01]  /*0a20*/  IMAD.IADD R7, R11, 0x1, R6 ;  /* 0x000000010b077824 */ /* 0x000fe200078e0206 */
        /* <DEDUP_REMOVED lines=23> */
.L_x_200:
        /* <DEDUP_REMOVED lines=67> */
.L_x_170:
        /* <DEDUP_REMOVED lines=9> */
[----:B------:R-:W-:Y:S01]  /*1060*/  USHF.R.S32.HI UR37, URZ, 0x1f, UR50 ;  /* 0x0000001f3f257899 */ /* 0x000fe20008011432 */
[----:B------:R-:W-:Y:S01]  /*1070*/  ULDC.64 UR10, c[0x0][0x228] ;  /* 0x00008a00000a7ab9 */ /* 0x000fe20000000a00 */
[----:B------:R-:W-:Y:S01]  /*1080*/  ULDC.64 UR16, c[0x0][0x488] ;  /* 0x0001220000107ab9 */ /* 0x000fe20000000a00 */
[----:B------:R-:W-:Y:S02]  /*1090*/  UIMAD.WIDE.U32 UR18, UR50, UR10, URZ ;  /* 0x0000000a321272a5 */ /* 0x000fe4000f8e003f */
[----:B------:R-:W2:Y:S01]  /*10a0*/  S2UR UR9, SR_CTAID.X ;  /* 0x00000000000979c3 */ /* 0x000ea20000002500 */
[----:B------:R-:W-:Y:S02]  /*10b0*/  UIMAD UR10, UR37, UR10, URZ ;  /* 0x0000000a250a72a4 */ /* 0x000fe4000f8e023f */
[----:B------:R-:W-:-:S02]  /*10c0*/  USHF.L.U32 UR21, UR50, 0x7, URZ ;  /* 0x0000000732157899 */ /* 0x000fc4000800063f */
[----:B------:R-:W-:Y:S02]  /*10d0*/  UIMAD UR22, UR50, UR11, UR10 ;  /* 0x0000000b321672a4 */ /* 0x000fe4000f8e020a */
[----:B------:R-:W-:Y:S01]  /*10e0*/  UIADD3 UR12, UR13, 0x3f, URZ ;  /* 0x0000003f0d0c7890 */ /* 0x000fe2000fffe03f */
[----:B------:R-:W-:Y:S01]  /*10f0*/  @!UP2 ULDC.64 UR10, c[0x0][0x418] ;  /* 0x00010600000aaab9 */ /* 0x000fe20000000a00 */
[----:B------:R-:W-:Y:S02]  /*1100*/  USEL UR33, UR21, URZ, UP0 ;  /* 0x0000003f15217287 */ /* 0x000fe40008000000 */
[----:B------:R-:W-:Y:S02]  /*1110*/  @!UP2 UIMAD.WIDE.U32 UR40, UR50, UR10, URZ ;  /* 0x0000000a3228a2a5 */ /* 0x000fe4000f8e003f */
[----:B------:R-:W-:Y:S01]  /*1120*/  USHF.R.S32.HI UR21, URZ, 0x1f, UR12 ;  /* 0x0000001f3f157899 */ /* 0x000fe2000801140c */
[----:B-1----:R-:W-:Y:S01]  /*1130*/  IABS R8, R9 ;  /* 0x0000000900087213 */ /* 0x002fe20000000000 */
[----:B------:R-:W-:-:S02]  /*1140*/  ULDC.64 UR42, c[0x0][0x240] ;  /* 0x00009000002a7ab9 */ /* 0x000fc40000000a00 */
[----:B------:R-:W-:Y:S01]  /*1150*/  ULEA.HI UR21, UR21, UR12, URZ, 0x6 ;  /* 0x0000000c15157291 */ /* 0x000fe2000f8f303f */
[----:B------:R-:W-:Y:S01]  /*1160*/  ISETP.NE.AND P3, PT, R9, RZ, PT ;  /* 0x000000ff0900720c */ /* 0x000fe20003f65270 */
[----:B------:R-:W1:Y:S01]  /*1170*/  I2F.RP R4, R8 ;  /* 0x0000000800047306 */ /* 0x000e620000209400 */
[----:B------:R-:W-:Y:S01]  /*1180*/  ULDC UR38, c[0x0][0x2d4] ;  /* 0x0000b50000267ab9 */ /* 0x000fe20000000800 */
[----:B------:R-:W-:Y:S01]  /*1190*/  @UP2 ULDC.64 UR14, c[0x0][0x420] ;  /* 0x00010800000e2ab9 */ /* 0x000fe20000000a00 */
[----:B------:R-:W-:Y:S02]  /*11a0*/  USHF.R.S32.HI UR36, URZ, 0x1f, UR38 ;  /* 0x0000001f3f247899 */ /* 0x000fe40008011426 */
[----:B--2---:R-:W-:Y:S02]  /*11b0*/  UIMAD.WIDE.U32 UR34, UR9, UR16, URZ ;  /* 0x00000010092272a5 */ /* 0x004fe4000f8e003f */
[----:B------:R-:W-:Y:S02]  /*11c0*/  @UP2 UIMAD.WIDE.U32 UR46, UR8, UR14, URZ ;  /* 0x0000000e082e22a5 */ /* 0x000fe4000f8e003f */
[----:B------:R-:W-:-:S02]  /*11d0*/  UIMAD UR39, UR9, UR17, UR35 ;  /* 0x00000011092772a4 */ /* 0x000fc4000f8e0223 */
[----:B------:R-:W-:Y:S02]  /*11e0*/  @!UP2 UIMAD UR9, UR37, UR10, URZ ;  /* 0x0000000a2509a2a4 */ /* 0x000fe4000f8e023f */
[----:B------:R-:W-:Y:S01]  /*11f0*/  UIMAD.WIDE.U32 UR16, UR8, UR42, URZ ;  /* 0x0000002a081072a5 */ /* 0x000fe2000f8e003f */
[----:B-1----:R-:W1:Y:S01]  /*1200*/  MUFU.RCP R4, R4 ;  /* 0x0000000400047308 */ /* 0x002e620000001000 */
[----:B------:R-:W-:Y:S02]  /*1210*/  @!UP2 UIMAD UR35, UR50, UR11, UR9 ;  /* 0x0000000b3223a2a4 */ /* 0x000fe4000f8e0209 */
[----:B------:R-:W-:Y:S01]  /*1220*/  UIADD3 UR9, UR13, 0x40, UR27 ;  /* 0x000000400d097890 */ /* 0x000fe2000fffe01b */
[----:B------:R-:W-:Y:S01]  /*1230*/  ULDC UR10, c[0x0][0x394] ;  /* 0x0000e500000a7ab9 */ /* 0x000fe20000000800 */
[----:B------:R-:W-:Y:S02]  /*1240*/  USEL UR59, UR18, UR16, !UP2 ;  /* 0x00000010123b7287 */ /* 0x000fe4000d000000 */
[----:B------:R-:W-:-:S02]  /*1250*/  UIADD3 UR9, UR9, UR10, -UR5 ;  /* 0x0000000a09097290 */ /* 0x000fc4000fffe805 */
[----:B------:R-:W-:Y:S02]  /*1260*/  USHF.L.U64.HI UR20, UR50, 0x7, UR37 ;  /* 0x0000000732147899 */ /* 0x000fe40008010225 */
[----:B------:R-:W-:Y:S02]  /*1270*/  UIADD3 UR9, UR9, 0x3f, URZ ;  /* 0x0000003f09097890 */ /* 0x000fe4000fffe03f */
[----:B------:R-:W-:Y:S02]  /*1280*/  UIMAD UR18, UR36, UR50, URZ ;  /* 0x00000032241272a4 */ /* 0x000fe4000f8e023f */
[----:B------:R-:W-:Y:S01]  /*1290*/  USHF.R.S32.HI UR12, URZ, 0x1f, UR9 ;  /* 0x0000001f3f0c7899 */ /* 0x000fe20008011409 */
[----:B-1----:R-:W-:Y:S01]  /*12a0*/  VIADD R4, R4, 0xffffffe ;  /* 0x0ffffffe04047836 */ /* 0x002fe20000000000 */
[----:B------:R-:W-:Y:S01]  /*12b0*/  ULDC UR29, c[0x0][0x2dc] ;  /* 0x0000b700001d7ab9 */ /* 0x000fe20000000800 */
[----:B------:R-:W-:Y:S01]  /*12c0*/  ULDC UR48, c[0x0][0x270] ;  /* 0x00009c0000307ab9 */ /* 0x000fe20000000800 */
[----:B------:R-:W-:Y:S01]  /*12d0*/  ULEA.HI UR9, UR12, UR9, URZ, 0x6 ;  /* 0x000000090c097291 */ /* 0x000fe2000f8f303f */
[----:B------:R-:W1:Y:S01]  /*12e0*/  F2I.FTZ.U32.TRUNC.NTZ R5, R4 ;  /* 0x0000000400057305 */ /* 0x000e62000021f000 */
[----:B------:R-:W-:-:S02]  /*12f0*/  USHF.R.S32.HI UR12, URZ, 0x6, UR21 ;  /* 0x000000063f0c7899 */ /* 0x000fc40008011415 */
[----:B------:R-:W-:Y:S02]  /*1300*/  USHF.R.S32.HI UR9, URZ, 0x6, UR9 ;  /* 0x000000063f097899 */ /* 0x000fe40008011409 */
[----:B------:R-:W-:Y:S02]  /*1310*/  @UP2 UIMAD UR53, UR8, UR15, UR47 ;  /* 0x0000000f083522a4 */ /* 0x000fe4000f8e022f */
[----:B------:R-:W-:Y:S02]  /*1320*/  UIMAD.WIDE UR10, UR29, UR48, URZ ;  /* 0x000000301d0a72a5 */ /* 0x000fe4000f8e023f */
[----:B------:R-:W-:Y:S02]  /*1330*/  UIMAD.WIDE.U32 UR14, UR50, UR38, URZ ;  /* 0x00000026320e72a5 */ /* 0x000fe4000f8e003f */
[----:B------:R-:W-:Y:S02]  /*1340*/  USEL UR20, UR20, URZ, UP0 ;  /* 0x0000003f14147287 */ /* 0x000fe40008000000 */
[----:B------:R-:W-:Y:S01]  /*1350*/  UIMAD UR18, UR37, UR38, UR18 ;  /* 0x00000026251272a4 */ /* 0x000fe2000f8e0212 */
[----:B-1----:R-:W-:Y:S01]  /*1360*/  IMAD.MOV R4, RZ, RZ, -R5 ;  /* 0x000000ffff047224 */ /* 0x002fe200078e0a05 */
[----:B------:R-:W-:-:S02]  /*1370*/  UISETP.LT.AND UP0, UPT, UR12, UR9, UPT ;  /* 0x000000090c00728c */ /* 0x000fc4000bf01270 */
[----:B------:R-:W-:Y:S01]  /*1380*/  UIMAD UR26, UR8, UR43, URZ ;  /* 0x0000002b081a72a4 */ /* 0x000fe2000f8e023f */
[----:B------:R-:W-:Y:S01]  /*1390*/  IMAD R6, R4, R8, RZ ;  /* 0x0000000804067224 */ /* 0x000fe200078e02ff */
[----:B------:R-:W-:Y:S01]  /*13a0*/  UIADD3 UR51, UR19, UR22, URZ ;  /* 0x0000001613337290 */ /* 0x000fe2000fffe03f */
[----:B------:R-:W-:Y:S01]  /*13b0*/  IMAD.MOV.U32 R4, RZ, RZ, RZ ;  /* 0x000000ffff047224 */ /* 0x000fe200078e00ff */
[----:B------:R-:W-:Y:S02]  /*13c0*/  UIMAD UR19, UR11, UR14, URZ ;  /* 0x0000000e0b1372a4 */ /* 0x000fe4000f8e023f */
[----:B------:R-:W-:Y:S01]  /*13d0*/  UIADD3 UR18, UR15, UR18, URZ ;  /* 0x000000120f127290 */ /* 0x000fe2000fffe03f */
[----:B------:R-:W-:Y:S01]  /*13e0*/  IMAD.HI.U32 R4, R5, R6, R4 ;  /* 0x0000000605047227 */ /* 0x000fe200078e0004 */
[----:B------:R-:W-:Y:S01]  /*13f0*/  MOV R5, R7 ;  /* 0x0000000700057202 */ /* 0x000fe20000000f00 */
[----:B------:R-:W-:Y:S01]  /*1400*/  ULDC.U8 UR23, c[0x0][0x3d8] ;  /* 0x0000f60000177ab9 */ /* 0x000fe20000000000 */
[----:B------:R-:W-:-:S02]  /*1410*/  USEL UR38, UR12, UR9, UP0 ;  /* 0x000000090c267287 */ /* 0x000fc40008000000 */
[----:B------:R-:W-:Y:S01]  /*1420*/  UISETP.NE.AND UP3, UPT, UR23, URZ, UPT ;  /* 0x0000003f1700728c */ /* 0x000fe2000bf65270 */
[----:B------:R-:W-:Y:S01]  /*1430*/  IMAD.HI.U32 R4, R4, R5, RZ ;  /* 0x0000000504047227 */ /* 0x000fe200078e00ff */
[----:B------:R-:W-:Y:S02]  /*1440*/  @UP2 UIADD3 UR51, UR17, UR26, URZ ;  /* 0x0000001a11332290 */ /* 0x000fe4000fffe03f */
[----:B------:R-:W-:Y:S01]  /*1450*/  UIMAD.WIDE.U32 UR16, UR10, UR14, URZ ;  /* 0x0000000e0a1072a5 */ /* 0x000fe2000f8e003f */
[----:B------:R-:W-:Y:S01]  /*1460*/  IMAD.MOV R6, RZ, RZ, -R4 ;  /* 0x000000ffff067224 */ /* 0x000fe200078e0a04 */
[----:B------:R-:W-:Y:S02]  /*1470*/  UIMAD UR9, UR10, UR18, UR19 ;  /* 0x000000120a0972a4 */ /* 0x000fe4000f8e0213 */
[----:B------:R-:W-:Y:S01]  /*1480*/  ULEA UR18, UR38, 0xffffffc0, 0x6 ;  /* 0xffffffc026127891 */ /* 0x000fe2000f8e303f */
[----:B------:R-:W-:Y:S01]  /*1490*/  IMAD R5, R8, R6, R5 ;  /* 0x0000000608057224 */ /* 0x000fe200078e0205 */
[----:B------:R-:W-:-:S02]  /*14a0*/  UISETP.NE.AND UP1, UPT, UR30, -0x1, UPT ;  /* 0xffffffff1e00788c */ /* 0x000fc4000bf25270 */
[----:B------:R-:W-:Y:S02]  /*14b0*/  UIADD3 UR52, UR17, UR9, URZ ;  /* 0x0000000911347290 */ /* 0x000fe4000fffe03f */
[----:B------:R-:W-:Y:S01]  /*14c0*/  ISETP.GT.U32.AND P1, PT, R8, R5, PT ;  /* 0x000000050800720c */ /* 0x000fe20003f24070 */
[----:B------:R-:W-:Y:S02]  /*14d0*/  UIMAD.WIDE.U32 UR14, UR10, UR8, URZ ;  /* 0x000000080a0e72a5 */ /* 0x000fe4000f8e003f */
[----:B------:R-:W-:Y:S02]  /*14e0*/  UIMAD UR12, UR11, UR8, URZ ;  /* 0x000000080b0c72a4 */ /* 0x000fe4000f8e023f */
[----:B------:R-:W-:Y:S02]  /*14f0*/  UIADD3 UR9, UP0, UR18, UR33, URZ ;  /* 0x0000002112097290 */ /* 0x000fe4000ff1e03f */
[----:B------:R-:W-:Y:S01]  /*1500*/  USHF.R.S32.HI UR21, URZ, 0x1f, UR18 ;  /* 0x0000001f3f157899 */ /* 0x000fe20008011412 */
[----:B------:R-:W-:Y:S01]  /*1510*/  ULDC UR45, c[0x0][0x2c4] ;  /* 0x0000b100002d7ab9 */ /* 0x000fe20000000800 */
[----:B------:R-:W-:-:S02]  /*1520*/  @UP2 UIADD3 UR52, UR15, UR12, URZ ;  /* 0x0000000c0f342290 */ /* 0x000fc4000fffe03f */
[----:B------:R-:W-:Y:S02]  /*1530*/  UIMAD UR11, UR11, UR9, URZ ;  /* 0x000000090b0b72a4 */ /* 0x000fe4000f8e023f */
[----:B------:R-:W-:Y:S01]  /*1540*/  @!P1 IMAD.IADD R5, R5, 0x1, -R8 ;  /* 0x0000000105059824 */ /* 0x000fe200078e0a08 */
[----:B------:R-:W-:Y:S01]  /*1550*/  @!P1 IADD3 R4, R4, 0x1, RZ ;  /* 0x0000000104049810 */ /* 0x000fe20007ffe0ff */
[----:B------:R-:W-:Y:S01]  /*1560*/  UIMAD.WIDE.U32 UR36, UR10, UR9, URZ ;  /* 0x000000090a2472a5 */ /* 0x000fe2000f8e003f */
[----:B------:R-:W-:Y:S01]  /*1570*/  PLOP3.LUT P1, PT, PT, PT, UP3, 0x80, 0x0 ;  /* 0x000000000000781c */ /* 0x000fe20003f2f038 */
[----:B------:R-:W-:Y:S01]  /*1580*/  UIADD3.X UR12, UR21, UR20, URZ, UP0, !UPT ;  /* 0x00000014150c7290 */ /* 0x000fe200087fe43f */
[----:B------:R-:W-:Y:S01]  /*1590*/  ISETP.GE.U32.AND P0, PT, R5, R8, PT ;  /* 0x000000080500720c */ /* 0x000fe20003f06070 */
[----:B------:R-:W-:Y:S01]  /*15a0*/  @UP3 UIMAD UR9, UR50, UR45, URZ ;  /* 0x0000002d320932a4 */ /* 0x000fe2000f8e023f */
[----:B------:R-:W-:Y:S01]  /*15b0*/  LOP3.LUT R5, R9, UR61, RZ, 0x3c, !PT ;  /* 0x0000003d09057c12 */ /* 0x000fe2000f8e3cff */
[----:B------:R-:W-:Y:S01]  /*15c0*/  ULDC.U8 UR28, c[0x0][0x480] ;  /* 0x00012000001c7ab9 */ /* 0x000fe20000000000 */
[----:B------:R-:W-:-:S02]  /*15d0*/  @UP1 UIADD3 UR31, UR24, UR30, URZ ;  /* 0x0000001e181f1290 */ /* 0x000fc4000fffe03f */
[----:B------:R-:W-:Y:S01]  /*15e0*/  @UP1 UIADD3 UR32, UR24, UR30, URZ ;  /* 0x0000001e18201290 */ /* 0x000fe2000fffe03f */
[----:B------:R-:W-:Y:S01]  /*15f0*/  ISETP.GE.AND P2, PT, R5, RZ, PT ;  /* 0x000000ff0500720c */ /* 0x000fe20003f46270 */
[----:B------:R-:W-:Y:S02]  /*1600*/  UIMAD UR11, UR10, UR12, UR11 ;  /* 0x0000000c0a0b72a4 */ /* 0x000fe4000f8e020b */
[----:B------:R-:W-:Y:S02]  /*1610*/  UIMAD UR54, UR61, UR29, URZ ;  /* 0x0000001d3d3672a4 */ /* 0x000fe4000f8e023f */
[----:B------:R-:W-:Y:S01]  /*1620*/  UISETP.NE.AND UP4, UPT, UR28, URZ, UPT ;  /* 0x0000003f1c00728c */ /* 0x000fe2000bf85270 */
[----:B------:R-:W-:Y:S01]  /*1630*/  @P0 VIADD R4, R4, 0x1 ;  /* 0x0000000104040836 */ /* 0x000fe20000000000 */
[----:B------:R-:W-:Y:S01]  /*1640*/  PLOP3.LUT P0, PT, PT, PT, UP1, 0x80, 0x0 ;  /* 0x000000000000781c */ /* 0x000fe20003f0f018 */
[----:B------:R-:W-:Y:S01]  /*1650*/  @UP3 USEL UR10, UR9, UR8, !UP2 ;  /* 0x00000008090a3287 */ /* 0x000fe2000d000000 */
[----:B------:R-:W-:Y:S01]  /*1660*/  @UP1 ULDC.64 UR28, c[0x0][0x248] ;  /* 0x00009200001c1ab9 */ /* 0x000fe20000000a00 */
[----:B------:R-:W-:Y:S01]  /*1670*/  @UP1 ULDC.64 UR22, c[0x0][0x250] ;  /* 0x0000940000161ab9 */ /* 0x000fe20000000a00 */
[----:B------:R-:W-:Y:S01]  /*1680*/  USEL UR60, UR16, UR14, !UP2 ;  /* 0x0000000e103c7287 */ /* 0x000fe2000d000000 */
[----:B------:R-:W-:Y:S01]  /*1690*/  IMAD.MOV.U32 R5, RZ, RZ, R4 ;  /* 0x000000ffff057224 */ /* 0x000fe200078e0004 */
[----:B------:R-:W-:Y:S01]  /*16a0*/  @UP3 ULDC UR9, c[0x0][0x2e4] ;  /* 0x0000b90000093ab9 */ /* 0x000fe20000000800 */
[----:B------:R-:W-:-:S02]  /*16b0*/  @UP1 UIMAD.WIDE.U32 UR16, UR31, UR28, URZ ;  /* 0x0000001c1f1012a5 */ /* 0x000fc4000f8e003f */
[----:B------:R-:W-:Y:S01]  /*16c0*/  @UP1 UIMAD.WIDE.U32 UR14, UR32, UR22, URZ ;  /* 0x00000016200e12a5 */ /* 0x000fe2000f8e003f */
[----:B------:R-:W-:Y:S01]  /*16d0*/  @!P2 IADD3 R5, -R5, RZ, RZ ;  /* 0x000000ff0505a210 */ /* 0x000fe20007ffe1ff */
[----:B------:R-:W-:Y:S01]  /*16e0*/  @UP3 UIMAD UR20, UR61, UR9, UR10 ;  /* 0x000000093d1432a4 */ /* 0x000fe2000f8e020a */
[----:B------:R-:W-:Y:S01]  /*16f0*/  @!P3 LOP3.LUT R5, RZ, R9, RZ, 0x33, !PT ;  /* 0x00000009ff05b212 */ /* 0x000fe200078e33ff */
[----:B------:R-:W-:Y:S02]  /*1700*/  @!UP3 UIMAD UR9, UR50, UR48, UR61 ;  /* 0x000000303209b2a4 */ /* 0x000fe4000f8e023d */
[----:B------:R-:W-:Y:S02]  /*1710*/  @UP1 UIMAD UR19, UR31, UR29, URZ ;  /* 0x0000001d1f1312a4 */ /* 0x000fe4000f8e023f */
[----:B------:R-:W-:Y:S02]  /*1720*/  @UP1 UIMAD UR12, UR32, UR23, URZ ;  /* 0x00000017200c12a4 */ /* 0x000fe4000f8e023f */
[----:B------:R-:W-:-:S02]  /*1730*/  USEL UR56, UR39, URZ, UP4 ;  /* 0x0000003f27387287 */ /* 0x000fc4000a000000 */
[----:B------:R-:W-:Y:S02]  /*1740*/  @!UP3 UIMAD UR20, UR9, UR45, URZ ;  /* 0x0000002d0914b2a4 */ /* 0x000fe4000f8e023f */
[----:B------:R-:W-:Y:S02]  /*1750*/  USHF.R.S32.HI UR44, URZ, 0x1f, UR27 ;  /* 0x0000001f3f2c7899 */ /* 0x000fe4000801141b */
[----:B------:R-:W-:Y:S02]  /*1760*/  @!UP2 UIADD3 UR53, UR41, UR35, URZ ;  /* 0x000000232935a290 */ /* 0x000fe4000fffe03f */
[----:B------:R-:W-:Y:S02]  /*1770*/  USHF.R.S32.HI UR58, URZ, 0x1f, UR54 ;  /* 0x0000001f3f3a7899 */ /* 0x000fe40008011436 */
[----:B------:R-:W-:Y:S02]  /*1780*/  USEL UR57, UR34, URZ, UP4 ;  /* 0x0000003f22397287 */ /* 0x000fe4000a000000 */
        /* <DEDUP_REMOVED lines=19> */
.L_x_172:
        /* <DEDUP_REMOVED lines=14> */
.L_x_173:
[----:B------:R-:W-:Y:S01]  /*19a0*/  @UP2 UMOV UR11, UR46 ;  /* 0x0000002e000b2c82 */ /* 0x000fe20008000000 */
[----:B------:R-:W-:Y:S01]  /*19b0*/  @!UP2 UMOV UR11, UR40 ;  /* 0x00000028000bac82 */ /* 0x000fe20008000000 */
[----:B------:R-:W-:Y:S01]  /*19c0*/  SHF.R.S32.HI R17, RZ, 0x1f, R5 ;  /* 0x0000001fff117819 */ /* 0x000fe20000011405 */
[----:B------:R-:W-:Y:S06]  /*19d0*/  @!P1 BRA `(.L_x_174) ;  /* 0x0000000000209947 */ /* 0x000fec0003800000 */
[----:B------:R-:W-:Y:S01]  /*19e0*/  ULDC UR9, c[0x0][0x2d4] ;  /* 0x0000b50000097ab9 */ /* 0x000fe20000000800 */
[----:B------:R-:W-:Y:S01]  /*19f0*/  ULDC UR10, c[0x0][0x2c0] ;  /* 0x0000b000000a7ab9 */ /* 0x000fe20000000800 */
[----:B------:R-:W-:-:S03]  /*1a00*/  @!UP2 UIMAD UR8, UR50, UR9, URZ ;  /* 0x000000093208a2a4 */ /* 0x000fc6000f8e023f */
[----:B------:R-:W-:Y:S01]  /*1a10*/  ULDC UR9, c[0x0][0x2e4] ;  /* 0x0000b90000097ab9 */ /* 0x000fe20000000800 */
[----:B------:R-:W-:Y:S02]  /*1a20*/  ULEA UR8, UR50, UR8, 0x7 ;  /* 0x0000000832087291 */ /* 0x000fe4000f8e383f */
[----:B------:R-:W-:-:S04]  /*1a30*/  ULEA UR9, UR10, UR9, 0x7 ;  /* 0x000000090a097291 */ /* 0x000fc8000f8e383f */
[----:B------:R-:W-:Y:S01]  /*1a40*/  UIMAD UR8, UR9, UR61, UR8 ;  /* 0x0000003d090872a4 */ /* 0x000fe2000f8e0208 */
[----:B------:R-:W-:Y:S11]  /*1a50*/  BRA `(.L_x_175) ;  /* 0x0000000000107947 */ /* 0x000ff60003800000 */
.L_x_174:
[----:B------:R-:W-:Y:S01]  /*1a60*/  ULDC UR8, c[0x0][0x270] ;  /* 0x00009c0000087ab9 */ /* 0x000fe20000000800 */
[----:B------:R-:W-:Y:S01]  /*1a70*/  ULDC UR9, c[0x0][0x2d4] ;  /* 0x0000b50000097ab9 */ /* 0x000fe20000000800 */
[----:B------:R-:W-:-:S04]  /*1a80*/  UIMAD UR8, UR50, UR8, UR61 ;  /* 0x00000008320872a4 */ /* 0x000fc8000f8e023d */
[----:B------:R-:W-:-:S12]  /*1a90*/  UIMAD UR8, UR8, UR9, URZ ;  /* 0x00000009080872a4 */ /* 0x000fd8000f8e023f */
.L_x_175:
[----:B------:R-:W1:Y:S01]  /*1aa0*/  S2R R26, SR_TID.X ;  /* 0x00000000001a7919 */ /* 0x000e620000002100 */
[----:B------:R-:W2:Y:S01]  /*1ab0*/  LDC.64 R12, c[0x0][0x420] ;  /* 0x00010800ff0c7b82 */ /* 0x000ea20000000a00 */
[----:B------:R-:W-:Y:S01]  /*1ac0*/  USHF.R.S32.HI UR19, URZ, 0x1f, UR61 ;  /* 0x0000001f3f137899 */ /* 0x000fe2000801143d */
[----:B------:R-:W-:Y:S01]  /*1ad0*/  BSSY B1, `(.L_x_171) ;  /* 0x000066f000017945 */ /* 0x000fe20003800000 */
[----:B------:R-:W-:Y:S01]  /*1ae0*/  UIADD3 UR31, UR18, UR8, URZ ;  /* 0x00000008121f7290 */ /* 0x000fe2000fffe03f */
[----:B------:R-:W-:Y:S02]  /*1af0*/  ULDC UR12, c[0x0][0x2dc] ;  /* 0x0000b700000c7ab9 */ /* 0x000fe40000000800 */
[----:B------:R-:W-:Y:S01]  /*1b00*/  ULDC.64 UR8, c[0x0][0x428] ;  /* 0x00010a0000087ab9 */ /* 0x000fe20000000a00 */
[----:B------:R-:W-:Y:S01]  /*1b10*/  ULDC UR14, c[0x0][0x270] ;  /* 0x00009c00000e7ab9 */ /* 0x000fe20000000800 */
[----:B------:R-:W-:Y:S01]  /*1b20*/  UIMAD UR10, UR19, UR8, URZ ;  /* 0x00000008130a72a4 */ /* 0x000fe2000f8e023f */
[----:B------:R-:W-:Y:S01]  /*1b30*/  IMAD.U32 R16, RZ, RZ, UR8 ;  /* 0x00000008ff107e24 */ /* 0x000fe2000f8e00ff */
[----:B------:R-:W-:Y:S01]  /*1b40*/  UIADD3 UR8, -UR5, UR13, UR27 ;  /* 0x0000000d05087290 */ /* 0x000fe2000fffe11b */
[----:B------:R-:W-:Y:S01]  /*1b50*/  ULDC UR37, c[0x0][0x398] ;  /* 0x0000e60000257ab9 */ /* 0x000fe20000000800 */
[----:B------:R-:W-:-:S02]  /*1b60*/  UIMAD UR12, UR12, UR14, URZ ;  /* 0x0000000e0c0c72a4 */ /* 0x000fc4000f8e023f */
[----:B------:R-:W-:Y:S02]  /*1b70*/  UIADD3 UR8, UR8, -UR37, URZ ;  /* 0x8000002508087290 */ /* 0x000fe4000fffe03f */
[----:B------:R-:W-:Y:S02]  /*1b80*/  UIADD3 UR26, UR18, UR20, URZ ;  /* 0x00000014121a7290 */ /* 0x000fe4000fffe03f */
[----:B------:R-:W-:Y:S02]  /*1b90*/  UIMAD UR20, UR61, UR9, UR10 ;  /* 0x000000093d1472a4 */ /* 0x000fe4000f8e020a */
[----:B------:R-:W-:Y:S02]  /*1ba0*/  USHF.L.U32 UR9, UR12, 0x6, URZ ;  /* 0x000000060c097899 */ /* 0x000fe4000800063f */
[----:B------:R-:W-:Y:S01]  /*1bb0*/  USHF.R.S32.HI UR10, URZ, 0x1f, UR8 ;  /* 0x0000001f3f0a7899 */ /* 0x000fe20008011408 */
[----:B--2---:R-:W-:Y:S01]  /*1bc0*/  IMAD R14, R12, UR21, RZ ;  /* 0x000000150c0e7c24 */ /* 0x004fe2000f8e02ff */
[----:B------:R-:W-:Y:S01]  /*1bd0*/  ULDC.64 UR14, c[0x0][0x258] ;  /* 0x00009600000e7ab9 */ /* 0x000fe20000000a00 */
[----:B------:R-:W-:Y:S01]  /*1be0*/  ULDC.64 UR16, c[0x0][0x400] ;  /* 0x0001000000107ab9 */ /* 0x000fe20000000a00 */
[----:B------:R-:W-:Y:S01]  /*1bf0*/  ULEA.HI UR10, UR10, UR8, URZ, 0x6 ;  /* 0x000000080a0a7291 */ /* 0x000fe2000f8f303f */
[----:B------:R-:W-:Y:S01]  /*1c00*/  IMAD R14, R13, UR18, R14 ;  /* 0x000000120d0e7c24 */ /* 0x000fe2000f8e020e */
[----:B------:R-:W-:Y:S01]  /*1c10*/  UIMAD UR8, UR19, UR14, URZ ;  /* 0x0000000e130872a4 */ /* 0x000fe2000f8e023f */
[----:B-1----:R-:W-:Y:S01]  /*1c20*/  SHF.R.S32.HI R27, RZ, 0x1f, R26 ;  /* 0x0000001fff1b7819 */ /* 0x002fe2000001141a */
[----:B------:R-:W-:-:S02]  /*1c30*/  USHF.R.S32.HI UR19, URZ, 0x6, UR10 ;  /* 0x000000063f137899 */ /* 0x000fc4000801140a */
[----:B------:R-:W-:Y:S01]  /*1c40*/  UIMAD UR15, UR61, UR15, UR8 ;  /* 0x0000000f3d0f72a4 */ /* 0x000fe2000f8e0208 */
[CC--:B------:R-:W-:Y:S01]  /*1c50*/  LEA.HI R25, R27.reuse, R26.reuse, RZ, 0x3 ;  /* 0x0000001a1b197211 */ /* 0x0c0fe200078f18ff */
[----:B------:R-:W-:Y:S01]  /*1c60*/  ULDC.64 UR34, c[0x0][0x210] ;  /* 0x0000840000227ab9 */ /* 0x000fe20000000a00 */
[----:B------:R-:W-:Y:S01]  /*1c70*/  LEA.HI R15, R27, R26, RZ, 0x5 ;  /* 0x0000001a1b0f7211 */ /* 0x000fe200078f28ff */
[----:B------:R-:W-:Y:S01]  /*1c80*/  ULDC.64 UR32, c[0x0][0x3e0] ;  /* 0x0000f80000207ab9 */ /* 0x000fe20000000a00 */
[----:B------:R-:W-:Y:S01]  /*1c90*/  SHF.R.S32.HI R4, RZ, 0x3, R25 ;  /* 0x00000003ff047819 */ /* 0x000fe20000011419 */
[----:B------:R-:W-:Y:S01]  /*1ca0*/  ULDC.64 UR40, c[0x0][0x2b0] ;  /* 0x0000ac0000287ab9 */ /* 0x000fe20000000a00 */
[----:B------:R-:W-:Y:S01]  /*1cb0*/  LOP3.LUT R6, R25, 0xfffffff8, RZ, 0xc0, !PT ;  /* 0xfffffff819067812 */ /* 0x000fe200078ec0ff */
[----:B------:R-:W-:Y:S01]  /*1cc0*/  ULDC.64 UR46, c[0x0][0x478] ;  /* 0x00011e00002e7ab9 */ /* 0x000fe20000000a00 */
[----:B------:R-:W-:Y:S02]  /*1cd0*/  SHF.R.S32.HI R19, RZ, 0x1f, R4 ;  /* 0x0000001fff137819 */ /* 0x000fe40000011404 */
[----:B------:R-:W-:Y:S01]  /*1ce0*/  IADD3 R8, P1, R4, UR18, RZ ;  /* 0x0000001204087c10 */ /* 0x000fe2000ff3e0ff */
[----:B------:R-:W-:-:S03]  /*1cf0*/  IMAD.IADD R24, R26, 0x1, -R6 ;  /* 0x000000011a187824 */ /* 0x000fc600078e0a06 */
[----:B------:R-:W-:Y:S01]  /*1d00*/  IADD3.X R7, R19, UR21, RZ, P1, !PT ;  /* 0x0000001513077c10 */ /* 0x000fe20008ffe4ff */
[----:B------:R-:W-:-:S04]  /*1d10*/  IMAD.SHL.U32 R6, R24, 0x8, RZ ;  /* 0x0000000818067824 */ /* 0x000fc800078e00ff */
[----:B------:R-:W-:Y:S01]  /*1d20*/  IMAD R9, R7, UR42, RZ ;  /* 0x0000002a07097c24 */ /* 0x000fe2000f8e02ff */
[----:B------:R-:W-:-:S03]  /*1d30*/  SHF.R.S32.HI R7, RZ, 0x1f, R6 ;  /* 0x0000001fff077819 */ /* 0x000fc60000011406 */
[C---:B------:R-:W-:Y:S02]  /*1d40*/  IMAD R11, R8.reuse, UR43, R9 ;  /* 0x0000002b080b7c24 */ /* 0x040fe4000f8e0209 */
[----:B------:R-:W-:-:S03]  /*1d50*/  IMAD.WIDE.U32 R8, R8, UR42, R6 ;  /* 0x0000002a08087c25 */ /* 0x000fc6000f8e0006 */
[----:B------:R-:W-:-:S04]  /*1d60*/  IADD3 R10, P1, R8, UR59, RZ ;  /* 0x0000003b080a7c10 */ /* 0x000fc8000ff3e0ff */
[----:B------:R-:W-:Y:S02]  /*1d70*/  IADD3.X R11, R9, UR51, R11, P1, !PT ;  /* 0x00000033090b7c10 */ /* 0x000fe40008ffe40b */
[----:B------:R-:W-:Y:S01]  /*1d80*/  IADD3 R8, P1, R6, UR11, RZ ;  /* 0x0000000b06087c10 */ /* 0x000fe2000ff3e0ff */
[----:B------:R-:W-:Y:S02]  /*1d90*/  UIADD3 UR11, UP2, UP0, UR36, UR9, UR54 ;  /* 0x00000009240b7290 */ /* 0x000fe4000f85e036 */
[----:B------:R-:W-:Y:S01]  /*1da0*/  USHF.R.S32.HI UR9, URZ, 0x1f, UR9 ;  /* 0x0000001f3f097899 */ /* 0x000fe20008011409 */
[----:B------:R-:W-:-:S03]  /*1db0*/  IADD3.X R9, R7, UR53, RZ, P1, !PT ;  /* 0x0000003507097c10 */ /* 0x000fc60008ffe4ff */
[----:B------:R-:W-:Y:S01]  /*1dc0*/  UIADD3.X UR9, UR55, UR9, UR58, UP2, UP0 ;  /* 0x0000000937097290 */ /* 0x000fe200097e043a */
[----:B------:R-:W-:Y:S01]  /*1dd0*/  IMAD.WIDE.U32 R8, R12, UR18, R8 ;  /* 0x000000120c087c25 */ /* 0x000fe2000f8e0008 */
[----:B------:R-:W-:Y:S02]  /*1de0*/  UIADD3 UR8, UP3, UP2, UR57, UR11, UR60 ;  /* 0x0000000b39087290 */ /* 0x000fe4000fa7e03c */
[----:B------:R-:W-:Y:S01]  /*1df0*/  UISETP.LT.AND UP0, UPT, URZ, UR19, UPT ;  /* 0x000000133f00728c */ /* 0x000fe2000bf01270 */
[----:B------:R-:W-:Y:S01]  /*1e00*/  IMAD.IADD R9, R9, 0x1, R14 ;  /* 0x0000000109097824 */ /* 0x000fe200078e020e */
[----:B------:R-:W-:Y:S01]  /*1e10*/  LOP3.LUT R14, R15, 0xffffffe0, RZ, 0xc0, !PT ;  /* 0xffffffe00f0e7812 */ /* 0x000fe200078ec0ff */
[----:B------:R-:W-:Y:S01]  /*1e20*/  UIADD3.X UR9, UR56, UR9, UR52, UP3, UP2 ;  /* 0x0000000938097290 */ /* 0x000fe20009fe4434 */
[----:B------:R-:W-:Y:S01]  /*1e30*/  SHF.R.S32.HI R15, RZ, 0x5, R15 ;  /* 0x00000005ff0f7819 */ /* 0x000fe2000001140f */
[----:B------:R-:W-:Y:S01]  /*1e40*/  IMAD.WIDE.U32 R8, R16, UR61, R8 ;  /* 0x0000003d10087c25 */ /* 0x000fe2000f8e0008 */
[----:B------:R-:W-:-:S02]  /*1e50*/  USEL UR19, URZ, UR19, !UP0 ;  /* 0x000000133f137287 */ /* 0x000fc4000c000000 */
[----:B------:R-:W-:Y:S01]  /*1e60*/  UIMAD.WIDE UR10, UR26, 0x4, UR40 ;  /* 0x000000041a0a78a5 */ /* 0x000fe2000f8e0228 */
[----:B------:R-:W-:Y:S01]  /*1e70*/  IMAD.IADD R14, R26, 0x1, -R14 ;  /* 0x000000011a0e7824 */ /* 0x000fe200078e0a0e */
[----:B------:R-:W-:Y:S01]  /*1e80*/  UISETP.GT.AND UP0, UPT, UR38, UR19, UPT ;  /* 0x000000132600728c */ /* 0x000fe2000bf04270 */
[----:B------:R-:W-:Y:S02]  /*1e90*/  IMAD.U32 R16, RZ, RZ, UR14 ;  /* 0x0000000eff107e24 */ /* 0x000fe4000f8e00ff */
[----:B------:R-:W-:Y:S02]  /*1ea0*/  IMAD R15, R15, UR12, R14 ;  /* 0x0000000c0f0f7c24 */ /* 0x000fe4000f8e020e */
[----:B------:R-:W-:Y:S01]  /*1eb0*/  IMAD.WIDE.U32 R10, R16, UR61, R10 ;  /* 0x0000003d100a7c25 */ /* 0x000fe2000f8e000a */
[----:B------:R-:W-:Y:S02]  /*1ec0*/  UMOV UR14, UR11 ;  /* 0x0000000b000e7c82 */ /* 0x000fe40008000000 */
[----:B------:R-:W-:Y:S01]  /*1ed0*/  IADD3 R14, P1, R15, UR8, RZ ;  /* 0x000000080f0e7c10 */ /* 0x000fe2000ff3e0ff */
[----:B------:R-:W-:Y:S01]  /*1ee0*/  VIADD R9, R9, UR20 ;  /* 0x0000001409097c36 */ /* 0x000fe20008000000 */
[----:B------:R-:W-:Y:S01]  /*1ef0*/  LEA R30, P3, R10, UR34, 0x1 ;  /* 0x000000220a1e7c11 */ /* 0x000fe2000f8608ff */
[-C--:B------:R-:W-:Y:S01]  /*1f00*/  IMAD R16, R19, R12.reuse, RZ ;  /* 0x0000000c13107224 */ /* 0x080fe200078e02ff */
[----:B------:R-:W-:Y:S01]  /*1f10*/  LEA.HI.X.SX32 R15, R15, UR9, 0x1, P1 ;  /* 0x000000090f0f7c11 */ /* 0x000fe200088f0eff */
[----:B------:R-:W-:Y:S01]  /*1f20*/  IMAD.WIDE.U32 R8, R4, R12, R8 ;  /* 0x0000000c04087225 */ /* 0x000fe200078e0008 */
[----:B------:R-:W-:Y:S01]  /*1f30*/  LEA R20, P1, R14, UR16, 0x2 ;  /* 0x000000100e147c11 */ /* 0x000fe2000f8210ff */
[----:B------:R-:W-:-:S02]  /*1f40*/  UIMAD.WIDE UR20, UR31, 0x4, UR46 ;  /* 0x000000041f1478a5 */ /* 0x000fc4000f8e022e */
[----:B------:R-:W-:Y:S01]  /*1f50*/  IMAD R16, R4, R13, R16 ;  /* 0x0000000d04107224 */ /* 0x000fe200078e0210 */
[----:B------:R-:W-:Y:S01]  /*1f60*/  LEA R32, P2, R8, UR32, 0x1 ;  /* 0x0000002008207c11 */ /* 0x000fe2000f8408ff */
[----:B------:R-:W-:Y:S01]  /*1f70*/  VIADD R11, R11, UR15 ;  /* 0x0000000f0b0b7c36 */ /* 0x000fe20008000000 */
[----:B------:R-:W-:Y:S01]  /*1f80*/  LEA.HI.X R21, R14, UR17, R15, 0x2, P1 ;  /* 0x000000110e157c11 */ /* 0x000fe200088f140f */
[----:B------:R-:W-:Y:S01]  /*1f90*/  IMAD.IADD R9, R9, 0x1, R16 ;  /* 0x0000000109097824 */ /* 0x000fe200078e0210 */
[----:B------:R-:W-:Y:S01]  /*1fa0*/  PLOP3.LUT P1, PT, PT, PT, UP0, 0x80, 0x0 ;  /* 0x000000000000781c */ /* 0x000fe20003f2f008 */
[----:B------:R-:W-:Y:S01]  /*1fb0*/  UIADD3 UR8, UR38, -0x1, URZ ;  /* 0xffffffff26087890 */ /* 0x000fe2000fffe03f */
[----:B------:R-:W-:Y:S01]  /*1fc0*/  LEA.HI.X R31, R10, UR35, R11, 0x1, P3 ;  /* 0x000000230a1f7c11 */ /* 0x000fe200098f0c0b */
[----:B------:R1:W-:Y:S01]  /*1fd0*/  STL.64 [R1+0x30], R20 ;  /* 0x0000301401007387 */ /* 0x0003e20000100a00 */
[----:B------:R-:W-:Y:S01]  /*1fe0*/  LEA.HI.X R33, R8, UR33, R9, 0x1, P2 ;  /* 0x0000002108217c11 */ /* 0x000fe200090f0c09 */
[----:B------:R-:W-:Y:S01]  /*1ff0*/  UMOV UR15, UR10 ;  /* 0x0000000a000f7c82 */ /* 0x000fe20008000000 */
[----:B------:R-:W-:Y:S01]  /*2000*/  UMOV UR17, UR20 ;  /* 0x0000001400117c82 */ /* 0x000fe20008000000 */
[----:B------:R1:W-:Y:S01]  /*2010*/  STL.64 [R1+0x40], R30 ;  /* 0x0000401e01007387 */ /* 0x0003e20000100a00 */
[----:B------:R-:W-:-:S03]  /*2020*/  UMOV UR16, UR21 ;  /* 0x0000001500107c82 */ /* 0x000fc60008000000 */
        /* <DEDUP_REMOVED lines=22> */
.L_x_177:
        /* <DEDUP_REMOVED lines=20> */
.L_x_178:
[----:B------:R-:W-:Y:S01]  /*22d0*/  UIMAD UR12, UR44, UR8, URZ ;  /* 0x000000082c0c72a4 */ /* 0x000fe2000f8e023f */
[----:B------:R-:W-:Y:S01]  /*22e0*/  IMAD.U32 R8, RZ, RZ, UR8 ;  /* 0x00000008ff087e24 */ /* 0x000fe2000f8e00ff */
[----:B------:R-:W-:Y:S01]  /*22f0*/  UIMAD UR5, UR25, -0x40, UR5 ;  /* 0xffffffc0190578a4 */ /* 0x000fe2000f8e0205 */
[----:B------:R-:W-:Y:S01]  /*2300*/  BSSY B0, `(.L_x_179) ;  /* 0x000001d000007945 */ /* 0x000fe20003800000 */
[----:B------:R-:W-:Y:S01]  /*2310*/  UIMAD UR12, UR27, UR9, UR12 ;  /* 0x000000091b0c72a4 */ /* 0x000fe2000f8e020c */
[----:B------:R-:W-:Y:S01]  /*2320*/  IMAD.WIDE.U32 R8, R8, UR27, R6 ;  /* 0x0000001b08087c25 */ /* 0x000fe2000f8e0006 */
[----:B------:R-:W-:Y:S02]  /*2330*/  USHF.R.S32.HI UR14, URZ, 0x1f, UR61 ;  /* 0x0000001f3f0e7899 */ /* 0x000fe4000801143d */
[----:B------:R-:W-:Y:S02]  /*2340*/  ISETP.GE.AND P1, PT, R4, UR5, PT ;  /* 0x0000000504007c0c */ /* 0x000fe4000bf26270 */
[----:B------:R-:W-:Y:S01]  /*2350*/  MOV R5, UR12 ;  /* 0x0000000c00057c02 */ /* 0x000fe20008000f00 */
[----:B------:R-:W-:Y:S01]  /*2360*/  ULDC.64 UR12, c[0x0][0x468] ;  /* 0x00011a00000c7ab9 */ /* 0x000fe20000000a00 */
[----:B------:R-:W-:Y:S01]  /*2370*/  IADD3 R10, P0, R8, UR17, RZ ;  /* 0x00000011080a7c10 */ /* 0x000fe2000ff1e0ff */
[----:B------:R-:W-:Y:S01]  /*2380*/  UIMAD UR14, UR14, UR12, URZ ;  /* 0x0000000c0e0e72a4 */ /* 0x000fe2000f8e023f */
[----:B------:R-:W-:-:S02]  /*2390*/  VIADD R8, R4, 0x20 ;  /* 0x0000002004087836 */ /* 0x000fc40000000000 */
[----:B------:R-:W-:Y:S01]  /*23a0*/  IADD3.X R11, R9, UR18, R5, P0, !PT ;  /* 0x00000012090b7c10 */ /* 0x000fe200087fe405 */
[----:B------:R-:W-:Y:S01]  /*23b0*/  UIMAD UR13, UR61, UR13, UR14 ;  /* 0x0000000d3d0d72a4 */ /* 0x000fe2000f8e020e */
[----:B------:R-:W-:Y:S02]  /*23c0*/  MOV R5, UR12 ;  /* 0x0000000c00057c02 */ /* 0x000fe40008000f00 */
[----:B------:R-:W-:-:S03]  /*23d0*/  ISETP.GE.AND P0, PT, R8, UR5, PT ;  /* 0x0000000508007c0c */ /* 0x000fc6000bf06270 */
[----:B------:R-:W-:-:S04]  /*23e0*/  IMAD.WIDE.U32 R10, R5, UR61, R10 ;  /* 0x0000003d050a7c25 */ /* 0x000fc8000f8e000a */
[----:B------:R-:W-:Y:S01]  /*23f0*/  VIADD R14, R11, UR13 ;  /* 0x0000000d0b0e7c36 */ /* 0x000fe20008000000 */
[----:B------:R-:W-:Y:S06]  /*2400*/  @P1 BRA `(.L_x_180) ;  /* 0x0000000000301947 */ /* 0x000fec0003800000 */
[----:B------:R-:W-:Y:S01]  /*2410*/  MOV R8, R10 ;  /* 0x0000000a00087202 */ /* 0x000fe20000000f00 */
[----:B------:R-:W-:Y:S01]  /*2420*/  IMAD R5, R19, UR8, RZ ;  /* 0x0000000813057c24 */ /* 0x000fe2000f8e02ff */
[----:B------:R-:W-:Y:S01]  /*2430*/  MOV R9, R14 ;  /* 0x0000000e00097202 */ /* 0x000fe20000000f00 */
[----:B------:R-:W-:Y:S02]  /*2440*/  ULDC.64 UR12, c[0x0][0x3f0] ;  /* 0x0000fc00000c7ab9 */ /* 0x000fe40000000a00 */
[C---:B------:R-:W-:Y:S02]  /*2450*/  IMAD R5, R4.reuse, UR9, R5 ;  /* 0x0000000904057c24 */ /* 0x040fe4000f8e0205 */
[----:B------:R-:W-:-:S05]  /*2460*/  IMAD.WIDE.U32 R12, R4, UR8, R8 ;  /* 0x00000008040c7c25 */ /* 0x000fca000f8e0008 */
[----:B------:R-:W-:Y:S02]  /*2470*/  IADD3 R5, R13, R5, RZ ;  /* 0x000000050d057210 */ /* 0x000fe40007ffe0ff */
[----:B------:R-:W-:-:S04]  /*2480*/  LEA R8, P2, R12, UR12, 0x1 ;  /* 0x0000000c0c087c11 */ /* 0x000fc8000f8408ff */
[----:B------:R-:W-:-:S05]  /*2490*/  LEA.HI.X R9, R12, UR13, R5, 0x1, P2 ;  /* 0x0000000d0c097c11 */ /* 0x000fca00090f0c05 */
[----:B------:R2:W-:Y:S04]  /*24a0*/  STG.E.128 desc[UR6][R8.64], RZ ;  /* 0x000000ff08007986 */ /* 0x0005e8000c101d06 */
[----:B------:R2:W-:Y:S04]  /*24b0*/  STG.E.128 desc[UR6][R8.64+0x80], RZ ;  /* 0x000080ff08007986 */ /* 0x0005e8000c101d06 */
[----:B------:R2:W-:Y:S02]  /*24c0*/  STG.E.128 desc[UR6][R8.64+0x100], RZ ;  /* 0x000100ff08007986 */ /* 0x0005e4000c101d06 */
.L_x_180:
[----:B------:R-:W-:Y:S05]  /*24d0*/  BSYNC B0 ;  /* 0x0000000000007941 */ /* 0x000fea0003800000 */
.L_x_179:
[----:B------:R-:W-:Y:S04]  /*24e0*/  BSSY B0, `(.L_x_181) ;  /* 0x000000f000007945 */ /* 0x000fe80003800000 */
[----:B------:R-:W-:Y:S05]  /*24f0*/  @P0 BRA `(.L_x_182) ;  /* 0x0000000000340947 */ /* 0x000fea0003800000 */
[----:B------:R-:W-:Y:S01]  /*2500*/  IADD3 R5, P2, R4, 0x20, RZ ;  /* 0x0000002004057810 */ /* 0x000fe20007f5e0ff */
[----:B------:R-:W-:Y:S01]  /*2510*/  ULDC.64 UR12, c[0x0][0x3f0] ;  /* 0x0000fc00000c7ab9 */ /* 0x000fe20000000a00 */
[----:B------:R-:W-:Y:S02]  /*2520*/  MOV R11, R14 ;  /* 0x0000000e000b7202 */ /* 0x000fe40000000f00 */
[----:B--2---:R-:W-:Y:S01]  /*2530*/  IADD3.X R8, RZ, R19, RZ, P2, !PT ;  /* 0x00000013ff087210 */ /* 0x004fe200017fe4ff */
        /* <DEDUP_REMOVED lines=9> */
.L_x_182:
[----:B------:R-:W-:Y:S05]  /*25d0*/  BSYNC B0 ;  /* 0x0000000000007941 */ /* 0x000fea0003800000 */
.L_x_181:
[----:B------:R-:W-:Y:S01]  /*25e0*/  UIMAD UR5, UR44, UR10, URZ ;  /* 0x0000000a2c0572a4 */ /* 0x000fe2000f8e023f */
[----:B------:R-:W-:Y:S01]  /*25f0*/  IMAD.U32 R5, RZ, RZ, UR10 ;  /* 0x0000000aff057e24 */ /* 0x000fe2000f8e00ff */
[----:B------:R-:W-:Y:S01]  /*2600*/  USHF.R.S32.HI UR12, URZ, 0x1f, UR61 ;  /* 0x0000001f3f0c7899 */ /* 0x000fe2000801143d */
[----:B------:R-:W-:Y:S01]  /*2610*/  BSSY B0, `(.L_x_183) ;  /* 0x0000019000007945 */ /* 0x000fe20003800000 */
[----:B------:R-:W-:Y:S01]  /*2620*/  UIMAD UR5, UR27, UR11, UR5 ;  /* 0x0000000b1b0572a4 */ /* 0x000fe2000f8e0205 */
[----:B------:R-:W-:Y:S01]  /*2630*/  IMAD.WIDE.U32 R6, R5, UR27, R6 ;  /* 0x0000001b05067c25 */ /* 0x000fe2000f8e0006 */
[----:B------:R-:W-:-:S04]  /*2640*/  ULDC.64 UR8, c[0x0][0x470] ;  /* 0x00011c0000087ab9 */ /* 0x000fc80000000a00 */
[----:B------:R-:W-:Y:S01]  /*2650*/  IMAD.U32 R5, RZ, RZ, UR5 ;  /* 0x00000005ff057e24 */ /* 0x000fe2000f8e00ff */
[----:B--23--:R-:W-:Y:S01]  /*2660*/  IADD3 R8, P2, R6, UR15, RZ ;  /* 0x0000000f06087c10 */ /* 0x00cfe2000ff5e0ff */
        /* <DEDUP_REMOVED lines=19> */
.L_x_184:
[----:B------:R-:W-:Y:S05]  /*27a0*/  BSYNC B0 ;  /* 0x0000000000007941 */ /* 0x000fea0003800000 */
.L_x_183:
[----:B------:R-:W-:Y:S05]  /*27b0*/  @P0 BRA `(.L_x_185) ;  /* 0x0000005800800947 */ /* 0x000fea0003800000 */
[----:B------:R-:W-:Y:S01]  /*27c0*/  IADD3 R4, P0, R4, 0x20, RZ ;  /* 0x0000002004047810 */ /* 0x000fe20007f1e0ff */
[----:B------:R-:W-:Y:S01]  /*27d0*/  ULDC.64 UR8, c[0x0][0x3f8] ;  /* 0x0000fe0000087ab9 */ /* 0x000fe20000000a00 */
[----:B--2---:R-:W-:-:S03]  /*27e0*/  MOV R7, R5 ;  /* 0x0000000500077202 */ /* 0x004fc60000000f00 */
[----:B------:R-:W-:-:S04]  /*27f0*/  IMAD.X R6, RZ, RZ, R19, P0 ;  /* 0x000000ffff067224 */ /* 0x000fc800000e0613 */
[----:B------:R-:W-:Y:S02]  /*2800*/  IMAD R9, R6, UR10, RZ ;  /* 0x0000000a06097c24 */ /* 0x000fe4000f8e02ff */
[----:B------:R-:W-:Y:S02]  /*2810*/  IMAD.MOV.U32 R6, RZ, RZ, R8 ;  /* 0x000000ffff067224 */ /* 0x000fe400078e0008 */
[C---:B------:R-:W-:Y:S02]  /*2820*/  IMAD R5, R4.reuse, UR11, R9 ;  /* 0x0000000b04057c24 */ /* 0x040fe4000f8e0209 */
[----:B------:R-:W-:-:S03]  /*2830*/  IMAD.WIDE.U32 R6, R4, UR10, R6 ;  /* 0x0000000a04067c25 */ /* 0x000fc6000f8e0006 */
[----:B------:R-:W-:Y:S02]  /*2840*/  LEA R4, P0, R6, UR8, 0x1 ;  /* 0x0000000806047c11 */ /* 0x000fe4000f8008ff */
[----:B------:R-:W-:-:S04]  /*2850*/  IADD3 R5, R7, R5, RZ ;  /* 0x0000000507057210 */ /* 0x000fc80007ffe0ff */
[----:B------:R-:W-:-:S05]  /*2860*/  LEA.HI.X R5, R6, UR9, R5, 0x1, P0 ;  /* 0x0000000906057c11 */ /* 0x000fca00080f0c05 */
[----:B------:R2:W-:Y:S04]  /*2870*/  STG.E.128 desc[UR6][R4.64], RZ ;  /* 0x000000ff04007986 */ /* 0x0005e8000c101d06 */
[----:B------:R2:W-:Y:S04]  /*2880*/  STG.E.128 desc[UR6][R4.64+0x80], RZ ;  /* 0x000080ff04007986 */ /* 0x0005e8000c101d06 */
[----:B------:R2:W-:Y:S01]  /*2890*/  STG.E.128 desc[UR6][R4.64+0x100], RZ ;  /* 0x000100ff04007986 */ /* 0x0005e2000c101d06 */
[----:B------:R-:W-:Y:S05]  /*28a0*/  BRA `(.L_x_185) ;  /* 0x0000005800447947 */ /* 0x000fea0003800000 */
.L_x_176:
[----:B------:R-:W2:Y:S04]  /*28b0*/  LDL R29, [R1+0x70] ;  /* 0x00007000011d7983 */ /* 0x000ea80000100800 */
[----:B------:R-:W3:Y:S01]  /*28c0*/  LDL R28, [R1+0x2c] ;  /* 0x00002c00011c7983 */ /* 0x000ee20000100800 */
[----:B------:R-:W-:Y:S01]  /*28d0*/  UIMAD UR10, UR25, -0x40, UR5 ;  /* 0xffffffc0190a78a4 */ /* 0x000fe2000f8e0205 */
[C---:B------:R-:W-:Y:S01]  /*28e0*/  VIADD R9, R4.reuse, 0x20 ;  /* 0x0000002004097836 */ /* 0x040fe20000000000 */
[----:B------:R-:W-:Y:S01]  /*28f0*/  UIMAD UR9, UR8, -0x40, UR13 ;  /* 0xffffffc0080978a4 */ /* 0x000fe2000f8e020d */
[----:B------:R-:W-:Y:S01]  /*2900*/  IMAD.U32 R8, RZ, RZ, UR22 ;  /* 0x00000016ff087e24 */ /* 0x000fe2000f8e00ff */
[----:B------:R-:W-:Y:S01]  /*2910*/  UIMAD UR11, UR44, UR22, URZ ;  /* 0x000000162c0b72a4 */ /* 0x000fe2000f8e023f */
[----:B------:R-:W-:Y:S01]  /*2920*/  IMAD.U32 R10, RZ, RZ, UR28 ;  /* 0x0000001cff0a7e24 */ /* 0x000fe2000f8e00ff */
[----:B------:R-:W-:Y:S01]  /*2930*/  ISETP.GE.AND P4, PT, R4, UR10, PT ;  /* 0x0000000a04007c0c */ /* 0x000fe2000bf86270 */
[----:B------:R-:W-:Y:S01]  /*2940*/  UIMAD UR12, UR44, UR28, URZ ;  /* 0x0000001c2c0c72a4 */ /* 0x000fe2000f8e023f */
[C---:B------:R-:W-:Y:S01]  /*2950*/  ISETP.GE.AND P2, PT, R9.reuse, UR9, PT ;  /* 0x0000000909007c0c */ /* 0x040fe2000bf46270 */
[----:B------:R-:W-:Y:S01]  /*2960*/  UIMAD UR11, UR27, UR23, UR11 ;  /* 0x000000171b0b72a4 */ /* 0x000fe2000f8e020b */
[----:B------:R-:W-:Y:S01]  /*2970*/  ISETP.GE.AND P3, PT, R9, UR10, PT ;  /* 0x0000000a09007c0c */ /* 0x000fe2000bf66270 */
[----:B------:R-:W-:Y:S01]  /*2980*/  IMAD.WIDE.U32 R8, R8, UR27, R6 ;  /* 0x0000001b08087c25 */ /* 0x000fe2000f8e0006 */
[----:B------:R-:W-:Y:S01]  /*2990*/  UIMAD UR12, UR27, UR29, UR12 ;  /* 0x0000001d1b0c72a4 */ /* 0x000fe2000f8e020c */
[----:B------:R-:W-:-:S02]  /*29a0*/  ULDC.64 UR20, c[0x0][0x260] ;  /* 0x0000980000147ab9 */ /* 0x000fc40000000a00 */
[----:B------:R-:W-:Y:S01]  /*29b0*/  IMAD.U32 R14, RZ, RZ, UR11 ;  /* 0x0000000bff0e7e24 */ /* 0x000fe2000f8e00ff */
[----:B------:R-:W-:Y:S01]  /*29c0*/  IADD3 R8, P0, R8, UR39, RZ ;  /* 0x0000002708087c10 */ /* 0x000fe2000ff1e0ff */
[----:B------:R-:W-:Y:S01]  /*29d0*/  ULDC.64 UR10, c[0x0][0x268] ;  /* 0x00009a00000a7ab9 */ /* 0x000fe20000000a00 */
[----:B------:R-:W-:Y:S01]  /*29e0*/  IMAD.SHL.U32 R13, R13, 0x40, RZ ;  /* 0x000000400d0d7824 */ /* 0x000fe200078e00ff */
[----:B-1----:R-:W1:Y:S01]  /*29f0*/  @!P4 LDC.64 R20, c[0x0][0x220] ;  /* 0x00008800ff14cb82 */ /* 0x002e620000000a00 */
[----:B------:R-:W-:Y:S01]  /*2a00*/  IADD3.X R9, R9, UR48, R14, P0, !PT ;  /* 0x0000003009097c10 */ /* 0x000fe200087fe40e */
[----:B------:R-:W-:Y:S01]  /*2a10*/  IMAD.MOV.U32 R240, RZ, RZ, 0x20 ;  /* 0x00000020fff07424 */ /* 0x000fe200078e00ff */
[----:B------:R-:W-:Y:S01]  /*2a20*/  ULDC UR18, c[0x0][0x394] ;  /* 0x0000e50000127ab9 */ /* 0x000fe20000000800 */
[----:B------:R-:W-:Y:S02]  /*2a30*/  CS2R R142, SRZ ;  /* 0x00000000008e7805 */ /* 0x000fe4000001ff00 */
[----:B------:R-:W-:-:S02]  /*2a40*/  CS2R R140, SRZ ;  /* 0x00000000008c7805 */ /* 0x000fc4000001ff00 */
[----:B------:R-:W-:Y:S02]  /*2a50*/  CS2R R146, SRZ ;  /* 0x0000000000927805 */ /* 0x000fe4000001ff00 */
[----:B------:R-:W-:Y:S01]  /*2a60*/  CS2R R144, SRZ ;  /* 0x0000000000907805 */ /* 0x000fe2000001ff00 */
[----:B------:R-:W4:Y:S01]  /*2a70*/  @!P3 LDC.64 R22, c[0x0][0x220] ;  /* 0x00008800ff16bb82 */ /* 0x000f220000000a00 */
        /* <DEDUP_REMOVED lines=37> */
[----:B------:R-:W-:Y:S01]  /*2cd0*/  ULDC UR26, c[0x0][0x2dc] ;  /* 0x0000b700001a7ab9 */ /* 0x000fe20000000800 */
[----:B--2---:R-:W-:-:S05]  /*2ce0*/  VIADD R11, R29, 0x8 ;  /* 0x000000081d0b7836 */ /* 0x004fca0000000000 */
[----:B------:R-:W-:Y:S01]  /*2cf0*/  ISETP.GE.AND P5, PT, R11, UR9, PT ;  /* 0x000000090b007c0c */ /* 0x000fe2000bfa6270 */
[----:B------:R-:W-:-:S04]  /*2d00*/  IMAD.WIDE.U32 R10, R10, UR27, R6 ;  /* 0x0000001b0a0a7c25 */ /* 0x000fc8000f8e0006 */
[----:B------:R-:W-:Y:S01]  /*2d10*/  IMAD.WIDE.U32 R6, R12, 0x40, RZ ;  /* 0x000000400c067825 */ /* 0x000fe200078e00ff */
[----:B------:R-:W-:-:S03]  /*2d20*/  IADD3 R16, P1, R10, UR45, RZ ;  /* 0x0000002d0a107c10 */ /* 0x000fc6000ff3e0ff */
[----:B------:R-:W-:Y:S01]  /*2d30*/  IMAD.U32 R10, RZ, RZ, UR12 ;  /* 0x0000000cff0a7e24 */ /* 0x000fe2000f8e00ff */
[----:B------:R-:W-:Y:S01]  /*2d40*/  @!P2 IADD3 R12, P0, R32, R6, RZ ;  /* 0x00000006200ca210 */ /* 0x000fe20007f1e0ff */
[----:B------:R-:W-:Y:S01]  /*2d50*/  IMAD R6, R17, UR10, RZ ;  /* 0x0000000a11067c24 */ /* 0x000fe2000f8e02ff */
[----:B------:R-:W-:Y:S02]  /*2d60*/  USHF.L.U32 UR12, UR43, 0x6, URZ ;  /* 0x000000062b0c7899 */ /* 0x000fe4000800063f */
[----:B------:R-:W-:Y:S01]  /*2d70*/  @!P2 IADD3.X R13, R33, R7, R13, P0, !PT ;  /* 0x00000007210da210 */ /* 0x000fe200007fe40d */
[C---:B------:R-:W-:Y:S01]  /*2d80*/  IMAD R15, R5.reuse, UR11, R6 ;  /* 0x0000000b050f7c24 */ /* 0x040fe2000f8e0206 */
[----:B------:R-:W-:Y:S01]  /*2d90*/  @!P3 IADD3 R14, P0, R4, 0x20, RZ ;  /* 0x00000020040eb810 */ /* 0x000fe20007f1e0ff */
[----:B------:R-:W-:Y:S01]  /*2da0*/  IMAD.WIDE.U32 R6, R5, UR10, R8 ;  /* 0x0000000a05067c25 */ /* 0x000fe2000f8e0008 */
[----:B------:R-:W-:-:S03]  /*2db0*/  UIMAD.WIDE.U32 UR10, UR42, 0x40, URZ ;  /* 0x000000402a0a78a5 */ /* 0x000fc6000f8e003f */
[----:B------:R-:W-:Y:S01]  /*2dc0*/  IMAD R8, R17, UR20, RZ ;  /* 0x0000001411087c24 */ /* 0x000fe2000f8e02ff */
[----:B------:R-:W-:Y:S01]  /*2dd0*/  IADD3.X R17, R11, UR49, R10, P1, !PT ;  /* 0x000000310b117c10 */ /* 0x000fe20008ffe40a */
[----:B------:R-:W-:Y:S02]  /*2de0*/  @!P4 IMAD R9, R19, UR22, RZ ;  /* 0x000000161309cc24 */ /* 0x000fe4000f8e02ff */
[----:B------:R-:W-:Y:S02]  /*2df0*/  IMAD.IADD R7, R7, 0x1, R15 ;  /* 0x0000000107077824 */ /* 0x000fe400078e020f */
[----:B------:R-:W-:Y:S02]  /*2e00*/  IMAD R18, R5, UR21, R8 ;  /* 0x0000001505127c24 */ /* 0x000fe4000f8e0208 */
[----:B------:R-:W-:Y:S02]  /*2e10*/  @!P4 IMAD R9, R4, UR23, R9 ;  /* 0x000000170409cc24 */ /* 0x000fe4000f8e0209 */
[----:B------:R-:W-:-:S02]  /*2e20*/  @!P3 IMAD.X R8, RZ, RZ, R19, P0 ;  /* 0x000000ffff08b224 */ /* 0x000fc400000e0613 */
[----:B------:R-:W-:-:S04]  /*2e30*/  @!P4 IMAD.WIDE.U32 R10, R4, UR22, R6 ;  /* 0x00000016040acc25 */ /* 0x000fc8000f8e0006 */
[----:B------:R-:W-:-:S04]  /*2e40*/  IMAD.WIDE.U32 R16, R5, UR20, R16 ;  /* 0x0000001405107c25 */ /* 0x000fc8000f8e0010 */
[----:B------:R-:W-:Y:S01]  /*2e50*/  @!P3 IMAD R5, R8, UR22, RZ ;  /* 0x000000160805bc24 */ /* 0x000fe2000f8e02ff */
[----:B-1----:R-:W-:Y:S01]  /*2e60*/  @!P4 LEA R8, P0, R10, R20, 0x1 ;  /* 0x000000140a08c211 */ /* 0x002fe200078008ff */
[----:B------:R-:W-:Y:S02]  /*2e70*/  @!P4 IMAD.IADD R9, R11, 0x1, R9 ;  /* 0x000000010b09c824 */ /* 0x000fe400078e0209 */
[----:B------:R-:W-:Y:S01]  /*2e80*/  @!P3 IMAD R11, R14, UR23, R5 ;  /* 0x000000170e0bbc24 */ /* 0x000fe2000f8e0205 */
[----:B------:R-:W-:Y:S01]  /*2e90*/  @!P3 IADD3 R5, P1, R4, 0x20, RZ ;  /* 0x000000200405b810 */ /* 0x000fe20007f3e0ff */
[----:B------:R-:W-:Y:S01]  /*2ea0*/  @!P3 IMAD.WIDE.U32 R14, R14, UR22, R6 ;  /* 0x000000160e0ebc25 */ /* 0x000fe2000f8e0006 */
[----:B------:R-:W-:Y:S01]  /*2eb0*/  @!P4 LEA.HI.X R9, R10, R21, R9, 0x1, P0 ;  /* 0x000000150a09c211 */ /* 0x000fe200000f0c09 */
[----:B------:R-:W-:Y:S01]  /*2ec0*/  UIADD3 UR20, UR27, UR13, URZ ;  /* 0x0000000d1b147290 */ /* 0x000fe2000fffe03f */
[----:B------:R-:W-:Y:S01]  /*2ed0*/  PLOP3.LUT P0, PT, PT, PT, UP4, 0x80, 0x0 ;  /* 0x000000000000781c */ /* 0x000fe20003f0f048 */
[----:B------:R-:W-:Y:S01]  /*2ee0*/  IMAD.IADD R7, R17, 0x1, R18 ;  /* 0x0000000111077824 */ /* 0x000fe200078e0212 */
[----:B------:R-:W-:Y:S01]  /*2ef0*/  ULDC UR23, c[0x0][0x398] ;  /* 0x0000e60000177ab9 */ /* 0x000fe20000000800 */
[----:B------:R-:W-:Y:S01]  /*2f00*/  @!P3 IMAD.X R18, RZ, RZ, R19, P1 ;  /* 0x000000ffff12b224 */ /* 0x000fe200008e0613 */
[----:B----4-:R-:W-:Y:S01]  /*2f10*/  @!P3 LEA R10, P1, R14, R22, 0x1 ;  /* 0x000000160e0ab211 */ /* 0x010fe200078208ff */
[----:B------:R-:W-:-:S02]  /*2f20*/  @!P3 IMAD.IADD R11, R15, 0x1, R11 ;  /* 0x000000010f0bb824 */ /* 0x000fc400078e020b */
[----:B------:R-:W-:Y:S02]  /*2f30*/  @!P3 IMAD.MOV.U32 R17, RZ, RZ, R7 ;  /* 0x000000ffff11b224 */ /* 0x000fe400078e0007 */
[----:B------:R-:W-:Y:S01]  /*2f40*/  @!P4 IMAD R15, R19, UR28, RZ ;  /* 0x0000001c130fcc24 */ /* 0x000fe2000f8e02ff */
[----:B------:R-:W-:Y:S01]  /*2f50*/  @!P3 LEA.HI.X R11, R14, R23, R11, 0x1, P1 ;  /* 0x000000170e0bb211 */ /* 0x000fe200008f0c0b */
[----:B------:R-:W-:Y:S01]  /*2f60*/  @!P3 IMAD R18, R18, UR28, RZ ;  /* 0x0000001c1212bc24 */ /* 0x000fe2000f8e02ff */
[C---:B------:R-:W-:Y:S01]  /*2f70*/  ISETP.GE.AND P1, PT, R4.reuse, UR9, PT ;  /* 0x0000000904007c0c */ /* 0x040fe2000bf26270 */
[----:B------:R-:W-:Y:S01]  /*2f80*/  @P0 BAR.SYNC.DEFER_BLOCKING 0x0 ;  /* 0x0000000000000b1d */ /* 0x000fe20000010000 */
[----:B------:R-:W-:Y:S02]  /*2f90*/  @!P4 IMAD.MOV.U32 R6, RZ, RZ, R16 ;  /* 0x000000ffff06c224 */ /* 0x000fe400078e0010 */
[----:B------:R-:W-:Y:S02]  /*2fa0*/  @!P4 IMAD R19, R4, UR29, R15 ;  /* 0x0000001d0413cc24 */ /* 0x000fe4000f8e020f */
[----:B------:R-:W-:-:S02]  /*2fb0*/  @!P3 IMAD R18, R5, UR29, R18 ;  /* 0x0000001d0512bc24 */ /* 0x000fc4000f8e0212 */
[----:B------:R-:W-:-:S04]  /*2fc0*/  @!P3 IMAD.WIDE.U32 R16, R5, UR28, R16 ;  /* 0x0000001c0510bc25 */ /* 0x000fc8000f8e0010 */
[----:B------:R-:W-:Y:S01]  /*2fd0*/  @!P4 IMAD.WIDE.U32 R14, R4, UR28, R6 ;  /* 0x0000001c040ecc25 */ /* 0x000fe2000f8e0006 */
[----:B------:R-:W-:-:S03]  /*2fe0*/  @!P2 IADD3 R4, P0, R30, UR10, RZ ;  /* 0x0000000a1e04ac10 */ /* 0x000fc6000ff1e0ff */
[----:B------:R-:W-:Y:S02]  /*2ff0*/  IMAD.U32 R5, RZ, RZ, UR12 ;  /* 0x0000000cff057e24 */ /* 0x000fe4000f8e00ff */
[----:B------:R-:W-:-:S03]  /*3000*/  @!P4 IMAD.IADD R7, R15, 0x1, R19 ;  /* 0x000000010f07c824 */ /* 0x000fc600078e0213 */
[----:B------:R-:W-:Y:S01]  /*3010*/  @!P2 IADD3.X R5, R31, UR11, R5, P0, !PT ;  /* 0x0000000b1f05ac10 */ /* 0x000fe200087fe405 */
[----:B---3--:R-:W-:Y:S04]  /*3020*/  @P4 STS.128 [R28+0x12000], RZ ;  /* 0x012000ff1c004388 */ /* 0x008fe80000000c00 */
        /* <DEDUP_REMOVED lines=17> */
[----:B-1----:R-:W1:Y:S03]  /*3140*/  @!P4 LDC.64 R8, c[0x0][0x218] ;  /* 0x00008600ff08cb82 */ /* 0x002e660000000a00 */
        /* <DEDUP_REMOVED lines=9> */
[----:B--2---:R-:W2:Y:S03]  /*31e0*/  @!P3 LDC.64 R10, c[0x0][0x218] ;  /* 0x00008600ff0abb82 */ /* 0x004ea60000000a00 */
[----:B------:R-:W-:Y:S01]  /*31f0*/  @!P1 LDGSTS.E.BYPASS.LTC128B.128 [R28+0xa000], desc[UR6][R32.64+0x100] ;  /* 0x0a000100201c9fae */ /* 0x000fe2000b901d46 */
[----:B-1----:R-:W-:-:S02]  /*3200*/  @!P4 LEA R6, P0, R14, R8, 0x1 ;  /* 0x000000080e06c211 */ /* 0x002fc400078008ff */
[----:B------:R-:W-:Y:S01]  /*3210*/  SHF.R.S32.HI R8, RZ, 0x1f, R29 ;  /* 0x0000001fff087819 */ /* 0x000fe2000001141d */
[----:B------:R-:W-:Y:S01]  /*3220*/  @P2 STS.128 [R28+0x7000], RZ ;  /* 0x007000ff1c002388 */ /* 0x000fe20000000c00 */
[----:B------:R-:W-:Y:S01]  /*3230*/  @!P4 LEA.HI.X R7, R14, R9, R7, 0x1, P0 ;  /* 0x000000090e07c211 */ /* 0x000fe200000f0c07 */
[----:B------:R-:W-:Y:S02]  /*3240*/  IMAD.MOV.U32 R9, RZ, RZ, 0x7f800000 ;  /* 0x7f800000ff097424 */ /* 0x000fe400078e00ff */
        /* <DEDUP_REMOVED lines=17> */
[C---:B------:R-:W-:Y:S01]  /*3360*/  ISETP.GE.AND P1, PT, R29.reuse, UR9, PT ;  /* 0x000000091d007c0c */ /* 0x040fe2000bf26270 */
[----:B-1----:R-:W-:-:S02]  /*3370*/  IMAD.SHL.U32 R13, R29, 0x4, RZ ;  /* 0x000000041d0d7824 */ /* 0x002fc400078e00ff */
[----:B------:R-:W-:Y:S01]  /*3380*/  @P2 STS.128 [R28+0x1000], RZ ;  /* 0x001000ff1c002388 */ /* 0x000fe20000000c00 */
[----:B------:R-:W-:Y:S01]  /*3390*/  SHF.L.U64.HI R12, R29, 0x2, R8 ;  /* 0x000000021d0c7819 */ /* 0x000fe20000010208 */
        /* <DEDUP_REMOVED lines=18> */
[----:B-1----:R-:W-:Y:S01]  /*34c0*/  @!P3 IMAD.IADD R5, R17, 0x1, R18 ;  /* 0x000000011105b824 */ /* 0x002fe200078e0212 */
[----:B--2---:R-:W-:-:S02]  /*34d0*/  @!P3 LEA R4, P0, R16, R10, 0x1 ;  /* 0x0000000a1004b211 */ /* 0x004fc400078008ff */
[----:B------:R-:W-:Y:S02]  /*34e0*/  STL [R1+0x64], R13 ;  /* 0x0000640d01007387 */ /* 0x000fe40000100800 */
[----:B------:R-:W-:Y:S02]  /*34f0*/  @!P3 LEA.HI.X R5, R16, R11, R5, 0x1, P0 ;  /* 0x0000000b1005b211 */ /* 0x000fe400000f0c05 */
[----:B------:R-:W-:Y:S04]  /*3500*/  STL [R1+0x60], R12 ;  /* 0x0000600c01007387 */ /* 0x000fe80000100800 */
[----:B------:R-:W-:Y:S04]  /*3510*/  @P3 STS.128 [R28+0xd000], RZ ;  /* 0x00d000ff1c003388 */ /* 0x000fe80000000c00 */
[----:B------:R-:W-:Y:S04]  /*3520*/  @P3 STS.128 [R28+0xf000], RZ ;  /* 0x00f000ff1c003388 */ /* 0x000fe80000000c00 */
[----:B------:R-:W-:Y:S04]  /*3530*/  @P3 STS.128 [R28+0x11000], RZ ;  /* 0x011000ff1c003388 */ /* 0x000fe80000000c00 */
[----:B------:R-:W-:Y:S01]  /*3540*/  @!PT LDS RZ, [RZ] ;  /* 0x00000000fffff984 */ /* 0x000fe20000000800 */
[----:B------:R-:W-:Y:S01]  /*3550*/  @!PT LDS RZ, [RZ] ;  /* 0x00000000fffff984 */ /* 0x000fe20000000800 */
[----:B------:R-:W-:Y:S01]  /*3560*/  @!PT LDS RZ, [RZ] ;  /* 0x00000000fffff984 */ /* 0x000fe20000000800 */
[----:B------:R-:W-:Y:S01]  /*3570*/  @!P3 LDGSTS.E.BYPASS.LTC128B.128 [R28+0xd000], desc[UR6][R4.64] ;  /* 0x0d000000041cbfae */ /* 0x000fe2000b901d46 */
[----:B---3--:R-:W-:-:S03]  /*3580*/  IADD3 R6, P0, R13, UR15, RZ ;  /* 0x0000000f0d067c10 */ /* 0x008fc6000ff1e0ff */
[----:B------:R-:W-:Y:S01]  /*3590*/  @!P3 LDGSTS.E.BYPASS.LTC128B.128 [R28+0xf000], desc[UR6][R4.64+0x80] ;  /* 0x0f000080041cbfae */ /* 0x000fe2000b901d46 */
[----:B------:R-:W-:-:S03]  /*35a0*/  IADD3.X R7, R12, UR14, RZ, P0, !PT ;  /* 0x0000000e0c077c10 */ /* 0x000fc600087fe4ff */
[----:B------:R1:W-:Y:S04]  /*35b0*/  @!P3 LDGSTS.E.BYPASS.LTC128B.128 [R28+0x11000], desc[UR6][R4.64+0x100] ;  /* 0x11000100041cbfae */ /* 0x0003e8000b901d46 */
[----:B------:R-:W0:Y:S04]  /*35c0*/  LDGDEPBAR ;  /* 0x00000000000079af */ /* 0x000e280000000000 */
[----:B------:R-:W2:Y:S04]  /*35d0*/  @!P1 LDG.E R9, desc[UR6][R6.64] ;  /* 0x0000000606099981 */ /* 0x000ea8000c1e1900 */
[----:B------:R3:W4:Y:S01]  /*35e0*/  @!P5 LDG.E R8, desc[UR6][R6.64+0x20] ;  /* 0x000020060608d981 */ /* 0x000722000c1e1900 */
[----:B-1----:R-:W-:Y:S01]  /*35f0*/  LEA.HI R4, R27, R26, RZ, 0x4 ;  /* 0x0000001a1b047211 */ /* 0x002fe200078f20ff */
[----:B------:R-:W-:-:S04]  /*3600*/  DEPBAR.LE SB0, 0x1 ;  /* 0x000080400000791a */ /* 0x000fc80000000000 */
[----:B------:R-:W-:Y:S01]  /*3610*/  SHF.R.S32.HI R5, RZ, 0x4, R4 ;  /* 0x00000004ff057819 */ /* 0x000fe20000011404 */
[----:B------:R-:W-:Y:S03]  /*3620*/  BAR.SYNC.DEFER_BLOCKING 0x0 ;  /* 0x0000000000007b1d */ /* 0x000fe60000010000 */
[----:B------:R-:W-:-:S03]  /*3630*/  LEA.HI R4, R4, R5, RZ, 0x1 ;  /* 0x0000000504047211 */ /* 0x000fc600078f08ff */
[----:B--2---:R1:W-:Y:S01]  /*3640*/  STL [R1+0x58], R9 ;  /* 0x0000580901007387 */ /* 0x0043e20000100800 */
[C---:B---3--:R-:W-:Y:S01]  /*3650*/  IMAD.SHL.U32 R7, R24.reuse, 0x40, RZ ;  /* 0x0000004018077824 */ /* 0x048fe200078e00ff */
[----:B------:R-:W-:Y:S02]  /*3660*/  LOP3.LUT P0, RZ, R24, 0x2, RZ, 0xc0, !PT ;  /* 0x0000000218ff7812 */ /* 0x000fe4000780c0ff */
[----:B------:R-:W2:Y:S04]  /*3670*/  LDSM.16.M88.4 R164, [R252] ;  /* 0x00000000fca4783b */ /* 0x000ea80000000200 */
[----:B------:R-:W3:Y:S04]  /*3680*/  LDSM.16.M88.4 R168, [R252+0x800] ;  /* 0x00080000fca8783b */ /* 0x000ee80000000200 */
[----:B------:R-:W2:Y:S04]  /*3690*/  LDSM.16.M88.4 R196, [R252+0x2000] ;  /* 0x00200000fcc4783b */ /* 0x000ea80000000200 */
[----:B------:R-:W2:Y:S04]  /*36a0*/  LDSM.16.M88.4 R200, [R252+0x2800] ;  /* 0x00280000fcc8783b */ /* 0x000ea80000000200 */
[----:B------:R-:W2:Y:S04]  /*36b0*/  LDSM.16.M88.4 R228, [R252+0x4000] ;  /* 0x00400000fce4783b */ /* 0x000ea80000000200 */
[----:B------:R-:W2:Y:S04]  /*36c0*/  LDSM.16.M88.4 R232, [R252+0x4800] ;  /* 0x00480000fce8783b */ /* 0x000ea80000000200 */
[----:B-1----:R-:W5:Y:S01]  /*36d0*/  LDL R9, [R1+0x4] ;  /* 0x0000040001097983 */ /* 0x002f620000100800 */
[----:B------:R-:W-:Y:S01]  /*36e0*/  LOP3.LUT R6, R4, 0xfffffffe, RZ, 0xc0, !PT ;  /* 0xfffffffe04067812 */ /* 0x000fe200078ec0ff */
[----:B------:R-:W-:Y:S01]  /*36f0*/  UIADD3 UR21, -UR5, 0x40, UR20 ;  /* 0x0000004005157890 */ /* 0x000fe2000fffe114 */
[----:B------:R-:W-:Y:S01]  /*3700*/  LOP3.LUT R4, R7, 0x1c0, RZ, 0xc0, !PT ;  /* 0x000001c007047812 */ /* 0x000fe200078ec0ff */
[----:B----4-:R1:W-:Y:S01]  /*3710*/  STL [R1+0x5c], R8 ;  /* 0x00005c0801007387 */ /* 0x0103e20000100800 */
[----:B------:R-:W-:Y:S01]  /*3720*/  SEL R240, R240, 0xffffffe0, !P0 ;  /* 0xffffffe0f0f07807 */ /* 0x000fe20004000000 */
[----:B------:R-:W-:Y:S01]  /*3730*/  IMAD.IADD R5, R5, 0x1, -R6 ;  /* 0x0000000105057824 */ /* 0x000fe200078e0a06 */
[----:B------:R-:W-:-:S02]  /*3740*/  LOP3.LUT R6, R4, 0x8, R25, 0xf8, !PT ;  /* 0x0000000804067812 */ /* 0x000fc400078ef819 */
[----:B------:R-:W-:Y:S02]  /*3750*/  CS2R R30, SRZ ;  /* 0x00000000001e7805 */ /* 0x000fe4000001ff00 */
[----:B------:R-:W-:Y:S01]  /*3760*/  SHF.R.U32.HI R4, RZ, 0x3, R4 ;  /* 0x00000003ff047819 */ /* 0x000fe20000011604 */
[----:B------:R-:W-:Y:S01]  /*3770*/  IMAD.SHL.U32 R5, R5, 0x200, RZ ;  /* 0x0000020005057824 */ /* 0x000fe200078e00ff */
[----:B------:R-:W-:Y:S01]  /*3780*/  CS2R R28, SRZ ;  /* 0x00000000001c7805 */ /* 0x000fe2000001ff00 */
[----:B------:R-:W-:Y:S01]  /*3790*/  IMAD.IADD R240, R240, 0x1, R252 ;  /* 0x00000001f0f07824 */ /* 0x000fe200078e02fc */
[----:B------:R-:W-:Y:S02]  /*37a0*/  LOP3.LUT R4, R6, R4, RZ, 0x3c, !PT ;  /* 0x0000000406047212 */ /* 0x000fe400078e3cff */
[----:B------:R-:W-:Y:S02]  /*37b0*/  CS2R R32, SRZ ;  /* 0x0000000000207805 */ /* 0x000fe4000001ff00 */
[----:B------:R-:W-:-:S02]  /*37c0*/  CS2R R24, SRZ ;  /* 0x0000000000187805 */ /* 0x000fc4000001ff00 */
[----:B------:R-:W-:Y:S01]  /*37d0*/  CS2R R22, SRZ ;  /* 0x0000000000167805 */ /* 0x000fe2000001ff00 */
[----:B------:R4:W2:Y:S01]  /*37e0*/  LDSM.16.M88.4 R172, [R240] ;  /* 0x00000000f0ac783b */ /* 0x0008a20000000200 */
[----:B------:R-:W-:Y:S01]  /*37f0*/  CS2R R20, SRZ ;  /* 0x0000000000147805 */ /* 0x000fe2000001ff00 */
[----:B------:R-:W-:Y:S01]  /*3800*/  UMOV UR11, UR18 ;  /* 0x00000012000b7c82 */ /* 0x000fe20008000000 */
[----:B------:R-:W-:Y:S01]  /*3810*/  UIADD3 UR22, UR27, 0x40, URZ ;  /* 0x000000401b167890 */ /* 0x000fe2000fffe03f */
[----:B------:R4:W2:Y:S01]  /*3820*/  LDSM.16.M88.4 R176, [R240+0x800] ;  /* 0x00080000f0b0783b */ /* 0x0008a20000000200 */
[----:B------:R-:W-:Y:S01]  /*3830*/  UIADD3 UR21, UR21, -UR37, URZ ;  /* 0x8000002515157290 */ /* 0x000fe2000fffe03f */
[----:B------:R-:W-:Y:S02]  /*3840*/  ULDC UR18, c[0x0][0x2ec] ;  /* 0x0000bb0000127ab9 */ /* 0x000fe40000000800 */
[----:B------:R4:W2:Y:S01]  /*3850*/  LDSM.16.M88.4 R204, [R240+0x2000] ;  /* 0x00200000f0cc783b */ /* 0x0008a20000000200 */
[----:B-1----:R-:W-:-:S03]  /*3860*/  LEA.HI R8, R27, R26, RZ, 0x7 ;  /* 0x0000001a1b087211 */ /* 0x002fc600078f38ff */
[----:B------:R4:W1:Y:S01]  /*3870*/  LDSM.16.M88.4 R208, [R240+0x2800] ;  /* 0x00280000f0d0783b */ /* 0x0008620000000200 */
[----:B------:R-:W-:Y:S02]  /*3880*/  CS2R R26, SRZ ;  /* 0x00000000001a7805 */ /* 0x000fe4000001ff00 */
[----:B------:R-:W-:Y:S01]  /*3890*/  SHF.R.S32.HI R7, RZ, 0x7, R8 ;  /* 0x00000007ff077819 */ /* 0x000fe20000011408 */
[----:B------:R4:W1:Y:S04]  /*38a0*/  LDSM.16.M88.4 R236, [R240+0x4000] ;  /* 0x00400000f0ec783b */ /* 0x0008680000000200 */
[----:B------:R-:W-:Y:S01]  /*38b0*/  IMAD R5, R7, 0x800, R5 ;  /* 0x0000080007057824 */ /* 0x000fe200078e0205 */
[----:B------:R-:W1:Y:S03]  /*38c0*/  LDSM.16.M88.4 R240, [R240+0x4800] ;  /* 0x00480000f0f0783b */ /* 0x000e660000000200 */
[----:B------:R-:W-:-:S05]  /*38d0*/  IMAD.IADD R4, R5, 0x1, R4 ;  /* 0x0000000105047824 */ /* 0x000fca00078e0204 */
[----:B------:R-:W-:-:S05]  /*38e0*/  LEA R10, R4, UR4, 0x1 ;  /* 0x00000004040a7c11 */ /* 0x000fca000f8e08ff */
[----:B------:R4:W1:Y:S04]  /*38f0*/  LDSM.16.M88.4 R148, [R10+0x12000] ;  /* 0x012000000a94783b */ /* 0x0008680000000200 */
[----:B------:R4:W1:Y:S04]  /*3900*/  LDSM.16.M88.4 R152, [R10+0x12800] ;  /* 0x012800000a98783b */ /* 0x0008680000000200 */
[----:B------:R4:W1:Y:S04]  /*3910*/  LDSM.16.M88.4 R180, [R10+0x14000] ;  /* 0x014000000ab4783b */ /* 0x0008680000000200 */
[----:B------:R4:W1:Y:S04]  /*3920*/  LDSM.16.M88.4 R184, [R10+0x14800] ;  /* 0x014800000ab8783b */ /* 0x0008680000000200 */
[----:B------:R4:W1:Y:S04]  /*3930*/  LDSM.16.M88.4 R212, [R10+0x16000] ;  /* 0x016000000ad4783b */ /* 0x0008680000000200 */
[----:B------:R4:W1:Y:S04]  /*3940*/  LDSM.16.M88.4 R216, [R10+0x16800] ;  /* 0x016800000ad8783b */ /* 0x0008680000000200 */
[----:B------:R4:W-:Y:S04]  /*3950*/  STL [R1], R10 ;  /* 0x0000000a01007387 */ /* 0x0009e80000100800 */
[----:B-----5:R4:W1:Y:S04]  /*3960*/  LDSM.16.M88.4 R156, [R9] ;  /* 0x00000000099c783b */ /* 0x0208680000000200 */
[----:B------:R4:W1:Y:S04]  /*3970*/  LDSM.16.M88.4 R160, [R9+0x800] ;  /* 0x0008000009a0783b */ /* 0x0008680000000200 */
[----:B------:R4:W1:Y:S04]  /*3980*/  LDSM.16.M88.4 R188, [R9+0x2000] ;  /* 0x0020000009bc783b */ /* 0x0008680000000200 */
[----:B------:R4:W1:Y:S04]  /*3990*/  LDSM.16.M88.4 R192, [R9+0x2800] ;  /* 0x0028000009c0783b */ /* 0x0008680000000200 */
[----:B------:R4:W1:Y:S04]  /*39a0*/  LDSM.16.M88.4 R220, [R9+0x4000] ;  /* 0x0040000009dc783b */ /* 0x0008680000000200 */
[----:B--23--:R4:W1:Y:S02]  /*39b0*/  LDSM.16.M88.4 R224, [R9+0x4800] ;  /* 0x0048000009e0783b */ /* 0x00c8640000000200 */
.L_x_190:
[----:B------:R-:W4:Y:S01]  /*39c0*/  LDL R80, [R1] ;  /* 0x0000000001507983 */ /* 0x000f220000100800 */
[----:B------:R-:W-:Y:S01]  /*39d0*/  USHF.L.U32 UR10, UR8, 0x6, URZ ;  /* 0x00000006080a7899 */ /* 0x000fe2000800063f */
[----:B------:R-:W-:Y:S02]  /*39e0*/  ULDC UR9, c[0x0][0x394] ;  /* 0x0000e50000097ab9 */ /* 0x000fe40000000800 */
[----:B------:R-:W2:Y:S01]  /*39f0*/  LDL R249, [R1+0x8] ;  /* 0x0000080001f97983 */ /* 0x000ea20000100800 */
[----:B------:R-:W-:Y:S03]  /*3a00*/  UISETP.GE.AND UP0, UPT, UR10, UR21, UPT ;  /* 0x000000150a00728c */ /* 0x000fe6000bf06270 */
[----:B------:R-:W3:Y:S04]  /*3a10*/  LDL R79, [R1+0x4] ;  /* 0x00000400014f7983 */ /* 0x000ee80000100800 */
[----:B------:R-:W3:Y:S04]  /*3a20*/  LDL R248, [R1+0xc] ;  /* 0x00000c0001f87983 */ /* 0x000ee80000100800 */
[----:B-1----:R-:W3:Y:S04]  /*3a30*/  LDL R247, [R1+0x18] ;  /* 0x0000180001f77983 */ /* 0x002ee80000100800 */
[----:B------:R-:W3:Y:S04]  /*3a40*/  LDL R78, [R1+0x10] ;  /* 0x00001000014e7983 */ /* 0x000ee80000100800 */
[----:B------:R-:W3:Y:S04]  /*3a50*/  LDL R246, [R1+0x14] ;  /* 0x0000140001f67983 */ /* 0x000ee80000100800 */
[----:B------:R-:W0:Y:S04]  /*3a60*/  LDGDEPBAR ;  /* 0x00000000000079af */ /* 0x000e280000000000 */
[----:B------:R-:W3:Y:S04]  /*3a70*/  LDL R77, [R1+0x64] ;  /* 0x00006400014d7983 */ /* 0x000ee80000100800 */
[----:B------:R-:W3:Y:S01]  /*3a80*/  LDL R76, [R1+0x60] ;  /* 0x00006000014c7983 */ /* 0x000ee20000100800 */
[----:B------:R-:W-:Y:S04]  /*3a90*/  DEPBAR.LE SB0, 0x0 ;  /* 0x000080000000791a */ /* 0x000fe80000000000 */
[----:B------:R-:W-:Y:S06]  /*3aa0*/  BAR.SYNC.DEFER_BLOCKING 0x0 ;  /* 0x0000000000007b1d */ /* 0x000fec0000010000 */
[----:B----4-:R-:W-:Y:S04]  /*3ab0*/  LDSM.16.M88.4 R8, [R80+0xc000] ;  /* 0x00c000005008783b */ /* 0x010fe80000000200 */
[----:B--2---:R-:W2:Y:S04]  /*3ac0*/  LDSM.16.M88.4 R16, [R249] ;  /* 0x00000000f910783b */ /* 0x004ea80000000200 */
[----:B------:R-:W4:Y:S04]  /*3ad0*/  LDSM.16.M88.4 R68, [R80+0xc800] ;  /* 0x00c800005044783b */ /* 0x000f280000000200 */
[----:B---3--:R-:W-:Y:S01]  /*3ae0*/  LDSM.16.M88.4 R72, [R248] ;  /* 0x00000000f848783b */ /* 0x008fe20000000200 */
[C---:B--2---:R-:W-:Y:S06]  /*3af0*/  HMMA.16816.F32.BF16 R4, R16.reuse, R8, RZ ;  /* 0x000000081004723c */ /* 0x044fec00000418ff */
[C---:B------:R-:W-:Y:S06]  /*3b00*/  HMMA.16816.F32.BF16 R8, R16.reuse, R10, RZ ;  /* 0x0000000a1008723c */ /* 0x040fec00000418ff */
[C---:B----4-:R-:W-:Y:S06]  /*3b10*/  HMMA.16816.F32.BF16 R12, R16.reuse, R68, RZ ;  /* 0x00000044100c723c */ /* 0x050fec00000418ff */
[----:B------:R-:W-:Y:S01]  /*3b20*/  HMMA.16816.F32.BF16 R16, R16, R70, RZ ;  /* 0x000000461010723c */ /* 0x000fe200000418ff */
[----:B------:R-:W2:Y:S05]  /*3b30*/  LDSM.16.M88.4 R68, [R79+-0x6000] ;  /* 0xffa000004f44783b */ /* 0x000eaa0000000200 */
[C---:B--2---:R-:W-:Y:S06]  /*3b40*/  HMMA.16816.F32.BF16 R4, R72.reuse, R68, R4 ;  /* 0x000000444804723c */ /* 0x044fec0000041804 */
[C---:B------:R-:W-:Y:S01]  /*3b50*/  HMMA.16816.F32.BF16 R8, R72.reuse, R70, R8 ;  /* 0x000000464808723c */ /* 0x040fe20000041808 */
[----:B------:R-:W2:Y:S05]  /*3b60*/  LDSM.16.M88.4 R68, [R79+-0x5800] ;  /* 0xffa800004f44783b */ /* 0x000eaa0000000200 */
[C---:B--2---:R-:W-:Y:S06]  /*3b70*/  HMMA.16816.F32.BF16 R12, R72.reuse, R68, R12 ;  /* 0x00000044480c723c */ /* 0x044fec000004180c */
[----:B------:R-:W-:Y:S01]  /*3b80*/  HMMA.16816.F32.BF16 R16, R72, R70, R16 ;  /* 0x000000464810723c */ /* 0x000fe20000041810 */
[----:B------:R-:W-:Y:S04]  /*3b90*/  LDSM.16.M88.4 R68, [R247] ;  /* 0x00000000f744783b */ /* 0x000fe80000000200 */
[----:B------:R-:W2:Y:S02]  /*3ba0*/  LDSM.16.M88.4 R72, [R252+-0x6000] ;  /* 0xffa00000fc48783b */ /* 0x000ea40000000200 */
[C---:B--2---:R-:W-:Y:S06]  /*3bb0*/  HMMA.16816.F32.BF16 R4, R68.reuse, R72, R4 ;  /* 0x000000484404723c */ /* 0x044fec0000041804 */
[C---:B------:R-:W-:Y:S01]  /*3bc0*/  HMMA.16816.F32.BF16 R8, R68.reuse, R74, R8 ;  /* 0x0000004a4408723c */ /* 0x040fe20000041808 */
[----:B------:R-:W2:Y:S05]  /*3bd0*/  LDSM.16.M88.4 R72, [R252+-0x5800] ;  /* 0xffa80000fc48783b */ /* 0x000eaa0000000200 */
[C---:B--2---:R-:W-:Y:S06]  /*3be0*/  HMMA.16816.F32.BF16 R12, R68.reuse, R72, R12 ;  /* 0x00000048440c723c */ /* 0x044fec000004180c */
[----:B------:R-:W-:Y:S01]  /*3bf0*/  HMMA.16816.F32.BF16 R16, R68, R74, R16 ;  /* 0x0000004a4410723c */ /* 0x000fe20000041810 */
[----:B------:R-:W-:Y:S04]  /*3c00*/  LDSM.16.M88.4 R68, [R246] ;  /* 0x00000000f644783b */ /* 0x000fe80000000200 */
[----:B------:R-:W2:Y:S02]  /*3c10*/  LDSM.16.M88.4 R72, [R78] ;  /* 0x000000004e48783b */ /* 0x000ea40000000200 */
[C---:B--2---:R-:W-:Y:S06]  /*3c20*/  HMMA.16816.F32.BF16 R4, R68.reuse, R72, R4 ;  /* 0x000000484404723c */ /* 0x044fec0000041804 */
[C---:B------:R-:W-:Y:S01]  /*3c30*/  HMMA.16816.F32.BF16 R8, R68.reuse, R74, R8 ;  /* 0x0000004a4408723c */ /* 0x040fe20000041808 */
[----:B------:R-:W2:Y:S05]  /*3c40*/  LDSM.16.M88.4 R72, [R78+0x800] ;  /* 0x000800004e48783b */ /* 0x000eaa0000000200 */
[C---:B--2---:R-:W-:Y:S06]  /*3c50*/  HMMA.16816.F32.BF16 R12, R68.reuse, R72, R12 ;  /* 0x00000048440c723c */ /* 0x044fec000004180c */
[----:B------:R-:W-:Y:S01]  /*3c60*/  HMMA.16816.F32.BF16 R16, R68, R74, R16 ;  /* 0x0000004a4410723c */ /* 0x000fe20000041810 */
[----:B------:R-:W-:Y:S04]  /*3c70*/  LDSM.16.M88.4 R68, [R249+0x2000] ;  /* 0x00200000f944783b */ /* 0x000fe80000000200 */
[----:B------:R-:W2:Y:S02]  /*3c80*/  LDSM.16.M88.4 R72, [R80+0xe000] ;  /* 0x00e000005048783b */ /* 0x000ea40000000200 */
[C---:B--2---:R-:W-:Y:S06]  /*3c90*/  HMMA.16816.F32.BF16 R4, R68.reuse, R72, R4 ;  /* 0x000000484404723c */ /* 0x044fec0000041804 */
[C---:B------:R-:W-:Y:S01]  /*3ca0*/  HMMA.16816.F32.BF16 R8, R68.reuse, R74, R8 ;  /* 0x0000004a4408723c */ /* 0x040fe20000041808 */
[----:B------:R-:W2:Y:S05]  /*3cb0*/  LDSM.16.M88.4 R72, [R80+0xe800] ;  /* 0x00e800005048783b */ /* 0x000eaa0000000200 */
[C---:B--2---:R-:W-:Y:S06]  /*3cc0*/  HMMA.16816.F32.BF16 R12, R68.reuse, R72, R12 ;  /* 0x00000048440c723c */ /* 0x044fec000004180c */
[----:B------:R-:W-:Y:S01]  /*3cd0*/  HMMA.16816.F32.BF16 R16, R68, R74, R16 ;  /* 0x0000004a4410723c */ /* 0x000fe20000041810 */
[----:B------:R-:W-:Y:S04]  /*3ce0*/  LDSM.16.M88.4 R68, [R248+0x2000] ;  /* 0x00200000f844783b */ /* 0x000fe80000000200 */
[----:B------:R-:W2:Y:S02]  /*3cf0*/  LDSM.16.M88.4 R72, [R79+-0x4000] ;  /* 0xffc000004f48783b */ /* 0x000ea40000000200 */
[C---:B--2---:R-:W-:Y:S06]  /*3d00*/  HMMA.16816.F32.BF16 R4, R68.reuse, R72, R4 ;  /* 0x000000484404723c */ /* 0x044fec0000041804 */
[C---:B------:R-:W-:Y:S01]  /*3d10*/  HMMA.16816.F32.BF16 R8, R68.reuse, R74, R8 ;  /* 0x0000004a4408723c */ /* 0x040fe20000041808 */
[----:B------:R-:W2:Y:S05]  /*3d20*/  LDSM.16.M88.4 R72, [R79+-0x3800] ;  /* 0xffc800004f48783b */ /* 0x000eaa0000000200 */
        /* <DEDUP_REMOVED lines=59> */
.L_x_186:
[----:B------:R-:W3:Y:S01]  /*40e0*/  LDL R70, [R1+0x70] ;  /* 0x0000700001467983 */ /* 0x000ee20000100800 */
[----:B------:R-:W-:Y:S01]  /*40f0*/  UIADD3 UR12, UR5, 0x1, -UR13 ;  /* 0x00000001050c7890 */ /* 0x000fe2000fffe80d */
[----:B------:R-:W-:Y:S01]  /*4100*/  IMAD.U32 R68, RZ, RZ, UR25 ;  /* 0x00000019ff447e24 */ /* 0x000fe2000f8e00ff */
[----:B------:R-:W-:Y:S01]  /*4110*/  UIADD3 UR11, -UR9, UR5, -UR13 ;  /* 0x00000005090b7290 */ /* 0x000fe2000fffe90d */
[----:B------:R-:W4:Y:S02]  /*4120*/  LDL R69, [R1+0x74] ;  /* 0x0000740001457983 */ /* 0x000f240000100800 */
[----:B----4-:R-:W-:Y:S02]  /*4130*/  IMAD R68, R68, 0x40, R69 ;  /* 0x0000004044447824 */ /* 0x010fe400078e0245 */
[----:B---3--:R-:W-:Y:S01]  /*4140*/  VIADD R78, R70, UR10 ;  /* 0x0000000a464e7c36 */ /* 0x008fe20008000000 */
        /* <DEDUP_REMOVED lines=9> */
[----:B--2---:R-:W-:Y:S01]  /*41e0*/  VIADD R73, R68, 0x11 ;  /* 0x0000001144497836 */ /* 0x004fe20000000000 */
        /* <DEDUP_REMOVED lines=55> */
.L_x_187:
[----:B------:R-:W3:Y:S01]  /*4560*/  LDL R69, [R1+0x58] ;  /* 0x0000580001457983 */ /* 0x000ee20000100800 */
[----:B------:R-:W-:Y:S04]  /*4570*/  UISETP.GT.AND UP2, UPT, UR8, UR19, UPT ;  /* 0x000000130800728c */ /* 0x000fe8000bf44270 */
[----:B------:R-:W4:Y:S02]  /*4580*/  LDL R70, [R1+0x5c] ;  /* 0x00005c0001467983 */ /* 0x000f240000100800 */
[----:B------:R-:W-:Y:S03]  /*4590*/  PLOP3.LUT P3, PT, PT, PT, UP2, 0x80, 0x0 ;  /* 0x000000000000781c */ /* 0x000fe60003f6f028 */
[----:B------:R-:W2:Y:S05]  /*45a0*/  LDL R245, [R1+0x48] ;  /* 0x0000480001f57983 */ /* 0x000eaa0000100800 */
[----:B------:R-:W2:Y:S05]  /*45b0*/  LDL R244, [R1+0x54] ;  /* 0x0000540001f47983 */ /* 0x000eaa0000100800 */
[----:B------:R-:W2:Y:S05]  /*45c0*/  LDL R99, [R1+0x4c] ;  /* 0x00004c0001637983 */ /* 0x000eaa0000100800 */
[----:B------:R-:W2:Y:S01]  /*45d0*/  LDL R98, [R1+0x50] ;  /* 0x0000500001627983 */ /* 0x000ea20000100800 */
[C---:B---3--:R-:W-:Y:S01]  /*45e0*/  FMUL.FTZ R68, R69.reuse, 1.4426950216293334961 ;  /* 0x3fb8aa3b45447820 */ /* 0x048fe20000410000 */
[----:B------:R-:W-:Y:S01]  /*45f0*/  FSETP.NEU.FTZ.AND P0, PT, R69, -INF , PT ;  /* 0xff8000004500780b */ /* 0x000fe20003f1d000 */
[----:B----4-:R-:W-:Y:S03]  /*4600*/  FMUL.FTZ R69, R70, 1.4426950216293334961 ;  /* 0x3fb8aa3b46457820 */ /* 0x010fe60000410000 */
        /* <DEDUP_REMOVED lines=11> */
[----:B------:R-:W4:Y:S10]  /*46c0*/  MUFU.EX2 R88, R5 ;  /* 0x0000000500587308 */ /* 0x000f340000000800 */
[----:B------:R-:W-:Y:S01]  /*46d0*/  MUFU.EX2 R89, R8 ;  /* 0x0000000800597308 */ /* 0x000fe20000000800 */
[----:B---3--:R-:W-:Y:S05]  /*46e0*/  FSEL R4, R69, RZ, P0 ;  /* 0x000000ff45047208 */ /* 0x008fea0000000000 */
        /* <DEDUP_REMOVED lines=10> */
[----:B------:R-:W1:Y:S01]  /*4790*/  MUFU.EX2 R87, R9 ;  /* 0x0000000900577308 */ /* 0x000e620000000800 */
[----:B----4-:R-:W-:Y:S05]  /*47a0*/  F2FP.BF16.F32.PACK_AB R6, R88, R91 ;  /* 0x0000005b5806723e */ /* 0x010fea00000010ff */
[----:B--2---:R2:W-:Y:S04]  /*47b0*/  STS [R245+0x14000], R6 ;  /* 0x01400006f5007388 */ /* 0x0045e80000000800 */
[----:B------:R1:W-:Y:S01]  /*47c0*/  MUFU.EX2 R86, R4 ;  /* 0x0000000400567308 */ /* 0x0003e20000000800 */
[----:B---3--:R-:W-:Y:S05]  /*47d0*/  F2FP.BF16.F32.PACK_AB R5, R83, R85 ;  /* 0x000000555305723e */ /* 0x008fea00000010ff */
[----:B------:R3:W-:Y:S04]  /*47e0*/  STS [R245+0x14400], R5 ;  /* 0x01440005f5007388 */ /* 0x0007e80000000800 */
[----:B------:R-:W-:Y:S10]  /*47f0*/  MUFU.EX2 R84, R10 ;  /* 0x0000000a00547308 */ /* 0x000ff40000000800 */
[----:B------:R-:W4:Y:S01]  /*4800*/  MUFU.EX2 R82, R11 ;  /* 0x0000000b00527308 */ /* 0x000f220000000800 */
[----:B-1----:R-:W-:Y:S05]  /*4810*/  F2FP.BF16.F32.PACK_AB R4, R87, R89 ;  /* 0x000000595704723e */ /* 0x002fea00000010ff */
[----:B------:R1:W-:Y:S04]  /*4820*/  STS [R244+0x14000], R4 ;  /* 0x01400004f4007388 */ /* 0x0003e80000000800 */
[----:B------:R-:W-:Y:S10]  /*4830*/  MUFU.EX2 R97, R12 ;  /* 0x0000000c00617308 */ /* 0x000ff40000000800 */
[----:B------:R-:W2:Y:S01]  /*4840*/  MUFU.EX2 R96, R13 ;  /* 0x0000000d00607308 */ /* 0x000ea20000000800 */
[----:B----4-:R-:W-:Y:S05]  /*4850*/  F2FP.BF16.F32.PACK_AB R8, R82, R84 ;  /* 0x000000545208723e */ /* 0x010fea00000010ff */
[----:B------:R-:W-:Y:S04]  /*4860*/  STS [R244+0x14400], R8 ;  /* 0x01440008f4007388 */ /* 0x000fe80000000800 */
[----:B------:R-:W-:Y:S10]  /*4870*/  MUFU.EX2 R94, R14 ;  /* 0x0000000e005e7308 */ /* 0x000ff40000000800 */
[----:B------:R-:W4:Y:S01]  /*4880*/  MUFU.EX2 R93, R15 ;  /* 0x0000000f005d7308 */ /* 0x000f220000000800 */
[----:B--2---:R-:W-:Y:S05]  /*4890*/  F2FP.BF16.F32.PACK_AB R7, R96, R97 ;  /* 0x000000616007723e */ /* 0x004fea00000010ff */
[----:B------:R-:W-:Y:S04]  /*48a0*/  STS [R99+0x14000], R7 ;  /* 0x0140000763007388 */ /* 0x000fe80000000800 */
[----:B------:R-:W-:Y:S10]  /*48b0*/  MUFU.EX2 R95, R16 ;  /* 0x00000010005f7308 */ /* 0x000ff40000000800 */
[----:B------:R-:W3:Y:S01]  /*48c0*/  MUFU.EX2 R92, R68 ;  /* 0x00000044005c7308 */ /* 0x000ee20000000800 */
[----:B----4-:R-:W-:Y:S05]  /*48d0*/  F2FP.BF16.F32.PACK_AB R6, R93, R94 ;  /* 0x0000005e5d06723e */ /* 0x010fea00000010ff */
[----:B------:R-:W-:Y:S04]  /*48e0*/  STS [R99+0x14400], R6 ;  /* 0x0144000663007388 */ /* 0x000fe80000000800 */
[----:B------:R-:W1:Y:S01]  /*48f0*/  MUFU.EX2 R90, R18 ;  /* 0x00000012005a7308 */ /* 0x000e620000000800 */
[----:B---3--:R-:W-:Y:S05]  /*4900*/  F2FP.BF16.F32.PACK_AB R5, R92, R95 ;  /* 0x0000005f5c05723e */ /* 0x008fea00000010ff */
        /* <DEDUP_REMOVED lines=206> */
.L_x_188:
        /* <DEDUP_REMOVED lines=18> */
[----:B------:R4:W-:Y:S04]  /*5710*/  STL.64 [R1+0xa0], R28 ;  /* 0x0000a01c01007387 */ /* 0x0009e80000100a00 */
[----:B------:R4:W-:Y:S04]  /*5720*/  STL.64 [R1+0x98], R22 ;  /* 0x0000981601007387 */ /* 0x0009e80000100a00 */
[----:B------:R-:W-:Y:S04]  /*5730*/  STL.64 [R1+0x90], R26 ;  /* 0x0000901a01007387 */ /* 0x000fe80000100a00 */
[----:B------:R-:W-:Y:S04]  /*5740*/  STL.64 [R1+0x88], R24 ;  /* 0x0000881801007387 */ /* 0x000fe80000100a00 */
[----:B------:R4:W-:Y:S04]  /*5750*/  STL.64 [R1+0x80], R20 ;  /* 0x0000801401007387 */ /* 0x0009e80000100a00 */
[----:B------:R-:W-:Y:S01]  /*5760*/  LDSM.16.MT88.4 R244, [R0+0x10000] ;  /* 0x0100000000f4783b */ /* 0x000fe20000004200 */
[----:B-1----:R-:W-:Y:S03]  /*5770*/  IMAD.MOV.U32 R30, RZ, RZ, R43 ;  /* 0x000000ffff1e7224 */ /* 0x002fe600078e002b */
        /* <DEDUP_REMOVED lines=65> */
[-C--:B-1----:R-:W-:Y:S05]  /*5b90*/  HMMA.16816.F32.BF16 R4, R244, R40.reuse, R4 ;  /* 0x00000028f404723c */ /* 0x082fea0000041804 */
[----:B--2---:R-:W-:Y:S01]  /*5ba0*/  @P3 IADD3.X R29, R22, UR14, RZ, P1, !PT ;  /* 0x0000000e161d3c10 */ /* 0x004fe20008ffe4ff */
[C---:B------:R-:W-:Y:S01]  /*5bb0*/  HMMA.16816.F32.BF16 R8, R36.reuse, R40, R8 ;  /* 0x000000282408723c */ /* 0x040fe20000041808 */
[----:B------:R-:W-:Y:S03]  /*5bc0*/  @UP2 UMOV UR14, UR9 ;  /* 0x00000009000e2c82 */ /* 0x000fe60008000000 */
[----:B---3--:R-:W2:Y:S01]  /*5bd0*/  @P3 LDG.E R33, desc[UR6][R28.64+-0xe0] ;  /* 0xffff20061c213981 */ /* 0x008ea2000c1e1900 */
[C---:B------:R-:W-:Y:S01]  /*5be0*/  IMAD R22, R23.reuse, 0x28, RZ ;  /* 0x0000002817167824 */ /* 0x040fe200078e02ff */
[-C--:B------:R-:W-:Y:S02]  /*5bf0*/  HMMA.16816.F32.BF16 R12, R36, R42.reuse, R12 ;  /* 0x0000002a240c723c */ /* 0x080fe4000004180c */
[----:B------:R1:W3:Y:S04]  /*5c00*/  @P3 LDG.E R32, desc[UR6][R28.64+-0x100] ;  /* 0xffff00061c203981 */ /* 0x0002e8000c1e1900 */
[C---:B------:R-:W-:Y:S01]  /*5c10*/  HMMA.16816.F32.BF16 R16, R244.reuse, R42, R16 ;  /* 0x0000002af410723c */ /* 0x040fe20000041810 */
[----:B------:R1:W5:Y:S04]  /*5c20*/  LDL.LU.64 R42, [R1+0xd0] ;  /* 0x0000d000012a7983 */ /* 0x0003680000300a00 */
[----:B------:R1:W5:Y:S01]  /*5c30*/  LDL.LU.64 R40, [R1+0xc8] ;  /* 0x0000c80001287983 */ /* 0x0003620000300a00 */
        /* <DEDUP_REMOVED lines=9> */
[----:B------:R-:W1:Y:S04]  /*5cd0*/  LDC R24, c[0x0][0x270] ;  /* 0x00009c00ff187b82 */ /* 0x000e680000000800 */
[C---:B-1----:R-:W-:Y:S01]  /*5ce0*/  IMAD.SHL.U32 R28, R23.reuse, 0x20, RZ ;  /* 0x00000020171c7824 */ /* 0x042fe200078e00ff */
[-C--:B------:R-:W-:Y:S05]  /*5cf0*/  HMMA.16816.F32.BF16 R92, R36, R26.reuse, R92 ;  /* 0x0000001a245c723c */ /* 0x080fea000004185c */
[----:B------:R-:W-:Y:S01]  /*5d00*/  IMAD.MOV.U32 R25, RZ, RZ, R30 ;  /* 0x000000ffff197224 */ /* 0x000fe200078e001e */
[----:B------:R-:W-:Y:S05]  /*5d10*/  HMMA.16816.F32.BF16 R96, R244, R26, R96 ;  /* 0x0000001af460723c */ /* 0x000fea0000041860 */
[C---:B------:R-:W-:Y:S02]  /*5d20*/  IMAD R30, R23.reuse, 0x18, RZ ;  /* 0x00000018171e7824 */ /* 0x040fe400078e02ff */
[----:B------:R-:W-:Y:S04]  /*5d30*/  IMAD R29, R24, UR26, RZ ;  /* 0x0000001a181d7c24 */ /* 0x000fe8000f8e02ff */
[----:B------:R-:W-:Y:S02]  /*5d40*/  IMAD R24, R23, 0x38, RZ ;  /* 0x0000003817187824 */ /* 0x000fe400078e02ff */
[----:B------:R-:W-:Y:S01]  /*5d50*/  IMAD.SHL.U32 R29, R29, 0x20, RZ ;  /* 0x000000201d1d7824 */ /* 0x000fe200078e00ff */
[C---:B----4-:R-:W-:Y:S04]  /*5d60*/  LEA R251, P0, R250.reuse, R20, 0x2 ;  /* 0x00000014fafb7211 */ /* 0x050fe800078010ff */
        /* <DEDUP_REMOVED lines=8> */
[----:B------:R4:W-:Y:S04]  /*5df0*/  REDG.E.ADD.F32.FTZ.RN.STRONG.GPU desc[UR6][R250.64], R5 ;  /* 0x00000005fa0079a6 */ /* 0x0009e8000c10f386 */
[----:B--2---:R-:W-:Y:S04]  /*5e00*/  @P3 STL [R1+0x5c], R33 ;  /* 0x00005c2101003387 */ /* 0x004fe80000100800 */
[----:B---3--:R2:W-:Y:S04]  /*5e10*/  @P3 STL [R1+0x58], R32 ;  /* 0x0000582001003387 */ /* 0x0085e80000100800 */
[----:B------:R3:W5:Y:S04]  /*5e20*/  LDL.LU.64 R38, [R1+0xc0] ;  /* 0x0000c00001267983 */ /* 0x0007680000300a00 */
[----:B------:R3:W5:Y:S01]  /*5e30*/  LDL.LU.64 R36, [R1+0xb8] ;  /* 0x0000b80001247983 */ /* 0x0007620000300a00 */
[CC--:B-1----:R-:W-:Y:S04]  /*5e40*/  LEA R4, P1, R30.reuse, R20.reuse, 0x2 ;  /* 0x000000141e047211 */ /* 0x0c2fe800078210ff */
[-C--:B----4-:R-:W-:Y:S02]  /*5e50*/  LEA.HI.X.SX32 R5, R30, R21.reuse, 0x2, P1 ;  /* 0x000000151e057211 */ /* 0x090fe400008f16ff */
[CC--:B--2---:R-:W-:Y:S04]  /*5e60*/  LEA R32, P0, R249.reuse, R20.reuse, 0x2 ;  /* 0x00000014f9207211 */ /* 0x0c4fe800078010ff */
        /* <DEDUP_REMOVED lines=8> */
[----:B--2---:R-:W1:Y:S01]  /*5ef0*/  LDC R5, c[0x0][0x270] ;  /* 0x00009c00ff057b82 */ /* 0x004e620000000800 */
        /* <DEDUP_REMOVED lines=18> */
[C---:B--2---:R-:W-:Y:S03]  /*6020*/  IMAD.IADD R7, R248.reuse, 0x1, R8 ;  /* 0x00000001f8077824 */ /* 0x044fe600078e0208 */
        /* <DEDUP_REMOVED lines=11> */
[CC--:B---3--:R-:W-:Y:S03]  /*60e0*/  LEA R16, P0, R4.reuse, R20.reuse, 0x2 ;  /* 0x0000001404107211 */ /* 0x0c8fe600078010ff */
        /* <DEDUP_REMOVED lines=213> */
.L_x_189:
[----:B------:R-:W-:Y:S02]  /*6e40*/  UISETP.GT.AND UP0, UPT, UR8, UR19, UPT ;  /* 0x000000130800728c */ /* 0x000fe4000bf04270 */
[----:B------:R-:W-:Y:S04]  /*6e50*/  UIADD3 UR8, UR8, -0x1, URZ ;  /* 0xffffffff08087890 */ /* 0x000fe8000fffe03f */
[----:B------:R-:W-:Y:S11]  /*6e60*/  PLOP3.LUT P0, PT, PT, PT, UP0, 0x80, 0x0 ;  /* 0x000000000000781c */ /* 0x000ff60003f0f008 */
[----:B------:R-:W-:Y:S02]  /*6e70*/  @!UPT UIADD3 URZ, URZ, URZ, URZ ;  /* 0x0000003f3f3ff290 */ /* 0x000fe4000fffe03f */
        /* <DEDUP_REMOVED lines=144> */
[----:B-1----:R-:W2:Y:S03]  /*7780*/  S2R R6, SR_TID.X ;  /* 0x0000000000067919 */ /* 0x002ea60000002100 */
        /* <DEDUP_REMOVED lines=8> */
[----:B--2---:R-:W-:-:S03]  /*7810*/  SHF.R.S32.HI R5, RZ, 0x1f, R6 ;  /* 0x0000001fff057819 */ /* 0x004fc60000011406 */
        /* <DEDUP_REMOVED lines=19> */
.L_x_191:
[----:B------:R-:W-:Y:S01]  /*7950*/  @UP0 UIADD3 UR14, UR24, UR30, URZ ;  /* 0x0000001e180e0290 */ /* 0x000fe2000fffe03f */
[----:B------:R-:W-:Y:S01]  /*7960*/  LEA.HI R5, R5, R6, RZ, 0x3 ;  /* 0x0000000605057211 */ /* 0x000fe200078f18ff */
[----:B------:R-:W-:Y:S02]  /*7970*/  @UP0 ULDC.64 UR10, c[0x0][0x458] ;  /* 0x00011600000a0ab9 */ /* 0x000fe40000000a00 */
[----:B------:R-:W-:Y:S01]  /*7980*/  @UP0 UIMAD.WIDE.U32 UR12, UR14, UR10, URZ ;  /* 0x0000000a0e0c02a5 */ /* 0x000fe2000f8e003f */
[----:B---3--:R-:W-:Y:S01]  /*7990*/  LOP3.LUT R4, R5, 0xfffffff8, RZ, 0xc0, !PT ;  /* 0xfffffff805047812 */ /* 0x008fe200078ec0ff */
        /* <DEDUP_REMOVED lines=18> */
.L_x_192:
[----:B------:R-:W-:Y:S01]  /*7ac0*/  BAR.SYNC.DEFER_BLOCKING 0x0 ;  /* 0x0000000000007b1d */ /* 0x000fe20000010000 */
[----:B------:R-:W-:Y:S01]  /*7ad0*/  IMAD.SHL.U32 R8, R4, 0x8, RZ ;  /* 0x0000000804087824 */ /* 0x000fe200078e00ff */
[----:B------:R-:W-:Y:S01]  /*7ae0*/  USHF.R.S32.HI UR12, URZ, 0x1f, UR27 ;  /* 0x0000001f3f0c7899 */ /* 0x000fe2000801141b */
[----:B------:R-:W-:Y:S01]  /*7af0*/  IMAD.U32 R6, RZ, RZ, UR8 ;  /* 0x00000008ff067e24 */ /* 0x000fe2000f8e00ff */
[----:B------:R-:W-:Y:S01]  /*7b00*/  UIMAD UR5, UR25, -0x40, UR5 ;  /* 0xffffffc0190578a4 */ /* 0x000fe2000f8e0205 */
[----:B------:R-:W-:Y:S01]  /*7b10*/  SHF.R.S32.HI R4, RZ, 0x3, R5 ;  /* 0x00000003ff047819 */ /* 0x000fe20000011405 */
[----:B------:R-:W-:Y:S01]  /*7b20*/  UIMAD UR13, UR12, UR8, URZ ;  /* 0x000000080c0d72a4 */ /* 0x000fe2000f8e023f */
[--C-:B------:R-:W-:Y:S01]  /*7b30*/  SHF.R.S32.HI R9, RZ, 0x1f, R8.reuse ;  /* 0x0000001fff097819 */ /* 0x100fe20000011408 */
[----:B------:R-:W-:Y:S01]  /*7b40*/  USHF.R.S32.HI UR20, URZ, 0x1f, UR61 ;  /* 0x0000001f3f147899 */ /* 0x000fe2000801143d */
[C---:B------:R-:W-:Y:S01]  /*7b50*/  IADD3 R10, R4.reuse, 0x20, RZ ;  /* 0x00000020040a7810 */ /* 0x040fe20007ffe0ff */
[----:B------:R-:W-:Y:S01]  /*7b60*/  UIMAD UR13, UR27, UR9, UR13 ;  /* 0x000000091b0d72a4 */ /* 0x000fe2000f8e020d */
[----:B------:R-:W-:Y:S01]  /*7b70*/  ISETP.GE.AND P2, PT, R4, UR5, PT ;  /* 0x0000000504007c0c */ /* 0x000fe2000bf46270 */
[----:B------:R-:W-:Y:S01]  /*7b80*/  IMAD.WIDE.U32 R6, R6, UR27, R8 ;  /* 0x0000001b06067c25 */ /* 0x000fe2000f8e0008 */
[----:B------:R-:W-:Y:S01]  /*7b90*/  ULDC.64 UR14, c[0x0][0x468] ;  /* 0x00011a00000e7ab9 */ /* 0x000fe20000000a00 */
[----:B------:R-:W-:Y:S01]  /*7ba0*/  ISETP.GE.AND P1, PT, R10, UR5, PT ;  /* 0x000000050a007c0c */ /* 0x000fe2000bf26270 */
[----:B------:R-:W-:Y:S01]  /*7bb0*/  BSSY B0, `(.L_x_193) ;  /* 0x0000020000007945 */ /* 0x000fe20003800000 */
[----:B------:R-:W-:Y:S01]  /*7bc0*/  IMAD.U32 R5, RZ, RZ, UR13 ;  /* 0x0000000dff057e24 */ /* 0x000fe2000f8e00ff */
[----:B------:R-:W-:Y:S01]  /*7bd0*/  IADD3 R6, P0, R6, UR18, RZ ;  /* 0x0000001206067c10 */ /* 0x000fe2000ff1e0ff */
[----:B------:R-:W-:Y:S01]  /*7be0*/  UIMAD UR13, UR20, UR14, URZ ;  /* 0x0000000e140d72a4 */ /* 0x000fe2000f8e023f */
[----:B------:R-:W-:-:S02]  /*7bf0*/  SHF.R.S32.HI R52, RZ, 0x1f, R4 ;  /* 0x0000001fff347819 */ /* 0x000fc40000011404 */
[----:B------:R-:W-:Y:S01]  /*7c00*/  IADD3.X R7, R7, UR19, R5, P0, !PT ;  /* 0x0000001307077c10 */ /* 0x000fe200087fe405 */
[----:B------:R-:W-:Y:S01]  /*7c10*/  IMAD.U32 R5, RZ, RZ, UR14 ;  /* 0x0000000eff057e24 */ /* 0x000fe2000f8e00ff */
[----:B------:R-:W-:Y:S01]  /*7c20*/  UIMAD UR15, UR61, UR15, UR13 ;  /* 0x0000000f3d0f72a4 */ /* 0x000fe2000f8e020d */
[----:B------:R1:W2:Y:S02]  /*7c30*/  LDS.128 R36, [R247+0xd000] ;  /* 0x00d00000f7247984 */ /* 0x0002a40000000c00 */
[----:B------:R-:W-:Y:S02]  /*7c40*/  IMAD.WIDE.U32 R10, R5, UR61, R6 ;  /* 0x0000003d050a7c25 */ /* 0x000fe4000f8e0006 */
[----:B------:R1:W3:Y:S03]  /*7c50*/  LDS.128 R32, [R247+0xf000] ;  /* 0x00f00000f7207984 */ /* 0x0002e60000000c00 */
[----:B------:R-:W-:Y:S01]  /*7c60*/  IADD3 R14, R11, UR15, RZ ;  /* 0x0000000f0b0e7c10 */ /* 0x000fe2000fffe0ff */
[----:B------:R1:W4:Y:S04]  /*7c70*/  LDS.128 R28, [R247+0x11000] ;  /* 0x01100000f71c7984 */ /* 0x0003280000000c00 */
[----:B------:R1:W1:Y:S04]  /*7c80*/  LDS.128 R48, [R247+0x13000] ;  /* 0x01300000f7307984 */ /* 0x0002680000000c00 */
[----:B------:R1:W1:Y:S04]  /*7c90*/  LDS.128 R44, [R247+0x15000] ;  /* 0x01500000f72c7984 */ /* 0x0002680000000c00 */
[----:B------:R1:W1:Y:S01]  /*7ca0*/  LDS.128 R40, [R247+0x17000] ;  /* 0x01700000f7287984 */ /* 0x0002620000000c00 */
[----:B------:R-:W-:Y:S05]  /*7cb0*/  @P2 BRA `(.L_x_194) ;  /* 0x00000000003c2947 */ /* 0x000fea0003800000 */
[----:B------:R-:W5:Y:S01]  /*7cc0*/  LDS.128 R20, [R247+0xe000] ;  /* 0x00e00000f7147984 */ /* 0x000f620000000c00 */
[----:B------:R-:W-:Y:S01]  /*7cd0*/  MOV R6, R10 ;  /* 0x0000000a00067202 */ /* 0x000fe20000000f00 */
[----:B------:R-:W-:Y:S01]  /*7ce0*/  IMAD R5, R52, UR8, RZ ;  /* 0x0000000834057c24 */ /* 0x000fe2000f8e02ff */
[----:B------:R-:W-:Y:S01]  /*7cf0*/  MOV R7, R14 ;  /* 0x0000000e00077202 */ /* 0x000fe20000000f00 */
[----:B------:R-:W2:Y:S01]  /*7d00*/  LDS.128 R16, [R247+0xc000] ;  /* 0x00c00000f7107984 */ /* 0x000ea20000000c00 */
[----:B------:R-:W-:Y:S01]  /*7d10*/  ULDC.64 UR14, c[0x0][0x3f0] ;  /* 0x0000fc00000e7ab9 */ /* 0x000fe20000000a00 */
[C---:B------:R-:W-:Y:S02]  /*7d20*/  IMAD R5, R4.reuse, UR9, R5 ;  /* 0x0000000904057c24 */ /* 0x040fe4000f8e0205 */
[----:B------:R-:W3:Y:S01]  /*7d30*/  LDS.128 R24, [R247+0x10000] ;  /* 0x01000000f7187984 */ /* 0x000ee20000000c00 */
[----:B------:R-:W-:-:S05]  /*7d40*/  IMAD.WIDE.U32 R12, R4, UR8, R6 ;  /* 0x00000008040c7c25 */ /* 0x000fca000f8e0006 */
[----:B------:R-:W-:Y:S02]  /*7d50*/  IADD3 R5, R5, R13, RZ ;  /* 0x0000000d05057210 */ /* 0x000fe40007ffe0ff */
[----:B------:R-:W-:-:S04]  /*7d60*/  LEA R6, P0, R12, UR14, 0x1 ;  /* 0x0000000e0c067c11 */ /* 0x000fc8000f8008ff */
[----:B------:R-:W-:-:S05]  /*7d70*/  LEA.HI.X R7, R12, UR15, R5, 0x1, P0 ;  /* 0x0000000f0c077c11 */ /* 0x000fca00080f0c05 */
[----:B-----5:R1:W-:Y:S04]  /*7d80*/  STG.E.128 desc[UR6][R6.64+0x80], R20 ;  /* 0x0000801406007986 */ /* 0x0203e8000c101d06 */
[----:B--2---:R2:W-:Y:S04]  /*7d90*/  STG.E.128 desc[UR6][R6.64], R16 ;  /* 0x0000001006007986 */ /* 0x0045e8000c101d06 */
[----:B---3--:R2:W-:Y:S02]  /*7da0*/  STG.E.128 desc[UR6][R6.64+0x100], R24 ;  /* 0x0001001806007986 */ /* 0x0085e4000c101d06 */
.L_x_194:
[----:B------:R-:W-:Y:S05]  /*7db0*/  BSYNC B0 ;  /* 0x0000000000007941 */ /* 0x000fea0003800000 */
.L_x_193:
[----:B------:R-:W-:Y:S04]  /*7dc0*/  BSSY B0, `(.L_x_195) ;  /* 0x0000010000007945 */ /* 0x000fe80003800000 */
[----:B------:R-:W-:Y:S05]  /*7dd0*/  @P1 BRA `(.L_x_196) ;  /* 0x0000000000381947 */ /* 0x000fea0003800000 */
[----:B------:R-:W-:Y:S01]  /*7de0*/  IADD3 R5, P0, R4, 0x20, RZ ;  /* 0x0000002004057810 */ /* 0x000fe20007f1e0ff */
[----:B------:R-:W-:Y:S01]  /*7df0*/  ULDC.64 UR14, c[0x0][0x3f0] ;  /* 0x0000fc00000e7ab9 */ /* 0x000fe20000000a00 */
[----:B-12---:R-:W-:-:S03]  /*7e00*/  MOV R7, R14 ;  /* 0x0000000e00077202 */ /* 0x006fc60000000f00 */
[----:B------:R-:W-:-:S04]  /*7e10*/  IMAD.X R6, RZ, RZ, R52, P0 ;  /* 0x000000ffff067224 */ /* 0x000fc800000e0634 */
[----:B------:R-:W-:Y:S02]  /*7e20*/  IMAD R12, R6, UR8, RZ ;  /* 0x00000008060c7c24 */ /* 0x000fe4000f8e02ff */
[----:B------:R-:W-:-:S04]  /*7e30*/  IMAD.MOV.U32 R6, RZ, RZ, R10 ;  /* 0x000000ffff067224 */ /* 0x000fc800078e000a */
[----:B------:R-:W-:-:S04]  /*7e40*/  IMAD.WIDE.U32 R10, R5, UR8, R6 ;  /* 0x00000008050a7c25 */ /* 0x000fc8000f8e0006 */
[----:B------:R-:W-:Y:S01]  /*7e50*/  IMAD R5, R5, UR9, R12 ;  /* 0x0000000905057c24 */ /* 0x000fe2000f8e020c */
[----:B------:R-:W-:-:S04]  /*7e60*/  LEA R6, P0, R10, UR14, 0x1 ;  /* 0x0000000e0a067c11 */ /* 0x000fc8000f8008ff */
[----:B------:R-:W-:-:S04]  /*7e70*/  IADD3 R5, R5, R11, RZ ;  /* 0x0000000b05057210 */ /* 0x000fc80007ffe0ff */
[----:B------:R-:W-:-:S05]  /*7e80*/  LEA.HI.X R7, R10, UR15, R5, 0x1, P0 ;  /* 0x0000000f0a077c11 */ /* 0x000fca00080f0c05 */
[----:B------:R1:W-:Y:S04]  /*7e90*/  STG.E.128 desc[UR6][R6.64], R36 ;  /* 0x0000002406007986 */ /* 0x0003e8000c101d06 */
[----:B---3--:R1:W-:Y:S04]  /*7ea0*/  STG.E.128 desc[UR6][R6.64+0x80], R32 ;  /* 0x0000802006007986 */ /* 0x0083e8000c101d06 */
[----:B----4-:R1:W-:Y:S02]  /*7eb0*/  STG.E.128 desc[UR6][R6.64+0x100], R28 ;  /* 0x0001001c06007986 */ /* 0x0103e4000c101d06 */
.L_x_196:
[----:B------:R-:W-:Y:S05]  /*7ec0*/  BSYNC B0 ;  /* 0x0000000000007941 */ /* 0x000fea0003800000 */
.L_x_195:
[----:B-1----:R1:W1:Y:S01]  /*7ed0*/  LDS.128 R20, [R247+0x12000] ;  /* 0x01200000f7147984 */ /* 0x0022620000000c00 */
[----:B------:R-:W-:Y:S01]  /*7ee0*/  UIMAD UR5, UR12, UR10, URZ ;  /* 0x0000000a0c0572a4 */ /* 0x000fe2000f8e023f */
[----:B--2---:R-:W-:Y:S01]  /*7ef0*/  IMAD.U32 R6, RZ, RZ, UR10 ;  /* 0x0000000aff067e24 */ /* 0x004fe2000f8e00ff */
        /* <DEDUP_REMOVED lines=26> */
[----:B------:R1:W-:Y:S04]  /*80a0*/  STG.E.128 desc[UR6][R6.64+0x80], R16 ;  /* 0x0000801006007986 */ /* 0x0003e8000c101d06 */
[----:B------:R1:W-:Y:S02]  /*80b0*/  STG.E.128 desc[UR6][R6.64+0x100], R12 ;  /* 0x0001000c06007986 */ /* 0x0003e4000c101d06 */
.L_x_198:
[----:B------:R-:W-:Y:S05]  /*80c0*/  BSYNC B0 ;  /* 0x0000000000007941 */ /* 0x000fea0003800000 */
.L_x_197:
[----:B------:R-:W-:Y:S05]  /*80d0*/  @P1 BRA `(.L_x_185) ;  /* 0x0000000000381947 */ /* 0x000fea0003800000 */
[----:B------:R-:W-:Y:S01]  /*80e0*/  IADD3 R4, P0, R4, 0x20, RZ ;  /* 0x0000002004047810 */ /* 0x000fe20007f1e0ff */
[----:B------:R-:W-:Y:S01]  /*80f0*/  ULDC.64 UR8, c[0x0][0x3f8] ;  /* 0x0000fe0000087ab9 */ /* 0x000fe20000000a00 */
[----:B-1----:R-:W-:-:S03]  /*8100*/  MOV R7, R5 ;  /* 0x0000000500077202 */ /* 0x002fc60000000f00 */
        /* <DEDUP_REMOVED lines=8> */
[----:B------:R1:W-:Y:S04]  /*8190*/  STG.E.128 desc[UR6][R4.64], R48 ;  /* 0x0000003004007986 */ /* 0x0003e8000c101d06 */
[----:B------:R1:W-:Y:S04]  /*81a0*/  STG.E.128 desc[UR6][R4.64+0x80], R44 ;  /* 0x0000802c04007986 */ /* 0x0003e8000c101d06 */
[----:B------:R1:W-:Y:S02]  /*81b0*/  STG.E.128 desc[UR6][R4.64+0x100], R40 ;  /* 0x0001002804007986 */ /* 0x0003e4000c101d06 */
.L_x_185:
[----:B------:R-:W-:Y:S05]  /*81c0*/  BSYNC B1 ;  /* 0x0000000000017941 */ /* 0x000fea0003800000 */
.L_x_171:
        /* <DEDUP_REMOVED lines=8> */
.L_x_199:
[----:B------:R-:W-:Y:S05]  /*8250*/  EXIT ;  /* 0x000000000000794d */ /* 0x000fea0003800000 */
.L_x_201:
        /* <DEDUP_REMOVED lines=10> */
.L_x_1586:


//--------------------- .text._ZN5flash44flash_bwd_dq_dk_dv_loop_seqk_parallel_kernelI23Flash_bwd_kernel_traitsILi192ELi64ELi64ELi8ELi4ELi2ELi2ELb1ELb1EN7cutlass10bfloat16_tE19Flash_kernel_traitsILi192ELi64ELi64ELi8ES3_EELb0ELb0ELb1ELb1ELb0ELb0ELb0EEEvNS_16Flash_bwd_paramsE --------------------------
	.section	.text._ZN5flash44flash_bwd_dq_dk_dv_loop_seqk_parallel_kernelI23Flash_bwd_kernel_traitsILi192ELi64ELi64ELi8ELi4ELi2ELi2ELb1ELb1EN7cutlass10bfloat16_tE19Flash_kernel_traitsILi192ELi64ELi64ELi8ES3_EELb0ELb0ELb1ELb1ELb0ELb0ELb0EEEvNS_16Flash_bwd_paramsE,"ax",@progbits
	.align	128
        .global         _ZN5flash44flash_bwd_dq_dk_dv_loop_seqk_parallel_kernelI23Flash_bwd_kernel_traitsILi192ELi64ELi64ELi8ELi4ELi2ELi2ELb1ELb1EN7cutlass10bfloat16_tE19Flash_kernel_traitsILi192ELi64ELi64ELi8ES3_EELb0ELb0ELb1ELb1ELb0ELb0ELb0EEEvNS_16Flash_bwd_paramsE
        .type           _ZN5flash44flash_bwd_dq_dk_dv_loop_seqk_parallel_kernelI23Flash_bwd_kernel_traitsILi192ELi64ELi64ELi8ELi4ELi2ELi2ELb1ELb1EN7cutlass10bfloat16_tE19Flash_kernel_traitsILi192ELi64ELi64ELi8ES3_EELb0ELb0ELb1ELb1ELb0ELb0ELb0EEEvNS_16Flash_bwd_paramsE,@function
        .size           _ZN5flash44flash_bwd_dq_dk_dv_loop_seqk_parallel_kernelI23Flash_bwd_kernel_traitsILi192ELi64ELi64ELi8ELi4ELi2ELi2ELb1ELb1EN7cutlass10bfloat16_tE19Flash_kernel_traitsILi192ELi64ELi64ELi8ES3_EELb0ELb0ELb1ELb1ELb0ELb0ELb0EEEvNS_16Flash_bwd_paramsE,(.L_x_1587 - _ZN5flash44flash_bwd_dq_dk_dv_loop_seqk_parallel_kernelI23Flash_bwd_kernel_traitsILi192ELi64ELi64ELi8ELi4ELi2ELi2ELb1ELb1EN7cutlass10bfloat16_tE19Flash_kernel_traitsILi192ELi64ELi64ELi8ES3_EELb0ELb0ELb1ELb1ELb0ELb0ELb0EEEvNS_16Flash_bwd_paramsE)
        .other          _ZN5flash44flash_bwd_dq_dk_dv_loop_seqk_parallel_kernelI23Flash_bwd_kernel_traitsILi192ELi64ELi64ELi8ELi4ELi2ELi2ELb1ELb1EN7cutlass10bfloat16_tE19Flash_kernel_traitsILi192ELi64ELi64ELi8ES3_EELb0ELb0ELb1ELb1ELb0ELb0ELb0EEEvNS_16Flash_bwd_paramsE,@"STO_CUDA_ENTRY STV_DEFAULT"
_ZN5flash44flash_bwd_dq_dk_dv_loop_seqk_parallel_kernelI23Flash_bwd_kernel_traitsILi192ELi64ELi64ELi8ELi4ELi2ELi2ELb1ELb1EN7cutlass10bfloat16_tE19Flash_kernel_traitsILi192ELi64ELi64ELi8ES3_EELb0ELb0ELb1ELb1ELb0ELb0ELb0EEEvNS_16Flash_bwd_paramsE:
.text._ZN5flash44flash_bwd_dq_dk_dv_loop_seqk_parallel_kernelI23Flash_bwd_kernel_traitsILi192ELi64ELi64ELi8ELi4ELi2ELi2ELb1ELb1EN7cutlass10bfloat16_tE19Flash_kernel_traitsILi192ELi64ELi64ELi8ES3_EELb0ELb0ELb1ELb1ELb0ELb0ELb0EEEvNS_16Flash_bwd_paramsE:
        /* <DEDUP_REMOVED lines=24> */
[CC--:B-1----:R-:W-:Y:S02]  /*0180*/  LEA.HI R0, R2.reuse, R7.reuse, RZ, 0x5 ;  /* 0x0000000702007211 */ /* 0x0c2fe400078f28ff */
[CC--:B------:R-:W-:Y:S02]  /*0190*/  LEA.HI R11, R2.reuse, R7.reuse, RZ, 0x3 ;  /* 0x00000007020b7211 */ /* 0x0c0fe400078f18ff */
[CC--:B------:R-:W-:Y:S02]  /*01a0*/  LEA.HI R3, R2.reuse, R7.reuse, RZ, 0x4 ;  /* 0x0000000702037211 */ /* 0x0c0fe400078f20ff */
[CC--:B------:R-:W-:Y:S02]  /*01b0*/  LEA.HI R16, R2.reuse, R7.reuse, RZ, 0x7 ;  /* 0x0000000702107211 */ /* 0x0c0fe400078f38ff */
[CC--:B------:R-:W-:Y:S02]  /*01c0*/  LEA.HI R17, R2.reuse, R7.reuse, RZ, 0x6 ;  /* 0x0000000702117211 */ /* 0x0c0fe400078f30ff */
[----:B------:R-:W-:-:S02]  /*01d0*/  LEA.HI R2, R2, R7, RZ, 0x2 ;  /* 0x0000000702027211 */ /* 0x000fc400078f10ff */
[----:B------:R-:W-:Y:S02]  /*01e0*/  LOP3.LUT R4, R0, 0xffffffe0, RZ, 0xc0, !PT ;  /* 0xffffffe000047812 */ /* 0x000fe400078ec0ff */
[----:B------:R-:W-:Y:S02]  /*01f0*/  LOP3.LUT R5, R11, 0xfffffff8, RZ, 0xc0, !PT ;  /* 0xfffffff80b057812 */ /* 0x000fe400078ec0ff */
[----:B------:R-:W-:Y:S01]  /*0200*/  LOP3.LUT R9, R3, 0xfffffff0, RZ, 0xc0, !PT ;  /* 0xfffffff003097812 */ /* 0x000fe200078ec0ff */
[C---:B------:R-:W-:Y:S01]  /*0210*/  IMAD.IADD R10, R7.reuse, 0x1, -R4 ;  /* 0x00000001070a7824 */ /* 0x040fe200078e0a04 */
[----:B------:R-:W-:Y:S01]  /*0220*/  LOP3.LUT R6, R2, 0x7ffffffc, RZ, 0xc0, !PT ;  /* 0x7ffffffc02067812 */ /* 0x000fe200078ec0ff */
[C---:B------:R-:W-:Y:S01]  /*0230*/  IMAD.IADD R5, R7.reuse, 0x1, -R5 ;  /* 0x0000000107057824 */ /* 0x040fe200078e0a05 */
[----:B------:R-:W-:Y:S01]  /*0240*/  SHF.R.S32.HI R4, RZ, 0x5, R0 ;  /* 0x00000005ff047819 */ /* 0x000fe20000011400 */
[C---:B------:R-:W-:Y:S01]  /*0250*/  IMAD.IADD R9, R7.reuse, 0x1, -R9 ;  /* 0x0000000107097824 */ /* 0x040fe200078e0a09 */
[----:B------:R-:W-:Y:S01]  /*0260*/  SHF.R.S32.HI R8, RZ, 0x2, R2 ;  /* 0x00000002ff087819 */ /* 0x000fe20000011402 */
[----:B------:R-:W-:Y:S01]  /*0270*/  IMAD.IADD R19, R7, 0x1, -R6 ;  /* 0x0000000107137824 */ /* 0x000fe200078e0a06 */
[----:B------:R-:W-:Y:S01]  /*0280*/  SHF.R.S32.HI R7, RZ, 0x1f, R0 ;  /* 0x0000001fff077819 */ /* 0x000fe20000011400 */
[----:B------:R-:W-:Y:S01]  /*0290*/  IMAD.SHL.U32 R20, R5, 0x8, RZ ;  /* 0x0000000805147824 */ /* 0x000fe200078e00ff */
[----:B------:R-:W-:-:S02]  /*02a0*/  SHF.R.S32.HI R6, RZ, 0x4, R3 ;  /* 0x00000004ff067819 */ /* 0x000fc40000011403 */
[-C--:B------:R-:W-:Y:S02]  /*02b0*/  LEA.HI R0, R0, R4.reuse, RZ, 0x1 ;  /* 0x0000000400007211 */ /* 0x080fe400078f08ff */
[----:B------:R-:W-:Y:S01]  /*02c0*/  SHF.R.S32.HI R2, RZ, 0x1f, R2 ;  /* 0x0000001fff027819 */ /* 0x000fe20000011402 */
[----:B------:R-:W-:Y:S01]  /*02d0*/  STL [R1+0x50], R20 ;  /* 0x0000501401007387 */ /* 0x000fe20000100800 */
[----:B------:R-:W-:Y:S02]  /*02e0*/  LEA.HI R7, R7, R4, RZ, 0x2 ;  /* 0x0000000407077211 */ /* 0x000fe400078f10ff */
[----:B------:R-:W-:Y:S02]  /*02f0*/  LEA.HI R3, R3, R6, RZ, 0x1 ;  /* 0x0000000603037211 */ /* 0x000fe400078f08ff */
[----:B------:R-:W-:Y:S02]  /*0300*/  LOP3.LUT R0, R0, 0xfffffffe, RZ, 0xc0, !PT ;  /* 0xfffffffe00007812 */ /* 0x000fe400078ec0ff */
[----:B------:R-:W-:-:S02]  /*0310*/  SHF.R.S32.HI R12, RZ, 0x3, R11 ;  /* 0x00000003ff0c7819 */ /* 0x000fc4000001140b */
[----:B------:R-:W-:Y:S01]  /*0320*/  LEA.HI R2, R2, R8, RZ, 0x3 ;  /* 0x0000000802027211 */ /* 0x000fe200078f18ff */
[----:B------:R-:W-:Y:S01]  /*0330*/  IMAD.IADD R14, R4, 0x1, -R0 ;  /* 0x00000001040e7824 */ /* 0x000fe200078e0a00 */
[----:B------:R-:W-:Y:S01]  /*0340*/  LOP3.LUT R7, R7, 0xfffffffc, RZ, 0xc0, !PT ;  /* 0xfffffffc07077812 */ /* 0x000fe200078ec0ff */
[----:B------:R-:W-:Y:S01]  /*0350*/  IMAD.SHL.U32 R0, R12, 0x40, RZ ;  /* 0x000000400c007824 */ /* 0x000fe200078e00ff */
[----:B------:R-:W-:Y:S02]  /*0360*/  LOP3.LUT R3, R3, 0xfffffffe, RZ, 0xc0, !PT ;  /* 0xfffffffe03037812 */ /* 0x000fe400078ec0ff */
[----:B------:R-:W-:Y:S01]  /*0370*/  LOP3.LUT R2, R2, 0xfffffff8, RZ, 0xc0, !PT ;  /* 0xfffffff802027812 */ /* 0x000fe200078ec0ff */
[----:B------:R-:W-:Y:S01]  /*0380*/  IMAD.IADD R15, R4, 0x1, -R7 ;  /* 0x00000001040f7824 */ /* 0x000fe200078e0a07 */
[C---:B------:R-:W-:Y:S01]  /*0390*/  LOP3.LUT P4, RZ, R5.reuse, 0x4, RZ, 0xc0, !PT ;  /* 0x0000000405ff7812 */ /* 0x040fe2000788c0ff */
[----:B------:R-:W-:Y:S01]  /*03a0*/  IMAD.IADD R12, R6, 0x1, -R3 ;  /* 0x00000001060c7824 */ /* 0x000fe200078e0a03 */
[----:B------:R-:W-:Y:S01]  /*03b0*/  SHF.R.S32.HI R3, RZ, 0x1f, R10 ;  /* 0x0000001fff037819 */ /* 0x000fe2000001140a */
[----:B------:R-:W-:Y:S01]  /*03c0*/  IMAD.IADD R4, R8, 0x1, -R2 ;  /* 0x0000000108047824 */ /* 0x000fe200078e0a02 */
[----:B------:R-:W-:Y:S01]  /*03d0*/  LOP3.LUT R2, R0, 0x1c0, RZ, 0xc0, !PT ;  /* 0x000001c000027812 */ /* 0x000fe200078ec0ff */
[----:B------:R-:W-:Y:S01]  /*03e0*/  IMAD.SHL.U32 R0, R5, 0x40, RZ ;  /* 0x0000004005007824 */ /* 0x000fe200078e00ff */
[----:B------:R-:W-:-:S02]  /*03f0*/  SHF.R.S32.HI R6, RZ, 0x1f, R9 ;  /* 0x0000001fff067819 */ /* 0x000fc40000011409 */
[----:B------:R-:W-:Y:S02]  /*0400*/  LEA.HI R18, R3, R10, RZ, 0x2 ;  /* 0x0000000a03127211 */ /* 0x000fe400078f10ff */
[----:B------:R-:W-:Y:S02]  /*0410*/  LEA.HI R13, R6, R9, RZ, 0x3 ;  /* 0x00000009060d7211 */ /* 0x000fe400078f18ff */
[----:B------:R-:W-:Y:S02]  /*0420*/  LOP3.LUT R7, R2, 0x38, R20, 0xf8, !PT ;  /* 0x0000003802077812 */ /* 0x000fe400078ef814 */
[----:B------:R-:W-:Y:S01]  /*0430*/  SHF.R.U32.HI R3, RZ, 0x3, R2 ;  /* 0x00000003ff037819 */ /* 0x000fe20000011602 */
[----:B------:R-:W-:Y:S01]  /*0440*/  IMAD.SHL.U32 R2, R14, 0x10, RZ ;  /* 0x000000100e027824 */ /* 0x000fe200078e00ff */
[----:B------:R-:W-:Y:S02]  /*0450*/  LOP3.LUT R0, R0, 0x1c0, RZ, 0xc0, !PT ;  /* 0x000001c000007812 */ /* 0x000fe400078ec0ff */
[----:B------:R-:W-:-:S02]  /*0460*/  LOP3.LUT P3, RZ, R5, 0x2, RZ, 0xc0, !PT ;  /* 0x0000000205ff7812 */ /* 0x000fc4000786c0ff */
[----:B------:R-:W-:Y:S02]  /*0470*/  LOP3.LUT R6, R13, 0xfffffff8, RZ, 0xc0, !PT ;  /* 0xfffffff80d067812 */ /* 0x000fe400078ec0ff */
[----:B------:R-:W-:Y:S02]  /*0480*/  LOP3.LUT R5, R4, 0x1, RZ, 0xc0, !PT ;  /* 0x0000000104057812 */ /* 0x000fe400078ec0ff */
[----:B------:R-:W-:Y:S01]  /*0490*/  LOP3.LUT R2, R0, 0x10, R2, 0xf8, !PT ;  /* 0x0000001000027812 */ /* 0x000fe200078ef802 */
[----:B------:R-:W-:Y:S01]  /*04a0*/  IMAD.IADD R8, R9, 0x1, -R6 ;  /* 0x0000000109087824 */ /* 0x000fe200078e0a06 */
[----:B------:R-:W-:Y:S02]  /*04b0*/  ISETP.NE.U32.AND P0, PT, R5, 0x1, PT ;  /* 0x000000010500780c */ /* 0x000fe40003f05070 */
[----:B------:R-:W-:Y:S01]  /*04c0*/  LOP3.LUT R10, R7, R3, RZ, 0x3c, !PT ;  /* 0x00000003070a7212 */ /* 0x000fe200078e3cff */
[----:B------:R-:W-:Y:S01]  /*04d0*/  IMAD.SHL.U32 R3, R12, 0x200, RZ ;  /* 0x000002000c037824 */ /* 0x000fe200078e00ff */
[----:B------:R-:W-:-:S02]  /*04e0*/  LOP3.LUT R9, R2, 0x8, R11, 0xf8, !PT ;  /* 0x0000000802097812 */ /* 0x000fc400078ef80b */
[----:B------:R-:W-:Y:S02]  /*04f0*/  LOP3.LUT R5, R0, 0x8, R11, 0xf8, !PT ;  /* 0x0000000800057812 */ /* 0x000fe400078ef80b */
[----:B------:R-:W-:Y:S02]  /*0500*/  SHF.R.S32.HI R7, RZ, 0x7, R16 ;  /* 0x00000007ff077819 */ /* 0x000fe40000011410 */
[----:B------:R-:W-:Y:S02]  /*0510*/  SHF.R.U32.HI R0, RZ, 0x3, R0 ;  /* 0x00000003ff007819 */ /* 0x000fe40000011600 */
[----:B------:R-:W-:Y:S01]  /*0520*/  SHF.R.S32.HI R2, RZ, 0x6, R17 ;  /* 0x00000006ff027819 */ /* 0x000fe20000011411 */
[----:B------:R-:W-:Y:S01]  /*0530*/  IMAD R6, R7, 0x800, R3 ;  /* 0x0000080007067824 */ /* 0x000fe200078e0203 */
[C---:B------:R-:W-:Y:S01]  /*0540*/  R2P PR, R4.reuse, 0x6 ;  /* 0x0000000604007804 */ /* 0x040fe20000000000 */
[----:B------:R-:W-:Y:S01]  /*0550*/  IMAD.SHL.U32 R4, R4, 0x40, RZ ;  /* 0x0000004004047824 */ /* 0x000fe200078e00ff */
[----:B------:R-:W-:Y:S01]  /*0560*/  LOP3.LUT R5, R5, R0, RZ, 0x3c, !PT ;  /* 0x0000000005057212 */ /* 0x000fe200078e3cff */
[C---:B------:R-:W-:Y:S01]  /*0570*/  IMAD R10, R2.reuse, 0x200, R10 ;  /* 0x00000200020a7824 */ /* 0x040fe200078e020a */
[----:B------:R-:W-:Y:S01]  /*0580*/  LOP3.LUT R3, R3, R9, R0, 0xf6, !PT ;  /* 0x0000000903037212 */ /* 0x000fe200078ef600 */
[----:B------:R-:W-:Y:S01]  /*0590*/  IMAD.SHL.U32 R2, R2, 0x8, RZ ;  /* 0x0000000802027824 */ /* 0x000fe200078e00ff */
[----:B------:R-:W-:Y:S01]  /*05a0*/  LOP3.LUT R0, R4, 0x1c0, RZ, 0xc0, !PT ;  /* 0x000001c004007812 */ /* 0x000fe200078ec0ff */
[----:B------:R-:W-:Y:S01]  /*05b0*/  IMAD.IADD R17, R6, 0x1, R5 ;  /* 0x0000000106117824 */ /* 0x000fe200078e0205 */
[----:B------:R-:W-:Y:S01]  /*05c0*/  LOP3.LUT P6, RZ, R8, 0x4, RZ, 0xc0, !PT ;  /* 0x0000000408ff7812 */ /* 0x000fe200078cc0ff */
[----:B------:R-:W-:Y:S01]  /*05d0*/  IMAD.SHL.U32 R5, R12, 0x20, RZ ;  /* 0x000000200c057824 */ /* 0x000fe200078e00ff */
[----:B------:R-:W-:Y:S01]  /*05e0*/  LOP3.LUT R2, R2, 0x18, RZ, 0xc0, !PT ;  /* 0x0000001802027812 */ /* 0x000fe200078ec0ff */
[----:B------:R-:W-:Y:S01]  /*05f0*/  IMAD.SHL.U32 R6, R7, 0x20, RZ ;  /* 0x0000002007067824 */ /* 0x000fe200078e00ff */
[----:B------:R-:W-:-:S02]  /*0600*/  SHF.R.U32.HI R4, RZ, 0x3, R0 ;  /* 0x00000003ff047819 */ /* 0x000fc40000011600 */
[----:B------:R-:W-:Y:S02]  /*0610*/  LOP3.LUT R7, R2, 0x20, R5, 0xf8, !PT ;  /* 0x0000002002077812 */ /* 0x000fe400078ef805 */
[----:B------:R-:W-:Y:S02]  /*0620*/  LOP3.LUT R5, R0, 0x20, R6, 0xf8, !PT ;  /* 0x0000002000057812 */ /* 0x000fe400078ef806 */
[----:B------:R-:W-:Y:S01]  /*0630*/  LOP3.LUT R6, R4, R0, R2, 0x1e, !PT ;  /* 0x0000000004067212 */ /* 0x000fe200078e1e02 */
[----:B------:R-:W-:Y:S01]  /*0640*/  IMAD.SHL.U32 R0, R19, 0x2, RZ ;  /* 0x0000000213007824 */ /* 0x000fe200078e00ff */
[----:B------:R-:W-:Y:S01]  /*0650*/  LOP3.LUT R4, R5, R4, RZ, 0x3c, !PT ;  /* 0x0000000405047212 */ /* 0x000fe200078e3cff */
[C---:B------:R-:W-:Y:S01]  /*0660*/  IMAD.SHL.U32 R2, R8.reuse, 0x40, RZ ;  /* 0x0000004008027824 */ /* 0x040fe200078e00ff */
[----:B------:R-:W-:Y:S01]  /*0670*/  LOP3.LUT P5, RZ, R8, 0x2, RZ, 0xc0, !PT ;  /* 0x0000000208ff7812 */ /* 0x000fe200078ac0ff */
[--C-:B------:R-:W-:Y:S01]  /*0680*/  IMAD R5, R15, 0x400, R0.reuse ;  /* 0x000004000f057824 */ /* 0x100fe200078e0200 */
[----:B------:R-:W-:Y:S01]  /*0690*/  LEA R3, R3, UR5, 0x1 ;  /* 0x0000000503037c11 */ /* 0x000fe2000f8e08ff */
        /* <DEDUP_REMOVED lines=8> */
[----:B------:R-:W-:Y:S01]  /*0720*/  IMAD.MOV.U32 R6, RZ, RZ, 0x20 ;  /* 0x00000020ff067424 */ /* 0x000fe200078e00ff */
[----:B------:R-:W-:Y:S01]  /*0730*/  LOP3.LUT R4, R0, 0x8, R4, 0xf8, !PT ;  /* 0x0000000800047812 */ /* 0x000fe200078ef804 */
[----:B------:R-:W-:Y:S01]  /*0740*/  VIADD R13, R20, 0x80 ;  /* 0x00000080140d7836 */ /* 0x000fe20000000000 */
[----:B------:R-:W-:-:S02]  /*0750*/  LOP3.LUT R5, R2, R7, R0, 0x1e, !PT ;  /* 0x0000000702057212 */ /* 0x000fc400078e1e00 */
[----:B------:R-:W-:Y:S02]  /*0760*/  SHF.R.S32.HI R0, RZ, 0x2, R18 ;  /* 0x00000002ff007819 */ /* 0x000fe40000011412 */
[----:B------:R-:W-:Y:S02]  /*0770*/  LOP3.LUT R2, R4, R2, RZ, 0x3c, !PT ;  /* 0x0000000204027212 */ /* 0x000fe400078e3cff */
[----:B------:R-:W-:Y:S01]  /*0780*/  LOP3.LUT R8, R8, 0xfffffe00, RZ, 0xc0, !PT ;  /* 0xfffffe0008087812 */ /* 0x000fe200078ec0ff */
[C---:B------:R-:W-:Y:S02]  /*0790*/  IMAD R4, R15.reuse, 0x10, R0 ;  /* 0x000000100f047824 */ /* 0x040fe400078e0200 */
[----:B------:R-:W-:Y:S01]  /*07a0*/  IMAD.U32 R0, RZ, RZ, UR4 ;  /* 0x00000004ff007e24 */ /* 0x000fe2000f8e00ff */
[----:B-----5:R-:W-:Y:S01]  /*07b0*/  USHF.L.U32 UR4, UR47, 0x7, URZ ;  /* 0x000000072f047899 */ /* 0x020fe2000800063f */
[--C-:B------:R-:W-:Y:S01]  /*07c0*/  IMAD R7, R15, 0x400, R8.reuse ;  /* 0x000004000f077824 */ /* 0x100fe200078e0208 */
[----:B------:R1:W-:Y:S01]  /*07d0*/  STL [R1+0x84], R4 ;  /* 0x0000840401007387 */ /* 0x0003e20000100800 */
[----:B------:R-:W-:Y:S01]  /*07e0*/  IMAD R9, R14, 0x400, R8 ;  /* 0x000004000e097824 */ /* 0x000fe200078e0208 */
[----:B------:R-:W-:Y:S01]  /*07f0*/  LOP3.LUT R8, R5, R8, RZ, 0xfc, !PT ;  /* 0x0000000805087212 */ /* 0x000fe200078efcff */
[----:B------:R-:W-:-:S02]  /*0800*/  VIADD R14, R20, 0x40 ;  /* 0x00000040140e7836 */ /* 0x000fc40000000000 */
[----:B------:R-:W-:Y:S01]  /*0810*/  IMAD.U32 R0, RZ, RZ, UR4 ;  /* 0x00000004ff007e24 */ /* 0x000fe2000f8e00ff */
[----:B------:R-:W-:Y:S01]  /*0820*/  ULEA UR4, UR7, UR6, 0x18 ;  /* 0x0000000607047291 */ /* 0x000fe2000f8ec03f */
[----:B------:R-:W-:Y:S01]  /*0830*/  IMAD.IADD R7, R7, 0x1, R2 ;  /* 0x0000000107077824 */ /* 0x000fe200078e0202 */
[----:B------:R-:W-:Y:S01]  /*0840*/  USHF.R.S32.HI UR6, URZ, 0x1f, UR47 ;  /* 0x0000001f3f067899 */ /* 0x000fe2000801142f */
[----:B------:R-:W-:Y:S01]  /*0850*/  IMAD.IADD R9, R2, 0x1, R9 ;  /* 0x0000000102097824 */ /* 0x000fe200078e0209 */
[----:B------:R-:W-:Y:S01]  /*0860*/  USHF.R.S32.HI UR7, URZ, 0x1f, UR56 ;  /* 0x0000001f3f077899 */ /* 0x000fe20008011438 */
[----:B------:R-:W-:Y:S01]  /*0870*/  IMAD.MOV.U32 R5, RZ, RZ, 0x40 ;  /* 0x00000040ff057424 */ /* 0x000fe200078e00ff */
[----:B------:R2:W-:Y:S02]  /*0880*/  STL [R1+0x6c], R14 ;  /* 0x00006c0e01007387 */ /* 0x0005e40000100800 */
[----:B------:R-:W-:Y:S01]  /*0890*/  IMAD.U32 R0, RZ, RZ, UR6 ;  /* 0x00000006ff007e24 */ /* 0x000fe2000f8e00ff */
[----:B------:R-:W-:Y:S01]  /*08a0*/  UIADD3 UR6, UR5, 0x12000, URZ ;  /* 0x0001200005067890 */ /* 0x000fe2000fffe03f */
[----:B------:R-:W-:Y:S01]  /*08b0*/  IMAD.MOV.U32 R0, RZ, RZ, -0x10 ;  /* 0xfffffff0ff007424 */ /* 0x000fe200078e00ff */
[----:B------:R3:W-:Y:S01]  /*08c0*/  STL [R1+0x70], R13 ;  /* 0x0000700d01007387 */ /* 0x0007e20000100800 */
[----:B------:R-:W-:Y:S01]  /*08d0*/  IMAD.U32 R2, RZ, RZ, UR7 ;  /* 0x00000007ff027e24 */ /* 0x000fe2000f8e00ff */
[----:B------:R-:W-:Y:S01]  /*08e0*/  SEL R2, R6, 0xffffffe0, !P3 ;  /* 0xffffffe006027807 */ /* 0x000fe20005800000 */
[----:B------:R-:W-:Y:S01]  /*08f0*/  UIADD3 UR7, UR5, 0xc000, URZ ;  /* 0x0000c00005077890 */ /* 0x000fe2000fffe03f */
[----:B------:R-:W-:Y:S01]  /*0900*/  SEL R10, R0, 0x10, !P0 ;  /* 0x00000010000a7807 */ /* 0x000fe20004000000 */
[----:B------:R4:W-:Y:S01]  /*0910*/  STL [R1+0x2c], R12 ;  /* 0x00002c0c01007387 */ /* 0x0009e20000100800 */
[----:B------:R-:W-:-:S02]  /*0920*/  LEA R0, R17, UR6, 0x1 ;  /* 0x0000000611007c11 */ /* 0x000fc4000f8e08ff */
[C---:B-1----:R-:W-:Y:S02]  /*0930*/  SEL R4, R5.reuse, 0xffffffc0, !P4 ;  /* 0xffffffc005047807 */ /* 0x042fe40006000000 */
[----:B------:R-:W-:Y:S02]  /*0940*/  SEL R6, R6, 0xffffffe0, !P5 ;  /* 0xffffffe006067807 */ /* 0x000fe40006800000 */
[----:B------:R-:W-:Y:S01]  /*0950*/  SEL R5, R5, 0xffffffc0, !P6 ;  /* 0xffffffc005057807 */ /* 0x000fe20007000000 */
[----:B------:R-:W-:Y:S01]  /*0960*/  IMAD.IADD R252, R0, 0x1, R4 ;  /* 0x0000000100fc7824 */ /* 0x000fe200078e0204 */
[----:B------:R-:W-:Y:S02]  /*0970*/  LEA R9, R9, UR6, 0x1 ;  /* 0x0000000609097c11 */ /* 0x000fe4000f8e08ff */
[----:B--2---:R-:W-:Y:S02]  /*0980*/  LEA R14, R16, UR5, 0x1 ;  /* 0x00000005100e7c11 */ /* 0x004fe4000f8e08ff */
[----:B---3--:R-:W-:Y:S01]  /*0990*/  LEA R13, R11, UR7, 0x1 ;  /* 0x000000070b0d7c11 */ /* 0x008fe2000f8e08ff */
[----:B------:R-:W-:Y:S01]  /*09a0*/  ULDC.64 UR6, c[0x0][0x208] ;  /* 0x0000820000067ab9 */ /* 0x000fe20000000a00 */
[----:B------:R-:W-:Y:S01]  /*09b0*/  LEA R11, R7, UR5, 0x1 ;  /* 0x00000005070b7c11 */ /* 0x000fe2000f8e08ff */
[----:B----4-:R-:W-:Y:S01]  /*09c0*/  IMAD.IADD R12, R0, 0x1, R2 ;  /* 0x00000001000c7824 */ /* 0x010fe200078e0202 */
[----:B------:R-:W-:-:S03]  /*09d0*/  IADD3 R2, R2, -0x6000, R0 ;  /* 0xffffa00002027810 */ /* 0x000fc60007ffe000 */
[----:B------:R-:W-:Y:S01]  /*09e0*/  IMAD.IADD R7, R11, 0x1, R6 ;  /* 0x000000010b077824 */ /* 0x000fe200078e0206 */
        /* <DEDUP_REMOVED lines=30> */
.L_x_248:
        /* <DEDUP_REMOVED lines=42> */
[----:B------:R-:W-:-:S04]  /*0e70*/  @!UP3 ULDC.64 UR8, c[0x0][0x318] ;  /* 0x0000c6000008bab9 */ /* 0x000fc80000000a00 */
[----:B------:R-:W5:Y:S01]  /*0e80*/  @!P2 LDG.E R7, desc[UR6][R4.64] ;  /* 0x000000060407a981 */ /* 0x000f62000c1e1900 */
[----:B------:R-:W-:-:S03]  /*0e90*/  @!UP3 UISETP.NE.U32.AND UP1, UPT, UR8, URZ, UPT ;  /* 0x0000003f0800b28c */ /* 0x000fc6000bf25070 */
[----:B------:R-:W-:Y:S01]  /*0ea0*/  @!UP3 ULDC UR8, c[0x0][0x2cc] ;  /* 0x0000b3000008bab9 */ /* 0x000fe20000000800 */
        /* <DEDUP_REMOVED lines=21> */
.L_x_202:
        /* <DEDUP_REMOVED lines=56> */
[----:B------:R-:W-:Y:S02]  /*1380*/  UISETP.NE.AND UP1, UPT, UR33, -0x1, UPT ;  /* 0xffffffff2100788c */ /* 0x000fe4000bf25270 */
[----:B------:R-:W-:Y:S01]  /*1390*/  UISETP.LT.AND UP0, UPT, UR13, UR9, UPT ;  /* 0x000000090d00728c */ /* 0x000fe2000bf01270 */
[----:B-1----:R-:W-:Y:S01]  /*13a0*/  IMAD.MOV R4, RZ, RZ, -R5 ;  /* 0x000000ffff047224 */ /* 0x002fe200078e0a05 */
[----:B------:R-:W-:Y:S02]  /*13b0*/  UIMAD UR22, UR5, UR35, URZ ;  /* 0x00000023051672a4 */ /* 0x000fe4000f8e023f */
[----:B------:R-:W-:Y:S01]  /*13c0*/  UIADD3 UR52, UR19, UR24, URZ ;  /* 0x0000001813347290 */ /* 0x000fe2000fffe03f */
[----:B------:R-:W-:Y:S01]  /*13d0*/  IMAD R6, R4, R8, RZ ;  /* 0x0000000804067224 */ /* 0x000fe200078e02ff */
[----:B------:R-:W-:Y:S01]  /*13e0*/  UIMAD UR19, UR11, UR14, URZ ;  /* 0x0000000e0b1372a4 */ /* 0x000fe2000f8e023f */
[----:B------:R-:W-:Y:S01]  /*13f0*/  IMAD.MOV.U32 R4, RZ, RZ, RZ ;  /* 0x000000ffff047224 */ /* 0x000fe200078e00ff */
[----:B------:R-:W-:Y:S01]  /*1400*/  UIADD3 UR18, UR15, UR18, URZ ;  /* 0x000000120f127290 */ /* 0x000fe2000fffe03f */
[----:B------:R-:W-:-:S02]  /*1410*/  ULDC.U8 UR25, c[0x0][0x3d8] ;  /* 0x0000f60000197ab9 */ /* 0x000fc40000000000 */
[----:B------:R-:W-:Y:S01]  /*1420*/  IMAD.HI.U32 R4, R5, R6, R4 ;  /* 0x0000000605047227 */ /* 0x000fe200078e0004 */
[----:B------:R-:W-:Y:S01]  /*1430*/  MOV R5, R7 ;  /* 0x0000000700057202 */ /* 0x000fe20000000f00 */
[----:B------:R-:W-:Y:S02]  /*1440*/  USEL UR41, UR13, UR9, UP0 ;  /* 0x000000090d297287 */ /* 0x000fe40008000000 */
[----:B------:R-:W-:Y:S02]  /*1450*/  UISETP.NE.AND UP3, UPT, UR25, URZ, UPT ;  /* 0x0000003f1900728c */ /* 0x000fe4000bf65270 */
[----:B------:R-:W-:Y:S01]  /*1460*/  IMAD.HI.U32 R4, R4, R5, RZ ;  /* 0x0000000504047227 */ /* 0x000fe200078e00ff */
[----:B------:R-:W-:Y:S02]  /*1470*/  @UP2 UIADD3 UR52, UR17, UR22, URZ ;  /* 0x0000001611342290 */ /* 0x000fe4000fffe03f */
[----:B------:R-:W-:Y:S01]  /*1480*/  UIMAD.WIDE.U32 UR16, UR10, UR14, URZ ;  /* 0x0000000e0a1072a5 */ /* 0x000fe2000f8e003f */
[----:B------:R-:W-:Y:S01]  /*1490*/  IMAD.MOV R6, RZ, RZ, -R4 ;  /* 0x000000ffff067224 */ /* 0x000fe200078e0a04 */
[----:B------:R-:W-:-:S02]  /*14a0*/  UIMAD UR9, UR10, UR18, UR19 ;  /* 0x000000120a0972a4 */ /* 0x000fc4000f8e0213 */
[----:B------:R-:W-:Y:S01]  /*14b0*/  ULEA UR18, UR41, 0xffffffc0, 0x6 ;  /* 0xffffffc029127891 */ /* 0x000fe2000f8e303f */
[C---:B------:R-:W-:Y:S01]  /*14c0*/  IMAD R5, R8.reuse, R6, R5 ;  /* 0x0000000608057224 */ /* 0x040fe200078e0205 */
[----:B------:R-:W-:Y:S01]  /*14d0*/  ULDC.U8 UR30, c[0x0][0x480] ;  /* 0x00012000001e7ab9 */ /* 0x000fe20000000000 */
[----:B------:R-:W-:Y:S02]  /*14e0*/  UIMAD.WIDE.U32 UR14, UR10, UR5, URZ ;  /* 0x000000050a0e72a5 */ /* 0x000fe4000f8e003f */
[----:B------:R-:W-:Y:S01]  /*14f0*/  @UP1 UIADD3 UR23, UR26, UR33, URZ ;  /* 0x000000211a171290 */ /* 0x000fe2000fffe03f */
[----:B------:R-:W-:Y:S01]  /*1500*/  ISETP.GT.U32.AND P1, PT, R8, R5, PT ;  /* 0x000000050800720c */ /* 0x000fe20003f24070 */
[----:B------:R-:W-:Y:S02]  /*1510*/  UIADD3 UR48, UR17, UR9, URZ ;  /* 0x0000000911307290 */ /* 0x000fe4000fffe03f */
[----:B------:R-:W-:Y:S02]  /*1520*/  UIMAD UR50, UR56, UR31, URZ ;  /* 0x0000001f383272a4 */ /* 0x000fe4000f8e023f */
[----:B------:R-:W-:-:S02]  /*1530*/  UISETP.NE.AND UP4, UPT, UR30, URZ, UPT ;  /* 0x0000003f1e00728c */ /* 0x000fc4000bf85270 */
[----:B------:R-:W-:Y:S02]  /*1540*/  UIMAD UR13, UR11, UR5, URZ ;  /* 0x000000050b0d72a4 */ /* 0x000fe4000f8e023f */
[----:B------:R-:W-:Y:S01]  /*1550*/  UIADD3 UR9, UP0, UR18, UR29, URZ ;  /* 0x0000001d12097290 */ /* 0x000fe2000ff1e03f */
[----:B------:R-:W-:Y:S01]  /*1560*/  @UP1 ULDC.64 UR30, c[0x0][0x248] ;  /* 0x00009200001e1ab9 */ /* 0x000fe20000000a00 */
[----:B------:R-:W-:Y:S02]  /*1570*/  USHF.R.S32.HI UR36, URZ, 0x1f, UR18 ;  /* 0x0000001f3f247899 */ /* 0x000fe40008011412 */
[----:B------:R-:W-:Y:S01]  /*1580*/  @!P1 IMAD.IADD R5, R5, 0x1, -R8 ;  /* 0x0000000105059824 */ /* 0x000fe200078e0a08 */
[----:B------:R-:W-:Y:S01]  /*1590*/  USEL UR55, UR16, UR14, !UP2 ;  /* 0x0000000e10377287 */ /* 0x000fe2000d000000 */
[----:B------:R-:W-:Y:S01]  /*15a0*/  @!P1 IADD3 R4, R4, 0x1, RZ ;  /* 0x0000000104049810 */ /* 0x000fe20007ffe0ff */
[----:B------:R-:W-:Y:S01]  /*15b0*/  ULDC UR40, c[0x0][0x2c4] ;  /* 0x0000b10000287ab9 */ /* 0x000fe20000000800 */
[----:B------:R-:W-:Y:S01]  /*15c0*/  @UP1 UIMAD.WIDE.U32 UR16, UR23, UR30, URZ ;  /* 0x0000001e171012a5 */ /* 0x000fe2000f8e003f */
[----:B------:R-:W-:Y:S01]  /*15d0*/  ISETP.GE.U32.AND P0, PT, R5, R8, PT ;  /* 0x000000080500720c */ /* 0x000fe20003f06070 */
[----:B------:R-:W-:Y:S01]  /*15e0*/  @UP1 UIMAD UR19, UR23, UR31, URZ ;  /* 0x0000001f171312a4 */ /* 0x000fe2000f8e023f */
[----:B------:R-:W-:Y:S01]  /*15f0*/  LOP3.LUT R5, R9, UR56, RZ, 0x3c, !PT ;  /* 0x0000003809057c12 */ /* 0x000fe2000f8e3cff */
[----:B------:R-:W-:Y:S01]  /*1600*/  @UP2 UIADD3 UR48, UR15, UR13, URZ ;  /* 0x0000000d0f302290 */ /* 0x000fe2000fffe03f */
[----:B------:R-:W-:Y:S01]  /*1610*/  PLOP3.LUT P1, PT, PT, PT, UP1, 0x80, 0x0 ;  /* 0x000000000000781c */ /* 0x000fe20003f2f018 */
[----:B------:R-:W-:Y:S01]  /*1620*/  UIMAD UR11, UR11, UR9, URZ ;  /* 0x000000090b0b72a4 */ /* 0x000fe2000f8e023f */
[----:B------:R-:W-:Y:S01]  /*1630*/  ISETP.GE.AND P2, PT, R5, RZ, PT ;  /* 0x000000ff0500720c */ /* 0x000fe20003f46270 */
[----:B------:R-:W-:-:S02]  /*1640*/  UIMAD.WIDE.U32 UR22, UR10, UR9, URZ ;  /* 0x000000090a1672a5 */ /* 0x000fc4000f8e003f */
[----:B------:R-:W-:Y:S02]  /*1650*/  UIADD3.X UR13, UR36, UR20, URZ, UP0, !UPT ;  /* 0x00000014240d7290 */ /* 0x000fe400087fe43f */
[----:B------:R-:W-:Y:S02]  /*1660*/  @UP3 UIMAD UR9, UR47, UR40, URZ ;  /* 0x000000282f0932a4 */ /* 0x000fe4000f8e023f */
[----:B------:R-:W-:Y:S01]  /*1670*/  @UP1 UIADD3 UR27, UR26, UR33, URZ ;  /* 0x000000211a1b1290 */ /* 0x000fe2000fffe03f */
[----:B------:R-:W-:Y:S01]  /*1680*/  @P0 VIADD R4, R4, 0x1 ;  /* 0x0000000104040836 */ /* 0x000fe20000000000 */
[----:B------:R-:W-:Y:S01]  /*1690*/  UIMAD UR11, UR10, UR13, UR11 ;  /* 0x0000000d0a0b72a4 */ /* 0x000fe2000f8e020b */
[----:B------:R-:W-:Y:S01]  /*16a0*/  PLOP3.LUT P0, PT, PT, PT, UP3, 0x80, 0x0 ;  /* 0x000000000000781c */ /* 0x000fe20003f0f038 */
[----:B------:R-:W-:Y:S01]  /*16b0*/  @UP3 USEL UR10, UR9, UR5, !UP2 ;  /* 0x00000005090a3287 */ /* 0x000fe2000d000000 */
[----:B------:R-:W-:Y:S01]  /*16c0*/  IMAD.MOV.U32 R18, RZ, RZ, R4 ;  /* 0x000000ffff127224 */ /* 0x000fe200078e0004 */
[----:B------:R-:W-:Y:S01]  /*16d0*/  @UP1 ULDC.64 UR24, c[0x0][0x250] ;  /* 0x0000940000181ab9 */ /* 0x000fe20000000a00 */
[----:B------:R-:W-:Y:S01]  /*16e0*/  @UP3 ULDC UR9, c[0x0][0x2e4] ;  /* 0x0000b90000093ab9 */ /* 0x000fe20000000800 */
[----:B------:R-:W-:-:S02]  /*16f0*/  @UP1 UIMAD.WIDE.U32 UR14, UR27, UR24, URZ ;  /* 0x000000181b0e12a5 */ /* 0x000fc4000f8e003f */
[----:B------:R-:W-:Y:S01]  /*1700*/  USEL UR54, UR28, URZ, UP4 ;  /* 0x0000003f1c367287 */ /* 0x000fe2000a000000 */
[----:B------:R-:W-:Y:S01]  /*1710*/  @!P2 IADD3 R18, -R18, RZ, RZ ;  /* 0x000000ff1212a210 */ /* 0x000fe20007ffe1ff */
[----:B------:R-:W-:Y:S01]  /*1720*/  @UP3 UIMAD UR28, UR56, UR9, UR10 ;  /* 0x00000009381c32a4 */ /* 0x000fe2000f8e020a */
[----:B------:R-:W-:Y:S01]  /*1730*/  @!P3 LOP3.LUT R18, RZ, R9, RZ, 0x33, !PT ;  /* 0x00000009ff12b212 */ /* 0x000fe200078e33ff */
[----:B------:R-:W-:Y:S02]  /*1740*/  @UP1 UIMAD UR13, UR27, UR25, URZ ;  /* 0x000000191b0d12a4 */ /* 0x000fe4000f8e023f */
[----:B------:R-:W-:Y:S02]  /*1750*/  @!UP3 UIMAD UR9, UR47, UR61, UR56 ;  /* 0x0000003d2f09b2a4 */ /* 0x000fe4000f8e0238 */
[----:B------:R-:W-:Y:S02]  /*1760*/  @!UP2 UIADD3 UR51, UR43, UR37, URZ ;  /* 0x000000252b33a290 */ /* 0x000fe4000fffe03f */
[----:B------:R-:W-:-:S02]  /*1770*/  @UP1 UIADD3 UR46, UR15, UR13, URZ ;  /* 0x0000000d0f2e1290 */ /* 0x000fc4000fffe03f */
        /* <DEDUP_REMOVED lines=21> */
.L_x_204:
        /* <DEDUP_REMOVED lines=13> */
.L_x_205:
        /* <DEDUP_REMOVED lines=11> */
.L_x_206:
[----:B------:R-:W-:-:S04]  /*1a50*/  UIMAD UR5, UR47, UR61, UR56 ;  /* 0x0000003d2f0572a4 */ /* 0x000fc8000f8e0238 */
[----:B------:R-:W-:-:S12]  /*1a60*/  UIMAD UR5, UR5, UR59, URZ ;  /* 0x0000003b050572a4 */ /* 0x000fd8000f8e023f */
.L_x_207:
[----:B------:R-:W2:Y:S01]  /*1a70*/  LDL.64 R6, [R1+0x50] ;  /* 0x0000500001067983 */ /* 0x000ea20000100a00 */
[----:B------:R-:W1:Y:S01]  /*1a80*/  LDC.64 R20, c[0x0][0x420] ;  /* 0x00010800ff147b82 */ /* 0x000e620000000a00 */
[----:B------:R-:W-:Y:S02]  /*1a90*/  ULDC UR9, c[0x0][0x2dc] ;  /* 0x0000b70000097ab9 */ /* 0x000fe40000000800 */
[----:B------:R3:W2:Y:S01]  /*1aa0*/  LDL.64 R32, [R1+0x50] ;  /* 0x0000500001207983 */ /* 0x0006a20000100a00 */
[----:B------:R-:W-:Y:S01]  /*1ab0*/  UIADD3 UR10, UR18, UR5, URZ ;  /* 0x00000005120a7290 */ /* 0x000fe2000fffe03f */
[----:B------:R-:W-:Y:S01]  /*1ac0*/  BSSY B1, `(.L_x_203) ;  /* 0x00007f0000017945 */ /* 0x000fe20003800000 */
[----:B------:R-:W-:Y:S01]  /*1ad0*/  UIMAD UR5, UR9, UR61, URZ ;  /* 0x0000003d090572a4 */ /* 0x000fe2000f8e023f */
[----:B------:R-:W4:Y:S01]  /*1ae0*/  S2R R29, SR_TID.X ;  /* 0x00000000001d7919 */ /* 0x000f220000002100 */
[----:B------:R-:W-:Y:S02]  /*1af0*/  USHF.R.S32.HI UR43, URZ, 0x1f, UR56 ;  /* 0x0000001f3f2b7899 */ /* 0x000fe40008011438 */
        /* <DEDUP_REMOVED lines=70> */
[----:B------:R-:W-:Y:S02]  /*1f60*/  UMOV UR18, UR16 ;  /* 0x0000001000127c82 */ /* 0x000fe40008000000 */
[----:B------:R-:W-:Y:S01]  /*1f70*/  IMAD.IADD R22, R9, 0x1, R5 ;  /* 0x0000000109167824 */ /* 0x000fe200078e0205 */
[----:B------:R-:W-:Y:S01]  /*1f80*/  LEA R34, P3, R10, UR22, 0x1 ;  /* 0x000000160a227c11 */ /* 0x000fe2000f8608ff */
[----:B------:R-:W-:Y:S01]  /*1f90*/  VIADD R23, R11, UR5 ;  /* 0x000000050b177c36 */ /* 0x000fe20008000000 */
[----:B------:R-:W-:Y:S01]  /*1fa0*/  PLOP3.LUT P0, PT, PT, PT, UP0, 0x80, 0x0 ;  /* 0x000000000000781c */ /* 0x000fe20003f0f008 */
[----:B------:R-:W-:Y:S01]  /*1fb0*/  UMOV UR16, UR14 ;  /* 0x0000000e00107c82 */ /* 0x000fe20008000000 */
[----:B------:R-:W-:-:S02]  /*1fc0*/  LEA.HI.X R37, R8, UR11, R22, 0x1, P2 ;  /* 0x0000000b08257c11 */ /* 0x000fc400090f0c16 */
        /* <DEDUP_REMOVED lines=23> */
.L_x_209:
        /* <DEDUP_REMOVED lines=19> */
.L_x_210:
        /* <DEDUP_REMOVED lines=8> */
[----:B------:R-:W-:Y:S01]  /*22f0*/  USHF.R.S32.HI UR19, URZ, 0x1f, UR56 ;  /* 0x0000001f3f137899 */ /* 0x000fe20008011438 */
[----:B------:R-:W-:Y:S01]  /*2300*/  ULDC.64 UR14, c[0x0][0x468] ;  /* 0x00011a00000e7ab9 */ /* 0x000fe20000000a00 */
[----:B------:R-:W-:-:S02]  /*2310*/  ISETP.GE.AND P4, PT, R4, UR8, PT ;  /* 0x0000000804007c0c */ /* 0x000fc4000bf86270 */
[----:B------:R-:W-:Y:S01]  /*2320*/  MOV R5, UR5 ;  /* 0x0000000500057c02 */ /* 0x000fe20008000f00 */
[----:B------:R-:W-:Y:S01]  /*2330*/  UIMAD UR5, UR19, UR14, URZ ;  /* 0x0000000e130572a4 */ /* 0x000fe2000f8e023f */
[----:B------:R-:W-:Y:S01]  /*2340*/  IADD3 R8, P0, R6, UR9, RZ ;  /* 0x0000000906087c10 */ /* 0x000fe2000ff1e0ff */
[----:B------:R-:W-:Y:S02]  /*2350*/  VIADD R6, R4, 0x20 ;  /* 0x0000002004067836 */ /* 0x000fe40000000000 */
[----:B------:R-:W-:Y:S01]  /*2360*/  UIMAD UR15, UR56, UR15, UR5 ;  /* 0x0000000f380f72a4 */ /* 0x000fe2000f8e0205 */
[----:B------:R-:W-:Y:S02]  /*2370*/  IADD3.X R9, R7, UR18, R5, P0, !PT ;  /* 0x0000001207097c10 */ /* 0x000fe400087fe405 */
[----:B------:R-:W-:Y:S02]  /*2380*/  MOV R5, UR14 ;  /* 0x0000000e00057c02 */ /* 0x000fe40008000f00 */
        /* <DEDUP_REMOVED lines=20> */
.L_x_212:
[----:B------:R-:W-:Y:S05]  /*24d0*/  BSYNC B0 ;  /* 0x0000000000007941 */ /* 0x000fea0003800000 */
.L_x_211:
        /* <DEDUP_REMOVED lines=19> */
.L_x_214:
[----:B------:R-:W-:Y:S05]  /*2610*/  BSYNC B0 ;  /* 0x0000000000007941 */ /* 0x000fea0003800000 */
.L_x_213:
        /* <DEDUP_REMOVED lines=32> */
.L_x_216:
[----:B------:R-:W-:Y:S05]  /*2820*/  BSYNC B0 ;  /* 0x0000000000007941 */ /* 0x000fea0003800000 */
.L_x_215:
        /* <DEDUP_REMOVED lines=21> */
.L_x_208:
        /* <DEDUP_REMOVED lines=63> */
.L_x_219:
[----:B------:R-:W-:Y:S05]  /*2d70*/  BSYNC B0 ;  /* 0x0000000000007941 */ /* 0x000fea0003800000 */
.L_x_218:
        /* <DEDUP_REMOVED lines=44> */
.L_x_221:
[----:B------:R-:W-:Y:S05]  /*3040*/  BSYNC B0 ;  /* 0x0000000000007941 */ /* 0x000fea0003800000 */
.L_x_220:
        /* <DEDUP_REMOVED lines=30> */
.L_x_223:
[----:B------:R-:W-:Y:S05]  /*3230*/  BSYNC B0 ;  /* 0x0000000000007941 */ /* 0x000fea0003800000 */
.L_x_222:
        /* <DEDUP_REMOVED lines=37> */
.L_x_225:
[----:B------:R-:W-:Y:S05]  /*3490*/  BSYNC B0 ;  /* 0x0000000000007941 */ /* 0x000fea0003800000 */
.L_x_224:
        /* <DEDUP_REMOVED lines=27> */
.L_x_227:
[----:B------:R-:W-:Y:S05]  /*3650*/  BSYNC B0 ;  /* 0x0000000000007941 */ /* 0x000fea0003800000 */
.L_x_226:
        /* <DEDUP_REMOVED lines=40> */
.L_x_229:
[----:B------:R-:W-:Y:S05]  /*38e0*/  BSYNC B0 ;  /* 0x0000000000007941 */ /* 0x000fea0003800000 */
.L_x_228:
[----:B---3--:R-:W3:Y:S01]  /*38f0*/  LDL R15, [R1+0x84] ;  /* 0x00008400010f7983 */ /* 0x008ee20000100800 */
[----:B------:R-:W-:Y:S01]  /*3900*/  UIMAD UR10, UR38, UR30, URZ ;  /* 0x0000001e260a72a4 */ /* 0x000fe2000f8e023f */
[----:B-1----:R-:W-:Y:S01]  /*3910*/  IMAD.WIDE.U32 R6, R13, UR32, R32 ;  /* 0x000000200d067c25 */ /* 0x002fe2000f8e0020 */
[----:B------:R-:W-:Y:S01]  /*3920*/  BSSY B0, `(.L_x_230) ;  /* 0x0000036000007945 */ /* 0x000fe20003800000 */
[----:B------:R1:W-:Y:S01]  /*3930*/  @P0 STS.128 [R30+0xc000], RZ ;  /* 0x00c000ff1e000388 */ /* 0x0003e20000000c00 */
[----:B------:R-:W-:Y:S01]  /*3940*/  UIMAD UR10, UR32, UR31, UR10 ;  /* 0x0000001f200a72a4 */ /* 0x000fe2000f8e020a */
[----:B------:R-:W-:Y:S02]  /*3950*/  IADD3 R8, P1, R6, UR21, RZ ;  /* 0x0000001506087c10 */ /* 0x000fe4000ff3e0ff */
[----:B------:R1:W-:Y:S03]  /*3960*/  @P0 STS.128 [R30+0xe000], RZ ;  /* 0x00e000ff1e000388 */ /* 0x0003e60000000c00 */
[----:B------:R-:W-:Y:S01]  /*3970*/  MOV R6, UR10 ;  /* 0x0000000a00067c02 */ /* 0x000fe20008000f00 */
[----:B------:R1:W-:Y:S01]  /*3980*/  @P0 STS.128 [R30+0x10000], RZ ;  /* 0x010000ff1e000388 */ /* 0x0003e20000000c00 */
[----:B------:R-:W-:-:S02]  /*3990*/  ULDC.64 UR10, c[0x0][0x260] ;  /* 0x00009800000a7ab9 */ /* 0x000fc40000000a00 */
[----:B------:R-:W-:Y:S01]  /*39a0*/  IADD3.X R9, R7, UR27, R6, P1, !PT ;  /* 0x0000001b07097c10 */ /* 0x000fe20008ffe406 */
[----:B------:R-:W-:-:S04]  /*39b0*/  IMAD R14, R24, UR10, RZ ;  /* 0x0000000a180e7c24 */ /* 0x000fc8000f8e02ff */
[C---:B------:R-:W-:Y:S02]  /*39c0*/  IMAD R14, R18.reuse, UR11, R14 ;  /* 0x0000000b120e7c24 */ /* 0x040fe4000f8e020e */
[----:B------:R-:W-:-:S05]  /*39d0*/  IMAD.WIDE.U32 R8, R18, UR10, R8 ;  /* 0x0000000a12087c25 */ /* 0x000fca000f8e0008 */
[----:B------:R-:W-:Y:S02]  /*39e0*/  IADD3 R14, R9, R14, RZ ;  /* 0x0000000e090e7210 */ /* 0x000fe40007ffe0ff */
[C---:B---3--:R-:W-:Y:S02]  /*39f0*/  IADD3 R5, R15.reuse, 0x8, RZ ;  /* 0x000000080f057810 */ /* 0x048fe40007ffe0ff */
[----:B------:R-:W-:Y:S02]  /*3a00*/  ISETP.GE.AND P6, PT, R15, UR5, PT ;  /* 0x000000050f007c0c */ /* 0x000fe4000bfc6270 */
[----:B------:R-:W-:Y:S01]  /*3a10*/  ISETP.GE.AND P5, PT, R5, UR5, PT ;  /* 0x0000000505007c0c */ /* 0x000fe2000bfa6270 */
[----:B-1----:R-:W-:-:S12]  /*3a20*/  @P0 BRA `(.L_x_231) ;  /* 0x0000000000940947 */ /* 0x002fd80003800000 */
[----:B------:R-:W3:Y:S01]  /*3a30*/  LDL R10, [R1+0x6c] ;  /* 0x00006c00010a7983 */ /* 0x000ee20000100800 */
        /* <DEDUP_REMOVED lines=36> */
.L_x_231:
[----:B------:R-:W-:Y:S05]  /*3c80*/  BSYNC B0 ;  /* 0x0000000000007941 */ /* 0x000fea0003800000 */
.L_x_230:
        /* <DEDUP_REMOVED lines=44> */
.L_x_233:
[----:B------:R-:W-:Y:S05]  /*3f50*/  BSYNC B0 ;  /* 0x0000000000007941 */ /* 0x000fea0003800000 */
.L_x_232:
[----:B------:R-:W-:Y:S01]  /*3f60*/  SHF.R.S32.HI R4, RZ, 0x1f, R15 ;  /* 0x0000001fff047819 */ /* 0x000fe2000001140f */
[C---:B------:R-:W-:Y:S01]  /*3f70*/  IMAD.SHL.U32 R5, R15.reuse, 0x4, RZ ;  /* 0x000000040f057824 */ /* 0x040fe200078e00ff */
[----:B------:R-:W0:Y:S01]  /*3f80*/  LDGDEPBAR ;  /* 0x00000000000079af */ /* 0x000e220000000000 */
[----:B-1-3--:R-:W-:Y:S01]  /*3f90*/  IMAD.MOV.U32 R7, RZ, RZ, 0x7f800000 ;  /* 0x7f800000ff077424 */ /* 0x00afe200078e00ff */
[----:B------:R-:W-:Y:S01]  /*3fa0*/  SHF.L.U64.HI R6, R15, 0x2, R4 ;  /* 0x000000020f067819 */ /* 0x000fe20000010204 */
[----:B------:R-:W-:Y:S01]  /*3fb0*/  ULDC.64 UR22, c[0x0][0x3c8] ;  /* 0x0000f20000167ab9 */ /* 0x000fe20000000a00 */
[----:B------:R-:W-:Y:S01]  /*3fc0*/  IADD3 R4, P0, R5, UR16, RZ ;  /* 0x0000001005047c10 */ /* 0x000fe2000ff1e0ff */
[----:B------:R1:W-:Y:S01]  /*3fd0*/  STL [R1+0x78], R5 ;  /* 0x0000780501007387 */ /* 0x0003e20000100800 */
[----:B------:R-:W-:Y:S02]  /*3fe0*/  UISETP.NE.U32.AND UP1, UPT, UR22, URZ, UPT ;  /* 0x0000003f1600728c */ /* 0x000fe4000bf25070 */
[----:B------:R-:W-:Y:S01]  /*3ff0*/  USHF.R.S32.HI UR10, URZ, 0x1f, UR56 ;  /* 0x0000001f3f0a7899 */ /* 0x000fe20008011438 */
[----:B------:R3:W-:Y:S01]  /*4000*/  STL [R1+0x74], R6 ;  /* 0x0000740601007387 */ /* 0x0007e20000100800 */
[----:B------:R-:W-:Y:S01]  /*4010*/  UISETP.NE.AND.EX UP1, UPT, UR23, URZ, UPT, UP1 ;  /* 0x0000003f1700728c */ /* 0x000fe2000bf25310 */
[----:B------:R-:W-:-:S02]  /*4020*/  ULDC UR27, c[0x0][0x2dc] ;  /* 0x0000b700001b7ab9 */ /* 0x000fc40000000800 */
[----:B------:R-:W5:Y:S01]  /*4030*/  LDL R13, [R1+0x4] ;  /* 0x00000400010d7983 */ /* 0x000f620000100800 */
[----:B------:R-:W-:-:S07]  /*4040*/  ULDC UR19, c[0x0][0x2ec] ;  /* 0x0000bb0000137ab9 */ /* 0x000fce0000000800 */
        /* <DEDUP_REMOVED lines=8> */
[----:B------:R-:W-:Y:S01]  /*40d0*/  PLOP3.LUT P0, PT, PT, PT, UP1, 0x80, 0x0 ;  /* 0x000000000000781c */ /* 0x000fe20003f0f018 */
[----:B------:R-:W-:Y:S01]  /*40e0*/  IMAD.MOV.U32 R240, RZ, RZ, 0x20 ;  /* 0x00000020fff07424 */ /* 0x000fe200078e00ff */
[----:B------:R-:W-:Y:S01]  /*40f0*/  UIADD3 UR21, UR32, UR12, URZ ;  /* 0x0000000c20157290 */ /* 0x000fe2000fffe03f */
[----:B---3--:R-:W-:Y:S01]  /*4100*/  IMAD.MOV.U32 R6, RZ, RZ, 0x7f800000 ;  /* 0x7f800000ff067424 */ /* 0x008fe200078e00ff */
[----:B------:R-:W3:Y:S01]  /*4110*/  @!P6 LDG.E R7, desc[UR6][R4.64] ;  /* 0x000000060407e981 */ /* 0x000ee2000c1e1900 */
[----:B------:R-:W-:Y:S02]  /*4120*/  @UP1 ULEA UR22, UP0, UR10, UR22, 0x2 ;  /* 0x000000160a161291 */ /* 0x000fe4000f80103f */
[----:B------:R-:W-:-:S02]  /*4130*/  @UP1 UIADD3 UR5, UR11, UR5, URZ ;  /* 0x000000050b051290 */ /* 0x000fc4000fffe03f */
[----:B------:R1:W3:Y:S01]  /*4140*/  @!P5 LDG.E R6, desc[UR6][R4.64+0x20] ;  /* 0x000020060406d981 */ /* 0x0002e2000c1e1900 */
        /* <DEDUP_REMOVED lines=25> */
[----:B------:R2:W3:Y:S01]  /*42e0*/  @P0 LDG.E R11, desc[UR6][R4.64] ;  /* 0x00000006040b0981 */ /* 0x0004e2000c1e1900 */
[----:B------:R-:W-:-:S02]  /*42f0*/  CS2R R112, SRZ ;  /* 0x0000000000707805 */ /* 0x000fc4000001ff00 */
[----:B------:R-:W-:Y:S02]  /*4300*/  CS2R R106, SRZ ;  /* 0x00000000006a7805 */ /* 0x000fe4000001ff00 */
[----:B------:R-:W-:Y:S01]  /*4310*/  CS2R R104, SRZ ;  /* 0x0000000000687805 */ /* 0x000fe2000001ff00 */
[----:B------:R-:W1:Y:S01]  /*4320*/  LDSM.16.M88.4 R168, [R252+0x800] ;  /* 0x00080000fca8783b */ /* 0x000e620000000200 */
[----:B------:R-:W-:Y:S02]  /*4330*/  CS2R R102, SRZ ;  /* 0x0000000000667805 */ /* 0x000fe4000001ff00 */
[----:B------:R-:W-:Y:S02]  /*4340*/  CS2R R100, SRZ ;  /* 0x0000000000647805 */ /* 0x000fe4000001ff00 */
[----:B------:R-:W-:Y:S01]  /*4350*/  CS2R R62, SRZ ;  /* 0x00000000003e7805 */ /* 0x000fe2000001ff00 */
[----:B------:R-:W1:Y:S01]  /*4360*/  LDSM.16.M88.4 R196, [R252+0x2000] ;  /* 0x00200000fcc4783b */ /* 0x000e620000000200 */
        /* <DEDUP_REMOVED lines=14> */
[----:B------:R-:W-:Y:S02]  /*4450*/  CS2R R42, SRZ ;  /* 0x00000000002a7805 */ /* 0x000fe4000001ff00 */
[----:B------:R-:W-:-:S02]  /*4460*/  CS2R R40, SRZ ;  /* 0x0000000000287805 */ /* 0x000fc4000001ff00 */
[----:B--2---:R-:W-:Y:S02]  /*4470*/  LEA.HI R5, R28, R29, RZ, 0x4 ;  /* 0x0000001d1c057211 */ /* 0x004fe400078f20ff */
[----:B------:R-:W-:Y:S02]  /*4480*/  CS2R R38, SRZ ;  /* 0x0000000000267805 */ /* 0x000fe4000001ff00 */
[----:B------:R-:W-:Y:S02]  /*4490*/  LOP3.LUT R4, R25, 0xfffffff8, RZ, 0xc0, !PT ;  /* 0xfffffff819047812 */ /* 0x000fe400078ec0ff */
[----:B------:R-:W-:Y:S02]  /*44a0*/  CS2R R36, SRZ ;  /* 0x0000000000247805 */ /* 0x000fe4000001ff00 */
[----:B----4-:R-:W-:Y:S02]  /*44b0*/  CS2R R30, SRZ ;  /* 0x00000000001e7805 */ /* 0x010fe4000001ff00 */
[----:B------:R-:W-:-:S02]  /*44c0*/  CS2R R34, SRZ ;  /* 0x0000000000227805 */ /* 0x000fc4000001ff00 */
[----:B------:R-:W-:Y:S01]  /*44d0*/  CS2R R32, SRZ ;  /* 0x0000000000207805 */ /* 0x000fe2000001ff00 */
[----:B------:R-:W-:Y:S01]  /*44e0*/  IMAD.IADD R4, R29, 0x1, -R4 ;  /* 0x000000011d047824 */ /* 0x000fe200078e0a04 */
[----:B------:R-:W-:Y:S02]  /*44f0*/  CS2R R26, SRZ ;  /* 0x00000000001a7805 */ /* 0x000fe4000001ff00 */
[----:B------:R-:W-:Y:S02]  /*4500*/  CS2R R22, SRZ ;  /* 0x0000000000167805 */ /* 0x000fe4000001ff00 */
[----:B------:R-:W-:Y:S01]  /*4510*/  CS2R R20, SRZ ;  /* 0x0000000000147805 */ /* 0x000fe2000001ff00 */
[C---:B------:R-:W-:Y:S01]  /*4520*/  IMAD.SHL.U32 R9, R4.reuse, 0x40, RZ ;  /* 0x0000004004097824 */ /* 0x040fe200078e00ff */
[----:B------:R-:W-:Y:S01]  /*4530*/  LOP3.LUT P1, RZ, R4, 0x2, RZ, 0xc0, !PT ;  /* 0x0000000204ff7812 */ /* 0x000fe2000782c0ff */
[----:B------:R-:W-:Y:S01]  /*4540*/  ULDC UR24, c[0x0][0x2d0] ;  /* 0x0000b40000187ab9 */ /* 0x000fe20000000800 */
[----:B------:R-:W-:-:S02]  /*4550*/  ULDC UR25, c[0x0][0x398] ;  /* 0x0000e60000197ab9 */ /* 0x000fc40000000800 */
[----:B------:R-:W-:-:S05]  /*4560*/  SEL R240, R240, 0xffffffe0, !P1 ;  /* 0xffffffe0f0f07807 */ /* 0x000fca0004800000 */
[----:B------:R-:W-:-:S05]  /*4570*/  IMAD.IADD R240, R240, 0x1, R252 ;  /* 0x00000001f0f07824 */ /* 0x000fca00078e02fc */
[----:B------:R-:W2:Y:S04]  /*4580*/  LDSM.16.M88.4 R172, [R240] ;  /* 0x00000000f0ac783b */ /* 0x000ea80000000200 */
[----:B------:R-:W4:Y:S04]  /*4590*/  LDSM.16.M88.4 R176, [R240+0x800] ;  /* 0x00080000f0b0783b */ /* 0x000f280000000200 */
[----:B------:R-:W1:Y:S04]  /*45a0*/  LDSM.16.M88.4 R204, [R240+0x2000] ;  /* 0x00200000f0cc783b */ /* 0x000e680000000200 */
[----:B------:R-:W1:Y:S04]  /*45b0*/  LDSM.16.M88.4 R208, [R240+0x2800] ;  /* 0x00280000f0d0783b */ /* 0x000e680000000200 */
[----:B------:R-:W1:Y:S04]  /*45c0*/  LDSM.16.M88.4 R236, [R240+0x4000] ;  /* 0x00400000f0ec783b */ /* 0x000e680000000200 */
[----:B------:R-:W1:Y:S01]  /*45d0*/  LDSM.16.M88.4 R240, [R240+0x4800] ;  /* 0x00480000f0f0783b */ /* 0x000e620000000200 */
[----:B------:R-:W2:Y:S01]  /*45e0*/  @P0 MUFU.RCP R10, UR5 ;  /* 0x00000005000a0d08 */ /* 0x000ea20008001000 */
[----:B------:R-:W-:Y:S01]  /*45f0*/  UIADD3 UR22, -UR8, 0x40, UR21 ;  /* 0x0000004008167890 */ /* 0x000fe2000fffe115 */
[----:B------:R-:W-:Y:S01]  /*4600*/  UMOV UR5, URZ ;  /* 0x0000003f00057c82 */ /* 0x000fe20008000000 */
[----:B------:R-:W-:-:S02]  /*4610*/  UIADD3 UR23, UR32, 0x40, URZ ;  /* 0x0000004020177890 */ /* 0x000fc4000fffe03f */
[----:B------:R-:W-:Y:S01]  /*4620*/  UIADD3 UR22, UR22, -UR42, URZ ;  /* 0x8000002a16167290 */ /* 0x000fe2000fffe03f */
[----:B------:R-:W-:Y:S01]  /*4630*/  UMOV UR13, UR60 ;  /* 0x0000003c000d7c82 */ /* 0x000fe20008000000 */
[----:B-----5:R-:W1:Y:S04]  /*4640*/  LDSM.16.M88.4 R156, [R13] ;  /* 0x000000000d9c783b */ /* 0x020e680000000200 */
[----:B------:R-:W1:Y:S04]  /*4650*/  LDSM.16.M88.4 R160, [R13+0x800] ;  /* 0x000800000da0783b */ /* 0x000e680000000200 */
[----:B------:R-:W1:Y:S04]  /*4660*/  LDSM.16.M88.4 R188, [R13+0x2000] ;  /* 0x002000000dbc783b */ /* 0x000e680000000200 */
[----:B------:R-:W1:Y:S04]  /*4670*/  LDSM.16.M88.4 R192, [R13+0x2800] ;  /* 0x002800000dc0783b */ /* 0x000e680000000200 */
[----:B------:R-:W1:Y:S04]  /*4680*/  LDSM.16.M88.4 R220, [R13+0x4000] ;  /* 0x004000000ddc783b */ /* 0x000e680000000200 */
[----:B------:R-:W1:Y:S04]  /*4690*/  LDSM.16.M88.4 R224, [R13+0x4800] ;  /* 0x004800000de0783b */ /* 0x000e680000000200 */
[----:B---3--:R3:W-:Y:S04]  /*46a0*/  STL [R1+0x64], R7 ;  /* 0x0000640701007387 */ /* 0x0087e80000100800 */
[----:B------:R5:W-:Y:S01]  /*46b0*/  STL [R1+0x68], R6 ;  /* 0x0000680601007387 */ /* 0x000be20000100800 */
[----:B---3--:R-:W-:-:S04]  /*46c0*/  SHF.R.S32.HI R7, RZ, 0x4, R5 ;  /* 0x00000004ff077819 */ /* 0x008fc80000011405 */
[----:B------:R-:W-:Y:S02]  /*46d0*/  LEA.HI R5, R5, R7, RZ, 0x1 ;  /* 0x0000000705057211 */ /* 0x000fe400078f08ff */
[----:B-----5:R-:W-:Y:S02]  /*46e0*/  LEA.HI R6, R28, R29, RZ, 0x7 ;  /* 0x0000001d1c067211 */ /* 0x020fe400078f38ff */
[----:B------:R-:W-:Y:S02]  /*46f0*/  LOP3.LUT R8, R5, 0xfffffffe, RZ, 0xc0, !PT ;  /* 0xfffffffe05087812 */ /* 0x000fe400078ec0ff */
[----:B------:R-:W-:Y:S02]  /*4700*/  SHF.R.S32.HI R5, RZ, 0x7, R6 ;  /* 0x00000007ff057819 */ /* 0x000fe40000011406 */
[----:B------:R-:W-:Y:S01]  /*4710*/  LOP3.LUT R6, R9, 0x1c0, RZ, 0xc0, !PT ;  /* 0x000001c009067812 */ /* 0x000fe200078ec0ff */
[----:B------:R-:W-:-:S03]  /*4720*/  IMAD.IADD R7, R7, 0x1, -R8 ;  /* 0x0000000107077824 */ /* 0x000fc600078e0a08 */
[----:B------:R-:W-:Y:S01]  /*4730*/  LOP3.LUT R8, R6, 0x8, R25, 0xf8, !PT ;  /* 0x0000000806087812 */ /* 0x000fe200078ef819 */
[----:B------:R-:W-:Y:S01]  /*4740*/  IMAD.SHL.U32 R7, R7, 0x200, RZ ;  /* 0x0000020007077824 */ /* 0x000fe200078e00ff */
[----:B------:R-:W-:Y:S01]  /*4750*/  SHF.R.U32.HI R6, RZ, 0x3, R6 ;  /* 0x00000003ff067819 */ /* 0x000fe20000011606 */
[C---:B------:R-:W-:Y:S02]  /*4760*/  IMAD.SHL.U32 R9, R5.reuse, 0x20, RZ ;  /* 0x0000002005097824 */ /* 0x040fe400078e00ff */
[----:B------:R-:W-:Y:S01]  /*4770*/  IMAD R5, R5, 0x800, R7 ;  /* 0x0000080005057824 */ /* 0x000fe200078e0207 */
[----:B------:R-:W-:Y:S01]  /*4780*/  LOP3.LUT R8, R8, R6, RZ, 0x3c, !PT ;  /* 0x0000000608087212 */ /* 0x000fe200078e3cff */
[----:B------:R-:W-:-:S04]  /*4790*/  IMAD.SHL.U32 R29, R29, 0x2, RZ ;  /* 0x000000021d1d7824 */ /* 0x000fc800078e00ff */
[----:B------:R-:W-:Y:S01]  /*47a0*/  IMAD.IADD R4, R5, 0x1, R8 ;  /* 0x0000000105047824 */ /* 0x000fe200078e0208 */
[----:B------:R-:W-:Y:S01]  /*47b0*/  LOP3.LUT R9, R9, 0x6, R29, 0xf8, !PT ;  /* 0x0000000609097812 */ /* 0x000fe200078ef81d */
[----:B------:R-:W-:-:S03]  /*47c0*/  IMAD.U32 R6, RZ, RZ, UR49 ;  /* 0x00000031ff067e24 */ /* 0x000fc6000f8e00ff */
[----:B------:R-:W-:Y:S01]  /*47d0*/  LEA R14, R4, UR4, 0x1 ;  /* 0x00000004040e7c11 */ /* 0x000fe2000f8e08ff */
[----:B------:R-:W-:-:S04]  /*47e0*/  IMAD R12, R6, 0x40, R9 ;  /* 0x00000040060c7824 */ /* 0x000fc800078e0209 */
[----:B------:R3:W1:Y:S04]  /*47f0*/  LDSM.16.M88.4 R148, [R14+0x12000] ;  /* 0x012000000e94783b */ /* 0x0006680000000200 */
[----:B------:R3:W1:Y:S04]  /*4800*/  LDSM.16.M88.4 R152, [R14+0x12800] ;  /* 0x012800000e98783b */ /* 0x0006680000000200 */
[----:B------:R3:W1:Y:S04]  /*4810*/  LDSM.16.M88.4 R180, [R14+0x14000] ;  /* 0x014000000eb4783b */ /* 0x0006680000000200 */
[----:B------:R3:W1:Y:S04]  /*4820*/  LDSM.16.M88.4 R184, [R14+0x14800] ;  /* 0x014800000eb8783b */ /* 0x0006680000000200 */
[----:B------:R3:W1:Y:S04]  /*4830*/  LDSM.16.M88.4 R212, [R14+0x16000] ;  /* 0x016000000ed4783b */ /* 0x0006680000000200 */
[----:B------:R3:W1:Y:S01]  /*4840*/  LDSM.16.M88.4 R216, [R14+0x16800] ;  /* 0x016800000ed8783b */ /* 0x0006620000000200 */
[----:B------:R-:W-:-:S05]  /*4850*/  IADD3 R4, R15, -UR12, -R12 ;  /* 0x8000000c0f047c10 */ /* 0x000fca000fffe80c */
[----:B------:R-:W-:Y:S01]  /*4860*/  VIADD R4, R4, UR8 ;  /* 0x0000000804047c36 */ /* 0x000fe20008000000 */
[----:B------:R3:W-:Y:S04]  /*4870*/  STL [R1+0x38], R12 ;  /* 0x0000380c01007387 */ /* 0x0007e80000100800 */
[----:B------:R3:W-:Y:S04]  /*4880*/  STL [R1], R14 ;  /* 0x0000000e01007387 */ /* 0x0007e80000100800 */
[----:B------:R3:W-:Y:S01]  /*4890*/  STL [R1+0x88], R4 ;  /* 0x0000880401007387 */ /* 0x0007e20000100800 */
[----:B--2---:R-:W-:-:S05]  /*48a0*/  @P0 FMUL.FTZ R5, R11, R10 ;  /* 0x0000000a0b050220 */ /* 0x004fca0000410000 */
[----:B------:R-:W-:Y:S02]  /*48b0*/  @P0 R2UR UR10, R5 ;  /* 0x00000000050a02ca */ /* 0x000fe400000e0000 */
[----:B------:R-:W-:Y:S02]  /*48c0*/  CS2R R28, SRZ ;  /* 0x00000000001c7805 */ /* 0x000fe4000001ff00 */
[----:B------:R-:W-:-:S09]  /*48d0*/  CS2R R24, SRZ ;  /* 0x0000000000187805 */ /* 0x000fd2000001ff00 */
[----:B----4-:R-:W-:-:S05]  /*48e0*/  @UP1 UMOV UR5, UR10 ;  /* 0x0000000a00051c82 */ /* 0x010fca0008000000 */
.L_x_238:
[----:B------:R-:W2:Y:S01]  /*48f0*/  LDL R79, [R1] ;  /* 0x00000000014f7983 */ /* 0x000ea20000100800 */
[----:B------:R-:W-:Y:S01]  /*4900*/  USHF.L.U32 UR10, UR9, 0x6, URZ ;  /* 0x00000006090a7899 */ /* 0x000fe2000800063f */
[----:B------:R-:W-:Y:S02]  /*4910*/  UMOV UR11, UR60 ;  /* 0x0000003c000b7c82 */ /* 0x000fe40008000000 */
[----:B------:R-:W4:Y:S01]  /*4920*/  LDL R249, [R1+0x8] ;  /* 0x0000080001f97983 */ /* 0x000f220000100800 */
[----:B------:R-:W-:Y:S03]  /*4930*/  UISETP.GE.AND UP0, UPT, UR10, UR22, UPT ;  /* 0x000000160a00728c */ /* 0x000fe6000bf06270 */
[----:B---3--:R-:W3:Y:S04]  /*4940*/  LDL R78, [R1+0x4] ;  /* 0x00000400014e7983 */ /* 0x008ee80000100800 */
[----:B------:R-:W3:Y:S04]  /*4950*/  LDL R248, [R1+0xc] ;  /* 0x00000c0001f87983 */ /* 0x000ee80000100800 */
[----:B------:R-:W3:Y:S04]  /*4960*/  LDL R247, [R1+0x18] ;  /* 0x0000180001f77983 */ /* 0x000ee80000100800 */
[----:B------:R-:W3:Y:S04]  /*4970*/  LDL R77, [R1+0x10] ;  /* 0x00001000014d7983 */ /* 0x000ee80000100800 */
[----:B------:R-:W3:Y:S04]  /*4980*/  LDL R246, [R1+0x14] ;  /* 0x0000140001f67983 */ /* 0x000ee80000100800 */
[----:B------:R-:W0:Y:S04]  /*4990*/  LDGDEPBAR ;  /* 0x00000000000079af */ /* 0x000e280000000000 */
[----:B------:R-:W3:Y:S01]  /*49a0*/  LDL R76, [R1+0x88] ;  /* 0x00008800014c7983 */ /* 0x000ee20000100800 */
[----:B------:R-:W-:Y:S04]  /*49b0*/  DEPBAR.LE SB0, 0x0 ;  /* 0x000080000000791a */ /* 0x000fe80000000000 */
[----:B------:R-:W-:Y:S06]  /*49c0*/  BAR.SYNC.DEFER_BLOCKING 0x0 ;  /* 0x0000000000007b1d */ /* 0x000fec0000010000 */
[----:B--2---:R-:W-:Y:S04]  /*49d0*/  LDSM.16.M88.4 R8, [R79+0xc000] ;  /* 0x00c000004f08783b */ /* 0x004fe80000000200 */
[----:B----4-:R-:W2:Y:S04]  /*49e0*/  LDSM.16.M88.4 R16, [R249] ;  /* 0x00000000f910783b */ /* 0x010ea80000000200 */
        /* <DEDUP_REMOVED lines=79> */
[----:B------:R2:W3:Y:S04]  /*4ee0*/  LDSM.16.M88.4 R72, [R77+0x4800] ;  /* 0x004800004d48783b */ /* 0x0004e80000000200 */
[----:B--2---:R-:W2:Y:S01]  /*4ef0*/  LDL R77, [R1+0x78] ;  /* 0x00007800014d7983 */ /* 0x004ea20000100800 */
[C---:B---3--:R-:W-:Y:S06]  /*4f00*/  HMMA.16816.F32.BF16 R12, R68.reuse, R72, R12 ;  /* 0x00000048440c723c */ /* 0x048fec000004180c */
[----:B------:R-:W-:Y:S05]  /*4f10*/  HMMA.16816.F32.BF16 R16, R68, R74, R16 ;  /* 0x0000004a4410723c */ /* 0x000fea0000041810 */
[----:B------:R-:W-:Y:S02]  /*4f20*/  VIADD R72, R76, UR10 ;  /* 0x0000000a4c487c36 */ /* 0x000fe40008000000 */
[----:B------:R-:W3:Y:S04]  /*4f30*/  LDL R76, [R1+0x74] ;  /* 0x00007400014c7983 */ /* 0x000ee80000100800 */
[----:B------:R-:W-:Y:S01]  /*4f40*/  IABS R71, R72 ;  /* 0x0000004800477213 */ /* 0x000fe20000000000 */
[C---:B------:R-:W-:Y:S02]  /*4f50*/  VIADD R68, R72.reuse, 0x8 ;  /* 0x0000000848447836 */ /* 0x040fe40000000000 */
[C---:B------:R-:W-:Y:S01]  /*4f60*/  VIADD R69, R72.reuse, 0xfffffff8 ;  /* 0xfffffff848457836 */ /* 0x040fe20000000000 */
[----:B------:R-:W-:Y:S01]  /*4f70*/  I2FP.F32.S32 R71, R71 ;  /* 0x0000004700477245 */ /* 0x000fe20000201400 */
[----:B------:R-:W-:Y:S01]  /*4f80*/  VIADD R70, R72, 0xffffffff ;  /* 0xffffffff48467836 */ /* 0x000fe20000000000 */
[----:B------:R-:W-:Y:S01]  /*4f90*/  ISETP.GE.AND P0, PT, R68, RZ, PT ;  /* 0x000000ff4400720c */ /* 0x000fe20003f06270 */
[C---:B------:R-:W-:Y:S01]  /*4fa0*/  VIADD R74, R72.reuse, 0xfffffff0 ;  /* 0xfffffff0484a7836 */ /* 0x040fe20000000000 */
[----:B------:R-:W-:Y:S01]  /*4fb0*/  ISETP.GE.AND P1, PT, R69, RZ, PT ;  /* 0x000000ff4500720c */ /* 0x000fe20003f26270 */
[----:B------:R-:W-:Y:S01]  /*4fc0*/  VIADD R73, R72, 0xffffffef ;  /* 0xffffffef48497836 */ /* 0x000fe20000000000 */
[----:B------:R-:W-:Y:S01]  /*4fd0*/  ISETP.GE.AND P2, PT, R70, RZ, PT ;  /* 0x000000ff4600720c */ /* 0x000fe20003f46270 */
[C---:B------:R-:W-:Y:S01]  /*4fe0*/  FFMA.FTZ R4, R71.reuse, -UR5, R4 ;  /* 0x8000000547047c23 */ /* 0x040fe20008010004 */
[----:B------:R-:W-:Y:S01]  /*4ff0*/  ISETP.GE.AND P4, PT, R74, RZ, PT ;  /* 0x000000ff4a00720c */ /* 0x000fe20003f86270 */
[----:B------:R-:W-:Y:S01]  /*5000*/  FFMA.FTZ R10, R71, -UR5, R10 ;  /* 0x80000005470a7c23 */ /* 0x000fe2000801000a */
[----:B------:R-:W-:Y:S01]  /*5010*/  ISETP.GE.AND P3, PT, R73, RZ, PT ;  /* 0x000000ff4900720c */ /* 0x000fe20003f66270 */
[C---:B------:R-:W-:Y:S04]  /*5020*/  VIADD R71, R72.reuse, 0xffffffe8 ;  /* 0xffffffe848477836 */ /* 0x040fe80000000000 */
[C---:B------:R-:W-:Y:S02]  /*5030*/  @!P0 IADD3 R68, -R72.reuse, -0x8, RZ ;  /* 0xfffffff848448810 */ /* 0x040fe40007ffe1ff */
[C---:B------:R-:W-:Y:S02]  /*5040*/  @!P1 IADD3 R69, -R72.reuse, 0x8, RZ ;  /* 0x0000000848459810 */ /* 0x040fe40007ffe1ff */
[----:B------:R-:W-:Y:S02]  /*5050*/  I2FP.F32.S32 R68, R68 ;  /* 0x0000004400447245 */ /* 0x000fe40000201400 */
[----:B------:R-:W-:Y:S02]  /*5060*/  @!P2 IADD3 R70, -R72, 0x1, RZ ;  /* 0x000000014846a810 */ /* 0x000fe40007ffe1ff */
[----:B------:R-:W-:Y:S01]  /*5070*/  I2FP.F32.S32 R69, R69 ;  /* 0x0000004500457245 */ /* 0x000fe20000201400 */
[----:B------:R-:W-:Y:S01]  /*5080*/  FFMA.FTZ R6, R68, -UR5, R6 ;  /* 0x8000000544067c23 */ /* 0x000fe20008010006 */
[----:B------:R-:W-:Y:S01]  /*5090*/  I2FP.F32.S32 R70, R70 ;  /* 0x0000004600467245 */ /* 0x000fe20000201400 */
[C---:B------:R-:W-:Y:S01]  /*50a0*/  VIADD R68, R72.reuse, 0x7 ;  /* 0x0000000748447836 */ /* 0x040fe20000000000 */
[----:B------:R-:W-:Y:S01]  /*50b0*/  ISETP.GE.AND P2, PT, R71, RZ, PT ;  /* 0x000000ff4700720c */ /* 0x000fe20003f46270 */
[C---:B------:R-:W-:Y:S01]  /*50c0*/  FFMA.FTZ R8, R69.reuse, -UR5, R8 ;  /* 0x8000000545087c23 */ /* 0x040fe20008010008 */
[----:B------:R-:W-:Y:S01]  /*50d0*/  @!P4 IADD3 R74, -R72, 0x10, RZ ;  /* 0x00000010484ac810 */ /* 0x000fe20007ffe1ff */
[----:B------:R-:W-:Y:S01]  /*50e0*/  FFMA.FTZ R14, R69, -UR5, R14 ;  /* 0x80000005450e7c23 */ /* 0x000fe2000801000e */
[----:B------:R-:W-:Y:S01]  /*50f0*/  ISETP.GE.AND P0, PT, R68, RZ, PT ;  /* 0x000000ff4400720c */ /* 0x000fe20003f06270 */
[C---:B------:R-:W-:Y:S01]  /*5100*/  VIADD R69, R72.reuse, 0xfffffff7 ;  /* 0xfffffff748457836 */ /* 0x040fe20000000000 */
[----:B------:R-:W-:Y:S01]  /*5110*/  @!P3 IADD3 R73, -R72, 0x11, RZ ;  /* 0x000000114849b810 */ /* 0x000fe20007ffe1ff */
[C---:B------:R-:W-:Y:S01]  /*5120*/  FFMA.FTZ R5, R70.reuse, -UR5, R5 ;  /* 0x8000000546057c23 */ /* 0x040fe20008010005 */
[----:B------:R-:W-:Y:S01]  /*5130*/  I2FP.F32.S32 R74, R74 ;  /* 0x0000004a004a7245 */ /* 0x000fe20000201400 */
[----:B------:R-:W-:Y:S01]  /*5140*/  FFMA.FTZ R11, R70, -UR5, R11 ;  /* 0x80000005460b7c23 */ /* 0x000fe2000801000b */
[----:B------:R-:W-:Y:S01]  /*5150*/  ISETP.GE.AND P5, PT, R69, RZ, PT ;  /* 0x000000ff4500720c */ /* 0x000fe20003fa6270 */
[----:B------:R-:W-:Y:S01]  /*5160*/  VIADD R70, R72, 0xffffffe7 ;  /* 0xffffffe748467836 */ /* 0x000fe20000000000 */
[----:B------:R-:W-:Y:S01]  /*5170*/  I2FP.F32.S32 R73, R73 ;  /* 0x0000004900497245 */ /* 0x000fe20000201400 */
[----:B------:R-:W-:Y:S01]  /*5180*/  FFMA.FTZ R12, R74, -UR5, R12 ;  /* 0x800000054a0c7c23 */ /* 0x000fe2000801000c */
[----:B------:R-:W-:Y:S01]  /*5190*/  @!P2 IADD3 R71, -R72, 0x18, RZ ;  /* 0x000000184847a810 */ /* 0x000fe20007ffe1ff */
[----:B------:R-:W-:Y:S01]  /*51a0*/  FFMA.FTZ R18, R74, -UR5, R18 ;  /* 0x800000054a127c23 */ /* 0x000fe20008010012 */
[----:B------:R-:W-:Y:S01]  /*51b0*/  ISETP.GE.AND P1, PT, R70, RZ, PT ;  /* 0x000000ff4600720c */ /* 0x000fe20003f26270 */
[C---:B------:R-:W-:Y:S01]  /*51c0*/  FFMA.FTZ R13, R73.reuse, -UR5, R13 ;  /* 0x80000005490d7c23 */ /* 0x040fe2000801000d */
[C---:B------:R-:W-:Y:S01]  /*51d0*/  @!P0 IADD3 R68, -R72.reuse, -0x7, RZ ;  /* 0xfffffff948448810 */ /* 0x040fe20007ffe1ff */
[----:B------:R-:W-:Y:S01]  /*51e0*/  FFMA.FTZ R19, R73, -UR5, R19 ;  /* 0x8000000549137c23 */ /* 0x000fe20008010013 */
[----:B------:R-:W-:Y:S02]  /*51f0*/  I2FP.F32.S32 R71, R71 ;  /* 0x0000004700477245 */ /* 0x000fe40000201400 */
[----:B------:R-:W-:Y:S02]  /*5200*/  I2FP.F32.S32 R75, R68 ;  /* 0x00000044004b7245 */ /* 0x000fe40000201400 */
[C---:B------:R-:W-:Y:S01]  /*5210*/  @!P5 IADD3 R69, -R72.reuse, 0x9, RZ ;  /* 0x000000094845d810 */ /* 0x040fe20007ffe1ff */
[----:B------:R-:W-:Y:S02]  /*5220*/  FFMA.FTZ R16, R71, -UR5, R16 ;  /* 0x8000000547107c23 */ /* 0x000fe40008010010 */
[----:B------:R-:W-:Y:S02]  /*5230*/  FFMA.FTZ R7, R75, -UR5, R7 ;  /* 0x800000054b077c23 */ /* 0x000fe40008010007 */
[----:B------:R-:W-:Y:S02]  /*5240*/  @!P1 IADD3 R70, -R72, 0x19, RZ ;  /* 0x0000001948469810 */ /* 0x000fe40007ffe1ff */
[----:B------:R-:W-:Y:S02]  /*5250*/  I2FP.F32.S32 R72, R69 ;  /* 0x0000004500487245 */ /* 0x000fe40000201400 */
[----:B------:R-:W-:Y:S03]  /*5260*/  I2FP.F32.S32 R70, R70 ;  /* 0x0000004600467245 */ /* 0x000fe60000201400 */
[C---:B------:R-:W-:Y:S01]  /*5270*/  FFMA.FTZ R9, R72.reuse, -UR5, R9 ;  /* 0x8000000548097c23 */ /* 0x040fe20008010009 */
[----:B------:R-:W-:Y:S01]  /*5280*/  FFMA.FTZ R15, R72, -UR5, R15 ;  /* 0x80000005480f7c23 */ /* 0x000fe2000801000f */
[----:B------:R-:W-:Y:S01]  /*5290*/  FFMA.FTZ R17, R70, -UR5, R17 ;  /* 0x8000000546117c23 */ /* 0x000fe20008010011 */
[----:B--2---:R-:W-:Y:S04]  /*52a0*/  IADD3 R68, P0, R77, UR18, RZ ;  /* 0x000000124d447c10 */ /* 0x004fe8000ff1e0ff */
[----:B---3--:R-:W-:Y:S02]  /*52b0*/  IADD3.X R69, R76, UR17, RZ, P0, !PT ;  /* 0x000000114c457c10 */ /* 0x008fe400087fe4ff */
[----:B------:R-:W-:Y:S03]  /*52c0*/  PLOP3.LUT P0, PT, PT, PT, UP0, 0x80, 0x0 ;  /* 0x000000000000781c */ /* 0x000fe60003f0f008 */
[----:B-----5:R2:W5:Y:S04]  /*52d0*/  LDG.E R81, desc[UR6][R68.64] ;  /* 0x0000000644517981 */ /* 0x020568000c1e1900 */
[----:B------:R2:W5:Y:S06]  /*52e0*/  LDG.E R80, desc[UR6][R68.64+0x20] ;  /* 0x0000200644507981 */ /* 0x00056c000c1e1900 */
[----:B------:R-:W-:Y:S05]  /*52f0*/  @!P0 BRA `(.L_x_234) ;  /* 0x0000000000248947 */ /* 0x000fea0003800000 */
[----:B------:R-:W-:Y:S01]  /*5300*/  UIADD3 UR14, UR13, UR21, -UR8 ;  /* 0x000000150d0e7290 */ /* 0x000fe2000fffe808 */
[----:B--2---:R-:W-:Y:S01]  /*5310*/  IMAD.U32 R68, RZ, RZ, UR23 ;  /* 0x00000017ff447e24 */ /* 0x004fe2000f8e00ff */
[----:B------:R-:W-:Y:S04]  /*5320*/  UIADD3 UR11, UR10, 0x40, URZ ;  /* 0x000000400a0b7890 */ /* 0x000fe8000fffe03f */
[----:B------:R-:W-:Y:S01]  /*5330*/  ISETP.LT.AND P0, PT, R68, UR8, PT ;  /* 0x0000000844007c0c */ /* 0x000fe2000bf01270 */
[----:B------:R-:W-:Y:S03]  /*5340*/  UISETP.GE.AND UP0, UPT, UR11, UR14, UPT ;  /* 0x0000000e0b00728c */ /* 0x000fe6000bf06270 */
[----:B------:R-:W-:Y:S03]  /*5350*/  UMOV UR11, UR13 ;  /* 0x0000000d000b7c82 */ /* 0x000fe60008000000 */
[----:B------:R-:W-:Y:S11]  /*5360*/  PLOP3.LUT P1, PT, PT, PT, UP0, 0x80, 0x0 ;  /* 0x000000000000781c */ /* 0x000ff60003f2f008 */
[----:B------:R-:W-:Y:S02]  /*5370*/  @!UPT UIADD3 URZ, URZ, URZ, URZ ;  /* 0x0000003f3f3ff290 */ /* 0x000fe4000fffe03f */
[----:B------:R-:W-:Y:S05]  /*5380*/  @!P1 BRA P0, `(.L_x_235) ;  /* 0x0000000400189947 */ /* 0x000fea0000000000 */
.L_x_234:
[----:B--2---:R-:W2:Y:S01]  /*5390*/  LDL R68, [R1+0x84] ;  /* 0x0000840001447983 */ /* 0x004ea20000100800 */
[----:B------:R-:W-:Y:S02]  /*53a0*/  UIADD3 UR14, UR8, 0x1, -UR12 ;  /* 0x00000001080e7890 */ /* 0x000fe4000fffe80c */
[----:B------:R-:W-:Y:S01]  /*53b0*/  UIADD3 UR13, -UR11, UR8, -UR12 ;  /* 0x000000080b0d7290 */ /* 0x000fe2000fffe90c */
[----:B------:R-:W3:Y:S02]  /*53c0*/  LDL R78, [R1+0x38] ;  /* 0x00003800014e7983 */ /* 0x000ee40000100800 */
[----:B---3--:R-:W-:Y:S02]  /*53d0*/  VIADD R77, R78, 0x1 ;  /* 0x000000014e4d7836 */ /* 0x008fe40000000000 */
        /* <DEDUP_REMOVED lines=10> */
[----:B------:R-:W-:Y:S01]  /*5480*/  VIADD R72, R78, 0x18 ;  /* 0x000000184e487836 */ /* 0x000fe20000000000 */
[----:B------:R-:W-:Y:S01]  /*5490*/  VIADDMNMX R68, R70, R68, UR8, PT ;  /* 0x0000000846447e46 */ /* 0x000fe2000b800144 */
[----:B------:R-:W-:Y:S01]  /*54a0*/  VIADD R71, R78, 0x19 ;  /* 0x000000194e477836 */ /* 0x000fe20000000000 */
[-C--:B------:R-:W-:Y:S02]  /*54b0*/  ISETP.GE.AND P5, PT, R76, R69.reuse, PT ;  /* 0x000000454c00720c */ /* 0x080fe40003fa6270 */
        /* <DEDUP_REMOVED lines=22> */
[-C--:B------:R-:W-:Y:S02]  /*5620*/  ISETP.GE.AND P6, PT, R77, R69.reuse, PT ;  /* 0x000000454d00720c */ /* 0x080fe40003fc6270 */
        /* <DEDUP_REMOVED lines=28> */
.L_x_235:
        /* <DEDUP_REMOVED lines=297> */
.L_x_236:
        /* <DEDUP_REMOVED lines=430> */
.L_x_237:
        /* <DEDUP_REMOVED lines=176> */
.L_x_239:
        /* <DEDUP_REMOVED lines=20> */
.L_x_240:
        /* <DEDUP_REMOVED lines=53> */
.L_x_242:
[----:B------:R-:W-:Y:S05]  /*94f0*/  BSYNC B0 ;  /* 0x0000000000007941 */ /* 0x000fea0003800000 */
.L_x_241:
        /* <DEDUP_REMOVED lines=20> */
.L_x_244:
[----:B------:R-:W-:Y:S05]  /*9640*/  BSYNC B0 ;  /* 0x0000000000007941 */ /* 0x000fea0003800000 */
.L_x_243:
        /* <DEDUP_REMOVED lines=35> */
.L_x_246:
[----:B------:R-:W-:Y:S05]  /*9880*/  BSYNC B0 ;  /* 0x0000000000007941 */ /* 0x000fea0003800000 */
.L_x_245:
        /* <DEDUP_REMOVED lines=19> */
.L_x_217:
[----:B------:R-:W-:Y:S05]  /*99c0*/  BSYNC B1 ;  /* 0x0000000000017941 */ /* 0x000fea0003800000 */
.L_x_203:
        /* <DEDUP_REMOVED lines=8> */
.L_x_247:
[----:B------:R-:W-:Y:S05]  /*9a50*/  EXIT ;  /* 0x000000000000794d */ /* 0x000fea0003800000 */
.L_x_249:
        /* <DEDUP_REMOVED lines=10> */
.L_x_1587:


//--------------------- .text._ZN5flash44flash_bwd_dq_dk_dv_loop_seqk_parallel_kernelI23Flash_bwd_kernel_traitsILi192ELi64ELi64ELi8ELi4ELi2ELi2ELb0ELb0EN7cutlass10bfloat16_tE19Flash_kernel_traitsILi192ELi64ELi64ELi8ES3_EELb0ELb0ELb0ELb0ELb0ELb0ELb0EEEvNS_16Flash_bwd_paramsE --------------------------
	.section	.text._ZN5flash44flash_bwd_dq_dk_dv_loop_seqk_parallel_kernelI23Flash_bwd_kernel_traitsILi192ELi64ELi64ELi8ELi4ELi2ELi2ELb0ELb0EN7cutlass10bfloat16_tE19Flash_kernel_traitsILi192ELi64ELi64ELi8ES3_EELb0ELb0ELb0ELb0ELb0ELb0ELb0EEEvNS_16Flash_bwd_paramsE,"ax",@progbits
	.align	128
        .global         _ZN5flash44flash_bwd_dq_dk_dv_loop_seqk_parallel_kernelI23Flash_bwd_kernel_traitsILi192ELi64ELi64ELi8ELi4ELi2ELi2ELb0ELb0EN7cutlass10bfloat16_tE19Flash_kernel_traitsILi192ELi64ELi64ELi8ES3_EELb0ELb0ELb0ELb0ELb0ELb0ELb0EEEvNS_16Flash_bwd_paramsE
        .type           _ZN5flash44flash_bwd_dq_dk_dv_loop_seqk_parallel_kernelI23Flash_bwd_kernel_traitsILi192ELi64ELi64ELi8ELi4ELi2ELi2ELb0ELb0EN7cutlass10bfloat16_tE19Flash_kernel_traitsILi192ELi64ELi64ELi8ES3_EELb0ELb0ELb0ELb0ELb0ELb0ELb0EEEvNS_16Flash_bwd_paramsE,@function
        .size           _ZN5flash44flash_bwd_dq_dk_dv_loop_seqk_parallel_kernelI23Flash_bwd_kernel_traitsILi192ELi64ELi64ELi8ELi4ELi2ELi2ELb0ELb0EN7cutlass10bfloat16_tE19Flash_kernel_traitsILi192ELi64ELi64ELi8ES3_EELb0ELb0ELb0ELb0ELb0ELb0ELb0EEEvNS_16Flash_bwd_paramsE,(.L_x_1588 - _ZN5flash44flash_bwd_dq_dk_dv_loop_seqk_parallel_kernelI23Flash_bwd_kernel_traitsILi192ELi64ELi64ELi8ELi4ELi2ELi2ELb0ELb0EN7cutlass10bfloat16_tE19Flash_kernel_traitsILi192ELi64ELi64ELi8ES3_EELb0ELb0ELb0ELb0ELb0ELb0ELb0EEEvNS_16Flash_bwd_paramsE)
        .other          _ZN5flash44flash_bwd_dq_dk_dv_loop_seqk_parallel_kernelI23Flash_bwd_kernel_traitsILi192ELi64ELi64ELi8ELi4ELi2ELi2ELb0ELb0EN7cutlass10bfloat16_tE19Flash_kernel_traitsILi192ELi64ELi64ELi8ES3_EELb0ELb0ELb0ELb0ELb0ELb0ELb0EEEvNS_16Flash_bwd_paramsE,@"STO_CUDA_ENTRY STV_DEFAULT"
_ZN5flash44flash_bwd_dq_dk_dv_loop_seqk_parallel_kernelI23Flash_bwd_kernel_traitsILi192ELi64ELi64ELi8ELi4ELi2ELi2ELb0ELb0EN7cutlass10bfloat16_tE19Flash_kernel_traitsILi192ELi64ELi64ELi8ES3_EELb0ELb0ELb0ELb0ELb0ELb0ELb0EEEvNS_16Flash_bwd_paramsE:
.text._ZN5flash44flash_bwd_dq_dk_dv_loop_seqk_parallel_kernelI23Flash_bwd_kernel_traitsILi192ELi64ELi64ELi8ELi4ELi2ELi2ELb0ELb0EN7cutlass10bfloat16_tE19Flash_kernel_traitsILi192ELi64ELi64ELi8ES3_EELb0ELb0ELb0ELb0ELb0ELb0ELb0EEEvNS_16Flash_bwd_paramsE:
[----:B------:R-:W-:Y:S01]  /*0000*/  LDC R1, c[0x0][0x28] ;  /* 0x00000a00ff017b82 */ /* 0x000fe20000000800 */
[----:B------:R-:W1:Y:S01]  /*0010*/  S2R R221, SR_CTAID.X ;  /* 0x0000000000dd7919 */ /* 0x000e620000002500 */
[----:B------:R-:W-:Y:S02]  /*0020*/  ULDC UR5, c[0x0][0x2c8] ;  /* 0x0000b20000057ab9 */ /* 0x000fe40000000800 */
[----:B------:R-:W-:-:S04]  /*0030*/  UIADD3 UR5, UR5, 0x3f, URZ ;  /* 0x0000003f05057890 */ /* 0x000fc8000fffe03f */
[----:B------:R-:W-:-:S04]  /*0040*/  USHF.R.S32.HI UR4, URZ, 0x1f, UR5 ;  /* 0x0000001f3f047899 */ /* 0x000fc80008011405 */
[----:B------:R-:W-:-:S04]  /*0050*/  ULEA.HI UR4, UR4, UR5, URZ, 0x6 ;  /* 0x0000000504047291 */ /* 0x000fc8000f8f303f */
[----:B------:R-:W-:-:S06]  /*0060*/  USHF.R.S32.HI UR12, URZ, 0x6, UR4 ;  /* 0x000000063f0c7899 */ /* 0x000fcc0008011404 */
[----:B-1----:R-:W-:-:S13]  /*0070*/  ISETP.GE.AND P0, PT, R221, UR12, PT ;  /* 0x0000000cdd007c0c */ /* 0x002fda000bf06270 */
[----:B------:R-:W-:Y:S05]  /*0080*/  @P0 EXIT ;  /* 0x000000000000094d */ /* 0x000fea0003800000 */
[----:B------:R-:W1:Y:S01]  /*0090*/  S2R R5, SR_TID.X ;  /* 0x0000000000057919 */ /* 0x000e620000002100 */
[----:B------:R-:W2:Y:S01]  /*00a0*/  S2UR UR5, SR_CgaCtaId ;  /* 0x00000000000579c3 */ /* 0x000ea20000008800 */
[----:B------:R-:W-:Y:S01]  /*00b0*/  UMOV UR4, 0x400 ;  /* 0x0000040000047882 */ /* 0x000fe20000000000 */
[----:B------:R-:W-:Y:S01]  /*00c0*/  IMAD.MOV.U32 R201, RZ, RZ, 0x20 ;  /* 0x00000020ffc97424 */ /* 0x000fe200078e00ff */
[----:B------:R-:W3:Y:S01]  /*00d0*/  S2R R206, SR_CTAID.Y ;  /* 0x0000000000ce7919 */ /* 0x000ee20000002600 */
[----:B------:R-:W-:Y:S01]  /*00e0*/  IMAD.MOV.U32 R199, RZ, RZ, 0x40 ;  /* 0x00000040ffc77424 */ /* 0x000fe200078e00ff */
[----:B------:R-:W-:Y:S01]  /*00f0*/  ULDC.64 UR14, c[0x0][0x208] ;  /* 0x00008200000e7ab9 */ /* 0x000fe20000000a00 */
[----:B------:R-:W-:Y:S01]  /*0100*/  IMAD.MOV.U32 R230, RZ, RZ, -0x10 ;  /* 0xfffffff0ffe67424 */ /* 0x000fe200078e00ff */
[----:B------:R-:W4:Y:S01]  /*0110*/  S2R R218, SR_CTAID.Z ;  /* 0x0000000000da7919 */ /* 0x000f220000002700 */
[----:B------:R-:W-:Y:S01]  /*0120*/  ULDC.64 UR10, c[0x0][0x300] ;  /* 0x0000c000000a7ab9 */ /* 0x000fe20000000a00 */
[----:B--2---:R-:W-:-:S04]  /*0130*/  ULEA UR5, UR5, UR4, 0x18 ;  /* 0x0000000405057291 */ /* 0x004fc8000f8ec03f */
[----:B------:R-:W-:Y:S02]  /*0140*/  UIADD3 UR6, UR5, 0x12000, URZ ;  /* 0x0001200005067890 */ /* 0x000fe4000fffe03f */
[----:B------:R-:W-:Y:S01]  /*0150*/  UIADD3 UR4, UR5, 0x1e000, URZ ;  /* 0x0001e00005047890 */ /* 0x000fe2000fffe03f */
[----:B-1----:R-:W-:Y:S01]  /*0160*/  SHF.R.S32.HI R8, RZ, 0x1f, R5 ;  /* 0x0000001fff087819 */ /* 0x002fe20000011405 */
[----:B------:R-:W-:-:S03]  /*0170*/  IMAD.SHL.U32 R207, R5, 0x2, RZ ;  /* 0x0000000205cf7824 */ /* 0x000fc600078e00ff */
[CC--:B------:R-:W-:Y:S02]  /*0180*/  LEA.HI R15, R8.reuse, R5.reuse, RZ, 0x4 ;  /* 0x00000005080f7211 */ /* 0x0c0fe400078f20ff */
[CC--:B------:R-:W-:Y:S02]  /*0190*/  LEA.HI R14, R8.reuse, R5.reuse, RZ, 0x3 ;  /* 0x00000005080e7211 */ /* 0x0c0fe400078f18ff */
[----:B------:R-:W-:Y:S02]  /*01a0*/  SHF.R.S32.HI R0, RZ, 0x4, R15 ;  /* 0x00000004ff007819 */ /* 0x000fe4000001140f */
[----:B------:R-:W-:Y:S02]  /*01b0*/  LEA.HI R9, R8, R5, RZ, 0x2 ;  /* 0x0000000508097211 */ /* 0x000fe400078f10ff */
[----:B------:R-:W-:Y:S02]  /*01c0*/  LOP3.LUT R2, R14, 0xfffffff8, RZ, 0xc0, !PT ;  /* 0xfffffff80e027812 */ /* 0x000fe400078ec0ff */
[----:B------:R-:W-:-:S02]  /*01d0*/  SHF.R.S32.HI R213, RZ, 0x3, R14 ;  /* 0x00000003ffd57819 */ /* 0x000fc4000001140e */
[----:B------:R-:W-:Y:S01]  /*01e0*/  LEA.HI R4, R15, R0, RZ, 0x1 ;  /* 0x000000000f047211 */ /* 0x000fe200078f08ff */
[----:B------:R-:W-:Y:S01]  /*01f0*/  IMAD.IADD R2, R5, 0x1, -R2 ;  /* 0x0000000105027824 */ /* 0x000fe200078e0a02 */
[----:B------:R-:W-:Y:S01]  /*0200*/  LEA.HI R7, R8, R5, RZ, 0x5 ;  /* 0x0000000508077211 */ /* 0x000fe200078f28ff */
[----:B------:R-:W-:Y:S01]  /*0210*/  IMAD.SHL.U32 R212, R213, 0x40, RZ ;  /* 0x00000040d5d47824 */ /* 0x000fe200078e00ff */
[--C-:B------:R-:W-:Y:S01]  /*0220*/  SHF.R.S32.HI R10, RZ, 0x2, R9.reuse ;  /* 0x00000002ff0a7819 */ /* 0x100fe20000011409 */
[C---:B------:R-:W-:Y:S01]  /*0230*/  IMAD.SHL.U32 R214, R2.reuse, 0x8, RZ ;  /* 0x0000000802d67824 */ /* 0x040fe200078e00ff */
[----:B------:R-:W-:Y:S01]  /*0240*/  SHF.R.S32.HI R6, RZ, 0x1f, R9 ;  /* 0x0000001fff067819 */ /* 0x000fe20000011409 */
[----:B------:R-:W-:Y:S01]  /*0250*/  IMAD.SHL.U32 R198, R2, 0x40, RZ ;  /* 0x0000004002c67824 */ /* 0x000fe200078e00ff */
[----:B------:R-:W-:Y:S01]  /*0260*/  LOP3.LUT R4, R4, 0xfffffffe, RZ, 0xc0, !PT ;  /* 0xfffffffe04047812 */ /* 0x000fe200078ec0ff */
[----:B------:R-:W-:Y:S01]  /*0270*/  VIADD R220, R214, 0x40 ;  /* 0x00000040d6dc7836 */ /* 0x000fe20000000000 */
[----:B------:R-:W-:Y:S01]  /*0280*/  LEA.HI R6, R6, R10, RZ, 0x3 ;  /* 0x0000000a06067211 */ /* 0x000fe200078f18ff */
[----:B------:R-:W-:Y:S01]  /*0290*/  VIADD R219, R214, 0x80 ;  /* 0x00000080d6db7836 */ /* 0x000fe20000000000 */
[----:B------:R-:W-:Y:S01]  /*02a0*/  SHF.R.S32.HI R211, RZ, 0x5, R7 ;  /* 0x00000005ffd37819 */ /* 0x000fe20000011407 */
[----:B------:R-:W-:Y:S01]  /*02b0*/  IMAD.IADD R4, R0, 0x1, -R4 ;  /* 0x0000000100047824 */ /* 0x000fe200078e0a04 */
[----:B------:R-:W-:-:S02]  /*02c0*/  LOP3.LUT R212, R212, 0x1c0, RZ, 0xc0, !PT ;  /* 0x000001c0d4d47812 */ /* 0x000fc400078ec0ff */
[----:B------:R-:W-:Y:S01]  /*02d0*/  LOP3.LUT R6, R6, 0xfffffff8, RZ, 0xc0, !PT ;  /* 0xfffffff806067812 */ /* 0x000fe200078ec0ff */
[----:B------:R-:W-:Y:S01]  /*02e0*/  IMAD.SHL.U32 R203, R4, 0x20, RZ ;  /* 0x0000002004cb7824 */ /* 0x000fe200078e00ff */
[----:B------:R-:W-:Y:S02]  /*02f0*/  LOP3.LUT R15, R15, 0xfffffff0, RZ, 0xc0, !PT ;  /* 0xfffffff00f0f7812 */ /* 0x000fe400078ec0ff */
[----:B------:R-:W-:Y:S01]  /*0300*/  LEA.HI R0, R7, R211, RZ, 0x1 ;  /* 0x000000d307007211 */ /* 0x000fe200078f08ff */
[----:B------:R-:W-:Y:S01]  /*0310*/  IMAD.IADD R6, R10, 0x1, -R6 ;  /* 0x000000010a067824 */ /* 0x000fe200078e0a06 */
[----:B------:R-:W-:Y:S01]  /*0320*/  LOP3.LUT R3, R212, 0x38, R214, 0xf8, !PT ;  /* 0x00000038d4037812 */ /* 0x000fe200078ef8d6 */
[----:B------:R-:W-:Y:S01]  /*0330*/  IMAD.IADD R15, R5, 0x1, -R15 ;  /* 0x00000001050f7824 */ /* 0x000fe200078e0a0f */
[----:B------:R-:W-:Y:S01]  /*0340*/  LOP3.LUT R0, R0, 0xfffffffe, RZ, 0xc0, !PT ;  /* 0xfffffffe00007812 */ /* 0x000fe200078ec0ff */
[C---:B------:R-:W-:Y:S01]  /*0350*/  IMAD.SHL.U32 R10, R4.reuse, 0x200, RZ ;  /* 0x00000200040a7824 */ /* 0x040fe200078e00ff */
[----:B------:R-:W-:Y:S01]  /*0360*/  SHF.R.U32.HI R212, RZ, 0x3, R212 ;  /* 0x00000003ffd47819 */ /* 0x000fe200000116d4 */
[----:B------:R-:W-:Y:S01]  /*0370*/  IMAD.SHL.U32 R4, R4, 0x8, RZ ;  /* 0x0000000804047824 */ /* 0x000fe200078e00ff */
[----:B------:R-:W-:-:S02]  /*0380*/  LOP3.LUT P4, RZ, R2, 0x4, RZ, 0xc0, !PT ;  /* 0x0000000402ff7812 */ /* 0x000fc4000788c0ff */
[----:B------:R-:W-:Y:S01]  /*0390*/  LOP3.LUT P3, RZ, R2, 0x2, RZ, 0xc0, !PT ;  /* 0x0000000202ff7812 */ /* 0x000fe2000786c0ff */
[----:B------:R-:W-:Y:S01]  /*03a0*/  IMAD.IADD R2, R211, 0x1, -R0 ;  /* 0x00000001d3027824 */ /* 0x000fe200078e0a00 */
[-C--:B------:R-:W-:Y:S02]  /*03b0*/  LEA.HI R224, R8, R5.reuse, RZ, 0x6 ;  /* 0x0000000508e07211 */ /* 0x080fe400078f30ff */
[----:B------:R-:W-:Y:S01]  /*03c0*/  LOP3.LUT R212, R3, R212, RZ, 0x3c, !PT ;  /* 0x000000d403d47212 */ /* 0x000fe200078e3cff */
[----:B------:R-:W-:Y:S01]  /*03d0*/  IMAD.SHL.U32 R12, R2, 0x10, RZ ;  /* 0x00000010020c7824 */ /* 0x000fe200078e00ff */
[----:B------:R-:W-:Y:S02]  /*03e0*/  LOP3.LUT R210, R7, 0xffffffe0, RZ, 0xc0, !PT ;  /* 0xffffffe007d27812 */ /* 0x000fe400078ec0ff */
[----:B------:R-:W-:Y:S02]  /*03f0*/  LOP3.LUT R9, R9, 0x7ffffffc, RZ, 0xc0, !PT ;  /* 0x7ffffffc09097812 */ /* 0x000fe400078ec0ff */
[----:B------:R-:W-:Y:S01]  /*0400*/  LEA.HI R3, R8, R5, RZ, 0x7 ;  /* 0x0000000508037211 */ /* 0x000fe200078f38ff */
[C---:B------:R-:W-:Y:S01]  /*0410*/  IMAD.IADD R210, R5.reuse, 0x1, -R210 ;  /* 0x0000000105d27824 */ /* 0x040fe200078e0ad2 */
[----:B------:R-:W-:Y:S01]  /*0420*/  SHF.R.S32.HI R0, RZ, 0x1f, R15 ;  /* 0x0000001fff007819 */ /* 0x000fe2000001140f */
[----:B------:R-:W-:Y:S01]  /*0430*/  IMAD.IADD R8, R5, 0x1, -R9 ;  /* 0x0000000105087824 */ /* 0x000fe200078e0a09 */
[C---:B------:R-:W-:Y:S01]  /*0440*/  LOP3.LUT R11, R6.reuse, 0x1, RZ, 0xc0, !PT ;  /* 0x00000001060b7812 */ /* 0x040fe200078ec0ff */
[----:B------:R-:W-:Y:S01]  /*0450*/  IMAD.SHL.U32 R5, R6, 0x40, RZ ;  /* 0x0000004006057824 */ /* 0x000fe200078e00ff */
[----:B------:R-:W-:-:S02]  /*0460*/  SHF.R.S32.HI R224, RZ, 0x6, R224 ;  /* 0x00000006ffe07819 */ /* 0x000fc400000114e0 */
[----:B------:R-:W-:Y:S02]  /*0470*/  SHF.R.S32.HI R3, RZ, 0x7, R3 ;  /* 0x00000007ff037819 */ /* 0x000fe40000011403 */
[----:B------:R-:W-:Y:S01]  /*0480*/  LEA.HI R0, R0, R15, RZ, 0x3 ;  /* 0x0000000f00007211 */ /* 0x000fe200078f18ff */
[C---:B------:R-:W-:Y:S01]  /*0490*/  IMAD R212, R224.reuse, 0x200, R212 ;  /* 0x00000200e0d47824 */ /* 0x040fe200078e02d4 */
[----:B------:R-:W-:Y:S01]  /*04a0*/  ISETP.NE.U32.AND P0, PT, R11, 0x1, PT ;  /* 0x000000010b00780c */ /* 0x000fe20003f05070 */
[----:B------:R-:W-:Y:S01]  /*04b0*/  IMAD.SHL.U32 R224, R224, 0x8, RZ ;  /* 0x00000008e0e07824 */ /* 0x000fe200078e00ff */
[----:B------:R-:W-:Y:S01]  /*04c0*/  SHF.R.S32.HI R204, RZ, 0x1f, R7 ;  /* 0x0000001fffcc7819 */ /* 0x000fe20000011407 */
[C---:B------:R-:W-:Y:S01]  /*04d0*/  IMAD R13, R3.reuse, 0x800, R10 ;  /* 0x00000800030d7824 */ /* 0x040fe200078e020a */
[C---:B------:R-:W-:Y:S01]  /*04e0*/  LOP3.LUT R209, R0.reuse, 0xfffffff8, RZ, 0xc0, !PT ;  /* 0xfffffff800d17812 */ /* 0x040fe200078ec0ff */
[----:B------:R-:W-:Y:S01]  /*04f0*/  IMAD.SHL.U32 R0, R0, 0x40, RZ ;  /* 0x0000004000007824 */ /* 0x000fe200078e00ff */
[----:B------:R-:W-:Y:S01]  /*0500*/  R2P PR, R6, 0x6 ;  /* 0x0000000606007804 */ /* 0x000fe20000000000 */
[----:B------:R-:W-:Y:S01]  /*0510*/  IMAD.SHL.U32 R6, R3, 0x20, RZ ;  /* 0x0000002003067824 */ /* 0x000fe200078e00ff */
[----:B------:R-:W-:Y:S01]  /*0520*/  LEA.HI R204, R204, R211, RZ, 0x2 ;  /* 0x000000d3cccc7211 */ /* 0x000fe200078f10ff */
[----:B------:R-:W-:Y:S01]  /*0530*/  IMAD.IADD R209, R15, 0x1, -R209 ;  /* 0x000000010fd17824 */ /* 0x000fe200078e0ad1 */
[----:B------:R-:W-:-:S02]  /*0540*/  LOP3.LUT R3, R5, 0x1c0, RZ, 0xc0, !PT ;  /* 0x000001c005037812 */ /* 0x000fc400078ec0ff */
[----:B------:R-:W-:Y:S01]  /*0550*/  LOP3.LUT R198, R198, 0x1c0, RZ, 0xc0, !PT ;  /* 0x000001c0c6c67812 */ /* 0x000fe200078ec0ff */
[----:B------:R-:W-:Y:S01]  /*0560*/  IMAD.SHL.U32 R5, R209, 0x40, RZ ;  /* 0x00000040d1057824 */ /* 0x000fe200078e00ff */
[----:B------:R-:W-:Y:S02]  /*0570*/  LOP3.LUT R224, R224, 0x18, RZ, 0xc0, !PT ;  /* 0x00000018e0e07812 */ /* 0x000fe400078ec0ff */
[----:B------:R-:W-:Y:S02]  /*0580*/  LOP3.LUT R204, R204, 0xfffffffc, RZ, 0xc0, !PT ;  /* 0xfffffffccccc7812 */ /* 0x000fe400078ec0ff */
[----:B------:R-:W-:Y:S02]  /*0590*/  SHF.R.U32.HI R225, RZ, 0x3, R3 ;  /* 0x00000003ffe17819 */ /* 0x000fe40000011603 */
[C---:B------:R-:W-:Y:S01]  /*05a0*/  LOP3.LUT R202, R198.reuse, 0x8, R14, 0xf8, !PT ;  /* 0x00000008c6ca7812 */ /* 0x040fe200078ef80e */
[----:B------:R-:W-:Y:S01]  /*05b0*/  IMAD.IADD R204, R211, 0x1, -R204 ;  /* 0x00000001d3cc7824 */ /* 0x000fe200078e0acc */
[----:B------:R-:W-:-:S02]  /*05c0*/  LOP3.LUT R12, R198, 0x10, R12, 0xf8, !PT ;  /* 0x00000010c60c7812 */ /* 0x000fc400078ef80c */
[----:B------:R-:W-:Y:S02]  /*05d0*/  SHF.R.U32.HI R198, RZ, 0x3, R198 ;  /* 0x00000003ffc67819 */ /* 0x000fe400000116c6 */
[----:B------:R-:W-:Y:S02]  /*05e0*/  LOP3.LUT R207, R6, 0x6, R207, 0xf8, !PT ;  /* 0x0000000606cf7812 */ /* 0x000fe400078ef8cf */
[----:B------:R-:W-:Y:S02]  /*05f0*/  LOP3.LUT R203, R224, 0x20, R203, 0xf8, !PT ;  /* 0x00000020e0cb7812 */ /* 0x000fe400078ef8cb */
[----:B------:R-:W-:Y:S02]  /*0600*/  LOP3.LUT R6, R3, 0x20, R6, 0xf8, !PT ;  /* 0x0000002003067812 */ /* 0x000fe400078ef806 */
[----:B------:R-:W-:Y:S01]  /*0610*/  LOP3.LUT R224, R225, R3, R224, 0x1e, !PT ;  /* 0x00000003e1e07212 */ /* 0x000fe200078e1ee0 */
[----:B------:R-:W-:Y:S01]  /*0620*/  IMAD.SHL.U32 R3, R8, 0x2, RZ ;  /* 0x0000000208037824 */ /* 0x000fe200078e00ff */
[----:B------:R-:W-:-:S02]  /*0630*/  SHF.R.S32.HI R208, RZ, 0x1f, R210 ;  /* 0x0000001fffd07819 */ /* 0x000fc400000114d2 */
[----:B------:R-:W-:Y:S02]  /*0640*/  LOP3.LUT R202, R202, R198, RZ, 0x3c, !PT ;  /* 0x000000c6caca7212 */ /* 0x000fe400078e3cff */
[----:B------:R-:W-:Y:S01]  /*0650*/  LOP3.LUT R225, R6, R225, RZ, 0x3c, !PT ;  /* 0x000000e106e17212 */ /* 0x000fe200078e3cff */
[----:B------:R-:W-:Y:S01]  /*0660*/  IMAD R6, R204, 0x400, R3 ;  /* 0x00000400cc067824 */ /* 0x000fe200078e0203 */
[----:B------:R-:W-:Y:S01]  /*0670*/  LOP3.LUT R5, R5, 0x1c0, RZ, 0xc0, !PT ;  /* 0x000001c005057812 */ /* 0x000fe200078ec0ff */
[----:B------:R-:W-:Y:S01]  /*0680*/  IMAD.IADD R202, R13, 0x1, R202 ;  /* 0x000000010dca7824 */ /* 0x000fe200078e02ca */
[----:B------:R-:W-:Y:S01]  /*0690*/  LEA.HI R208, R208, R210, RZ, 0x2 ;  /* 0x000000d2d0d07211 */ /* 0x000fe200078f10ff */
[----:B------:R-:W-:Y:S01]  /*06a0*/  IMAD.IADD R225, R6, 0x1, R225 ;  /* 0x0000000106e17824 */ /* 0x000fe200078e02e1 */
[----:B------:R-:W-:Y:S01]  /*06b0*/  SHF.R.U32.HI R197, RZ, 0x3, R5 ;  /* 0x00000003ffc57819 */ /* 0x000fe20000011605 */
[----:B------:R-:W-:Y:S01]  /*06c0*/  IMAD R3, R2, 0x400, R3 ;  /* 0x0000040002037824 */ /* 0x000fe200078e0203 */
[----:B------:R-:W-:Y:S01]  /*06d0*/  SHF.R.S32.HI R208, RZ, 0x2, R208 ;  /* 0x00000002ffd07819 */ /* 0x000fe200000114d0 */
[----:B------:R-:W-:Y:S01]  /*06e0*/  IMAD.SHL.U32 R202, R202, 0x2, RZ ;  /* 0x00000002caca7824 */ /* 0x000fe200078e00ff */
[----:B------:R-:W-:Y:S01]  /*06f0*/  LOP3.LUT R4, R5, 0x8, R4, 0xf8, !PT ;  /* 0x0000000805047812 */ /* 0x000fe200078ef804 */
[----:B------:R-:W-:Y:S01]  /*0700*/  IMAD.IADD R224, R3, 0x1, R224 ;  /* 0x0000000103e07824 */ /* 0x000fe200078e02e0 */
[----:B------:R-:W-:Y:S01]  /*0710*/  LOP3.LUT R0, R0, 0xfffffe00, RZ, 0xc0, !PT ;  /* 0xfffffe0000007812 */ /* 0x000fe200078ec0ff */
[----:B------:R-:W-:Y:S01]  /*0720*/  IMAD R208, R204, 0x10, R208 ;  /* 0x00000010ccd07824 */ /* 0x000fe200078e02d0 */
[----:B------:R-:W-:Y:S01]  /*0730*/  LOP3.LUT R12, R12, 0x8, R14, 0xf8, !PT ;  /* 0x000000080c0c7812 */ /* 0x000fe200078ef80e */
[----:B------:R-:W-:Y:S01]  /*0740*/  VIADD R200, R202, UR6 ;  /* 0x00000006cac87c36 */ /* 0x000fe20008000000 */
[----:B------:R-:W-:Y:S01]  /*0750*/  LOP3.LUT R203, R197, R203, R5, 0x1e, !PT ;  /* 0x000000cbc5cb7212 */ /* 0x000fe200078e1e05 */
[--C-:B------:R-:W-:Y:S01]  /*0760*/  IMAD R204, R204, 0x400, R0.reuse ;  /* 0x00000400cccc7824 */ /* 0x100fe200078e0200 */
[----:B------:R-:W-:Y:S01]  /*0770*/  LOP3.LUT R197, R4, R197, RZ, 0x3c, !PT ;  /* 0x000000c504c57212 */ /* 0x000fe200078e3cff */
[----:B------:R-:W-:Y:S01]  /*0780*/  IMAD R2, R2, 0x400, R0 ;  /* 0x0000040002027824 */ /* 0x000fe200078e0200 */
[----:B------:R-:W-:-:S02]  /*0790*/  LOP3.LUT R198, R10, R12, R198, 0xf6, !PT ;  /* 0x0000000c0ac67212 */ /* 0x000fc400078ef6c6 */
[----:B------:R-:W-:Y:S01]  /*07a0*/  LEA R225, R225, UR5, 0x1 ;  /* 0x00000005e1e17c11 */ /* 0x000fe2000f8e08ff */
[----:B------:R-:W-:Y:S01]  /*07b0*/  IMAD.IADD R204, R204, 0x1, R197 ;  /* 0x00000001cccc7824 */ /* 0x000fe200078e02c5 */
[----:B------:R-:W-:Y:S01]  /*07c0*/  SEL R201, R201, 0xffffffe0, !P3 ;  /* 0xffffffe0c9c97807 */ /* 0x000fe20005800000 */
[----:B------:R-:W-:Y:S01]  /*07d0*/  IMAD.IADD R197, R197, 0x1, R2 ;  /* 0x00000001c5c57824 */ /* 0x000fe200078e0202 */
[----:B------:R-:W-:Y:S01]  /*07e0*/  SEL R199, R199, 0xffffffc0, !P4 ;  /* 0xffffffc0c7c77807 */ /* 0x000fe20006000000 */
[C---:B------:R-:W-:Y:S01]  /*07f0*/  VIADD R227, R225.reuse, 0x20 ;  /* 0x00000020e1e37836 */ /* 0x040fe20000000000 */
[----:B------:R-:W-:Y:S01]  /*0800*/  SEL R230, R230, 0x10, !P0 ;  /* 0x00000010e6e67807 */ /* 0x000fe20004000000 */
[----:B------:R-:W-:Y:S01]  /*0810*/  IMAD.IADD R201, R200, 0x1, R201 ;  /* 0x00000001c8c97824 */ /* 0x000fe200078e02c9 */
[----:B------:R-:W-:Y:S01]  /*0820*/  LEA R198, R198, UR5, 0x1 ;  /* 0x00000005c6c67c11 */ /* 0x000fe2000f8e08ff */
[C---:B------:R-:W-:Y:S01]  /*0830*/  @P1 VIADD R227, R225.reuse, 0xffffffe0 ;  /* 0xffffffe0e1e31836 */ /* 0x040fe20000000000 */
[----:B------:R-:W-:Y:S01]  /*0840*/  LEA R224, R224, UR6, 0x1 ;  /* 0x00000006e0e07c11 */ /* 0x000fe2000f8e08ff */
[----:B------:R-:W-:Y:S01]  /*0850*/  IMAD.IADD R200, R200, 0x1, R199 ;  /* 0x00000001c8c87824 */ /* 0x000fe200078e02c7 */
[----:B------:R-:W-:Y:S01]  /*0860*/  SHF.R.S32.HI R222, RZ, 0x1f, R208 ;  /* 0x0000001fffde7819 */ /* 0x000fe200000114d0 */
[----:B------:R-:W-:Y:S01]  /*0870*/  IMAD.IADD R228, R225, 0x1, R230 ;  /* 0x00000001e1e47824 */ /* 0x000fe200078e02e6 */
[----:B------:R-:W-:Y:S01]  /*0880*/  LOP3.LUT R203, R203, R0, RZ, 0xfc, !PT ;  /* 0x00000000cbcb7212 */ /* 0x000fe200078efcff */
[----:B------:R-:W-:Y:S01]  /*0890*/  IMAD.IADD R0, R199, 0x1, R198 ;  /* 0x00000001c7007824 */ /* 0x000fe200078e02c6 */
[----:B---3--:R-:W-:Y:S01]  /*08a0*/  SHF.R.S32.HI R217, RZ, 0x1f, R206 ;  /* 0x0000001fffd97819 */ /* 0x008fe200000114ce */
[----:B------:R-:W-:Y:S01]  /*08b0*/  VIADD R226, R224, 0x40 ;  /* 0x00000040e0e27836 */ /* 0x000fe20000000000 */
[----:B------:R-:W-:Y:S01]  /*08c0*/  SHF.R.S32.HI R216, RZ, 0x1f, R213 ;  /* 0x0000001fffd87819 */ /* 0x000fe200000114d5 */
[----:B------:R-:W-:Y:S01]  /*08d0*/  IMAD.IADD R199, R201, 0x1, R199 ;  /* 0x00000001c9c77824 */ /* 0x000fe200078e02c7 */
[----:B------:R-:W-:Y:S01]  /*08e0*/  LEA R223, R212, UR5, 0x1 ;  /* 0x00000005d4df7c11 */ /* 0x000fe2000f8e08ff */
[----:B------:R-:W-:Y:S01]  /*08f0*/  @P2 VIADD R226, R224, 0xffffffc0 ;  /* 0xffffffc0e0e22836 */ /* 0x000fe20000000000 */
[----:B------:R-:W-:Y:S01]  /*0900*/  SHF.L.U64.HI R222, R208, 0x2, R222 ;  /* 0x00000002d0de7819 */ /* 0x000fe200000102de */
[----:B------:R-:W-:Y:S01]  /*0910*/  IMAD.IADD R230, R230, 0x1, R227 ;  /* 0x00000001e6e67824 */ /* 0x000fe200078e02e3 */
[----:B----4-:R-:W-:-:S07]  /*0920*/  LEA R197, R197, UR4, 0x1 ;  /* 0x00000004c5c57c11 */ /* 0x010fce000f8e08ff */
.L_x_296:
[----:B------:R-:W1:Y:S01]  /*0930*/  LDC.64 R4, c[0x0][0x2f0] ;  /* 0x0000bc00ff047b82 */ /* 0x000e620000000a00 */
[C---:B--2---:R-:W-:Y:S01]  /*0940*/  IMAD.SHL.U32 R8, R206.reuse, 0x4, RZ ;  /* 0x00000004ce087824 */ /* 0x044fe200078e00ff */
[----:B------:R-:W-:Y:S01]  /*0950*/  SHF.L.U64.HI R6, R206, 0x2, R217 ;  /* 0x00000002ce067819 */ /* 0x000fe200000102d9 */
[----:B------:R-:W-:Y:S01]  /*0960*/  IMAD.MOV.U32 R18, RZ, RZ, -0x1 ;  /* 0xffffffffff127424 */ /* 0x000fe200078e00ff */
[----:B------:R-:W-:-:S04]  /*0970*/  ISETP.NE.U32.AND P3, PT, RZ, UR10, PT ;  /* 0x0000000aff007c0c */ /* 0x000fc8000bf65070 */
[----:B------:R-:W2:Y:S01]  /*0980*/  LDC.64 R2, c[0x0][0x308] ;  /* 0x0000c200ff027b82 */ /* 0x000ea20000000a00 */
[----:B------:R-:W-:Y:S02]  /*0990*/  ISETP.NE.AND.EX P3, PT, RZ, UR11, PT, P3 ;  /* 0x0000000bff007c0c */ /* 0x000fe4000bf65330 */
[----:B-1----:R-:W-:Y:S02]  /*09a0*/  ISETP.NE.U32.AND P4, PT, R4, RZ, PT ;  /* 0x000000ff0400720c */ /* 0x002fe40003f85070 */
[----:B------:R-:W-:Y:S02]  /*09b0*/  IADD3 R4, P0, R8, R4, RZ ;  /* 0x0000000408047210 */ /* 0x000fe40007f1e0ff */
[----:B------:R-:W-:-:S03]  /*09c0*/  ISETP.NE.AND.EX P4, PT, R5, RZ, PT, P4 ;  /* 0x000000ff0500720c */ /* 0x000fc60003f85340 */
[----:B------:R-:W-:Y:S01]  /*09d0*/  IMAD.X R5, R6, 0x1, R5, P0 ;  /* 0x0000000106057824 */ /* 0x000fe200000e0605 */
[----:B--2---:R-:W-:-:S04]  /*09e0*/  ISETP.NE.U32.AND P2, PT, R2, RZ, PT ;  /* 0x000000ff0200720c */ /* 0x004fc80003f45070 */
[----:B------:R-:W-:-:S05]  /*09f0*/  ISETP.NE.AND.EX P2, PT, R3, RZ, PT, P2 ;  /* 0x000000ff0300720c */ /* 0x000fca0003f45320 */
[----:B------:R-:W2:Y:S04]  /*0a00*/  @P4 LDG.E R18, desc[UR14][R4.64] ;  /* 0x0000000e04124981 */ /* 0x000ea8000c1e1900 */
[----:B------:R1:W2:Y:S01]  /*0a10*/  @P4 LDG.E R17, desc[UR14][R4.64+0x4] ;  /* 0x0000040e04114981 */ /* 0x0002a2000c1e1900 */
[C---:B------:R-:W-:Y:S01]  /*0a20*/  @P3 IADD3 R10, P1, R8.reuse, UR10, RZ ;  /* 0x0000000a080a3c10 */ /* 0x040fe2000ff3e0ff */
[----:B------:R-:W-:Y:S01]  /*0a30*/  IMAD.MOV.U32 R244, RZ, RZ, RZ ;  /* 0x000000fffff47224 */ /* 0x000fe200078e00ff */
[----:B------:R-:W3:Y:S01]  /*0a40*/  LDC.U8 R7, c[0x0][0x3c2] ;  /* 0x0000f080ff077b82 */ /* 0x000ee20000000000 */
[----:B------:R-:W-:Y:S02]  /*0a50*/  @P2 IADD3 R2, P0, R8, R2, RZ ;  /* 0x0000000208022210 */ /* 0x000fe40007f1e0ff */
[----:B------:R-:W-:-:S03]  /*0a60*/  @P3 IADD3.X R11, R6, UR11, RZ, P1, !PT ;  /* 0x0000000b060b3c10 */ /* 0x000fc60008ffe4ff */
[----:B------:R-:W-:Y:S02]  /*0a70*/  @P2 IMAD.X R3, R6, 0x1, R3, P0 ;  /* 0x0000000106032824 */ /* 0x000fe400000e0603 */
[----:B------:R-:W4:Y:S04]  /*0a80*/  @P3 LDG.E R244, desc[UR14][R10.64] ;  /* 0x0000000e0af43981 */ /* 0x000f28000c1e1900 */
[----:B------:R3:W4:Y:S01]  /*0a90*/  @P2 LDG.E R243, desc[UR14][R2.64] ;  /* 0x0000000e02f32981 */ /* 0x000722000c1e1900 */
[----:B-1----:R-:W1:Y:S01]  /*0aa0*/  LDC.64 R4, c[0x0][0x2f8] ;  /* 0x0000be00ff047b82 */ /* 0x002e620000000a00 */
[----:B---3--:R-:W-:-:S07]  /*0ab0*/  ISETP.NE.AND P3, PT, R7, RZ, PT ;  /* 0x000000ff0700720c */ /* 0x008fce0003f65270 */
[----:B------:R-:W3:Y:S01]  /*0ac0*/  @!P2 LDC.64 R2, c[0x0][0x318] ;  /* 0x0000c600ff02ab82 */ /* 0x000ee20000000a00 */
[----:B-1----:R-:W-:-:S04]  /*0ad0*/  ISETP.EQ.U32.AND P1, PT, R4, RZ, PT ;  /* 0x000000ff0400720c */ /* 0x002fc80003f22070 */
[----:B------:R-:W-:Y:S02]  /*0ae0*/  ISETP.EQ.OR.EX P1, PT, R5, RZ, !P3, P1 ;  /* 0x000000ff0500720c */ /* 0x000fe40005f22710 */
[----:B------:R-:W-:Y:S01]  /*0af0*/  IADD3 R8, P0, R8, R4, RZ ;  /* 0x0000000408087210 */ /* 0x000fe20007f1e0ff */
[----:B------:R-:W-:-:S04]  /*0b00*/  IMAD.MOV.U32 R245, RZ, RZ, -0x1 ;  /* 0xfffffffffff57424 */ /* 0x000fc800078e00ff */
[----:B------:R-:W-:Y:S02]  /*0b10*/  IMAD.X R9, R6, 0x1, R5, P0 ;  /* 0x0000000106097824 */ /* 0x000fe400000e0605 */
[----:B------:R-:W1:Y:S01]  /*0b20*/  @!P2 LDC R6, c[0x0][0x2cc] ;  /* 0x0000b300ff06ab82 */ /* 0x000e620000000800 */
[----:B---3--:R-:W-:-:S03]  /*0b30*/  @!P2 ISETP.NE.U32.AND P0, PT, R2, RZ, PT ;  /* 0x000000ff0200a20c */ /* 0x008fc60003f05070 */
[----:B-----5:R3:W5:Y:S01]  /*0b40*/  @!P1 LDG.E R245, desc[UR14][R8.64] ;  /* 0x0000000e08f59981 */ /* 0x020762000c1e1900 */
[----:B------:R-:W-:-:S03]  /*0b50*/  ISETP.NE.U32.AND P1, PT, R4, RZ, PT ;  /* 0x000000ff0400720c */ /* 0x000fc60003f25070 */
[----:B------:R-:W2:Y:S01]  /*0b60*/  LDC R2, c[0x0][0x2c8] ;  /* 0x0000b200ff027b82 */ /* 0x000ea20000000800 */
[----:B------:R-:W-:Y:S02]  /*0b70*/  ISETP.NE.AND.EX P1, PT, R5, RZ, PT, P1 ;  /* 0x000000ff0500720c */ /* 0x000fe40003f25310 */
[----:B------:R-:W-:-:S04]  /*0b80*/  @!P2 ISETP.NE.AND.EX P0, PT, R3, RZ, PT, P0 ;  /* 0x000000ff0300a20c */ /* 0x000fc80003f05300 */
[----:B-1----:R-:W-:Y:S01]  /*0b90*/  @!P2 SEL R6, R6, RZ, P0 ;  /* 0x000000ff0606a207 */ /* 0x002fe20000000000 */
[----:B--2---:R-:W-:-:S06]  /*0ba0*/  @P4 IMAD.IADD R17, R17, 0x1, -R18 ;  /* 0x0000000111114824 */ /* 0x004fcc00078e0a12 */
[----:B------:R-:W1:Y:S01]  /*0bb0*/  @!P4 LDC R17, c[0x0][0x2c4] ;  /* 0x0000b100ff11cb82 */ /* 0x000e620000000800 */
[----:B----4-:R-:W-:Y:S01]  /*0bc0*/  @P2 IMAD.IADD R243, R243, 0x1, -R244 ;  /* 0x00000001f3f32824 */ /* 0x010fe200078e0af4 */
[----:B---3--:R-:W-:Y:S06]  /*0bd0*/  @!P1 BRA `(.L_x_250) ;  /* 0x00000000000c9947 */ /* 0x008fec0003800000 */
[----:B------:R-:W2:Y:S02]  /*0be0*/  @P3 LDG.E R2, desc[UR14][R8.64+0x4] ;  /* 0x0000040e08023981 */ /* 0x000ea4000c1e1900 */
[----:B--2--5:R-:W-:-:S06]  /*0bf0*/  @P3 IADD3 R2, R2, -R245, RZ ;  /* 0x800000f502023210 */ /* 0x024fcc0007ffe0ff */
[----:B------:R2:W5:Y:S02]  /*0c00*/  @!P3 LDG.E R2, desc[UR14][R8.64] ;  /* 0x0000000e0802b981 */ /* 0x000564000c1e1900 */
.L_x_250:
[----:B------:R-:W-:Y:S01]  /*0c10*/  IMAD.SHL.U32 R242, R221, 0x40, RZ ;  /* 0x00000040ddf27824 */ /* 0x000fe200078e00ff */
[----:B-----5:R-:W-:-:S04]  /*0c20*/  @!P2 IADD3 R243, R6, R2, -R244 ;  /* 0x0000000206f3a210 */ /* 0x020fc80007ffe8f4 */
[----:B------:R-:W-:-:S13]  /*0c30*/  ISETP.GT.AND P0, PT, R243, R242, PT ;  /* 0x000000f2f300720c */ /* 0x000fda0003f04270 */
[----:B------:R-:W-:Y:S05]  /*0c40*/  @!P0 BRA `(.L_x_251) ;  /* 0x0000007800448947 */ /* 0x000fea0003800000 */
[----:B--2---:R-:W2:Y:S01]  /*0c50*/  LDC R8, c[0x0][0x278] ;  /* 0x00009e00ff087b82 */ /* 0x004ea20000000800 */
[----:B------:R-:W-:Y:S01]  /*0c60*/  IABS R6, R218 ;  /* 0x000000da00067213 */ /* 0x000fe20000000000 */
[----:B------:R-:W3:Y:S01]  /*0c70*/  S2R R34, SR_CTAID.X ;  /* 0x0000000000227919 */ /* 0x000ee20000002500 */
[----:B------:R-:W-:Y:S01]  /*0c80*/  ISETP.NE.AND P1, PT, R245, -0x1, PT ;  /* 0xfffffffff500780c */ /* 0x000fe20003f25270 */
[----:B------:R-:W-:Y:S01]  /*0c90*/  IMAD.SHL.U32 R32, R206, 0x80, RZ ;  /* 0x00000080ce207824 */ /* 0x000fe200078e00ff */
[----:B-1----:R-:W-:Y:S02]  /*0ca0*/  IADD3 R12, R17, 0x3f, RZ ;  /* 0x0000003f110c7810 */ /* 0x002fe40007ffe0ff */
[----:B------:R-:W-:Y:S01]  /*0cb0*/  ISETP.NE.AND P2, PT, R18, -0x1, PT ;  /* 0xffffffff1200780c */ /* 0x000fe20003f45270 */
[----:B------:R-:W1:Y:S01]  /*0cc0*/  LDC.64 R4, c[0x0][0x228] ;  /* 0x00008a00ff047b82 */ /* 0x000e620000000a00 */
[----:B------:R-:W-:Y:S02]  /*0cd0*/  SHF.R.S32.HI R19, RZ, 0x1f, R12 ;  /* 0x0000001fff137819 */ /* 0x000fe4000001140c */
[----:B------:R-:W-:-:S02]  /*0ce0*/  SEL R32, R32, RZ, P4 ;  /* 0x000000ff20207207 */ /* 0x000fc40002000000 */
[----:B------:R-:W-:Y:S02]  /*0cf0*/  LEA.HI R19, R19, R12, RZ, 0x6 ;  /* 0x0000000c13137211 */ /* 0x000fe400078f30ff */
[----:B------:R-:W-:Y:S01]  /*0d00*/  SHF.R.S32.HI R236, RZ, 0x1f, R218 ;  /* 0x0000001fffec7819 */ /* 0x000fe200000114da */
[----:B------:R-:W4:Y:S01]  /*0d10*/  LDC R27, c[0x0][0x2d4] ;  /* 0x0000b500ff1b7b82 */ /* 0x000f220000000800 */
[----:B------:R-:W-:-:S04]  /*0d20*/  LOP3.LUT R24, R19, 0xffffffc0, RZ, 0xc0, !PT ;  /* 0xffffffc013187812 */ /* 0x000fc800078ec0ff */
[----:B------:R-:W-:Y:S02]  /*0d30*/  IADD3 R24, R24, -0x40, RZ ;  /* 0xffffffc018187810 */ /* 0x000fe40007ffe0ff */
[----:B--2---:R-:W-:Y:S01]  /*0d40*/  IABS R9, R8 ;  /* 0x0000000800097213 */ /* 0x004fe20000000000 */
[----:B------:R-:W2:Y:S03]  /*0d50*/  LDC R21, c[0x0][0x2dc] ;  /* 0x0000b700ff157b82 */ /* 0x000ea60000000800 */
[----:B------:R-:W5:Y:S01]  /*0d60*/  I2F.RP R2, R9 ;  /* 0x0000000900027306 */ /* 0x000f620000209400 */
[----:B-1----:R-:W-:-:S04]  /*0d70*/  IMAD R11, R217, R4, RZ ;  /* 0x00000004d90b7224 */ /* 0x002fc800078e02ff */
[----:B------:R-:W1:Y:S01]  /*0d80*/  LDC R20, c[0x0][0x270] ;  /* 0x00009c00ff147b82 */ /* 0x000e620000000800 */
[----:B------:R-:W-:-:S04]  /*0d90*/  IMAD.WIDE.U32 R12, R206, R4, RZ ;  /* 0x00000004ce0c7225 */ /* 0x000fc800078e00ff */
[C---:B------:R-:W-:Y:S01]  /*0da0*/  IMAD R5, R206.reuse, R5, R11 ;  /* 0x00000005ce057224 */ /* 0x040fe200078e020b */
[----:B----4-:R-:W-:Y:S02]  /*0db0*/  SHF.R.S32.HI R11, RZ, 0x1f, R27 ;  /* 0x0000001fff0b7819 */ /* 0x010fe4000001141b */
[----:B------:R-:W4:Y:S01]  /*0dc0*/  LDC.U8 R4, c[0x0][0x3d8] ;  /* 0x0000f600ff047b82 */ /* 0x000f220000000000 */
[----:B------:R-:W-:Y:S01]  /*0dd0*/  IMAD.WIDE.U32 R30, R206, R27, RZ ;  /* 0x0000001bce1e7225 */ /* 0x000fe200078e00ff */
[----:B-----5:R-:W5:Y:S01]  /*0de0*/  MUFU.RCP R2, R2 ;  /* 0x0000000200027308 */ /* 0x020f620000001000 */
[----:B------:R-:W-:Y:S02]  /*0df0*/  IADD3 R25, R13, R5, RZ ;  /* 0x000000050d197210 */ /* 0x000fe40007ffe0ff */
[----:B------:R-:W-:-:S03]  /*0e00*/  @P1 IADD3 R5, R244, R245, RZ ;  /* 0x000000f5f4051210 */ /* 0x000fc60007ffe0ff */
[----:B------:R-:W3:Y:S01]  /*0e10*/  LDC R35, c[0x0][0x2c4] ;  /* 0x0000b100ff237b82 */ /* 0x000ee20000000800 */
[----:B--2---:R-:W-:Y:S02]  /*0e20*/  IMAD R37, R218, R21, RZ ;  /* 0x00000015da257224 */ /* 0x004fe400078e02ff */
[----:B-1----:R-:W-:-:S05]  /*0e30*/  IMAD.WIDE R40, R21, R20, RZ ;  /* 0x0000001415287225 */ /* 0x002fca00078e02ff */
[----:B------:R-:W1:Y:S01]  /*0e40*/  LDC.U8 R36, c[0x0][0x480] ;  /* 0x00012000ff247b82 */ /* 0x000e620000000000 */
[----:B-----5:R-:W-:Y:S01]  /*0e50*/  IADD3 R2, R2, 0xffffffe, RZ ;  /* 0x0ffffffe02027810 */ /* 0x020fe20007ffe0ff */
[----:B------:R-:W-:-:S03]  /*0e60*/  IMAD.WIDE.U32 R28, R40, R18, RZ ;  /* 0x00000012281c7225 */ /* 0x000fc600078e00ff */
[----:B------:R-:W2:Y:S02]  /*0e70*/  F2I.FTZ.U32.TRUNC.NTZ R3, R2 ;  /* 0x0000000200037305 */ /* 0x000ea4000021f000 */
[----:B--2---:R-:W-:-:S04]  /*0e80*/  IMAD.MOV R2, RZ, RZ, -R3 ;  /* 0x000000ffff027224 */ /* 0x004fc800078e0a03 */
[----:B------:R-:W-:Y:S01]  /*0e90*/  IMAD R14, R2, R9, RZ ;  /* 0x00000009020e7224 */ /* 0x000fe200078e02ff */
[----:B------:R-:W-:-:S05]  /*0ea0*/  MOV R2, RZ ;  /* 0x000000ff00027202 */ /* 0x000fca0000000f00 */
[----:B------:R-:W-:Y:S02]  /*0eb0*/  IMAD.HI.U32 R14, R3, R14, R2 ;  /* 0x0000000e030e7227 */ /* 0x000fe400078e0002 */
[----:B------:R-:W2:Y:S04]  /*0ec0*/  LDC.64 R2, c[0x0][0x240] ;  /* 0x00009000ff027b82 */ /* 0x000ea80000000a00 */
[----:B------:R-:W-:-:S04]  /*0ed0*/  IMAD.HI.U32 R14, R14, R6, RZ ;  /* 0x000000060e0e7227 */ /* 0x000fc800078e00ff */
[----:B------:R-:W-:-:S04]  /*0ee0*/  IMAD.MOV R10, RZ, RZ, -R14 ;  /* 0x000000ffff0a7224 */ /* 0x000fc800078e0a0e */
[C---:B------:R-:W-:Y:S02]  /*0ef0*/  IMAD R10, R9.reuse, R10, R6 ;  /* 0x0000000a090a7224 */ /* 0x040fe400078e0206 */
[----:B------:R-:W5:Y:S03]  /*0f00*/  @P1 LDC.64 R6, c[0x0][0x250] ;  /* 0x00009400ff061b82 */ /* 0x000f660000000a00 */
[----:B------:R-:W-:Y:S01]  /*0f10*/  ISETP.GT.U32.AND P5, PT, R9, R10, PT ;  /* 0x0000000a0900720c */ /* 0x000fe20003fa4070 */
[----:B--2---:R-:W-:-:S03]  /*0f20*/  IMAD.WIDE.U32 R22, R18, R2, RZ ;  /* 0x0000000212167225 */ /* 0x004fc600078e00ff */
[----:B------:R-:W-:-:S09]  /*0f30*/  SEL R26, R12, R22, !P2 ;  /* 0x000000160c1a7207 */ /* 0x000fd20005000000 */
[----:B------:R-:W-:Y:S02]  /*0f40*/  @!P5 IMAD.IADD R10, R10, 0x1, -R9 ;  /* 0x000000010a0ad824 */ /* 0x000fe400078e0a09 */
[----:B------:R-:W-:Y:S01]  /*0f50*/  @!P5 VIADD R14, R14, 0x1 ;  /* 0x000000010e0ed836 */ /* 0x000fe20000000000 */
[----:B------:R-:W-:Y:S01]  /*0f60*/  ISETP.NE.AND P5, PT, R8, RZ, PT ;  /* 0x000000ff0800720c */ /* 0x000fe20003fa5270 */
[----:B------:R-:W-:Y:S01]  /*0f70*/  IMAD R22, R41, R30, RZ ;  /* 0x0000001e29167224 */ /* 0x000fe200078e02ff */
[----:B------:R-:W-:Y:S01]  /*0f80*/  ISETP.GE.U32.AND P3, PT, R10, R9, PT ;  /* 0x000000090a00720c */ /* 0x000fe20003f66070 */
[----:B------:R-:W-:Y:S01]  /*0f90*/  IMAD R9, R11, R206, RZ ;  /* 0x000000ce0b097224 */ /* 0x000fe200078e02ff */
[----:B------:R-:W-:Y:S01]  /*0fa0*/  LOP3.LUT R11, R218, R8, RZ, 0x3c, !PT ;  /* 0x00000008da0b7212 */ /* 0x000fe200078e3cff */
[----:B------:R-:W-:Y:S02]  /*0fb0*/  IMAD R10, R18, R3, RZ ;  /* 0x00000003120a7224 */ /* 0x000fe400078e02ff */
[----:B------:R-:W-:Y:S01]  /*0fc0*/  IMAD R9, R217, R27, R9 ;  /* 0x0000001bd9097224 */ /* 0x000fe200078e0209 */
[----:B------:R-:W-:Y:S01]  /*0fd0*/  ISETP.GE.AND P0, PT, R11, RZ, PT ;  /* 0x000000ff0b00720c */ /* 0x000fe20003f06270 */
[----:B-----5:R-:W-:-:S02]  /*0fe0*/  @P1 IMAD R15, R5, R7, RZ ;  /* 0x00000007050f1224 */ /* 0x020fc400078e02ff */
[----:B------:R-:W-:Y:S01]  /*0ff0*/  @P1 IMAD.WIDE.U32 R12, R5, R6, RZ ;  /* 0x00000006050c1225 */ /* 0x000fe200078e00ff */
[----:B------:R-:W-:-:S03]  /*1000*/  IADD3 R5, R31, R9, RZ ;  /* 0x000000091f057210 */ /* 0x000fc60007ffe0ff */
[----:B------:R-:W-:Y:S01]  /*1010*/  @P2 IMAD.IADD R25, R23, 0x1, R10 ;  /* 0x0000000117192824 */ /* 0x000fe200078e020a */
[----:B------:R-:W-:Y:S01]  /*1020*/  @P1 IADD3 R15, R13, R15, RZ ;  /* 0x0000000f0d0f1210 */ /* 0x000fe20007ffe0ff */
[----:B------:R-:W2:Y:S01]  /*1030*/  @!P2 LDC.64 R10, c[0x0][0x418] ;  /* 0x00010600ff0aab82 */ /* 0x000ea20000000a00 */
[----:B------:R-:W-:Y:S01]  /*1040*/  @P1 MOV R16, R12 ;  /* 0x0000000c00101202 */ /* 0x000fe20000000f00 */
[----:B------:R-:W-:Y:S01]  /*1050*/  IMAD R22, R40, R5, R22 ;  /* 0x0000000528167224 */ /* 0x000fe200078e0216 */
[----:B------:R-:W-:Y:S01]  /*1060*/  @P3 IADD3 R14, R14, 0x1, RZ ;  /* 0x000000010e0e3810 */ /* 0x000fe20007ffe0ff */
[----:B------:R-:W-:Y:S01]  /*1070*/  IMAD.WIDE.U32 R30, R40, R30, RZ ;  /* 0x0000001e281e7225 */ /* 0x000fe200078e00ff */
[----:B----4-:R-:W-:-:S03]  /*1080*/  ISETP.NE.AND P3, PT, R4, RZ, PT ;  /* 0x000000ff0400720c */ /* 0x010fc60003f65270 */
[----:B------:R-:W4:Y:S01]  /*1090*/  @P2 LDC.64 R12, c[0x0][0x420] ;  /* 0x00010800ff0c2b82 */ /* 0x000f220000000a00 */
[----:B------:R-:W-:Y:S01]  /*10a0*/  IMAD R4, R41, R18, RZ ;  /* 0x0000001229047224 */ /* 0x000fe200078e02ff */
[----:B------:R-:W-:Y:S01]  /*10b0*/  IADD3 R22, R31, R22, RZ ;  /* 0x000000161f167210 */ /* 0x000fe20007ffe0ff */
[----:B------:R-:W-:Y:S01]  /*10c0*/  @!P0 IMAD.MOV R14, RZ, RZ, -R14 ;  /* 0x000000ffff0e8224 */ /* 0x000fe200078e0a0e */
[----:B------:R-:W-:Y:S02]  /*10d0*/  @!P5 LOP3.LUT R14, RZ, R8, RZ, 0x33, !PT ;  /* 0x00000008ff0ed212 */ /* 0x000fe400078e33ff */
[----:B------:R-:W-:Y:S02]  /*10e0*/  @P2 IADD3 R22, R29, R4, RZ ;  /* 0x000000041d162210 */ /* 0x000fe40007ffe0ff */
[----:B------:R-:W5:Y:S01]  /*10f0*/  LDC.64 R4, c[0x0][0x488] ;  /* 0x00012200ff047b82 */ /* 0x000f620000000a00 */
[----:B------:R-:W-:Y:S02]  /*1100*/  SEL R23, R30, R28, !P2 ;  /* 0x0000001c1e177207 */ /* 0x000fe40005000000 */
[----:B------:R-:W-:-:S02]  /*1110*/  SHF.L.U64.HI R30, R206, 0x7, R217 ;  /* 0x00000007ce1e7819 */ /* 0x000fc400000102d9 */
[----:B------:R-:W-:Y:S02]  /*1120*/  IADD3 R32, P0, R24, R32, RZ ;  /* 0x0000002018207210 */ /* 0x000fe40007f1e0ff */
[----:B------:R-:W-:Y:S01]  /*1130*/  SEL R30, R30, RZ, P4 ;  /* 0x000000ff1e1e7207 */ /* 0x000fe20002000000 */
[----:B------:R-:W5:Y:S01]  /*1140*/  @P3 LDC R31, c[0x0][0x2e4] ;  /* 0x0000b900ff1f3b82 */ /* 0x000f620000000800 */
[-C--:B--2---:R-:W-:Y:S01]  /*1150*/  @!P2 IMAD R29, R217, R10.reuse, RZ ;  /* 0x0000000ad91da224 */ /* 0x084fe200078e02ff */
[----:B------:R-:W-:Y:S01]  /*1160*/  SHF.R.S32.HI R28, RZ, 0x1f, R24 ;  /* 0x0000001fff1c7819 */ /* 0x000fe20000011418 */
[----:B------:R-:W-:-:S03]  /*1170*/  @!P2 IMAD.WIDE.U32 R42, R206, R10, RZ ;  /* 0x0000000ace2aa225 */ /* 0x000fc600078e00ff */
[----:B------:R-:W-:Y:S01]  /*1180*/  IADD3.X R30, R28, R30, RZ, P0, !PT ;  /* 0x0000001e1c1e7210 */ /* 0x000fe200007fe4ff */
[----:B------:R-:W-:Y:S01]  /*1190*/  @!P2 IMAD R11, R206, R11, R29 ;  /* 0x0000000bce0ba224 */ /* 0x000fe200078e021d */
[----:B------:R-:W2:Y:S01]  /*11a0*/  @P1 LDC.64 R8, c[0x0][0x248] ;  /* 0x00009200ff081b82 */ /* 0x000ea20000000a00 */
[----:B----4-:R-:W-:Y:S01]  /*11b0*/  @P2 IMAD.WIDE.U32 R38, R18, R12, RZ ;  /* 0x0000000c12262225 */ /* 0x010fe200078e00ff */
[----:B-1----:R-:W-:Y:S02]  /*11c0*/  ISETP.NE.AND P0, PT, R36, RZ, PT ;  /* 0x000000ff2400720c */ /* 0x002fe40003f05270 */
[----:B------:R-:W-:Y:S01]  /*11d0*/  SHF.R.S32.HI R36, RZ, 0x1f, R37 ;  /* 0x0000001fff247819 */ /* 0x000fe20000011425 */
[----:B------:R-:W-:Y:S01]  /*11e0*/  @P2 IMAD R29, R18, R13, R39 ;  /* 0x0000000d121d2224 */ /* 0x000fe200078e0227 */
[----:B------:R-:W-:Y:S01]  /*11f0*/  @!P2 IADD3 R29, R43, R11, RZ ;  /* 0x0000000b2b1da210 */ /* 0x000fe20007ffe0ff */
[----:B---3--:R-:W-:Y:S02]  /*1200*/  @P3 IMAD R12, R206, R35, RZ ;  /* 0x00000023ce0c3224 */ /* 0x008fe400078e02ff */
[----:B------:R-:W-:-:S02]  /*1210*/  IMAD R13, R41, R32, RZ ;  /* 0x00000020290d7224 */ /* 0x000fc400078e02ff */
[----:B------:R-:W-:Y:S01]  /*1220*/  @!P3 IMAD R11, R206, R20, R218 ;  /* 0x00000014ce0bb224 */ /* 0x000fe200078e02da */
[----:B------:R-:W-:Y:S01]  /*1230*/  @P3 SEL R12, R12, R18, !P2 ;  /* 0x000000120c0c3207 */ /* 0x000fe20005000000 */
[----:B------:R-:W-:Y:S02]  /*1240*/  IMAD R10, R40, R30, R13 ;  /* 0x0000001e280a7224 */ /* 0x000fe400078e020d */
[----:B------:R-:W-:Y:S01]  /*1250*/  @P2 IMAD.MOV.U32 R30, RZ, RZ, R38 ;  /* 0x000000ffff1e2224 */ /* 0x000fe200078e0026 */
[----:B------:R-:W-:Y:S01]  /*1260*/  @!P2 MOV R30, R42 ;  /* 0x0000002a001ea202 */ /* 0x000fe20000000f00 */
[----:B-----5:R-:W-:-:S04]  /*1270*/  IMAD.WIDE.U32 R38, R34, R4, RZ ;  /* 0x0000000422267225 */ /* 0x020fc800078e00ff */
[----:B------:R-:W-:Y:S02]  /*1280*/  @P1 IMAD.IADD R4, R244, 0x1, R245 ;  /* 0x00000001f4041824 */ /* 0x000fe400078e02f5 */
[----:B------:R-:W-:Y:S02]  /*1290*/  @P3 IMAD R31, R218, R31, R12 ;  /* 0x0000001fda1f3224 */ /* 0x000fe400078e020c */
[----:B------:R-:W-:Y:S02]  /*12a0*/  IMAD R34, R34, R5, R39 ;  /* 0x0000000522227224 */ /* 0x000fe400078e0227 */
[C---:B--2---:R-:W-:Y:S02]  /*12b0*/  @P1 IMAD R12, R4.reuse, R9, RZ ;  /* 0x00000009040c1224 */ /* 0x044fe400078e02ff */
[----:B------:R-:W-:Y:S01]  /*12c0*/  @P1 IMAD.WIDE.U32 R4, R4, R8, RZ ;  /* 0x0000000804041225 */ /* 0x000fe200078e00ff */
[----:B------:R-:W-:-:S03]  /*12d0*/  SEL R34, R34, RZ, P0 ;  /* 0x000000ff22227207 */ /* 0x000fc60000000000 */
[----:B------:R-:W-:Y:S01]  /*12e0*/  @!P3 IMAD R31, R11, R35, RZ ;  /* 0x000000230b1fb224 */ /* 0x000fe200078e02ff */
[----:B------:R-:W-:Y:S01]  /*12f0*/  SEL R35, R38, RZ, P0 ;  /* 0x000000ff26237207 */ /* 0x000fe20000000000 */
[----:B------:R-:W-:Y:S01]  /*1300*/  IMAD.WIDE.U32 R32, R40, R32, RZ ;  /* 0x0000002028207225 */ /* 0x000fe200078e00ff */
[----:B------:R-:W-:Y:S02]  /*1310*/  SHF.R.S32.HI R11, RZ, 0x1f, R242 ;  /* 0x0000001fff0b7819 */ /* 0x000fe400000114f2 */
[----:B------:R-:W-:Y:S02]  /*1320*/  @P1 IADD3 R12, R5, R12, RZ ;  /* 0x0000000c050c1210 */ /* 0x000fe40007ffe0ff */
[----:B------:R-:W-:Y:S01]  /*1330*/  @P1 MOV R13, R4 ;  /* 0x00000004000d1202 */ /* 0x000fe20000000f00 */
[----:B------:R-:W-:Y:S06]  /*1340*/  @P1 BRA `(.L_x_252) ;  /* 0x0000000000301947 */ /* 0x000fec0003800000 */
[----:B------:R-:W1:Y:S01]  /*1350*/  LDC.64 R8, c[0x0][0x248] ;  /* 0x00009200ff087b82 */ /* 0x000e620000000a00 */
[----:B------:R-:W-:-:S07]  /*1360*/  SHF.R.S32.HI R13, RZ, 0x1f, R244 ;  /* 0x0000001fff0d7819 */ /* 0x000fce00000114f4 */
[----:B------:R-:W2:Y:S01]  /*1370*/  LDC.64 R4, c[0x0][0x230] ;  /* 0x00008c00ff047b82 */ /* 0x000ea20000000a00 */
[-C--:B-1----:R-:W-:Y:S02]  /*1380*/  IMAD R13, R13, R8.reuse, RZ ;  /* 0x000000080d0d7224 */ /* 0x082fe400078e02ff */
[----:B------:R-:W-:-:S04]  /*1390*/  IMAD.WIDE.U32 R38, R244, R8, RZ ;  /* 0x00000008f4267225 */ /* 0x000fc800078e00ff */
[----:B------:R-:W-:Y:S02]  /*13a0*/  IMAD R13, R244, R9, R13 ;  /* 0x00000009f40d7224 */ /* 0x000fe400078e020d */
[----:B--2---:R-:W-:-:S03]  /*13b0*/  IMAD R12, R217, R4, RZ ;  /* 0x00000004d90c7224 */ /* 0x004fc600078e02ff */
[----:B------:R-:W-:Y:S01]  /*13c0*/  IADD3 R39, R39, R13, RZ ;  /* 0x0000000d27277210 */ /* 0x000fe20007ffe0ff */
[C---:B------:R-:W-:Y:S02]  /*13d0*/  IMAD R12, R206.reuse, R5, R12 ;  /* 0x00000005ce0c7224 */ /* 0x040fe400078e020c */
[----:B------:R-:W-:-:S05]  /*13e0*/  IMAD.WIDE.U32 R4, R206, R4, R38 ;  /* 0x00000004ce047225 */ /* 0x000fca00078e0026 */
[----:B------:R-:W-:Y:S02]  /*13f0*/  IADD3 R12, R5, R12, RZ ;  /* 0x0000000c050c7210 */ /* 0x000fe40007ffe0ff */
[----:B------:R-:W-:Y:S02]  /*1400*/  MOV R13, R4 ;  /* 0x00000004000d7202 */ /* 0x000fe40000000f00 */
.L_x_252:
[----:B------:R-:W-:Y:S05]  /*1410*/  @P1 BRA `(.L_x_253) ;  /* 0x0000000000301947 */ /* 0x000fea0003800000 */
        /* <DEDUP_REMOVED lines=11> */
[----:B------:R-:W-:-:S07]  /*14d0*/  MOV R16, R4 ;  /* 0x0000000400107202 */ /* 0x000fce0000000f00 */
.L_x_253:
[----:B------:R-:W-:Y:S02]  /*14e0*/  IADD3 R38, R33, R10, RZ ;  /* 0x0000000a21267210 */ /* 0x000fe40007ffe0ff */
[----:B------:R-:W-:Y:S01]  /*14f0*/  SHF.R.S32.HI R10, RZ, 0x1f, R14 ;  /* 0x0000001fff0a7819 */ /* 0x000fe2000001140e */
[----:B------:R-:W-:Y:S05]  /*1500*/  @!P3 BRA `(.L_x_254) ;  /* 0x00000000001cb947 */ /* 0x000fea0003800000 */
[----:B------:R-:W1:Y:S01]  /*1510*/  LDC R5, c[0x0][0x2c0] ;  /* 0x0000b000ff057b82 */ /* 0x000e620000000800 */
[----:B------:R-:W-:-:S05]  /*1520*/  @!P2 IMAD R18, R206, R27, RZ ;  /* 0x0000001bce12a224 */ /* 0x000fca00078e02ff */
[----:B------:R-:W-:Y:S02]  /*1530*/  LEA R18, R206, R18, 0x7 ;  /* 0x00000012ce127211 */ /* 0x000fe400078e38ff */
[----:B------:R-:W1:Y:S02]  /*1540*/  LDC R4, c[0x0][0x2e4] ;  /* 0x0000b900ff047b82 */ /* 0x000e640000000800 */
[----:B-1----:R-:W-:-:S05]  /*1550*/  LEA R4, R5, R4, 0x7 ;  /* 0x0000000405047211 */ /* 0x002fca00078e38ff */
[----:B------:R-:W-:Y:S01]  /*1560*/  IMAD R27, R4, R218, R18 ;  /* 0x000000da041b7224 */ /* 0x000fe200078e0212 */
[----:B------:R-:W-:Y:S06]  /*1570*/  BRA `(.L_x_255) ;  /* 0x0000000000087947 */ /* 0x000fec0003800000 */
.L_x_254:
[----:B------:R-:W-:-:S04]  /*1580*/  IMAD R4, R206, R20, R218 ;  /* 0x00000014ce047224 */ /* 0x000fc800078e02da */
[----:B------:R-:W-:-:S07]  /*1590*/  IMAD R27, R4, R27, RZ ;  /* 0x0000001b041b7224 */ /* 0x000fce00078e02ff */
.L_x_255:
[----:B------:R-:W1:Y:S01]  /*15a0*/  LDC.64 R4, c[0x0][0x420] ;  /* 0x00010800ff047b82 */ /* 0x000e620000000a00 */
[----:B------:R-:W-:Y:S01]  /*15b0*/  IMAD R20, R21, R20, RZ ;  /* 0x0000001415147224 */ /* 0x000fe200078e02ff */
[----:B------:R-:W-:Y:S01]  /*15c0*/  IADD3 R40, P3, R214, R30, RZ ;  /* 0x0000001ed6287210 */ /* 0x000fe20007f7e0ff */
[----:B------:R-:W-:Y:S01]  /*15d0*/  ULDC.64 UR6, c[0x0][0x428] ;  /* 0x00010a0000067ab9 */ /* 0x000fe20000000a00 */
[----:B------:R-:W-:Y:S01]  /*15e0*/  SHF.R.S32.HI R215, RZ, 0x1f, R214 ;  /* 0x0000001fffd77819 */ /* 0x000fe200000114d6 */
[----:B------:R-:W-:Y:S01]  /*15f0*/  IMAD.SHL.U32 R18, R20, 0x40, RZ ;  /* 0x0000004014127824 */ /* 0x000fe200078e00ff */
[C---:B------:R-:W-:Y:S01]  /*1600*/  IADD3 R31, R24.reuse, R31, RZ ;  /* 0x0000001f181f7210 */ /* 0x040fe20007ffe0ff */
[----:B------:R-:W-:Y:S01]  /*1610*/  IMAD.IADD R27, R24, 0x1, R27 ;  /* 0x00000001181b7824 */ /* 0x000fe200078e021b */
[----:B------:R-:W-:Y:S01]  /*1620*/  IADD3.X R41, R215, R29, RZ, P3, !PT ;  /* 0x0000001dd7297210 */ /* 0x000fe20001ffe4ff */
[----:B------:R-:W-:Y:S01]  /*1630*/  IMAD R29, R211, R20, R210 ;  /* 0x00000014d31d7224 */ /* 0x000fe200078e02d2 */
[----:B------:R-:W-:Y:S01]  /*1640*/  IADD3 R32, P2, P1, R32, R18, R37 ;  /* 0x0000001220207210 */ /* 0x000fe2000795e025 */
[----:B------:R-:W-:Y:S01]  /*1650*/  ULDC.64 UR8, c[0x0][0x258] ;  /* 0x0000960000087ab9 */ /* 0x000fe20000000a00 */
[----:B------:R-:W-:Y:S01]  /*1660*/  SHF.R.S32.HI R18, RZ, 0x1f, R18 ;  /* 0x0000001fff127819 */ /* 0x000fe20000011412 */
[----:B------:R-:W-:Y:S01]  /*1670*/  BSSY B1, `(.L_x_251) ;  /* 0x00006ee000017945 */ /* 0x000fe20003800000 */
[----:B------:R-:W-:-:S02]  /*1680*/  IADD3 R21, P3, R213, R24, RZ ;  /* 0x00000018d5157210 */ /* 0x000fc40007f7e0ff */
[----:B------:R-:W-:Y:S02]  /*1690*/  IADD3.X R18, R38, R18, R36, P2, P1 ;  /* 0x0000001226127210 */ /* 0x000fe400017e2424 */
[----:B------:R-:W-:Y:S01]  /*16a0*/  IADD3 R23, P2, P1, R35, R32, R23 ;  /* 0x0000002023177210 */ /* 0x000fe2000795e017 */
[----:B------:R-:W-:Y:S01]  /*16b0*/  IMAD.WIDE.U32 R36, R21, R2, R214 ;  /* 0x0000000215247225 */ /* 0x000fe200078e00d6 */
[----:B------:R-:W2:Y:S01]  /*16c0*/  LDC.64 R32, c[0x0][0x2b0] ;  /* 0x0000ac00ff207b82 */ /* 0x000ea20000000a00 */
[----:B------:R-:W-:Y:S02]  /*16d0*/  LEA.HI.SX32 R19, R19, 0xffffffff, 0x1a ;  /* 0xffffffff13137811 */ /* 0x000fe400078fd2ff */
[----:B------:R-:W-:Y:S01]  /*16e0*/  IADD3.X R18, R34, R18, R22, P2, P1 ;  /* 0x0000001222127210 */ /* 0x000fe200017e2416 */
[----:B-1----:R-:W-:Y:S01]  /*16f0*/  IMAD R30, R28, R4, RZ ;  /* 0x000000041c1e7224 */ /* 0x002fe200078e02ff */
[----:B------:R-:W-:Y:S01]  /*1700*/  IADD3 R23, P1, R29, R23, RZ ;  /* 0x000000171d177210 */ /* 0x000fe20007f3e0ff */
[----:B------:R-:W-:Y:S01]  /*1710*/  IMAD.X R28, R216, 0x1, R28, P3 ;  /* 0x00000001d81c7824 */ /* 0x000fe200018e061c */
[----:B------:R-:W-:Y:S01]  /*1720*/  ISETP.GE.AND P3, PT, R17, 0x1, PT ;  /* 0x000000011100780c */ /* 0x000fe20003f66270 */
[C---:B------:R-:W-:Y:S01]  /*1730*/  IMAD R20, R24.reuse, R5, R30 ;  /* 0x0000000518147224 */ /* 0x040fe200078e021e */
[----:B------:R-:W-:Y:S01]  /*1740*/  LEA.HI.X.SX32 R18, R29, R18, 0x1, P1 ;  /* 0x000000121d127211 */ /* 0x000fe200008f0eff */
[----:B------:R-:W-:Y:S01]  /*1750*/  IMAD.WIDE.U32 R40, R24, R4, R40 ;  /* 0x0000000418287225 */ /* 0x000fe200078e0028 */
[----:B------:R-:W-:-:S03]  /*1760*/  IADD3 R24, P2, R26, R36, RZ ;  /* 0x000000241a187210 */ /* 0x000fc60007f5e0ff */
[----:B------:R-:W-:Y:S01]  /*1770*/  IMAD R22, R28, R2, RZ ;  /* 0x000000021c167224 */ /* 0x000fe200078e02ff */
[----:B------:R-:W-:Y:S01]  /*1780*/  IADD3 R41, R41, R20, RZ ;  /* 0x0000001429297210 */ /* 0x000fe20007ffe0ff */
[----:B------:R-:W1:Y:S01]  /*1790*/  LDC.64 R28, c[0x0][0x478] ;  /* 0x00011e00ff1c7b82 */ /* 0x000e620000000a00 */
[----:B------:R-:W-:Y:S02]  /*17a0*/  IMAD R20, R236, UR6, RZ ;  /* 0x00000006ec147c24 */ /* 0x000fe4000f8e02ff */
[----:B------:R-:W-:Y:S02]  /*17b0*/  IMAD R22, R21, R3, R22 ;  /* 0x0000000315167224 */ /* 0x000fe400078e0216 */
[C---:B------:R-:W-:Y:S02]  /*17c0*/  IMAD R20, R218.reuse, UR7, R20 ;  /* 0x00000007da147c24 */ /* 0x040fe4000f8e0214 */
[----:B------:R-:W-:Y:S01]  /*17d0*/  IMAD.WIDE.U32 R34, R218, UR6, R40 ;  /* 0x00000006da227c25 */ /* 0x000fe2000f8e0028 */
[----:B------:R-:W-:Y:S01]  /*17e0*/  ULDC.64 UR6, c[0x0][0x400] ;  /* 0x0001000000067ab9 */ /* 0x000fe20000000a00 */
[----:B------:R-:W-:-:S02]  /*17f0*/  IADD3.X R25, R25, R37, R22, P2, !PT ;  /* 0x0000002519197210 */ /* 0x000fc400017fe416 */
[----:B------:R-:W-:Y:S01]  /*1800*/  LEA R246, P1, R23, UR6, 0x2 ;  /* 0x0000000617f67c11 */ /* 0x000fe2000f8210ff */
[----:B------:R-:W-:Y:S02]  /*1810*/  IMAD.IADD R35, R35, 0x1, R20 ;  /* 0x0000000123237824 */ /* 0x000fe400078e0214 */
[----:B------:R-:W-:Y:S01]  /*1820*/  IMAD R21, R236, UR8, RZ ;  /* 0x00000008ec157c24 */ /* 0x000fe2000f8e02ff */
[----:B------:R-:W-:Y:S01]  /*1830*/  LEA.HI.X R247, R23, UR7, R18, 0x2, P1 ;  /* 0x0000000717f77c11 */ /* 0x000fe200088f1412 */
[----:B------:R-:W-:Y:S01]  /*1840*/  IMAD R20, R216, R4, RZ ;  /* 0x00000004d8147224 */ /* 0x000fe200078e02ff */
[----:B------:R-:W-:Y:S01]  /*1850*/  ULDC.64 UR6, c[0x0][0x3e0] ;  /* 0x0000f80000067ab9 */ /* 0x000fe20000000a00 */
[----:B------:R-:W-:-:S04]  /*1860*/  IMAD.WIDE.U32 R22, R218, UR8, R24 ;  /* 0x00000008da167c25 */ /* 0x000fc8000f8e0018 */
[----:B------:R-:W-:Y:S01]  /*1870*/  IMAD R18, R218, UR9, R21 ;  /* 0x00000009da127c24 */ /* 0x000fe2000f8e0215 */
[----:B------:R-:W-:Y:S01]  /*1880*/  ULDC.64 UR8, c[0x0][0x210] ;  /* 0x0000840000087ab9 */ /* 0x000fe20000000a00 */
[C---:B------:R-:W-:Y:S01]  /*1890*/  IMAD R20, R213.reuse, R5, R20 ;  /* 0x00000005d5147224 */ /* 0x040fe200078e0214 */
[----:B------:R-:W-:Y:S01]  /*18a0*/  LEA R250, P2, R22, UR8, 0x1 ;  /* 0x0000000816fa7c11 */ /* 0x000fe2000f8408ff */
[----:B------:R-:W-:Y:S01]  /*18b0*/  IMAD.WIDE.U32 R24, R213, R4, R34 ;  /* 0x00000004d5187225 */ /* 0x000fe200078e0022 */
[----:B------:R-:W-:-:S03]  /*18c0*/  IADD3 R18, R23, R18, RZ ;  /* 0x0000001217127210 */ /* 0x000fc60007ffe0ff */
[----:B------:R-:W-:Y:S01]  /*18d0*/  IMAD.IADD R20, R25, 0x1, R20 ;  /* 0x0000000119147824 */ /* 0x000fe200078e0214 */
[----:B------:R-:W-:Y:S01]  /*18e0*/  LEA R248, P1, R24, UR6, 0x1 ;  /* 0x0000000618f87c11 */ /* 0x000fe2000f8208ff */
[----:B-1----:R-:W-:Y:S01]  /*18f0*/  IMAD.WIDE R28, R27, 0x4, R28 ;  /* 0x000000041b1c7825 */ /* 0x002fe200078e021c */
[----:B------:R-:W-:Y:S02]  /*1900*/  LEA.HI.X R251, R22, UR9, R18, 0x1, P2 ;  /* 0x0000000916fb7c11 */ /* 0x000fe400090f0c12 */
[----:B------:R-:W-:Y:S01]  /*1910*/  LEA.HI.X R249, R24, UR7, R20, 0x1, P1 ;  /* 0x0000000718f97c11 */ /* 0x000fe200088f0c14 */
[----:B--2---:R-:W-:Y:S01]  /*1920*/  IMAD.WIDE R26, R31, 0x4, R32 ;  /* 0x000000041f1a7825 */ /* 0x004fe200078e0220 */
[----:B------:R-:W-:Y:S07]  /*1930*/  @!P3 BRA `(.L_x_256) ;  /* 0x0000006000d8b947 */ /* 0x000fee0003800000 */
[----:B------:R-:W-:Y:S01]  /*1940*/  @P0 BAR.SYNC.DEFER_BLOCKING 0x0 ;  /* 0x0000000000000b1d */ /* 0x000fe20000010000 */
[----:B------:R-:W-:Y:S02]  /*1950*/  IMAD.MOV.U32 R241, RZ, RZ, R19 ;  /* 0x000000fffff17224 */ /* 0x000fe400078e0013 */
[----:B------:R-:W-:Y:S02]  /*1960*/  VIADD R19, R213, 0x20 ;  /* 0x00000020d5137836 */ /* 0x000fe40000000000 */
[C---:B------:R-:W-:Y:S01]  /*1970*/  IMAD R17, R241.reuse, -0x40, R17 ;  /* 0xffffffc0f1117824 */ /* 0x040fe200078e0211 */
[----:B------:R-:W-:Y:S01]  /*1980*/  LEA.HI R21, R241, R241, RZ, 0x1 ;  /* 0x000000f1f1157211 */ /* 0x000fe200078f08ff */
[----:B------:R-:W-:Y:S03]  /*1990*/  BSSY B0, `(.L_x_257) ;  /* 0x000001d000007945 */ /* 0x000fe60003800000 */
[----:B------:R-:W-:-:S02]  /*19a0*/  ISETP.GE.AND P5, PT, R213, R17, PT ;  /* 0x00000011d500720c */ /* 0x000fc40003fa6270 */
[----:B------:R-:W-:Y:S02]  /*19b0*/  LOP3.LUT R21, R21, 0xfffffffe, RZ, 0xc0, !PT ;  /* 0xfffffffe15157812 */ /* 0x000fe400078ec0ff */
[----:B------:R-:W-:-:S03]  /*19c0*/  ISETP.GE.AND P4, PT, R19, R17, PT ;  /* 0x000000111300720c */ /* 0x000fc60003f86270 */
[----:B------:R-:W-:-:S06]  /*19d0*/  IMAD.IADD R21, R241, 0x1, -R21 ;  /* 0x00000001f1157824 */ /* 0x000fcc00078e0a15 */
[----:B------:R1:W-:Y:S04]  /*19e0*/  @P5 STS.128 [R223+0xc000], RZ ;  /* 0x00c000ffdf005388 */ /* 0x0003e80000000c00 */
[----:B------:R1:W-:Y:S04]  /*19f0*/  @P5 STS.128 [R223+0xe000], RZ ;  /* 0x00e000ffdf005388 */ /* 0x0003e80000000c00 */
[----:B------:R1:W-:Y:S01]  /*1a00*/  @P5 STS.128 [R223+0x10000], RZ ;  /* 0x010000ffdf005388 */ /* 0x0003e20000000c00 */
[----:B------:R-:W-:Y:S05]  /*1a10*/  @P5 BRA `(.L_x_258) ;  /* 0x0000000000505947 */ /* 0x000fea0003800000 */
[----:B------:R-:W-:Y:S02]  /*1a20*/  ULDC UR4, c[0x0][0x2d0] ;  /* 0x0000b40000047ab9 */ /* 0x000fe40000000800 */
[----:B------:R-:W-:Y:S02]  /*1a30*/  ISETP.GE.AND P2, PT, R214, UR4, PT ;  /* 0x00000004d6007c0c */ /* 0x000fe4000bf46270 */
[----:B------:R-:W-:Y:S02]  /*1a40*/  ISETP.GE.AND P1, PT, R220, UR4, PT ;  /* 0x00000004dc007c0c */ /* 0x000fe4000bf26270 */
[----:B------:R-:W-:-:S09]  /*1a50*/  ISETP.GE.AND P0, PT, R219, UR4, PT ;  /* 0x00000004db007c0c */ /* 0x000fd2000bf06270 */
        /* <DEDUP_REMOVED lines=16> */
.L_x_258:
[----:B------:R-:W-:Y:S05]  /*1b60*/  BSYNC B0 ;  /* 0x0000000000007941 */ /* 0x000fea0003800000 */
.L_x_257:
[----:B------:R4:W-:Y:S01]  /*1b70*/  @P4 STS.128 [R223+0xd000], RZ ;  /* 0x00d000ffdf004388 */ /* 0x0009e20000000c00 */
[----:B------:R-:W-:Y:S01]  /*1b80*/  ISETP.NE.AND P3, PT, R21, 0x1, PT ;  /* 0x000000011500780c */ /* 0x000fe20003f65270 */
[----:B------:R-:W-:Y:S01]  /*1b90*/  BSSY B0, `(.L_x_259) ;  /* 0x0000028000007945 */ /* 0x000fe20003800000 */
[----:B------:R-:W-:Y:S01]  /*1ba0*/  IADD3 R240, R212, 0x3000, RZ ;  /* 0x00003000d4f07810 */ /* 0x000fe20007ffe0ff */
[----:B------:R4:W-:Y:S01]  /*1bb0*/  @P4 STS.128 [R223+0xf000], RZ ;  /* 0x00f000ffdf004388 */ /* 0x0009e20000000c00 */
[----:B------:R-:W-:Y:S01]  /*1bc0*/  IMAD.MOV.U32 R232, RZ, RZ, R28 ;  /* 0x000000ffffe87224 */ /* 0x000fe200078e001c */
[----:B------:R-:W-:Y:S01]  /*1bd0*/  MOV R234, R26 ;  /* 0x0000001a00ea7202 */ /* 0x000fe20000000f00 */
[----:B------:R-:W-:Y:S01]  /*1be0*/  IMAD.MOV.U32 R231, RZ, RZ, R29 ;  /* 0x000000ffffe77224 */ /* 0x000fe200078e001d */
[----:B------:R4:W-:Y:S01]  /*1bf0*/  @P4 STS.128 [R223+0x11000], RZ ;  /* 0x011000ffdf004388 */ /* 0x0009e20000000c00 */
[----:B------:R-:W-:Y:S01]  /*1c00*/  IMAD.MOV.U32 R233, RZ, RZ, R27 ;  /* 0x000000ffffe97224 */ /* 0x000fe200078e001b */
[----:B------:R-:W-:Y:S01]  /*1c10*/  SEL R240, R240, R212, !P3 ;  /* 0x000000d4f0f07207 */ /* 0x000fe20005800000 */
[----:B------:R-:W-:Y:S06]  /*1c20*/  @P4 BRA `(.L_x_260) ;  /* 0x0000000000784947 */ /* 0x000fec0003800000 */
[----:B------:R-:W-:Y:S01]  /*1c30*/  ULDC UR4, c[0x0][0x2d0] ;  /* 0x0000b40000047ab9 */ /* 0x000fe20000000800 */
[----:B------:R-:W-:Y:S01]  /*1c40*/  IMAD.WIDE.U32 R26, R4, 0x20, RZ ;  /* 0x00000020041a7825 */ /* 0x000fe200078e00ff */
[----:B------:R-:W-:Y:S02]  /*1c50*/  ISETP.GE.AND P2, PT, R214, UR4, PT ;  /* 0x00000004d6007c0c */ /* 0x000fe4000bf46270 */
[----:B------:R-:W-:Y:S02]  /*1c60*/  ISETP.GE.AND P1, PT, R220, UR4, PT ;  /* 0x00000004dc007c0c */ /* 0x000fe4000bf26270 */
[----:B------:R-:W-:Y:S01]  /*1c70*/  IADD3 R21, P6, R24, R26, RZ ;  /* 0x0000001a18157210 */ /* 0x000fe20007fde0ff */
[----:B------:R-:W-:-:S05]  /*1c80*/  IMAD.SHL.U32 R24, R5, 0x20, RZ ;  /* 0x0000002005187824 */ /* 0x000fca00078e00ff */
[----:B------:R-:W-:-:S03]  /*1c90*/  IADD3.X R24, R20, R27, R24, P6, !PT ;  /* 0x0000001b14187210 */ /* 0x000fc600037fe418 */
[C---:B------:R-:W-:Y:S01]  /*1ca0*/  @!P2 LEA R26, P0, R4.reuse, R248, 0x6 ;  /* 0x000000f8041aa211 */ /* 0x040fe200078030ff */
[----:B------:R1:W-:Y:S03]  /*1cb0*/  @P2 STS.128 [R223+0xd000], RZ ;  /* 0x00d000ffdf002388 */ /* 0x0003e60000000c00 */
[----:B------:R-:W-:Y:S02]  /*1cc0*/  @!P2 LEA.HI.X R27, R4, R249, R5, 0x6, P0 ;  /* 0x000000f9041ba211 */ /* 0x000fe400000f3405 */
[----:B------:R-:W-:Y:S02]  /*1cd0*/  ISETP.GE.AND P0, PT, R219, UR4, PT ;  /* 0x00000004db007c0c */ /* 0x000fe4000bf06270 */
        /* <DEDUP_REMOVED lines=19> */
.L_x_260:
[----:B------:R-:W-:Y:S05]  /*1e10*/  BSYNC B0 ;  /* 0x0000000000007941 */ /* 0x000fea0003800000 */
.L_x_259:
[----:B------:R-:W-:Y:S01]  /*1e20*/  BSSY B0, `(.L_x_261) ;  /* 0x000002d000007945 */ /* 0x000fe20003800000 */
[----:B------:R-:W-:-:S03]  /*1e30*/  LEA R240, R240, UR5, 0x1 ;  /* 0x00000005f0f07c11 */ /* 0x000fc6000f8e08ff */
[----:B------:R-:W-:Y:S05]  /*1e40*/  @!P5 BRA `(.L_x_262) ;  /* 0x000000000034d947 */ /* 0x000fea0003800000 */
[----:B------:R1:W-:Y:S04]  /*1e50*/  STS [R240], RZ ;  /* 0x000000fff0007388 */ /* 0x0003e80000000800 */
[----:B------:R1:W-:Y:S04]  /*1e60*/  STS [R240+0x4], RZ ;  /* 0x000004fff0007388 */ /* 0x0003e80000000800 */
        /* <DEDUP_REMOVED lines=9> */
[----:B------:R1:W-:Y:S01]  /*1f00*/  STS [R240+0x400c], RZ ;  /* 0x00400cfff0007388 */ /* 0x0003e20000000800 */
[----:B------:R-:W-:Y:S05]  /*1f10*/  BRA `(.L_x_263) ;  /* 0x0000000000747947 */ /* 0x000fea0003800000 */
.L_x_262:
[----:B------:R-:W-:Y:S02]  /*1f20*/  ULDC UR4, c[0x0][0x2d0] ;  /* 0x0000b40000047ab9 */ /* 0x000fe40000000800 */
[----:B------:R-:W-:Y:S02]  /*1f30*/  ISETP.GE.AND P2, PT, R214, UR4, PT ;  /* 0x00000004d6007c0c */ /* 0x000fe4000bf46270 */
[----:B------:R-:W-:Y:S02]  /*1f40*/  ISETP.GE.AND P1, PT, R220, UR4, PT ;  /* 0x00000004dc007c0c */ /* 0x000fe4000bf26270 */
[----:B------:R-:W-:-:S09]  /*1f50*/  ISETP.GE.AND P0, PT, R219, UR4, PT ;  /* 0x00000004db007c0c */ /* 0x000fd2000bf06270 */
[----:B------:R1:W-:Y:S04]  /*1f60*/  @P2 STS [R240], RZ ;  /* 0x000000fff0002388 */ /* 0x0003e80000000800 */
[----:B------:R1:W-:Y:S04]  /*1f70*/  @P2 STS [R240+0x4], RZ ;  /* 0x000004fff0002388 */ /* 0x0003e80000000800 */
[----:B------:R1:W-:Y:S04]  /*1f80*/  @P2 STS [R240+0x8], RZ ;  /* 0x000008fff0002388 */ /* 0x0003e80000000800 */
[----:B------:R1:W-:Y:S04]  /*1f90*/  @P2 STS [R240+0xc], RZ ;  /* 0x00000cfff0002388 */ /* 0x0003e80000000800 */
[----:B------:R-:W-:Y:S01]  /*1fa0*/  @!PT LDS RZ, [RZ] ;  /* 0x00000000fffff984 */ /* 0x000fe20000000800 */
[----:B------:R-:W-:Y:S01]  /*1fb0*/  @!PT LDS RZ, [RZ] ;  /* 0x00000000fffff984 */ /* 0x000fe20000000800 */
[----:B------:R-:W-:Y:S01]  /*1fc0*/  @!PT LDS RZ, [RZ] ;  /* 0x00000000fffff984 */ /* 0x000fe20000000800 */
[----:B------:R1:W-:Y:S04]  /*1fd0*/  @!P2 LDGSTS.E.BYPASS.LTC128B.128 [R240], desc[UR14][R250.64] ;  /* 0x00000000faf0afae */ /* 0x0003e8000b901d4e */
[----:B------:R1:W-:Y:S04]  /*1fe0*/  @P1 STS [R240+0x2000], RZ ;  /* 0x002000fff0001388 */ /* 0x0003e80000000800 */
[----:B------:R1:W-:Y:S04]  /*1ff0*/  @P1 STS [R240+0x2004], RZ ;  /* 0x002004fff0001388 */ /* 0x0003e80000000800 */
[----:B------:R1:W-:Y:S04]  /*2000*/  @P1 STS [R240+0x2008], RZ ;  /* 0x002008fff0001388 */ /* 0x0003e80000000800 */
[----:B------:R1:W-:Y:S04]  /*2010*/  @P1 STS [R240+0x200c], RZ ;  /* 0x00200cfff0001388 */ /* 0x0003e80000000800 */
[----:B------:R-:W-:Y:S01]  /*2020*/  @!PT LDS RZ, [RZ] ;  /* 0x00000000fffff984 */ /* 0x000fe20000000800 */
[----:B------:R-:W-:Y:S01]  /*2030*/  @!PT LDS RZ, [RZ] ;  /* 0x00000000fffff984 */ /* 0x000fe20000000800 */
[----:B------:R-:W-:Y:S01]  /*2040*/  @!PT LDS RZ, [RZ] ;  /* 0x00000000fffff984 */ /* 0x000fe20000000800 */
[----:B------:R1:W-:Y:S04]  /*2050*/  @!P1 LDGSTS.E.BYPASS.LTC128B.128 [R240+0x2000], desc[UR14][R250.64+0x80] ;  /* 0x02000080faf09fae */ /* 0x0003e8000b901d4e */
[----:B------:R1:W-:Y:S04]  /*2060*/  @P0 STS [R240+0x4000], RZ ;  /* 0x004000fff0000388 */ /* 0x0003e80000000800 */
[----:B------:R1:W-:Y:S04]  /*2070*/  @P0 STS [R240+0x4004], RZ ;  /* 0x004004fff0000388 */ /* 0x0003e80000000800 */
[----:B------:R1:W-:Y:S04]  /*2080*/  @P0 STS [R240+0x4008], RZ ;  /* 0x004008fff0000388 */ /* 0x0003e80000000800 */
[----:B------:R1:W-:Y:S01]  /*2090*/  @P0 STS [R240+0x400c], RZ ;  /* 0x00400cfff0000388 */ /* 0x0003e20000000800 */
[----:B------:R-:W-:Y:S05]  /*20a0*/  @P0 BRA `(.L_x_263) ;  /* 0x0000000000100947 */ /* 0x000fea0003800000 */
[----:B------:R-:W-:Y:S01]  /*20b0*/  @!PT LDS RZ, [RZ] ;  /* 0x00000000fffff984 */ /* 0x000fe20000000800 */
[----:B------:R-:W-:Y:S01]  /*20c0*/  @!PT LDS RZ, [RZ] ;  /* 0x00000000fffff984 */ /* 0x000fe20000000800 */
[----:B------:R-:W-:Y:S01]  /*20d0*/  @!PT LDS RZ, [RZ] ;  /* 0x00000000fffff984 */ /* 0x000fe20000000800 */
[----:B------:R1:W-:Y:S02]  /*20e0*/  LDGSTS.E.BYPASS.LTC128B.128 [R240+0x4000], desc[UR14][R250.64+0x100] ;  /* 0x04000100faf07fae */ /* 0x0003e4000b901d4e */
.L_x_263:
[----:B------:R-:W-:Y:S05]  /*20f0*/  BSYNC B0 ;  /* 0x0000000000007941 */ /* 0x000fea0003800000 */
.L_x_261:
[----:B------:R-:W-:Y:S01]  /*2100*/  BSSY B0, `(.L_x_264) ;  /* 0x0000036000007945 */ /* 0x000fe20003800000 */
[----:B-1----:R-:W-:Y:S01]  /*2110*/  SHF.L.U32 R4, R3, 0x5, RZ ;  /* 0x0000000503047819 */ /* 0x002fe200000006ff */
[----:B------:R-:W-:Y:S02]  /*2120*/  IMAD.WIDE.U32 R20, R2, 0x20, RZ ;  /* 0x0000002002147825 */ /* 0x000fe400078e00ff */
[----:B------:R-:W-:Y:S05]  /*2130*/  @!P4 BRA `(.L_x_265) ;  /* 0x000000000034c947 */ /* 0x000fea0003800000 */
        /* <DEDUP_REMOVED lines=13> */
.L_x_265:
[----:B------:R-:W-:Y:S01]  /*2210*/  ULDC UR4, c[0x0][0x2d0] ;  /* 0x0000b40000047ab9 */ /* 0x000fe20000000800 */
[----:B------:R-:W-:Y:S02]  /*2220*/  IADD3 R22, P4, R22, R20, RZ ;  /* 0x0000001416167210 */ /* 0x000fe40007f9e0ff */
[----:B------:R-:W-:Y:S02]  /*2230*/  ISETP.GE.AND P2, PT, R214, UR4, PT ;  /* 0x00000004d6007c0c */ /* 0x000fe4000bf46270 */
[----:B------:R-:W-:Y:S02]  /*2240*/  ISETP.GE.AND P1, PT, R220, UR4, PT ;  /* 0x00000004dc007c0c */ /* 0x000fe4000bf26270 */
[----:B------:R-:W-:-:S09]  /*2250*/  IADD3.X R4, R18, R21, R4, P4, !PT ;  /* 0x0000001512047210 */ /* 0x000fd200027fe404 */
[----:B------:R-:W-:Y:S01]  /*2260*/  @!P2 LEA R20, P0, R2, R250, 0x6 ;  /* 0x000000fa0214a211 */ /* 0x000fe200078030ff */
[----:B------:R1:W-:Y:S01]  /*2270*/  @P2 STS [R240+0x1000], RZ ;  /* 0x001000fff0002388 */ /* 0x0003e20000000800 */
[----:B------:R-:W-:Y:S02]  /*2280*/  @!P1 LEA R24, P4, R22, UR8, 0x1 ;  /* 0x0000000816189c11 */ /* 0x000fe4000f8808ff */
[----:B------:R-:W-:Y:S01]  /*2290*/  @!P2 LEA.HI.X R21, R2, R251, R3, 0x6, P0 ;  /* 0x000000fb0215a211 */ /* 0x000fe200000f3403 */
[----:B------:R1:W-:Y:S01]  /*22a0*/  @P2 STS [R240+0x1004], RZ ;  /* 0x001004fff0002388 */ /* 0x0003e20000000800 */
[----:B------:R-:W-:Y:S02]  /*22b0*/  ISETP.GE.AND P0, PT, R219, UR4, PT ;  /* 0x00000004db007c0c */ /* 0x000fe4000bf06270 */
[----:B------:R-:W-:Y:S01]  /*22c0*/  @!P1 LEA.HI.X R25, R22, UR9, R4, 0x1, P4 ;  /* 0x0000000916199c11 */ /* 0x000fe2000a0f0c04 */
        /* <DEDUP_REMOVED lines=19> */
[----:B------:R-:W-:-:S04]  /*2400*/  LEA R2, P0, R22, UR8, 0x1 ;  /* 0x0000000816027c11 */ /* 0x000fc8000f8008ff */
[----:B------:R-:W-:-:S05]  /*2410*/  LEA.HI.X R3, R22, UR9, R4, 0x1, P0 ;  /* 0x0000000916037c11 */ /* 0x000fca00080f0c04 */
[----:B------:R-:W-:Y:S01]  /*2420*/  @!PT LDS RZ, [RZ] ;  /* 0x00000000fffff984 */ /* 0x000fe20000000800 */
[----:B------:R-:W-:Y:S01]  /*2430*/  @!PT LDS RZ, [RZ] ;  /* 0x00000000fffff984 */ /* 0x000fe20000000800 */
[----:B------:R-:W-:Y:S01]  /*2440*/  @!PT LDS RZ, [RZ] ;  /* 0x00000000fffff984 */ /* 0x000fe20000000800 */
[----:B------:R1:W-:Y:S04]  /*2450*/  LDGSTS.E.BYPASS.LTC128B.128 [R240+0x5000], desc[UR14][R2.64+0x100] ;  /* 0x0500010002f07fae */ /* 0x0003e8000b901d4e */
.L_x_266:
[----:B------:R-:W-:Y:S05]  /*2460*/  BSYNC B0 ;  /* 0x0000000000007941 */ /* 0x000fea0003800000 */
.L_x_264:
[----:B-1----:R-:W-:Y:S01]  /*2470*/  IMAD R2, R221, -0x40, R243 ;  /* 0xffffffc0dd027824 */ /* 0x002fe200078e02f3 */
[----:B------:R-:W-:Y:S01]  /*2480*/  ULDC.64 UR6, c[0x0][0x260] ;  /* 0x0000980000067ab9 */ /* 0x000fe20000000a00 */
[-C--:B------:R-:W-:Y:S01]  /*2490*/  IMAD R3, R11, R8.reuse, RZ ;  /* 0x000000080b037224 */ /* 0x080fe200078e02ff */
[----:B------:R-:W-:Y:S01]  /*24a0*/  BSSY B0, `(.L_x_267) ;  /* 0x0000038000007945 */ /* 0x000fe20003800000 */
[C---:B------:R-:W-:Y:S01]  /*24b0*/  IMAD.WIDE.U32 R20, R242.reuse, R8, R214 ;  /* 0x00000008f2147225 */ /* 0x040fe200078e00d6 */
[-C--:B------:R-:W-:Y:S02]  /*24c0*/  ISETP.GE.AND P0, PT, R213, R2.reuse, PT ;  /* 0x00000002d500720c */ /* 0x080fe40003f06270 */
[----:B------:R-:W-:Y:S01]  /*24d0*/  ISETP.GE.AND P4, PT, R19, R2, PT ;  /* 0x000000021300720c */ /* 0x000fe20003f86270 */
[C---:B------:R-:W-:Y:S01]  /*24e0*/  IMAD R3, R242.reuse, R9, R3 ;  /* 0x00000009f2037224 */ /* 0x040fe200078e0203 */
[----:B------:R-:W-:Y:S01]  /*24f0*/  IADD3 R20, P1, R13, R20, RZ ;  /* 0x000000140d147210 */ /* 0x000fe20007f3e0ff */
[----:B------:R-:W-:-:S03]  /*2500*/  IMAD.WIDE.U32 R4, R242, R6, R214 ;  /* 0x00000006f2047225 */ /* 0x000fc600078e00d6 */
[----:B------:R-:W-:Y:S01]  /*2510*/  IADD3.X R21, R12, R21, R3, P1, !PT ;  /* 0x000000150c157210 */ /* 0x000fe20000ffe403 */
[----:B------:R-:W-:Y:S01]  /*2520*/  IMAD R11, R11, R6, RZ ;  /* 0x000000060b0b7224 */ /* 0x000fe200078e02ff */
[----:B------:R-:W-:Y:S01]  /*2530*/  IADD3 R18, P1, R16, R4, RZ ;  /* 0x0000000410127210 */ /* 0x000fe20007f3e0ff */
[----:B------:R-:W-:Y:S02]  /*2540*/  IMAD R4, R10, UR6, RZ ;  /* 0x000000060a047c24 */ /* 0x000fe4000f8e02ff */
[----:B------:R1:W-:Y:S01]  /*2550*/  @P0 STS.128 [R223+0x12000], RZ ;  /* 0x012000ffdf000388 */ /* 0x0003e20000000c00 */
[----:B------:R-:W-:Y:S01]  /*2560*/  IMAD R3, R242, R7, R11 ;  /* 0x00000007f2037224 */ /* 0x000fe200078e020b */
[----:B------:R-:W-:Y:S01]  /*2570*/  IADD3 R11, R208, 0x8, RZ ;  /* 0x00000008d00b7810 */ /* 0x000fe20007ffe0ff */
[C---:B------:R-:W-:Y:S01]  /*2580*/  IMAD R4, R14.reuse, UR7, R4 ;  /* 0x000000070e047c24 */ /* 0x040fe2000f8e0204 */
[----:B------:R1:W-:Y:S01]  /*2590*/  @P0 STS.128 [R223+0x14000], RZ ;  /* 0x014000ffdf000388 */ /* 0x0003e20000000c00 */
[----:B------:R-:W-:Y:S01]  /*25a0*/  IMAD.WIDE.U32 R20, R14, UR6, R20 ;  /* 0x000000060e147c25 */ /* 0x000fe2000f8e0014 */
[----:B------:R-:W-:-:S02]  /*25b0*/  IADD3.X R19, R15, R5, R3, P1, !PT ;  /* 0x000000050f137210 */ /* 0x000fc40000ffe403 */
[----:B------:R1:W-:Y:S02]  /*25c0*/  @P0 STS.128 [R223+0x16000], RZ ;  /* 0x016000ffdf000388 */ /* 0x0003e40000000c00 */
[----:B------:R-:W-:Y:S01]  /*25d0*/  IADD3 R12, R21, R4, RZ ;  /* 0x00000004150c7210 */ /* 0x000fe20007ffe0ff */
[----:B------:R-:W-:Y:S06]  /*25e0*/  @P0 BRA `(.L_x_268) ;  /* 0x00000000008c0947 */ /* 0x000fec0003800000 */
[----:B------:R-:W-:Y:S01]  /*25f0*/  ULDC UR4, c[0x0][0x2d0] ;  /* 0x0000b40000047ab9 */ /* 0x000fe20000000800 */
[-C--:B------:R-:W-:Y:S01]  /*2600*/  IMAD R13, R216, R8.reuse, RZ ;  /* 0x00000008d80d7224 */ /* 0x080fe200078e02ff */
[----:B------:R-:W-:Y:S01]  /*2610*/  ISETP.GE.AND P6, PT, R214, UR4, PT ;  /* 0x00000004d6007c0c */ /* 0x000fe2000bfc6270 */
[----:B------:R-:W-:Y:S01]  /*2620*/  IMAD.MOV.U32 R22, RZ, RZ, R20 ;  /* 0x000000ffff167224 */ /* 0x000fe200078e0014 */
[----:B------:R-:W-:Y:S01]  /*2630*/  ISETP.GE.AND P5, PT, R220, UR4, PT ;  /* 0x00000004dc007c0c */ /* 0x000fe2000bfa6270 */
[----:B------:R-:W-:Y:S01]  /*2640*/  IMAD.MOV.U32 R23, RZ, RZ, R12 ;  /* 0x000000ffff177224 */ /* 0x000fe200078e000c */
[----:B------:R-:W-:Y:S01]  /*2650*/  ISETP.GE.AND P1, PT, R219, UR4, PT ;  /* 0x00000004db007c0c */ /* 0x000fe2000bf26270 */
[C---:B------:R-:W-:Y:S02]  /*2660*/  IMAD R13, R213.reuse, R9, R13 ;  /* 0x00000009d50d7224 */ /* 0x040fe400078e020d */
[----:B------:R-:W-:-:S04]  /*2670*/  IMAD.WIDE.U32 R22, R213, R8, R22 ;  /* 0x00000008d5167225 */ /* 0x000fc800078e0016 */
[----:B------:R-:W-:Y:S02]  /*2680*/  IMAD.IADD R13, R23, 0x1, R13 ;  /* 0x00000001170d7824 */ /* 0x000fe400078e020d */
[----:B------:R-:W5:Y:S01]  /*2690*/  @!P6 LDC.64 R4, c[0x0][0x218] ;  /* 0x00008600ff04eb82 */ /* 0x000f620000000a00 */
[----:B------:R1:W-:Y:S07]  /*26a0*/  @P6 STS.128 [R223+0x12000], RZ ;  /* 0x012000ffdf006388 */ /* 0x0003ee0000000c00 */
[----:B------:R-:W2:Y:S01]  /*26b0*/  @!P5 LDC.64 R2, c[0x0][0x218] ;  /* 0x00008600ff02db82 */ /* 0x000ea20000000a00 */
[----:B-----5:R-:W-:-:S04]  /*26c0*/  @!P6 LEA R4, P2, R22, R4, 0x1 ;  /* 0x000000041604e211 */ /* 0x020fc800078408ff */
[C---:B------:R-:W-:Y:S02]  /*26d0*/  @!P6 LEA.HI.X R5, R22.reuse, R5, R13, 0x1, P2 ;  /* 0x000000051605e211 */ /* 0x040fe400010f0c0d */
[----:B--2---:R-:W-:-:S03]  /*26e0*/  @!P5 LEA R2, P2, R22, R2, 0x1 ;  /* 0x000000021602d211 */ /* 0x004fc600078408ff */
[----:B------:R-:W-:Y:S01]  /*26f0*/  @!PT LDS RZ, [RZ] ;  /* 0x00000000fffff984 */ /* 0x000fe20000000800 */
[----:B------:R-:W-:Y:S01]  /*2700*/  @!PT LDS RZ, [RZ] ;  /* 0x00000000fffff984 */ /* 0x000fe20000000800 */
[----:B------:R-:W-:Y:S01]  /*2710*/  @!PT LDS RZ, [RZ] ;  /* 0x00000000fffff984 */ /* 0x000fe20000000800 */
[----:B------:R1:W-:Y:S01]  /*2720*/  @!P6 LDGSTS.E.BYPASS.LTC128B.128 [R223+0x12000], desc[UR14][R4.64] ;  /* 0x1200000004dfefae */ /* 0x0003e2000b901d4e */
[----:B------:R-:W-:-:S03]  /*2730*/  @!P5 LEA.HI.X R3, R22, R3, R13, 0x1, P2 ;  /* 0x000000031603d211 */ /* 0x000fc600010f0c0d */
[----:B------:R1:W-:Y:S04]  /*2740*/  @P5 STS.128 [R223+0x14000], RZ ;  /* 0x014000ffdf005388 */ /* 0x0003e80000000c00 */
        /* <DEDUP_REMOVED lines=13> */
.L_x_268:
[----:B------:R-:W-:Y:S05]  /*2820*/  BSYNC B0 ;  /* 0x0000000000007941 */ /* 0x000fea0003800000 */
.L_x_267:
[----:B------:R1:W-:Y:S01]  /*2830*/  @P4 STS.128 [R223+0x13000], RZ ;  /* 0x013000ffdf004388 */ /* 0x0003e20000000c00 */
[----:B------:R-:W-:Y:S03]  /*2840*/  BSSY B0, `(.L_x_269) ;  /* 0x0000028000007945 */ /* 0x000fe60003800000 */
[----:B------:R1:W-:Y:S04]  /*2850*/  @P4 STS.128 [R223+0x15000], RZ ;  /* 0x015000ffdf004388 */ /* 0x0003e80000000c00 */
[----:B------:R1:W-:Y:S01]  /*2860*/  @P4 STS.128 [R223+0x17000], RZ ;  /* 0x017000ffdf004388 */ /* 0x0003e20000000c00 */
[----:B------:R-:W-:Y:S05]  /*2870*/  @P4 BRA `(.L_x_270) ;  /* 0x0000000000904947 */ /* 0x000fea0003800000 */
[----:B------:R-:W-:Y:S01]  /*2880*/  ULDC UR4, c[0x0][0x2d0] ;  /* 0x0000b40000047ab9 */ /* 0x000fe20000000800 */
[----:B------:R-:W-:Y:S01]  /*2890*/  IADD3 R15, P1, R213, 0x20, RZ ;  /* 0x00000020d50f7810 */ /* 0x000fe20007f3e0ff */
[----:B------:R-:W-:Y:S01]  /*28a0*/  IMAD.MOV.U32 R21, RZ, RZ, R12 ;  /* 0x000000ffff157224 */ /* 0x000fe200078e000c */
[----:B------:R-:W-:Y:S02]  /*28b0*/  ISETP.GE.AND P6, PT, R214, UR4, PT ;  /* 0x00000004d6007c0c */ /* 0x000fe4000bfc6270 */
[----:B------:R-:W-:Y:S01]  /*28c0*/  ISETP.GE.AND P5, PT, R220, UR4, PT ;  /* 0x00000004dc007c0c */ /* 0x000fe2000bfa6270 */
[----:B------:R-:W-:Y:S01]  /*28d0*/  IMAD.X R13, RZ, RZ, R216, P1 ;  /* 0x000000ffff0d7224 */ /* 0x000fe200008e06d8 */
[----:B------:R-:W-:Y:S01]  /*28e0*/  ISETP.GE.AND P1, PT, R219, UR4, PT ;  /* 0x00000004db007c0c */ /* 0x000fe2000bf26270 */
[----:B------:R-:W-:-:S04]  /*28f0*/  IMAD.WIDE.U32 R20, R15, R8, R20 ;  /* 0x000000080f147225 */ /* 0x000fc800078e0014 */
[----:B------:R-:W-:-:S04]  /*2900*/  IMAD R13, R13, R8, RZ ;  /* 0x000000080d0d7224 */ /* 0x000fc800078e02ff */
[----:B-1----:R-:W1:Y:S01]  /*2910*/  @!P6 LDC.64 R4, c[0x0][0x218] ;  /* 0x00008600ff04eb82 */ /* 0x002e620000000a00 */
[----:B------:R-:W-:Y:S01]  /*2920*/  IMAD R13, R15, R9, R13 ;  /* 0x000000090f0d7224 */ /* 0x000fe200078e020d */
[----:B------:R1:W-:Y:S03]  /*2930*/  @P6 STS.128 [R223+0x13000], RZ ;  /* 0x013000ffdf006388 */ /* 0x0003e60000000c00 */
[----:B------:R-:W-:-:S03]  /*2940*/  IMAD.IADD R13, R21, 0x1, R13 ;  /* 0x00000001150d7824 */ /* 0x000fc600078e020d */
[----:B------:R-:W5:Y:S01]  /*2950*/  @!P5 LDC.64 R2, c[0x0][0x218] ;  /* 0x00008600ff02db82 */ /* 0x000f620000000a00 */
[----:B-1----:R-:W-:-:S04]  /*2960*/  @!P6 LEA R4, P2, R20, R4, 0x1 ;  /* 0x000000041404e211 */ /* 0x002fc800078408ff */
[C---:B------:R-:W-:Y:S02]  /*2970*/  @!P6 LEA.HI.X R5, R20.reuse, R5, R13, 0x1, P2 ;  /* 0x000000051405e211 */ /* 0x040fe400010f0c0d */
[----:B-----5:R-:W-:-:S03]  /*2980*/  @!P5 LEA R2, P2, R20, R2, 0x1 ;  /* 0x000000021402d211 */ /* 0x020fc600078408ff */
        /* <DEDUP_REMOVED lines=19> */
.L_x_270:
[----:B------:R-:W-:Y:S05]  /*2ac0*/  BSYNC B0 ;  /* 0x0000000000007941 */ /* 0x000fea0003800000 */
.L_x_269:
[----:B------:R2:W-:Y:S01]  /*2ad0*/  @P0 STS.128 [R223+0x18000], RZ ;  /* 0x018000ffdf000388 */ /* 0x0005e20000000c00 */
[----:B------:R-:W-:Y:S01]  /*2ae0*/  ULDC.64 UR6, c[0x0][0x268] ;  /* 0x00009a0000067ab9 */ /* 0x000fe20000000a00 */
[----:B------:R-:W-:Y:S01]  /*2af0*/  SHF.L.U32 R235, R208, 0x2, RZ ;  /* 0x00000002d0eb7819 */ /* 0x000fe200000006ff */
[----:B-1----:R-:W-:Y:S01]  /*2b00*/  IMAD R2, R10, UR6, RZ ;  /* 0x000000060a027c24 */ /* 0x002fe2000f8e02ff */
[----:B------:R2:W-:Y:S01]  /*2b10*/  @P0 STS.128 [R223+0x1a000], RZ ;  /* 0x01a000ffdf000388 */ /* 0x0005e20000000c00 */
[C---:B------:R-:W-:Y:S01]  /*2b20*/  IMAD.WIDE.U32 R18, R14.reuse, UR6, R18 ;  /* 0x000000060e127c25 */ /* 0x040fe2000f8e0012 */
[----:B------:R-:W-:Y:S01]  /*2b30*/  IADD3 R10, P1, R235, R234, RZ ;  /* 0x000000eaeb0a7210 */ /* 0x000fe20007f3e0ff */
[----:B------:R-:W-:Y:S01]  /*2b40*/  BSSY B0, `(.L_x_271) ;  /* 0x000002d000007945 */ /* 0x000fe20003800000 */
[----:B------:R2:W-:Y:S01]  /*2b50*/  @P0 STS.128 [R223+0x1c000], RZ ;  /* 0x01c000ffdf000388 */ /* 0x0005e20000000c00 */
[----:B------:R-:W-:Y:S01]  /*2b60*/  IMAD R2, R14, UR7, R2 ;  /* 0x000000070e027c24 */ /* 0x000fe2000f8e0202 */
[-C--:B------:R-:W-:Y:S01]  /*2b70*/  ISETP.GE.AND P5, PT, R11, R17.reuse, PT ;  /* 0x000000110b00720c */ /* 0x080fe20003fa6270 */
[----:B------:R-:W-:Y:S01]  /*2b80*/  IMAD.MOV.U32 R239, RZ, RZ, 0x7f800000 ;  /* 0x7f800000ffef7424 */ /* 0x000fe200078e00ff */
[----:B------:R-:W-:Y:S01]  /*2b90*/  ISETP.GE.AND P6, PT, R208, R17, PT ;  /* 0x00000011d000720c */ /* 0x000fe20003fc6270 */
[----:B------:R-:W-:Y:S01]  /*2ba0*/  IMAD.IADD R8, R19, 0x1, R2 ;  /* 0x0000000113087824 */ /* 0x000fe200078e0202 */
[----:B------:R-:W-:-:S02]  /*2bb0*/  MOV R238, 0x7f800000 ;  /* 0x7f80000000ee7802 */ /* 0x000fc40000000f00 */
[----:B------:R-:W-:Y:S01]  /*2bc0*/  IADD3.X R11, R222, R233, RZ, P1, !PT ;  /* 0x000000e9de0b7210 */ /* 0x000fe20000ffe4ff */
[----:B------:R-:W-:Y:S08]  /*2bd0*/  @P0 BRA `(.L_x_272) ;  /* 0x00000000008c0947 */ /* 0x000ff00003800000 */
[----:B------:R-:W-:Y:S01]  /*2be0*/  ULDC UR4, c[0x0][0x2d0] ;  /* 0x0000b40000047ab9 */ /* 0x000fe20000000800 */
[-C--:B------:R-:W-:Y:S01]  /*2bf0*/  IMAD R9, R216, R6.reuse, RZ ;  /* 0x00000006d8097224 */ /* 0x080fe200078e02ff */
[----:B------:R-:W-:Y:S01]  /*2c00*/  ISETP.GE.AND P2, PT, R214, UR4, PT ;  /* 0x00000004d6007c0c */ /* 0x000fe2000bf46270 */
[----:B------:R-:W-:Y:S01]  /*2c10*/  IMAD.MOV.U32 R12, RZ, RZ, R18 ;  /* 0x000000ffff0c7224 */ /* 0x000fe200078e0012 */
[----:B------:R-:W-:Y:S01]  /*2c20*/  ISETP.GE.AND P1, PT, R220, UR4, PT ;  /* 0x00000004dc007c0c */ /* 0x000fe2000bf26270 */
[----:B------:R-:W-:Y:S02]  /*2c30*/  IMAD.MOV.U32 R13, RZ, RZ, R8 ;  /* 0x000000ffff0d7224 */ /* 0x000fe400078e0008 */
[C---:B------:R-:W-:Y:S02]  /*2c40*/  IMAD R9, R213.reuse, R7, R9 ;  /* 0x00000007d5097224 */ /* 0x040fe400078e0209 */
[----:B------:R-:W-:-:S04]  /*2c50*/  IMAD.WIDE.U32 R12, R213, R6, R12 ;  /* 0x00000006d50c7225 */ /* 0x000fc800078e000c */
[----:B------:R-:W-:Y:S02]  /*2c60*/  IMAD.IADD R9, R13, 0x1, R9 ;  /* 0x000000010d097824 */ /* 0x000fe400078e0209 */
[----:B------:R-:W1:Y:S01]  /*2c70*/  @!P2 LDC.64 R4, c[0x0][0x220] ;  /* 0x00008800ff04ab82 */ /* 0x000e620000000a00 */
[----:B------:R1:W-:Y:S07]  /*2c80*/  @P2 STS.128 [R223+0x18000], RZ ;  /* 0x018000ffdf002388 */ /* 0x0003ee0000000c00 */
        /* <DEDUP_REMOVED lines=9> */
[----:B------:R1:W-:Y:S01]  /*2d20*/  @P1 STS.128 [R223+0x1a000], RZ ;  /* 0x01a000ffdf001388 */ /* 0x0003e20000000c00 */
[----:B------:R-:W-:-:S03]  /*2d30*/  ISETP.GE.AND P0, PT, R219, UR4, PT ;  /* 0x00000004db007c0c */ /* 0x000fc6000bf06270 */
[----:B------:R-:W-:Y:S01]  /*2d40*/  @!PT LDS RZ, [RZ] ;  /* 0x00000000fffff984 */ /* 0x000fe20000000800 */
[----:B------:R-:W-:Y:S01]  /*2d50*/  @!PT LDS RZ, [RZ] ;  /* 0x00000000fffff984 */ /* 0x000fe20000000800 */
[----:B------:R-:W-:Y:S01]  /*2d60*/  @!PT LDS RZ, [RZ] ;  /* 0x00000000fffff984 */ /* 0x000fe20000000800 */
[----:B------:R1:W-:Y:S10]  /*2d70*/  @!P1 LDGSTS.E.BYPASS.LTC128B.128 [R223+0x1a000], desc[UR14][R2.64+0x80] ;  /* 0x1a00008002df9fae */ /* 0x0003f4000b901d4e */
        /* <DEDUP_REMOVED lines=9> */
.L_x_272:
[----:B------:R-:W-:Y:S05]  /*2e10*/  BSYNC B0 ;  /* 0x0000000000007941 */ /* 0x000fea0003800000 */
.L_x_271:
        /* <DEDUP_REMOVED lines=8> */
[----:B------:R-:W-:Y:S01]  /*2ea0*/  ISETP.GE.AND P4, PT, R214, UR4, PT ;  /* 0x00000004d6007c0c */ /* 0x000fe2000bf86270 */
[----:B------:R-:W-:Y:S01]  /*2eb0*/  IMAD.MOV.U32 R15, RZ, RZ, R8 ;  /* 0x000000ffff0f7224 */ /* 0x000fe200078e0008 */
        /* <DEDUP_REMOVED lines=32> */
.L_x_274:
[----:B------:R-:W-:Y:S05]  /*30c0*/  BSYNC B0 ;  /* 0x0000000000007941 */ /* 0x000fea0003800000 */
.L_x_273:
[----:B-1----:R-:W-:Y:S01]  /*30d0*/  VIADD R2, R242, 0x40 ;  /* 0x00000040f2027836 */ /* 0x002fe20000000000 */
[----:B------:R-:W1:Y:S01]  /*30e0*/  LDC R229, c[0x0][0x270] ;  /* 0x00009c00ffe57b82 */ /* 0x000e620000000800 */
[----:B------:R-:W-:Y:S01]  /*30f0*/  IMAD.MOV.U32 R194, RZ, RZ, 0x20 ;  /* 0x00000020ffc27424 */ /* 0x000fe200078e00ff */
[----:B------:R-:W-:Y:S01]  /*3100*/  ULDC UR4, c[0x0][0x2d0] ;  /* 0x0000b40000047ab9 */ /* 0x000fe20000000800 */
[----:B------:R-:W-:Y:S01]  /*3110*/  IMAD.MOV.U32 R193, RZ, RZ, 0x40 ;  /* 0x00000040ffc17424 */ /* 0x000fe200078e00ff */
[----:B------:R-:W-:Y:S01]  /*3120*/  ISETP.GE.AND P0, PT, R2, R243, PT ;  /* 0x000000f30200720c */ /* 0x000fe20003f06270 */
[----:B------:R-:W-:Y:S01]  /*3130*/  VIADD R196, R204, 0x3000 ;  /* 0x00003000ccc47836 */ /* 0x000fe20000000000 */
[----:B------:R1:W5:Y:S01]  /*3140*/  @!P6 LDG.E R238, desc[UR14][R10.64] ;  /* 0x0000000e0aeee981 */ /* 0x000362000c1e1900 */
[----:B------:R-:W-:Y:S01]  /*3150*/  VIADD R195, R203, 0x3000 ;  /* 0x00003000cbc37836 */ /* 0x000fe20000000000 */
[----:B------:R-:W-:Y:S01]  /*3160*/  R2P PR, R209, 0x6 ;  /* 0x00000006d1007804 */ /* 0x000fe20000000000 */
[----:B------:R-:W-:Y:S01]  /*3170*/  IMAD.MOV.U32 R237, RZ, RZ, R240 ;  /* 0x000000ffffed7224 */ /* 0x000fe200078e00f0 */
[----:B------:R-:W-:-:S02]  /*3180*/  CS2R R142, SRZ ;  /* 0x00000000008e7805 */ /* 0x000fc4000001ff00 */
[----:B------:R-:W-:Y:S02]  /*3190*/  CS2R R140, SRZ ;  /* 0x00000000008c7805 */ /* 0x000fe4000001ff00 */
[----:B------:R-:W-:Y:S02]  /*31a0*/  CS2R R146, SRZ ;  /* 0x0000000000927805 */ /* 0x000fe4000001ff00 */
[----:B------:R-:W-:Y:S02]  /*31b0*/  SEL R194, R194, 0xffffffe0, !P1 ;  /* 0xffffffe0c2c27807 */ /* 0x000fe40004800000 */
[----:B------:R-:W-:Y:S02]  /*31c0*/  CS2R R144, SRZ ;  /* 0x0000000000907805 */ /* 0x000fe4000001ff00 */
[----:B------:R-:W-:Y:S02]  /*31d0*/  SEL R193, R193, 0xffffffc0, !P2 ;  /* 0xffffffc0c1c17807 */ /* 0x000fe40005000000 */
[----:B------:R-:W-:-:S02]  /*31e0*/  CS2R R138, SRZ ;  /* 0x00000000008a7805 */ /* 0x000fc4000001ff00 */
[----:B------:R-:W-:Y:S01]  /*31f0*/  SEL R196, R196, R204, !P3 ;  /* 0x000000ccc4c47207 */ /* 0x000fe20005800000 */
[----:B------:R-:W-:Y:S01]  /*3200*/  IMAD.IADD R192, R197, 0x1, R194 ;  /* 0x00000001c5c07824 */ /* 0x000fe200078e02c2 */
[----:B------:R-:W-:Y:S02]  /*3210*/  SEL R195, R195, R203, !P3 ;  /* 0x000000cbc3c37207 */ /* 0x000fe40005800000 */
        /* <DEDUP_REMOVED lines=43> */
[----:B------:R-:W-:Y:S01]  /*34d0*/  LEA R196, R196, UR5, 0x1 ;  /* 0x00000005c4c47c11 */ /* 0x000fe2000f8e08ff */
[----:B------:R-:W-:Y:S01]  /*34e0*/  IMAD.IADD R2, R197, 0x1, R193 ;  /* 0x00000001c5027824 */ /* 0x000fe200078e02c1 */
[----:B------:R-:W-:Y:S01]  /*34f0*/  LEA R195, R195, UR5, 0x1 ;  /* 0x00000005c3c37c11 */ /* 0x000fe2000f8e08ff */
[----:B------:R-:W-:Y:S01]  /*3500*/  IMAD.IADD R3, R193, 0x1, R192 ;  /* 0x00000001c1037824 */ /* 0x000fe200078e02c0 */
[----:B------:R-:W-:Y:S01]  /*3510*/  ULDC UR6, c[0x0][0x2dc] ;  /* 0x0000b70000067ab9 */ /* 0x000fe20000000800 */
[----:B------:R-:W-:Y:S01]  /*3520*/  ULDC UR7, c[0x0][0x2ec] ;  /* 0x0000bb0000077ab9 */ /* 0x000fe20000000800 */
[----:B------:R1:W5:Y:S04]  /*3530*/  @!P5 LDG.E R239, desc[UR14][R10.64+0x20] ;  /* 0x0000200e0aefd981 */ /* 0x000368000c1e1900 */
[----:B------:R-:W0:Y:S02]  /*3540*/  LDGDEPBAR ;  /* 0x00000000000079af */ /* 0x000e240000000000 */
.L_x_277:
[----:B------:R-:W0:Y:S01]  /*3550*/  LDGDEPBAR ;  /* 0x00000000000079af */ /* 0x000e220000000000 */
[C---:B------:R-:W-:Y:S02]  /*3560*/  IADD3 R150, R196.reuse, R194, RZ ;  /* 0x000000c2c4967210 */ /* 0x040fe40007ffe0ff */
[----:B------:R-:W-:Y:S02]  /*3570*/  IADD3 R149, R196, R193, RZ ;  /* 0x000000c1c4957210 */ /* 0x000fe40007ffe0ff */
[----:B-----5:R-:W-:Y:S01]  /*3580*/  FSETP.NEU.FTZ.AND P1, PT, R238, -INF , PT ;  /* 0xff800000ee00780b */ /* 0x020fe20003f3d000 */
[----:B------:R-:W-:Y:S01]  /*3590*/  IMAD.IADD R148, R150, 0x1, R193 ;  /* 0x0000000196947824 */ /* 0x000fe200078e02c1 */
[----:B------:R-:W-:Y:S01]  /*35a0*/  ISETP.GE.AND P6, PT, R241, 0x1, PT ;  /* 0x00000001f100780c */ /* 0x000fe20003fc6270 */
[----:B------:R-:W-:Y:S04]  /*35b0*/  DEPBAR.LE SB0, 0x0 ;  /* 0x000080000000791a */ /* 0x000fe80000000000 */
[----:B------:R-:W-:Y:S06]  /*35c0*/  BAR.SYNC.DEFER_BLOCKING 0x0 ;  /* 0x0000000000007b1d */ /* 0x000fec0000010000 */
[----:B------:R-:W-:Y:S04]  /*35d0*/  LDSM.16.M88.4 R16, [R196] ;  /* 0x00000000c410783b */ /* 0x000fe80000000200 */
[----:B-1----:R-:W1:Y:S04]  /*35e0*/  LDSM.16.M88.4 R8, [R202+UR5+0x12000] ;  /* 0x01200005ca08783b */ /* 0x002e680008000200 */
[----:B------:R-:W2:Y:S04]  /*35f0*/  LDSM.16.M88.4 R68, [R202+UR5+0x12800] ;  /* 0x01280005ca44783b */ /* 0x000ea80008000200 */
[----:B------:R-:W-:Y:S04]  /*3600*/  LDSM.16.M88.4 R72, [R150] ;  /* 0x000000009648783b */ /* 0x000fe80000000200 */
[----:B------:R-:W3:Y:S04]  /*3610*/  LDSM.16.M88.4 R76, [R201] ;  /* 0x00000000c94c783b */ /* 0x000ee80000000200 */
[----:B------:R-:W4:Y:S04]  /*3620*/  LDSM.16.M88.4 R80, [R201+0x800] ;  /* 0x00080000c950783b */ /* 0x000f280000000200 */
[----:B------:R-:W-:Y:S04]  /*3630*/  LDSM.16.M88.4 R84, [R149] ;  /* 0x000000009554783b */ /* 0x000fe80000000200 */
[----:B------:R-:W4:Y:S04]  /*3640*/  LDSM.16.M88.4 R88, [R200] ;  /* 0x00000000c858783b */ /* 0x000f280000000200 */
[----:B------:R-:W-:Y:S04]  /*3650*/  LDSM.16.M88.4 R92, [R148] ;  /* 0x00000000945c783b */ /* 0x000fe80000000200 */
[----:B------:R-:W-:Y:S01]  /*3660*/  LDSM.16.M88.4 R96, [R199] ;  /* 0x00000000c760783b */ /* 0x000fe20000000200 */
[C---:B-1----:R-:W-:Y:S06]  /*3670*/  HMMA.16816.F32.BF16 R4, R16.reuse, R8, RZ ;  /* 0x000000081004723c */ /* 0x042fec00000418ff */
[C---:B------:R-:W-:Y:S06]  /*3680*/  HMMA.16816.F32.BF16 R8, R16.reuse, R10, RZ ;  /* 0x0000000a1008723c */ /* 0x040fec00000418ff */
[C---:B--2---:R-:W-:Y:S06]  /*3690*/  HMMA.16816.F32.BF16 R12, R16.reuse, R68, RZ ;  /* 0x00000044100c723c */ /* 0x044fec00000418ff */
[----:B------:R-:W-:Y:S01]  /*36a0*/  HMMA.16816.F32.BF16 R16, R16, R70, RZ ;  /* 0x000000461010723c */ /* 0x000fe200000418ff */
[----:B------:R-:W1:Y:S05]  /*36b0*/  LDSM.16.M88.4 R68, [R200+0x800] ;  /* 0x00080000c844783b */ /* 0x000e6a0000000200 */
[C---:B---3--:R-:W-:Y:S06]  /*36c0*/  HMMA.16816.F32.BF16 R4, R72.reuse, R76, R4 ;  /* 0x0000004c4804723c */ /* 0x048fec0000041804 */
[C---:B------:R-:W-:Y:S01]  /*36d0*/  HMMA.16816.F32.BF16 R8, R72.reuse, R78, R8 ;  /* 0x0000004e4808723c */ /* 0x040fe20000041808 */
[----:B------:R-:W-:Y:S05]  /*36e0*/  LDSM.16.M88.4 R76, [R196+0x2000] ;  /* 0x00200000c44c783b */ /* 0x000fea0000000200 */
[C---:B----4-:R-:W-:Y:S06]  /*36f0*/  HMMA.16816.F32.BF16 R12, R72.reuse, R80, R12 ;  /* 0x00000050480c723c */ /* 0x050fec000004180c */
[----:B------:R-:W-:Y:S01]  /*3700*/  HMMA.16816.F32.BF16 R16, R72, R82, R16 ;  /* 0x000000524810723c */ /* 0x000fe20000041810 */
[----:B------:R-:W2:Y:S04]  /*3710*/  LDSM.16.M88.4 R72, [R199+0x800] ;  /* 0x00080000c748783b */ /* 0x000ea80000000200 */
[----:B------:R-:W3:Y:S01]  /*3720*/  LDSM.16.M88.4 R80, [R202+UR5+0x14000] ;  /* 0x01400005ca50783b */ /* 0x000ee20008000200 */
[C---:B------:R-:W-:Y:S06]  /*3730*/  HMMA.16816.F32.BF16 R4, R84.reuse, R88, R4 ;  /* 0x000000585404723c */ /* 0x040fec0000041804 */
[C---:B------:R-:W-:Y:S01]  /*3740*/  HMMA.16816.F32.BF16 R8, R84.reuse, R90, R8 ;  /* 0x0000005a5408723c */ /* 0x040fe20000041808 */
[----:B------:R-:W-:Y:S05]  /*3750*/  LDSM.16.M88.4 R88, [R201+0x2000] ;  /* 0x00200000c958783b */ /* 0x000fea0000000200 */
[C---:B-1----:R-:W-:Y:S06]  /*3760*/  HMMA.16816.F32.BF16 R12, R84.reuse, R68, R12 ;  /* 0x00000044540c723c */ /* 0x042fec000004180c */
[----:B------:R-:W-:Y:S01]  /*3770*/  HMMA.16816.F32.BF16 R16, R84, R70, R16 ;  /* 0x000000465410723c */ /* 0x000fe20000041810 */
[----:B------:R-:W1:Y:S04]  /*3780*/  LDSM.16.M88.4 R68, [R202+UR5+0x14800] ;  /* 0x01480005ca44783b */ /* 0x000e680008000200 */
[----:B------:R-:W4:Y:S01]  /*3790*/  LDSM.16.M88.4 R84, [R150+0x2000] ;  /* 0x002000009654783b */ /* 0x000f220000000200 */
[C---:B------:R-:W-:Y:S06]  /*37a0*/  HMMA.16816.F32.BF16 R4, R92.reuse, R96, R4 ;  /* 0x000000605c04723c */ /* 0x040fec0000041804 */
[C---:B------:R-:W-:Y:S01]  /*37b0*/  HMMA.16816.F32.BF16 R8, R92.reuse, R98, R8 ;  /* 0x000000625c08723c */ /* 0x040fe20000041808 */
[----:B------:R-:W-:Y:S05]  /*37c0*/  LDSM.16.M88.4 R96, [R200+0x2000] ;  /* 0x00200000c860783b */ /* 0x000fea0000000200 */
[C---:B--2---:R-:W-:Y:S06]  /*37d0*/  HMMA.16816.F32.BF16 R12, R92.reuse, R72, R12 ;  /* 0x000000485c0c723c */ /* 0x044fec000004180c */
[----:B------:R-:W-:Y:S01]  /*37e0*/  HMMA.16816.F32.BF16 R16, R92, R74, R16 ;  /* 0x0000004a5c10723c */ /* 0x000fe20000041810 */
[----:B------:R-:W2:Y:S04]  /*37f0*/  LDSM.16.M88.4 R72, [R201+0x2800] ;  /* 0x00280000c948783b */ /* 0x000ea80000000200 */
[----:B------:R-:W2:Y:S01]  /*3800*/  LDSM.16.M88.4 R92, [R149+0x2000] ;  /* 0x00200000955c783b */ /* 0x000ea20000000200 */
[C---:B---3--:R-:W-:Y:S06]  /*3810*/  HMMA.16816.F32.BF16 R4, R76.reuse, R80, R4 ;  /* 0x000000504c04723c */ /* 0x048fec0000041804 */
[C---:B------:R-:W-:Y:S01]  /*3820*/  HMMA.16816.F32.BF16 R8, R76.reuse, R82, R8 ;  /* 0x000000524c08723c */ /* 0x040fe20000041808 */
[----:B------:R-:W-:Y:S05]  /*3830*/  LDSM.16.M88.4 R80, [R199+0x2000] ;  /* 0x00200000c750783b */ /* 0x000fea0000000200 */
[C---:B-1----:R-:W-:Y:S06]  /*3840*/  HMMA.16816.F32.BF16 R12, R76.reuse, R68, R12 ;  /* 0x000000444c0c723c */ /* 0x042fec000004180c */
[----:B------:R-:W-:Y:S01]  /*3850*/  HMMA.16816.F32.BF16 R16, R76, R70, R16 ;  /* 0x000000464c10723c */ /* 0x000fe20000041810 */
[----:B------:R-:W1:Y:S04]  /*3860*/  LDSM.16.M88.4 R68, [R200+0x2800] ;  /* 0x00280000c844783b */ /* 0x000e680000000200 */
[----:B------:R-:W3:Y:S01]  /*3870*/  LDSM.16.M88.4 R76, [R148+0x2000] ;  /* 0x00200000944c783b */ /* 0x000ee20000000200 */
[C---:B----4-:R-:W-:Y:S06]  /*3880*/  HMMA.16816.F32.BF16 R4, R84.reuse, R88, R4 ;  /* 0x000000585404723c */ /* 0x050fec0000041804 */
[C---:B------:R-:W-:Y:S01]  /*3890*/  HMMA.16816.F32.BF16 R8, R84.reuse, R90, R8 ;  /* 0x0000005a5408723c */ /* 0x040fe20000041808 */
[----:B------:R-:W-:Y:S05]  /*38a0*/  LDSM.16.M88.4 R88, [R202+UR5+0x16000] ;  /* 0x01600005ca58783b */ /* 0x000fea0008000200 */
[C---:B--2---:R-:W-:Y:S06]  /*38b0*/  HMMA.16816.F32.BF16 R12, R84.reuse, R72, R12 ;  /* 0x00000048540c723c */ /* 0x044fec000004180c */
[----:B------:R-:W-:Y:S01]  /*38c0*/  HMMA.16816.F32.BF16 R16, R84, R74, R16 ;  /* 0x0000004a5410723c */ /* 0x000fe20000041810 */
[----:B------:R-:W2:Y:S04]  /*38d0*/  LDSM.16.M88.4 R72, [R199+0x2800] ;  /* 0x00280000c748783b */ /* 0x000ea80000000200 */
[----:B------:R-:W4:Y:S01]  /*38e0*/  LDSM.16.M88.4 R84, [R196+0x4000] ;  /* 0x00400000c454783b */ /* 0x000f220000000200 */
[C---:B------:R-:W-:Y:S06]  /*38f0*/  HMMA.16816.F32.BF16 R4, R92.reuse, R96, R4 ;  /* 0x000000605c04723c */ /* 0x040fec0000041804 */
[C---:B------:R-:W-:Y:S01]  /*3900*/  HMMA.16816.F32.BF16 R8, R92.reuse, R98, R8 ;  /* 0x000000625c08723c */ /* 0x040fe20000041808 */
[----:B------:R-:W-:Y:S05]  /*3910*/  LDSM.16.M88.4 R96, [R201+0x4000] ;  /* 0x00400000c960783b */ /* 0x000fea0000000200 */
[C---:B-1----:R-:W-:Y:S06]  /*3920*/  HMMA.16816.F32.BF16 R12, R92.reuse, R68, R12 ;  /* 0x000000445c0c723c */ /* 0x042fec000004180c */
[----:B------:R-:W-:Y:S01]  /*3930*/  HMMA.16816.F32.BF16 R16, R92, R70, R16 ;  /* 0x000000465c10723c */ /* 0x000fe20000041810 */
[----:B------:R-:W1:Y:S04]  /*3940*/  LDSM.16.M88.4 R68, [R202+UR5+0x16800] ;  /* 0x01680005ca44783b */ /* 0x000e680008000200 */
[----:B------:R-:W1:Y:S01]  /*3950*/  LDSM.16.M88.4 R92, [R150+0x4000] ;  /* 0x00400000965c783b */ /* 0x000e620000000200 */
[C---:B---3--:R-:W-:Y:S06]  /*3960*/  HMMA.16816.F32.BF16 R4, R76.reuse, R80, R4 ;  /* 0x000000504c04723c */ /* 0x048fec0000041804 */
[C---:B------:R-:W-:Y:S01]  /*3970*/  HMMA.16816.F32.BF16 R8, R76.reuse, R82, R8 ;  /* 0x000000524c08723c */ /* 0x040fe20000041808 */
[----:B------:R-:W-:Y:S05]  /*3980*/  LDSM.16.M88.4 R80, [R200+0x4000] ;  /* 0x00400000c850783b */ /* 0x000fea0000000200 */
[C---:B--2---:R-:W-:Y:S06]  /*3990*/  HMMA.16816.F32.BF16 R12, R76.reuse, R72, R12 ;  /* 0x000000484c0c723c */ /* 0x044fec000004180c */
[----:B------:R-:W-:Y:S01]  /*39a0*/  HMMA.16816.F32.BF16 R16, R76, R74, R16 ;  /* 0x0000004a4c10723c */ /* 0x000fe20000041810 */
[----:B------:R-:W2:Y:S04]  /*39b0*/  LDSM.16.M88.4 R72, [R201+0x4800] ;  /* 0x00480000c948783b */ /* 0x000ea80000000200 */
[----:B------:R-:W3:Y:S01]  /*39c0*/  LDSM.16.M88.4 R76, [R149+0x4000] ;  /* 0x00400000954c783b */ /* 0x000ee20000000200 */
[C---:B----4-:R-:W-:Y:S06]  /*39d0*/  HMMA.16816.F32.BF16 R4, R84.reuse, R88, R4 ;  /* 0x000000585404723c */ /* 0x050fec0000041804 */
[C---:B------:R-:W-:Y:S01]  /*39e0*/  HMMA.16816.F32.BF16 R8, R84.reuse, R90, R8 ;  /* 0x0000005a5408723c */ /* 0x040fe20000041808 */
[----:B------:R-:W-:Y:S05]  /*39f0*/  LDSM.16.M88.4 R88, [R199+0x4000] ;  /* 0x00400000c758783b */ /* 0x000fea0000000200 */
[C---:B-1----:R-:W-:Y:S06]  /*3a00*/  HMMA.16816.F32.BF16 R12, R84.reuse, R68, R12 ;  /* 0x00000044540c723c */ /* 0x042fec000004180c */
[----:B------:R-:W-:Y:S01]  /*3a10*/  HMMA.16816.F32.BF16 R16, R84, R70, R16 ;  /* 0x000000465410723c */ /* 0x000fe20000041810 */
[----:B------:R-:W1:Y:S04]  /*3a20*/  LDSM.16.M88.4 R68, [R200+0x4800] ;  /* 0x00480000c844783b */ /* 0x000e680000000200 */
[----:B------:R-:W4:Y:S01]  /*3a30*/  LDSM.16.M88.4 R84, [R148+0x4000] ;  /* 0x004000009454783b */ /* 0x000f220000000200 */
[C---:B------:R-:W-:Y:S06]  /*3a40*/  HMMA.16816.F32.BF16 R4, R92.reuse, R96, R4 ;  /* 0x000000605c04723c */ /* 0x040fec0000041804 */
[C---:B------:R-:W-:Y:S06]  /*3a50*/  HMMA.16816.F32.BF16 R8, R92.reuse, R98, R8 ;  /* 0x000000625c08723c */ /* 0x040fec0000041808 */
[C---:B--2---:R-:W-:Y:S05]  /*3a60*/  HMMA.16816.F32.BF16 R12, R92.reuse, R72, R12 ;  /* 0x000000485c0c723c */ /* 0x044fea000004180c */
[----:B------:R-:W-:Y:S01]  /*3a70*/  LEA R99, R204, UR5, 0x1 ;  /* 0x00000005cc637c11 */ /* 0x000fe2000f8e08ff */
[----:B------:R-:W-:Y:S05]  /*3a80*/  HMMA.16816.F32.BF16 R16, R92, R74, R16 ;  /* 0x0000004a5c10723c */ /* 0x000fea0000041810 */
[----:B------:R-:W-:Y:S01]  /*3a90*/  IMAD.IADD R98, R194, 0x1, R99 ;  /* 0x00000001c2627824 */ /* 0x000fe200078e0263 */
[C---:B---3--:R-:W-:Y:S05]  /*3aa0*/  HMMA.16816.F32.BF16 R4, R76.reuse, R80, R4 ;  /* 0x000000504c04723c */ /* 0x048fea0000041804 */
[C---:B------:R-:W-:Y:S01]  /*3ab0*/  IADD3 R97, R193.reuse, R99, RZ ;  /* 0x00000063c1617210 */ /* 0x040fe20007ffe0ff */
[C---:B------:R-:W-:Y:S05]  /*3ac0*/  HMMA.16816.F32.BF16 R8, R76.reuse, R82, R8 ;  /* 0x000000524c08723c */ /* 0x040fea0000041808 */
[----:B------:R-:W-:Y:S01]  /*3ad0*/  IADD3 R96, R193, R98, RZ ;  /* 0x00000062c1607210 */ /* 0x000fe20007ffe0ff */
[C---:B-1----:R-:W-:Y:S05]  /*3ae0*/  HMMA.16816.F32.BF16 R12, R76.reuse, R68, R12 ;  /* 0x000000444c0c723c */ /* 0x042fea000004180c */
[----:B------:R-:W-:Y:S01]  /*3af0*/  @P0 LEA R73, R221, R207, 0x6 ;  /* 0x000000cfdd490211 */ /* 0x000fe200078e30ff */
[----:B------:R-:W-:Y:S01]  /*3b00*/  HMMA.16816.F32.BF16 R16, R76, R70, R16 ;  /* 0x000000464c10723c */ /* 0x000fe20000041810 */
[----:B------:R-:W1:Y:S02]  /*3b10*/  LDSM.16.M88.4 R68, [R199+0x4800] ;  /* 0x00480000c744783b */ /* 0x000e640000000200 */
[CC--:B------:R-:W-:Y:S02]  /*3b20*/  @P0 ISETP.GE.AND P2, PT, R73.reuse, R243.reuse, PT ;  /* 0x000000f34900020c */ /* 0x0c0fe40003f46270 */
[----:B------:R-:W-:Y:S01]  /*3b30*/  @P0 IADD3 R74, R73, 0x1, RZ ;  /* 0x00000001494a0810 */ /* 0x000fe20007ffe0ff */
[C---:B----4-:R-:W-:Y:S05]  /*3b40*/  HMMA.16816.F32.BF16 R4, R84.reuse, R88, R4 ;  /* 0x000000585404723c */ /* 0x050fea0000041804 */
[-C--:B------:R-:W-:Y:S01]  /*3b50*/  @P0 ISETP.GE.AND P3, PT, R74, R243.reuse, PT ;  /* 0x000000f34a00020c */ /* 0x080fe20003f66270 */
[C---:B------:R-:W-:Y:S05]  /*3b60*/  HMMA.16816.F32.BF16 R8, R84.reuse, R90, R8 ;  /* 0x0000005a5408723c */ /* 0x040fea0000041808 */
[----:B------:R-:W-:Y:S01]  /*3b70*/  FMUL.FTZ R72, R238, 1.4426950216293334961 ;  /* 0x3fb8aa3bee487820 */ /* 0x000fe20000410000 */
[C---:B------:R-:W-:Y:S05]  /*3b80*/  FMUL.FTZ R74, R239.reuse, 1.4426950216293334961 ;  /* 0x3fb8aa3bef4a7820 */ /* 0x040fea0000410000 */
[----:B------:R-:W-:Y:S02]  /*3b90*/  FSEL R72, R72, RZ, P1 ;  /* 0x000000ff48487208 */ /* 0x000fe40000800000 */
[----:B------:R-:W-:Y:S05]  /*3ba0*/  FSETP.NEU.FTZ.AND P1, PT, R239, -INF , PT ;  /* 0xff800000ef00780b */ /* 0x000fea0003f3d000 */
[----:B------:R-:W-:Y:S02]  /*3bb0*/  @P0 FSEL R5, R5, -INF , !P3 ;  /* 0xff80000005050808 */ /* 0x000fe40005800000 */
[----:B------:R-:W-:Y:S02]  /*3bc0*/  @P0 FSEL R4, R4, -INF , !P2 ;  /* 0xff80000004040808 */ /* 0x000fe40005000000 */
[----:B------:R-:W-:Y:S01]  /*3bd0*/  @P0 FSEL R7, R7, -INF , !P3 ;  /* 0xff80000007070808 */ /* 0x000fe20005800000 */
[--C-:B------:R-:W-:Y:S01]  /*3be0*/  FFMA.FTZ R149, R5, UR7, -R72.reuse ;  /* 0x0000000705957c23 */ /* 0x100fe20008010848 */
[----:B------:R-:W-:Y:S02]  /*3bf0*/  @P0 VIADD R5, R73, 0x8 ;  /* 0x0000000849050836 */ /* 0x000fe40000000000 */
[----:B------:R-:W-:Y:S01]  /*3c00*/  FFMA.FTZ R148, R4, UR7, -R72 ;  /* 0x0000000704947c23 */ /* 0x000fe20008010848 */
[----:B------:R-:W-:Y:S02]  /*3c10*/  FSEL R4, R74, RZ, P1 ;  /* 0x000000ff4a047208 */ /* 0x000fe40000800000 */
[----:B------:R-:W-:Y:S01]  /*3c20*/  @P0 FSEL R6, R6, -INF , !P2 ;  /* 0xff80000006060808 */ /* 0x000fe20005000000 */
[C---:B-1----:R-:W-:Y:S01]  /*3c30*/  HMMA.16816.F32.BF16 R12, R84.reuse, R68, R12 ;  /* 0x00000044540c723c */ /* 0x042fe2000004180c */
[----:B------:R-:W-:Y:S02]  /*3c40*/  MUFU.EX2 R149, R149 ;  /* 0x0000009500957308 */ /* 0x000fe40000000800 */
[-C--:B------:R-:W-:Y:S01]  /*3c50*/  @P0 ISETP.GE.AND P1, PT, R5, R243.reuse, PT ;  /* 0x000000f30500020c */ /* 0x080fe20003f26270 */
[--C-:B------:R-:W-:Y:S01]  /*3c60*/  FFMA.FTZ R150, R6, UR7, -R4.reuse ;  /* 0x0000000706967c23 */ /* 0x100fe20008010804 */
[C---:B------:R-:W-:Y:S01]  /*3c70*/  @P0 IADD3 R5, R73.reuse, 0x10, RZ ;  /* 0x0000001049050810 */ /* 0x040fe20007ffe0ff */
[----:B------:R-:W-:Y:S05]  /*3c80*/  HMMA.16816.F32.BF16 R16, R84, R70, R16 ;  /* 0x000000465410723c */ /* 0x000fea0000041810 */
[----:B------:R-:W1:Y:S01]  /*3c90*/  MUFU.EX2 R148, R148 ;  /* 0x0000009400947308 */ /* 0x000e620000000800 */
[----:B------:R-:W-:Y:S01]  /*3ca0*/  @P0 IADD3 R6, R73, 0x9, RZ ;  /* 0x0000000949060810 */ /* 0x000fe20007ffe0ff */
[----:B------:R-:W-:Y:S01]  /*3cb0*/  FFMA.FTZ R151, R7, UR7, -R4 ;  /* 0x0000000707977c23 */ /* 0x000fe20008010804 */
[----:B------:R-:W-:Y:S02]  /*3cc0*/  @P0 FSEL R8, R8, -INF , !P1 ;  /* 0xff80000008080808 */ /* 0x000fe40004800000 */
[-C--:B------:R-:W-:Y:S02]  /*3cd0*/  @P0 ISETP.GE.AND P2, PT, R6, R243.reuse, PT ;  /* 0x000000f30600020c */ /* 0x080fe40003f46270 */
[----:B------:R-:W-:Y:S01]  /*3ce0*/  @P0 FSEL R10, R10, -INF , !P1 ;  /* 0xff8000000a0a0808 */ /* 0x000fe20004800000 */
[----:B------:R-:W-:Y:S01]  /*3cf0*/  FFMA.FTZ R152, R8, UR7, -R72 ;  /* 0x0000000708987c23 */ /* 0x000fe20008010848 */
[-C--:B------:R-:W-:Y:S01]  /*3d00*/  @P0 ISETP.GE.AND P1, PT, R5, R243.reuse, PT ;  /* 0x000000f30500020c */ /* 0x080fe20003f26270 */
[----:B------:R-:W-:Y:S01]  /*3d10*/  @P0 VIADD R5, R73, 0x11 ;  /* 0x0000001149050836 */ /* 0x000fe20000000000 */
[----:B------:R-:W-:Y:S01]  /*3d20*/  @P0 FSEL R9, R9, -INF , !P2 ;  /* 0xff80000009090808 */ /* 0x000fe20005000000 */
[----:B------:R-:W-:Y:S01]  /*3d30*/  FFMA.FTZ R154, R10, UR7, -R4 ;  /* 0x000000070a9a7c23 */ /* 0x000fe20008010804 */
[----:B------:R-:W-:Y:S01]  /*3d40*/  @P0 FSEL R11, R11, -INF , !P2 ;  /* 0xff8000000b0b0808 */ /* 0x000fe20005000000 */
[----:B------:R-:W-:Y:S01]  /*3d50*/  MUFU.EX2 R150, R150 ;  /* 0x0000009600967308 */ /* 0x000fe20000000800 */
[-C--:B------:R-:W-:Y:S01]  /*3d60*/  @P0 ISETP.GE.AND P2, PT, R5, R243.reuse, PT ;  /* 0x000000f30500020c */ /* 0x080fe20003f46270 */
[----:B------:R-:W-:Y:S01]  /*3d70*/  FFMA.FTZ R153, R9, UR7, -R72 ;  /* 0x0000000709997c23 */ /* 0x000fe20008010848 */
[----:B------:R-:W-:Y:S01]  /*3d80*/  @P0 IADD3 R5, R73, 0x18, RZ ;  /* 0x0000001849050810 */ /* 0x000fe20007ffe0ff */
[----:B------:R-:W-:Y:S01]  /*3d90*/  FFMA.FTZ R155, R11, UR7, -R4 ;  /* 0x000000070b9b7c23 */ /* 0x000fe20008010804 */
[----:B------:R-:W-:Y:S02]  /*3da0*/  @P0 IADD3 R73, R73, 0x19, RZ ;  /* 0x0000001949490810 */ /* 0x000fe40007ffe0ff */
[----:B------:R-:W-:Y:S03]  /*3db0*/  @P0 FSEL R12, R12, -INF , !P1 ;  /* 0xff8000000c0c0808 */ /* 0x000fe60004800000 */
[----:B------:R-:W2:Y:S01]  /*3dc0*/  MUFU.EX2 R151, R151 ;  /* 0x0000009700977308 */ /* 0x000ea20000000800 */
[----:B------:R-:W-:Y:S02]  /*3dd0*/  @P0 FSEL R14, R14, -INF , !P1 ;  /* 0xff8000000e0e0808 */ /* 0x000fe40004800000 */
[----:B------:R-:W-:Y:S01]  /*3de0*/  @P0 FSEL R13, R13, -INF , !P2 ;  /* 0xff8000000d0d0808 */ /* 0x000fe20005000000 */
[----:B------:R-:W-:Y:S01]  /*3df0*/  FFMA.FTZ R156, R12, UR7, -R72 ;  /* 0x000000070c9c7c23 */ /* 0x000fe20008010848 */
[----:B------:R-:W-:Y:S01]  /*3e00*/  @P0 FSEL R15, R15, -INF , !P2 ;  /* 0xff8000000f0f0808 */ /* 0x000fe20005000000 */
[--C-:B------:R-:W-:Y:S01]  /*3e10*/  FFMA.FTZ R158, R14, UR7, -R4.reuse ;  /* 0x000000070e9e7c23 */ /* 0x100fe20008010804 */
[-C--:B------:R-:W-:Y:S03]  /*3e20*/  @P0 ISETP.GE.AND P1, PT, R5, R243.reuse, PT ;  /* 0x000000f30500020c */ /* 0x080fe60003f26270 */
[----:B------:R-:W-:Y:S01]  /*3e30*/  MUFU.EX2 R152, R152 ;  /* 0x0000009800987308 */ /* 0x000fe20000000800 */
[----:B------:R-:W-:Y:S01]  /*3e40*/  @P0 ISETP.GE.AND P2, PT, R73, R243, PT ;  /* 0x000000f34900020c */ /* 0x000fe20003f46270 */
[----:B------:R-:W-:Y:S01]  /*3e50*/  FFMA.FTZ R159, R15, UR7, -R4 ;  /* 0x000000070f9f7c23 */ /* 0x000fe20008010804 */
[----:B------:R-:W-:Y:S01]  /*3e60*/  @P0 FSEL R18, R18, -INF , !P1 ;  /* 0xff80000012120808 */ /* 0x000fe20004800000 */
[----:B------:R-:W-:Y:S01]  /*3e70*/  FFMA.FTZ R157, R13, UR7, -R72 ;  /* 0x000000070d9d7c23 */ /* 0x000fe20008010848 */
[----:B------:R-:W-:Y:S02]  /*3e80*/  @P0 FSEL R19, R19, -INF , !P2 ;  /* 0xff80000013130808 */ /* 0x000fe40005000000 */
[----:B-1----:R-:W-:Y:S01]  /*3e90*/  F2FP.BF16.F32.PACK_AB R7, R149, R148 ;  /* 0x000000949507723e */ /* 0x002fe200000010ff */
[--C-:B------:R-:W-:Y:S02]  /*3ea0*/  FFMA.FTZ R162, R18, UR7, -R4.reuse ;  /* 0x0000000712a27c23 */ /* 0x100fe40008010804 */
[----:B------:R-:W1:Y:S01]  /*3eb0*/  MUFU.EX2 R153, R153 ;  /* 0x0000009900997308 */ /* 0x000e620000000800 */
[----:B------:R-:W-:Y:S01]  /*3ec0*/  FFMA.FTZ R4, R19, UR7, -R4 ;  /* 0x0000000713047c23 */ /* 0x000fe20008010804 */
[----:B--2---:R-:W-:Y:S01]  /*3ed0*/  F2FP.BF16.F32.PACK_AB R6, R151, R150 ;  /* 0x000000969706723e */ /* 0x004fe200000010ff */
[----:B------:R2:W-:Y:S01]  /*3ee0*/  STS [R225+0x20000], R7 ;  /* 0x02000007e1007388 */ /* 0x0005e20000000800 */
[----:B------:R-:W-:Y:S02]  /*3ef0*/  @P0 FSEL R16, R16, -INF , !P1 ;  /* 0xff80000010100808 */ /* 0x000fe40004800000 */
[----:B------:R-:W-:Y:S01]  /*3f00*/  @P0 FSEL R17, R17, -INF , !P2 ;  /* 0xff80000011110808 */ /* 0x000fe20005000000 */
[----:B------:R3:W-:Y:S03]  /*3f10*/  STS [R225+0x20400], R6 ;  /* 0x02040006e1007388 */ /* 0x0007e60000000800 */
[----:B------:R-:W-:Y:S01]  /*3f20*/  MUFU.EX2 R154, R154 ;  /* 0x0000009a009a7308 */ /* 0x000fe20000000800 */
[--C-:B------:R-:W-:Y:S01]  /*3f30*/  FFMA.FTZ R160, R16, UR7, -R72.reuse ;  /* 0x0000000710a07c23 */ /* 0x100fe20008010848 */
[----:B------:R-:W-:Y:S01]  /*3f40*/  IADD3 R12, P1, R235, R232, RZ ;  /* 0x000000e8eb0c7210 */ /* 0x000fe20007f3e0ff */
[----:B------:R-:W-:Y:S03]  /*3f50*/  FFMA.FTZ R72, R17, UR7, -R72 ;  /* 0x0000000711487c23 */ /* 0x000fe60008010848 */
[----:B------:R-:W-:Y:S04]  /*3f60*/  IADD3.X R13, R222, R231, RZ, P1, !PT ;  /* 0x000000e7de0d7210 */ /* 0x000fe80000ffe4ff */
[----:B------:R-:W4:Y:S01]  /*3f70*/  MUFU.EX2 R155, R155 ;  /* 0x0000009b009b7308 */ /* 0x000f220000000800 */
[----:B-1----:R-:W-:Y:S01]  /*3f80*/  F2FP.BF16.F32.PACK_AB R5, R153, R152 ;  /* 0x000000989905723e */ /* 0x002fe200000010ff */
[----:B------:R-:W3:Y:S04]  /*3f90*/  LDG.E R163, desc[UR14][R12.64] ;  /* 0x0000000e0ca37981 */ /* 0x000ee8000c1e1900 */
[----:B------:R1:W-:Y:S04]  /*3fa0*/  STS [R228+0x20000], R5 ;  /* 0x02000005e4007388 */ /* 0x0003e80000000800 */
[----:B------:R4:W-:Y:S01]  /*3fb0*/  MUFU.EX2 R164, R4 ;  /* 0x0000000400a47308 */ /* 0x0009e20000000800 */
[----:B------:R1:W3:Y:S09]  /*3fc0*/  LDG.E R165, desc[UR14][R12.64+0x20] ;  /* 0x0000200e0ca57981 */ /* 0x0002f2000c1e1900 */
[----:B------:R-:W-:Y:S10]  /*3fd0*/  MUFU.EX2 R156, R156 ;  /* 0x0000009c009c7308 */ /* 0x000ff40000000800 */
[----:B------:R-:W2:Y:S01]  /*3fe0*/  MUFU.EX2 R157, R157 ;  /* 0x0000009d009d7308 */ /* 0x000ea20000000800 */
[----:B----4-:R-:W-:Y:S05]  /*3ff0*/  F2FP.BF16.F32.PACK_AB R4, R155, R154 ;  /* 0x0000009a9b04723e */ /* 0x010fea00000010ff */
[----:B------:R4:W-:Y:S04]  /*4000*/  STS [R228+0x20400], R4 ;  /* 0x02040004e4007388 */ /* 0x0009e80000000800 */
[----:B------:R-:W-:Y:S10]  /*4010*/  MUFU.EX2 R158, R158 ;  /* 0x0000009e009e7308 */ /* 0x000ff40000000800 */
[----:B------:R-:W3:Y:S01]  /*4020*/  MUFU.EX2 R159, R159 ;  /* 0x0000009f009f7308 */ /* 0x000ee20000000800 */
[----:B--2---:R-:W-:Y:S05]  /*4030*/  F2FP.BF16.F32.PACK_AB R7, R157, R156 ;  /* 0x0000009c9d07723e */ /* 0x004fea00000010ff */
[----:B------:R-:W-:Y:S04]  /*4040*/  STS [R227+0x20000], R7 ;  /* 0x02000007e3007388 */ /* 0x000fe80000000800 */
[----:B------:R-:W-:Y:S10]  /*4050*/  MUFU.EX2 R161, R72 ;  /* 0x0000004800a17308 */ /* 0x000ff40000000800 */
[----:B------:R-:W1:Y:S01]  /*4060*/  MUFU.EX2 R160, R160 ;  /* 0x000000a000a07308 */ /* 0x000e620000000800 */
[----:B---3--:R-:W-:Y:S05]  /*4070*/  F2FP.BF16.F32.PACK_AB R6, R159, R158 ;  /* 0x0000009e9f06723e */ /* 0x008fea00000010ff */
[----:B------:R-:W-:Y:S04]  /*4080*/  STS [R227+0x20400], R6 ;  /* 0x02040006e3007388 */ /* 0x000fe80000000800 */
[----:B------:R-:W4:Y:S01]  /*4090*/  MUFU.EX2 R162, R162 ;  /* 0x000000a200a27308 */ /* 0x000f220000000800 */
[----:B-1----:R-:W-:Y:S05]  /*40a0*/  F2FP.BF16.F32.PACK_AB R5, R161, R160 ;  /* 0x000000a0a105723e */ /* 0x002fea00000010ff */
[----:B------:R-:W-:Y:S01]  /*40b0*/  STS [R230+0x20000], R5 ;  /* 0x02000005e6007388 */ /* 0x000fe20000000800 */
[----:B----4-:R-:W-:Y:S05]  /*40c0*/  F2FP.BF16.F32.PACK_AB R4, R164, R162 ;  /* 0x000000a2a404723e */ /* 0x010fea00000010ff */
[----:B------:R-:W-:Y:S04]  /*40d0*/  STS [R230+0x20400], R4 ;  /* 0x02040004e6007388 */ /* 0x000fe80000000800 */
[----:B------:R-:W-:Y:S04]  /*40e0*/  LDSM.16.M88.4 R16, [R99+0xc000] ;  /* 0x00c000006310783b */ /* 0x000fe80000000200 */
[----:B------:R-:W1:Y:S04]  /*40f0*/  LDSM.16.M88.4 R8, [R202+UR5+0x18000] ;  /* 0x01800005ca08783b */ /* 0x000e680008000200 */
[----:B------:R-:W2:Y:S04]  /*4100*/  LDSM.16.M88.4 R68, [R202+UR5+0x18800] ;  /* 0x01880005ca44783b */ /* 0x000ea80008000200 */
[----:B------:R-:W-:Y:S04]  /*4110*/  LDSM.16.M88.4 R72, [R98+0xc000] ;  /* 0x00c000006248783b */ /* 0x000fe80000000200 */
[----:B------:R-:W3:Y:S04]  /*4120*/  LDSM.16.M88.4 R76, [R201+0x6000] ;  /* 0x00600000c94c783b */ /* 0x000ee80000000200 */
[----:B------:R-:W4:Y:S04]  /*4130*/  LDSM.16.M88.4 R80, [R201+0x6800] ;  /* 0x00680000c950783b */ /* 0x000f280000000200 */
[----:B------:R-:W-:Y:S04]  /*4140*/  LDSM.16.M88.4 R84, [R97+0xc000] ;  /* 0x00c000006154783b */ /* 0x000fe80000000200 */
[----:B------:R-:W4:Y:S04]  /*4150*/  LDSM.16.M88.4 R88, [R200+0x6000] ;  /* 0x00600000c858783b */ /* 0x000f280000000200 */
[----:B------:R-:W-:Y:S01]  /*4160*/  LDSM.16.M88.4 R92, [R199+0x6000] ;  /* 0x00600000c75c783b */ /* 0x000fe20000000200 */
[C---:B-1----:R-:W-:Y:S06]  /*4170*/  HMMA.16816.F32.BF16 R4, R16.reuse, R8, RZ ;  /* 0x000000081004723c */ /* 0x042fec00000418ff */
[C---:B------:R-:W-:Y:S06]  /*4180*/  HMMA.16816.F32.BF16 R8, R16.reuse, R10, RZ ;  /* 0x0000000a1008723c */ /* 0x040fec00000418ff */
[C---:B--2---:R-:W-:Y:S06]  /*4190*/  HMMA.16816.F32.BF16 R12, R16.reuse, R68, RZ ;  /* 0x00000044100c723c */ /* 0x044fec00000418ff */
[----:B------:R-:W-:Y:S01]  /*41a0*/  HMMA.16816.F32.BF16 R16, R16, R70, RZ ;  /* 0x000000461010723c */ /* 0x000fe200000418ff */
[----:B------:R-:W1:Y:S05]  /*41b0*/  LDSM.16.M88.4 R68, [R200+0x6800] ;  /* 0x00680000c844783b */ /* 0x000e6a0000000200 */
[C---:B---3--:R-:W-:Y:S06]  /*41c0*/  HMMA.16816.F32.BF16 R4, R72.reuse, R76, R4 ;  /* 0x0000004c4804723c */ /* 0x048fec0000041804 */
[C---:B------:R-:W-:Y:S01]  /*41d0*/  HMMA.16816.F32.BF16 R8, R72.reuse, R78, R8 ;  /* 0x0000004e4808723c */ /* 0x040fe20000041808 */
[----:B------:R-:W2:Y:S05]  /*41e0*/  LDSM.16.M88.4 R76, [R96+0xc000] ;  /* 0x00c00000604c783b */ /* 0x000eaa0000000200 */
[C---:B----4-:R-:W-:Y:S06]  /*41f0*/  HMMA.16816.F32.BF16 R12, R72.reuse, R80, R12 ;  /* 0x00000050480c723c */ /* 0x050fec000004180c */
[----:B------:R-:W-:Y:S01]  /*4200*/  HMMA.16816.F32.BF16 R16, R72, R82, R16 ;  /* 0x000000524810723c */ /* 0x000fe20000041810 */
[----:B------:R-:W3:Y:S04]  /*4210*/  LDSM.16.M88.4 R72, [R199+0x6800] ;  /* 0x00680000c748783b */ /* 0x000ee80000000200 */
[----:B------:R-:W-:Y:S01]  /*4220*/  LDSM.16.M88.4 R80, [R99+0xe000] ;  /* 0x00e000006350783b */ /* 0x000fe20000000200 */
[C---:B------:R-:W-:Y:S06]  /*4230*/  HMMA.16816.F32.BF16 R4, R84.reuse, R88, R4 ;  /* 0x000000585404723c */ /* 0x040fec0000041804 */
[C---:B------:R-:W-:Y:S01]  /*4240*/  HMMA.16816.F32.BF16 R8, R84.reuse, R90, R8 ;  /* 0x0000005a5408723c */ /* 0x040fe20000041808 */
[----:B------:R-:W4:Y:S05]  /*4250*/  LDSM.16.M88.4 R88, [R202+UR5+0x1a000] ;  /* 0x01a00005ca58783b */ /* 0x000f2a0008000200 */
[C---:B-1----:R-:W-:Y:S06]  /*4260*/  HMMA.16816.F32.BF16 R12, R84.reuse, R68, R12 ;  /* 0x00000044540c723c */ /* 0x042fec000004180c */
[----:B------:R-:W-:Y:S01]  /*4270*/  HMMA.16816.F32.BF16 R16, R84, R70, R16 ;  /* 0x000000465410723c */ /* 0x000fe20000041810 */
[----:B------:R-:W1:Y:S04]  /*4280*/  LDSM.16.M88.4 R68, [R202+UR5+0x1a800] ;  /* 0x01a80005ca44783b */ /* 0x000e680008000200 */
[----:B------:R-:W-:Y:S01]  /*4290*/  LDSM.16.M88.4 R84, [R98+0xe000] ;  /* 0x00e000006254783b */ /* 0x000fe20000000200 */
[C---:B--2---:R-:W-:Y:S06]  /*42a0*/  HMMA.16816.F32.BF16 R4, R76.reuse, R92, R4 ;  /* 0x0000005c4c04723c */ /* 0x044fec0000041804 */
[C---:B------:R-:W-:Y:S01]  /*42b0*/  HMMA.16816.F32.BF16 R8, R76.reuse, R94, R8 ;  /* 0x0000005e4c08723c */ /* 0x040fe20000041808 */
[----:B------:R-:W2:Y:S05]  /*42c0*/  LDSM.16.M88.4 R92, [R201+0x8000] ;  /* 0x00800000c95c783b */ /* 0x000eaa0000000200 */
[C---:B---3--:R-:W-:Y:S06]  /*42d0*/  HMMA.16816.F32.BF16 R12, R76.reuse, R72, R12 ;  /* 0x000000484c0c723c */ /* 0x048fec000004180c */
[----:B------:R-:W-:Y:S01]  /*42e0*/  HMMA.16816.F32.BF16 R16, R76, R74, R16 ;  /* 0x0000004a4c10723c */ /* 0x000fe20000041810 */
[----:B------:R-:W3:Y:S04]  /*42f0*/  LDSM.16.M88.4 R72, [R201+0x8800] ;  /* 0x00880000c948783b */ /* 0x000ee80000000200 */
[----:B------:R-:W-:Y:S01]  /*4300*/  LDSM.16.M88.4 R76, [R97+0xe000] ;  /* 0x00e00000614c783b */ /* 0x000fe20000000200 */
[C---:B----4-:R-:W-:Y:S06]  /*4310*/  HMMA.16816.F32.BF16 R4, R80.reuse, R88, R4 ;  /* 0x000000585004723c */ /* 0x050fec0000041804 */
[C---:B------:R-:W-:Y:S01]  /*4320*/  HMMA.16816.F32.BF16 R8, R80.reuse, R90, R8 ;  /* 0x0000005a5008723c */ /* 0x040fe20000041808 */
[----:B------:R-:W4:Y:S05]  /*4330*/  LDSM.16.M88.4 R88, [R200+0x8000] ;  /* 0x00800000c858783b */ /* 0x000f2a0000000200 */
[C---:B-1----:R-:W-:Y:S06]  /*4340*/  HMMA.16816.F32.BF16 R12, R80.reuse, R68, R12 ;  /* 0x00000044500c723c */ /* 0x042fec000004180c */
[----:B------:R-:W-:Y:S01]  /*4350*/  HMMA.16816.F32.BF16 R16, R80, R70, R16 ;  /* 0x000000465010723c */ /* 0x000fe20000041810 */
[----:B------:R-:W1:Y:S04]  /*4360*/  LDSM.16.M88.4 R68, [R200+0x8800] ;  /* 0x00880000c844783b */ /* 0x000e680000000200 */
        /* <DEDUP_REMOVED lines=34> */
[----:B------:R-:W3:Y:S05]  /*4590*/  LDSM.16.M88.4 R72, [R199+0xa800] ;  /* 0x00a80000c748783b */ /* 0x000eea0000000200 */
[C---:B----4-:R-:W-:Y:S06]  /*45a0*/  HMMA.16816.F32.BF16 R4, R80.reuse, R88, R4 ;  /* 0x000000585004723c */ /* 0x050fec0000041804 */
[C---:B------:R-:W-:Y:S06]  /*45b0*/  HMMA.16816.F32.BF16 R8, R80.reuse, R90, R8 ;  /* 0x0000005a5008723c */ /* 0x040fec0000041808 */
[C---:B-1----:R-:W-:Y:S06]  /*45c0*/  HMMA.16816.F32.BF16 R12, R80.reuse, R68, R12 ;  /* 0x00000044500c723c */ /* 0x042fec000004180c */
[----:B------:R-:W-:Y:S06]  /*45d0*/  HMMA.16816.F32.BF16 R16, R80, R70, R16 ;  /* 0x000000465010723c */ /* 0x000fec0000041810 */
[C---:B--2---:R-:W-:Y:S06]  /*45e0*/  HMMA.16816.F32.BF16 R4, R84.reuse, R92, R4 ;  /* 0x0000005c5404723c */ /* 0x044fec0000041804 */
[C---:B------:R-:W-:Y:S06]  /*45f0*/  HMMA.16816.F32.BF16 R8, R84.reuse, R94, R8 ;  /* 0x0000005e5408723c */ /* 0x040fec0000041808 */
[C---:B---3--:R-:W-:Y:S06]  /*4600*/  HMMA.16816.F32.BF16 R12, R84.reuse, R72, R12 ;  /* 0x00000048540c723c */ /* 0x048fec000004180c */
[----:B------:R-:W-:Y:S06]  /*4610*/  HMMA.16816.F32.BF16 R16, R84, R74, R16 ;  /* 0x0000004a5410723c */ /* 0x000fec0000041810 */
[C---:B------:R-:W-:Y:S01]  /*4620*/  FADD.FTZ R4, -R163.reuse, R4 ;  /* 0x00000004a3047221 */ /* 0x040fe20000010100 */
[----:B------:R-:W-:Y:S01]  /*4630*/  FADD.FTZ R5, -R163, R5 ;  /* 0x00000005a3057221 */ /* 0x000fe20000010100 */
[C---:B------:R-:W-:Y:S03]  /*4640*/  FADD.FTZ R6, -R165.reuse, R6 ;  /* 0x00000006a5067221 */ /* 0x040fe60000010100 */
[----:B------:R-:W-:Y:S01]  /*4650*/  FADD.FTZ R7, -R165, R7 ;  /* 0x00000007a5077221 */ /* 0x000fe20000010100 */
[C---:B------:R-:W-:Y:S01]  /*4660*/  FADD.FTZ R8, -R163.reuse, R8 ;  /* 0x00000008a3087221 */ /* 0x040fe20000010100 */
        /* <DEDUP_REMOVED lines=8> */
[----:B------:R-:W-:Y:S01]  /*46f0*/  FMUL.FTZ R6, R150, R6 ;  /* 0x0000000696067220 */ /* 0x000fe20000410000 */
[----:B------:R-:W-:Y:S01]  /*4700*/  FMUL.FTZ R12, R156, R12 ;  /* 0x0000000c9c0c7220 */ /* 0x000fe20000410000 */
[----:B------:R-:W-:Y:S01]  /*4710*/  FMUL.FTZ R13, R157, R13 ;  /* 0x0000000d9d0d7220 */ /* 0x000fe20000410000 */
[C---:B------:R-:W-:Y:S01]  /*4720*/  FADD.FTZ R16, -R163.reuse, R16 ;  /* 0x00000010a3107221 */ /* 0x040fe20000010100 */
[----:B------:R-:W-:Y:S01]  /*4730*/  FADD.FTZ R17, -R163, R17 ;  /* 0x00000011a3117221 */ /* 0x000fe20000010100 */
[----:B------:R-:W-:Y:S01]  /*4740*/  FMUL.FTZ R7, R151, R7 ;  /* 0x0000000797077220 */ /* 0x000fe20000410000 */
[----:B------:R-:W-:Y:S01]  /*4750*/  FADD.FTZ R10, -R165, R10 ;  /* 0x0000000aa50a7221 */ /* 0x000fe20000010100 */
[----:B------:R-:W-:Y:S01]  /*4760*/  FMUL.FTZ R16, R160, R16 ;  /* 0x00000010a0107220 */ /* 0x000fe20000410000 */
[----:B------:R-:W-:Y:S01]  /*4770*/  FMUL.FTZ R17, R161, R17 ;  /* 0x00000011a1117220 */ /* 0x000fe20000410000 */
[C---:B------:R-:W-:Y:S01]  /*4780*/  FADD.FTZ R11, -R165.reuse, R11 ;  /* 0x0000000ba50b7221 */ /* 0x040fe20000010100 */
[C---:B------:R-:W-:Y:S01]  /*4790*/  FADD.FTZ R14, -R165.reuse, R14 ;  /* 0x0000000ea50e7221 */ /* 0x040fe20000010100 */
[C---:B------:R-:W-:Y:S01]  /*47a0*/  FADD.FTZ R15, -R165.reuse, R15 ;  /* 0x0000000fa50f7221 */ /* 0x040fe20000010100 */
[----:B------:R-:W-:Y:S01]  /*47b0*/  FADD.FTZ R18, -R165, R18 ;  /* 0x00000012a5127221 */ /* 0x000fe20000010100 */
[----:B------:R-:W-:Y:S01]  /*47c0*/  F2FP.BF16.F32.PACK_AB R8, R9, R8 ;  /* 0x000000080908723e */ /* 0x000fe200000010ff */
[----:B------:R-:W-:Y:S01]  /*47d0*/  FADD.FTZ R19, -R165, R19 ;  /* 0x00000013a5137221 */ /* 0x000fe20000010100 */
[----:B------:R-:W-:Y:S01]  /*47e0*/  F2FP.BF16.F32.PACK_AB R12, R13, R12 ;  /* 0x0000000c0d0c723e */ /* 0x000fe200000010ff */
[----:B------:R-:W-:Y:S01]  /*47f0*/  FMUL.FTZ R10, R154, R10 ;  /* 0x0000000a9a0a7220 */ /* 0x000fe20000410000 */
[----:B------:R-:W-:Y:S01]  /*4800*/  F2FP.BF16.F32.PACK_AB R16, R17, R16 ;  /* 0x000000101110723e */ /* 0x000fe200000010ff */
[----:B------:R-:W-:Y:S01]  /*4810*/  FMUL.FTZ R11, R155, R11 ;  /* 0x0000000b9b0b7220 */ /* 0x000fe20000410000 */
[----:B------:R-:W-:Y:S01]  /*4820*/  F2FP.BF16.F32.PACK_AB R6, R7, R6 ;  /* 0x000000060706723e */ /* 0x000fe200000010ff */
[----:B------:R-:W-:Y:S01]  /*4830*/  FMUL.FTZ R14, R158, R14 ;  /* 0x0000000e9e0e7220 */ /* 0x000fe20000410000 */
[----:B------:R-:W-:Y:S01]  /*4840*/  FMUL.FTZ R15, R159, R15 ;  /* 0x0000000f9f0f7220 */ /* 0x000fe20000410000 */
[----:B------:R-:W-:Y:S01]  /*4850*/  FMUL.FTZ R18, R162, R18 ;  /* 0x00000012a2127220 */ /* 0x000fe20000410000 */
[----:B------:R-:W-:Y:S01]  /*4860*/  FMUL.FTZ R19, R164, R19 ;  /* 0x00000013a4137220 */ /* 0x000fe20000410000 */
[----:B------:R-:W-:Y:S06]  /*4870*/  @!P6 BRA `(.L_x_275) ;  /* 0x00000004002ce947 */ /* 0x000fec0003800000 */
[----:B------:R-:W1:Y:S01]  /*4880*/  LDC R7, c[0x0][0x240] ;  /* 0x00009000ff077b82 */ /* 0x000e620000000800 */
[----:B------:R-:W-:Y:S02]  /*4890*/  ISETP.GE.AND P4, PT, R214, UR4, PT ;  /* 0x00000004d6007c0c */ /* 0x000fe4000bf86270 */
[----:B------:R-:W-:Y:S02]  /*48a0*/  ISETP.GE.AND P3, PT, R220, UR4, PT ;  /* 0x00000004dc007c0c */ /* 0x000fe4000bf66270 */
[----:B------:R-:W-:Y:S02]  /*48b0*/  ISETP.GE.AND P2, PT, R219, UR4, PT ;  /* 0x00000004db007c0c */ /* 0x000fe4000bf46270 */
[----:B------:R-:W-:Y:S01]  /*48c0*/  LOP3.LUT R68, R241, 0x1, RZ, 0xc0, !PT ;  /* 0x00000001f1447812 */ /* 0x000fe200078ec0ff */
[----:B------:R-:W2:Y:S01]  /*48d0*/  LDC R5, c[0x0][0x244] ;  /* 0x00009100ff057b82 */ /* 0x000ea20000000800 */
[----:B-1----:R-:W-:Y:S05]  /*48e0*/  IMAD.U32 R9, R7, -0x40, RZ ;  /* 0xffffffc007097824 */ /* 0x002fea00078e00ff */
[-C--:B------:R-:W-:Y:S02]  /*48f0*/  LEA R70, P1, R9, R250.reuse, 0x1 ;  /* 0x000000fa09467211 */ /* 0x080fe400078208ff */
[----:B------:R-:W-:Y:S02]  /*4900*/  LEA R13, P5, R7, R9, 0x5 ;  /* 0x00000009070d7211 */ /* 0x000fe400078a28ff */
[----:B------:R-:W-:Y:S02]  /*4910*/  LEA.HI.X.SX32 R71, R9, R251, 0x1, P1 ;  /* 0x000000fb09477211 */ /* 0x000fe400008f0eff */
[----:B------:R-:W-:Y:S02]  /*4920*/  ISETP.NE.U32.AND P1, PT, R68, 0x1, PT ;  /* 0x000000014400780c */ /* 0x000fe40003f25070 */
[----:B------:R-:W-:Y:S01]  /*4930*/  SHF.R.S32.HI R17, RZ, 0x1f, R9 ;  /* 0x0000001fff117819 */ /* 0x000fe20000011409 */
[----:B------:R-:W-:Y:S03]  /*4940*/  IMAD.MOV.U32 R9, RZ, RZ, -0x6000 ;  /* 0xffffa000ff097424 */ /* 0x000fe600078e00ff */
[----:B--2---:R-:W-:Y:S02]  /*4950*/  LEA.HI.X R17, R7, R17, R5, 0x5, P5 ;  /* 0x0000001107117211 */ /* 0x004fe400028f2c05 */
[----:B------:R-:W-:Y:S02]  /*4960*/  @!P3 LEA R68, P5, R13, R250, 0x1 ;  /* 0x000000fa0d44b211 */ /* 0x000fe400078a08ff */
[----:B------:R-:W-:Y:S02]  /*4970*/  SEL R9, R9, 0x6000, !P1 ;  /* 0x0000600009097807 */ /* 0x000fe40004800000 */
[----:B------:R-:W-:Y:S02]  /*4980*/  @!P3 LEA.HI.X R69, R13, R251, R17, 0x1, P5 ;  /* 0x000000fb0d45b211 */ /* 0x000fe400028f0c11 */
[----:B------:R-:W-:Y:S01]  /*4990*/  @!P4 LEA R74, P5, R7, R70, 0x6 ;  /* 0x00000046074ac211 */ /* 0x000fe200078a30ff */
[--C-:B------:R-:W-:Y:S01]  /*49a0*/  IMAD.IADD R240, R240, 0x1, R9.reuse ;  /* 0x00000001f0f07824 */ /* 0x100fe200078e0209 */
[----:B------:R-:W-:Y:S01]  /*49b0*/  @!P2 LEA R72, P1, R13, R250, 0x1 ;  /* 0x000000fa0d48a211 */ /* 0x000fe200078208ff */
[----:B------:R-:W-:Y:S01]  /*49c0*/  IMAD.IADD R237, R237, 0x1, R9 ;  /* 0x00000001eded7824 */ /* 0x000fe200078e0209 */
[----:B------:R-:W-:Y:S01]  /*49d0*/  @!P4 LEA.HI.X R75, R7, R71, R5, 0x6, P5 ;  /* 0x00000047074bc211 */ /* 0x000fe200028f3405 */
[----:B------:R-:W-:Y:S01]  /*49e0*/  IMAD.IADD R196, R196, 0x1, R9 ;  /* 0x00000001c4c47824 */ /* 0x000fe200078e0209 */
[----:B------:R1:W-:Y:S01]  /*49f0*/  @P4 STS [R240], RZ ;  /* 0x000000fff0004388 */ /* 0x0003e20000000800 */
[----:B------:R-:W-:Y:S01]  /*4a00*/  @!P2 LEA.HI.X R73, R13, R251, R17, 0x1, P1 ;  /* 0x000000fb0d49a211 */ /* 0x000fe200008f0c11 */
[----:B------:R-:W-:Y:S02]  /*4a10*/  IMAD.MOV.U32 R250, RZ, RZ, R70 ;  /* 0x000000fffffa7224 */ /* 0x000fe400078e0046 */
[----:B------:R1:W-:Y:S01]  /*4a20*/  @P4 STS [R240+0x4], RZ ;  /* 0x000004fff0004388 */ /* 0x0003e20000000800 */
[----:B------:R-:W-:Y:S03]  /*4a30*/  IMAD.MOV.U32 R251, RZ, RZ, R71 ;  /* 0x000000fffffb7224 */ /* 0x000fe600078e0047 */
        /* <DEDUP_REMOVED lines=46> */
[----:B------:R-:W0:Y:S02]  /*4d20*/  LDGDEPBAR ;  /* 0x00000000000079af */ /* 0x000e240000000000 */
.L_x_275:
[----:B------:R-:W-:Y:S01]  /*4d30*/  F2FP.BF16.F32.PACK_AB R10, R11, R10 ;  /* 0x0000000a0b0a723e */ /* 0x000fe200000010ff */
[----:B------:R-:W-:Y:S01]  /*4d40*/  STS [R225+0x1e000], R4 ;  /* 0x01e00004e1007388 */ /* 0x000fe20000000800 */
[----:B------:R-:W-:Y:S01]  /*4d50*/  F2FP.BF16.F32.PACK_AB R14, R15, R14 ;  /* 0x0000000e0f0e723e */ /* 0x000fe200000010ff */
[----:B------:R-:W-:Y:S01]  /*4d60*/  IMAD R252, R229, UR6, RZ ;  /* 0x00000006e5fc7c24 */ /* 0x000fe2000f8e02ff */
[----:B------:R-:W-:Y:S01]  /*4d70*/  F2FP.BF16.F32.PACK_AB R18, R19, R18 ;  /* 0x000000121312723e */ /* 0x000fe200000010ff */
[----:B------:R-:W-:Y:S01]  /*4d80*/  STS [R225+0x1e400], R6 ;  /* 0x01e40006e1007388 */ /* 0x000fe20000000800 */
[----:B------:R-:W-:Y:S03]  /*4d90*/  LEA R205, R203, UR5, 0x1 ;  /* 0x00000005cbcd7c11 */ /* 0x000fe6000f8e08ff */
[----:B------:R-:W-:Y:S04]  /*4da0*/  STS [R228+0x1e000], R8 ;  /* 0x01e00008e4007388 */ /* 0x000fe80000000800 */
[----:B------:R-:W-:Y:S04]  /*4db0*/  STS [R228+0x1e400], R10 ;  /* 0x01e4000ae4007388 */ /* 0x000fe80000000800 */
[----:B------:R-:W-:Y:S04]  /*4dc0*/  STS [R227+0x1e000], R12 ;  /* 0x01e0000ce3007388 */ /* 0x000fe80000000800 */
[----:B------:R-:W-:Y:S04]  /*4dd0*/  STS [R227+0x1e400], R14 ;  /* 0x01e4000ee3007388 */ /* 0x000fe80000000800 */
[----:B------:R-:W-:Y:S04]  /*4de0*/  STS [R230+0x1e000], R16 ;  /* 0x01e00010e6007388 */ /* 0x000fe80000000800 */
[----:B------:R-:W-:Y:S01]  /*4df0*/  STS [R230+0x1e400], R18 ;  /* 0x01e40012e6007388 */ /* 0x000fe20000000800 */
[----:B------:R-:W-:Y:S06]  /*4e00*/  BAR.SYNC.DEFER_BLOCKING 0x0 ;  /* 0x0000000000007b1d */ /* 0x000fec0000010000 */
[----:B------:R-:W-:Y:S04]  /*4e10*/  LDSM.16.MT88.4 R4, [R198+0x20000] ;  /* 0x02000000c604783b */ /* 0x000fe80000004200 */
[----:B------:R-:W2:Y:S04]  /*4e20*/  LDSM.16.MT88.4 R8, [R205+0xc000] ;  /* 0x00c00000cd08783b */ /* 0x000ea80000004200 */
[----:B------:R-:W3:Y:S04]  /*4e30*/  LDSM.16.MT88.4 R12, [R0+0x20000] ;  /* 0x02000000000c783b */ /* 0x000ee80000004200 */
[----:B------:R-:W4:Y:S04]  /*4e40*/  LDSM.16.MT88.4 R16, [R205+0xe000] ;  /* 0x00e00000cd10783b */ /* 0x000f280000004200 */
[----:B-1----:R-:W1:Y:S04]  /*4e50*/  LDSM.16.MT88.4 R68, [R205+0x10000] ;  /* 0x01000000cd44783b */ /* 0x002e680000004200 */
[----:B------:R-:W-:Y:S04]  /*4e60*/  LDSM.16.MT88.4 R72, [R198+0x20800] ;  /* 0x02080000c648783b */ /* 0x000fe80000004200 */
[----:B------:R-:W5:Y:S04]  /*4e70*/  LDSM.16.MT88.4 R76, [R205+0xc800] ;  /* 0x00c80000cd4c783b */ /* 0x000f680000004200 */
[----:B------:R-:W5:Y:S04]  /*4e80*/  LDSM.16.MT88.4 R80, [R0+0x20800] ;  /* 0x020800000050783b */ /* 0x000f680000004200 */
[----:B------:R-:W5:Y:S04]  /*4e90*/  LDSM.16.MT88.4 R84, [R205+0xe800] ;  /* 0x00e80000cd54783b */ /* 0x000f680000004200 */
[----:B------:R-:W5:Y:S01]  /*4ea0*/  LDSM.16.MT88.4 R88, [R205+0x10800] ;  /* 0x01080000cd58783b */ /* 0x000f620000004200 */
[-C--:B--2---:R-:W-:Y:S06]  /*4eb0*/  HMMA.16816.F32.BF16 R20, R4, R8.reuse, R20 ;  /* 0x000000080414723c */ /* 0x084fec0000041814 */
[C---:B---3--:R-:W-:Y:S06]  /*4ec0*/  HMMA.16816.F32.BF16 R24, R12.reuse, R8, R24 ;  /* 0x000000080c18723c */ /* 0x048fec0000041818 */
[-C--:B------:R-:W-:Y:S06]  /*4ed0*/  HMMA.16816.F32.BF16 R28, R12, R10.reuse, R28 ;  /* 0x0000000a0c1c723c */ /* 0x080fec000004181c */
[C---:B------:R-:W-:Y:S01]  /*4ee0*/  HMMA.16816.F32.BF16 R32, R4.reuse, R10, R32 ;  /* 0x0000000a0420723c */ /* 0x040fe20000041820 */
[----:B------:R-:W-:Y:S05]  /*4ef0*/  LDSM.16.MT88.4 R8, [R205+0xd000] ;  /* 0x00d00000cd08783b */ /* 0x000fea0000004200 */
[-C--:B----4-:R-:W-:Y:S06]  /*4f00*/  HMMA.16816.F32.BF16 R36, R4, R16.reuse, R36 ;  /* 0x000000100424723c */ /* 0x090fec0000041824 */
[C---:B------:R-:W-:Y:S06]  /*4f10*/  HMMA.16816.F32.BF16 R40, R12.reuse, R16, R40 ;  /* 0x000000100c28723c */ /* 0x040fec0000041828 */
[-C--:B------:R-:W-:Y:S06]  /*4f20*/  HMMA.16816.F32.BF16 R44, R12, R18.reuse, R44 ;  /* 0x000000120c2c723c */ /* 0x080fec000004182c */
[C---:B------:R-:W-:Y:S01]  /*4f30*/  HMMA.16816.F32.BF16 R48, R4.reuse, R18, R48 ;  /* 0x000000120430723c */ /* 0x040fe20000041830 */
[----:B------:R-:W-:Y:S05]  /*4f40*/  LDSM.16.MT88.4 R16, [R205+0xf000] ;  /* 0x00f00000cd10783b */ /* 0x000fea0000004200 */
[-C--:B-1----:R-:W-:Y:S06]  /*4f50*/  HMMA.16816.F32.BF16 R52, R4, R68.reuse, R52 ;  /* 0x000000440434723c */ /* 0x082fec0000041834 */
[C---:B------:R-:W-:Y:S06]  /*4f60*/  HMMA.16816.F32.BF16 R56, R12.reuse, R68, R56 ;  /* 0x000000440c38723c */ /* 0x040fec0000041838 */
[-C--:B------:R-:W-:Y:S01]  /*4f70*/  HMMA.16816.F32.BF16 R60, R12, R70.reuse, R60 ;  /* 0x000000460c3c723c */ /* 0x080fe2000004183c */
[----:B------:R-:W-:Y:S05]  /*4f80*/  LDSM.16.MT88.4 R12, [R0+0x21000] ;  /* 0x02100000000c783b */ /* 0x000fea0000004200 */
[----:B------:R-:W-:Y:S01]  /*4f90*/  HMMA.16816.F32.BF16 R64, R4, R70, R64 ;  /* 0x000000460440723c */ /* 0x000fe20000041840 */
[----:B------:R-:W1:Y:S04]  /*4fa0*/  LDSM.16.MT88.4 R4, [R198+0x21000] ;  /* 0x02100000c604783b */ /* 0x000e680000004200 */
[----:B------:R-:W2:Y:S01]  /*4fb0*/  LDSM.16.MT88.4 R68, [R205+0x11000] ;  /* 0x01100000cd44783b */ /* 0x000ea20000004200 */
[-C--:B-----5:R-:W-:Y:S06]  /*4fc0*/  HMMA.16816.F32.BF16 R20, R72, R76.reuse, R20 ;  /* 0x0000004c4814723c */ /* 0x0a0fec0000041814 */
        /* <DEDUP_REMOVED lines=12> */
[----:B------:R-:W3:Y:S05]  /*5090*/  LDSM.16.MT88.4 R80, [R205+0xd800] ;  /* 0x00d80000cd50783b */ /* 0x000eea0000004200 */
[----:B------:R-:W-:Y:S01]  /*50a0*/  HMMA.16816.F32.BF16 R64, R72, R90, R64 ;  /* 0x0000005a4840723c */ /* 0x000fe20000041840 */
[----:B------:R-:W4:Y:S04]  /*50b0*/  LDSM.16.MT88.4 R72, [R205+0xf800] ;  /* 0x00f80000cd48783b */ /* 0x000f280000004200 */
[----:B------:R-:W5:Y:S01]  /*50c0*/  LDSM.16.MT88.4 R88, [R205+0x11800] ;  /* 0x01180000cd58783b */ /* 0x000f620000004200 */
[-C--:B-1----:R-:W-:Y:S01]  /*50d0*/  HMMA.16816.F32.BF16 R20, R4, R8.reuse, R20 ;  /* 0x000000080414723c */ /* 0x082fe20000041814 */
[----:B------:R-:W-:Y:S05]  /*50e0*/  BAR.SYNC.DEFER_BLOCKING 0x0 ;  /* 0x0000000000007b1d */ /* 0x000fea0000010000 */
[C---:B------:R-:W-:Y:S06]  /*50f0*/  HMMA.16816.F32.BF16 R24, R12.reuse, R8, R24 ;  /* 0x000000080c18723c */ /* 0x040fec0000041818 */
[-C--:B------:R-:W-:Y:S06]  /*5100*/  HMMA.16816.F32.BF16 R28, R12, R10.reuse, R28 ;  /* 0x0000000a0c1c723c */ /* 0x080fec000004181c */
[C---:B------:R-:W-:Y:S06]  /*5110*/  HMMA.16816.F32.BF16 R32, R4.reuse, R10, R32 ;  /* 0x0000000a0420723c */ /* 0x040fec0000041820 */
[-C--:B------:R-:W-:Y:S06]  /*5120*/  HMMA.16816.F32.BF16 R36, R4, R16.reuse, R36 ;  /* 0x000000100424723c */ /* 0x080fec0000041824 */
[C---:B------:R-:W-:Y:S06]  /*5130*/  HMMA.16816.F32.BF16 R40, R12.reuse, R16, R40 ;  /* 0x000000100c28723c */ /* 0x040fec0000041828 */
[-C--:B------:R-:W-:Y:S06]  /*5140*/  HMMA.16816.F32.BF16 R44, R12, R18.reuse, R44 ;  /* 0x000000120c2c723c */ /* 0x080fec000004182c */
[C---:B------:R-:W-:Y:S06]  /*5150*/  HMMA.16816.F32.BF16 R48, R4.reuse, R18, R48 ;  /* 0x000000120430723c */ /* 0x040fec0000041830 */
[-C--:B--2---:R-:W-:Y:S06]  /*5160*/  HMMA.16816.F32.BF16 R52, R4, R68.reuse, R52 ;  /* 0x000000440434723c */ /* 0x084fec0000041834 */
[C---:B------:R-:W-:Y:S06]  /*5170*/  HMMA.16816.F32.BF16 R56, R12.reuse, R68, R56 ;  /* 0x000000440c38723c */ /* 0x040fec0000041838 */
[-C--:B------:R-:W-:Y:S06]  /*5180*/  HMMA.16816.F32.BF16 R60, R12, R70.reuse, R60 ;  /* 0x000000460c3c723c */ /* 0x080fec000004183c */
[----:B------:R-:W-:Y:S06]  /*5190*/  HMMA.16816.F32.BF16 R64, R4, R70, R64 ;  /* 0x000000460440723c */ /* 0x000fec0000041840 */
[-C--:B---3--:R-:W-:Y:S05]  /*51a0*/  HMMA.16816.F32.BF16 R20, R76, R80.reuse, R20 ;  /* 0x000000504c14723c */ /* 0x088fea0000041814 */
[----:B------:R-:W-:Y:S01]  /*51b0*/  IMAD.U32 R4, R252, -0x40, RZ ;  /* 0xffffffc0fc047824 */ /* 0x000fe200078e00ff */
[C---:B------:R-:W-:Y:S05]  /*51c0*/  HMMA.16816.F32.BF16 R24, R84.reuse, R80, R24 ;  /* 0x000000505418723c */ /* 0x040fea0000041818 */
[C---:B------:R-:W-:Y:S01]  /*51d0*/  LEA R246, P1, R4.reuse, R246, 0x2 ;  /* 0x000000f604f67211 */ /* 0x040fe200078210ff */
[-C--:B------:R-:W-:Y:S05]  /*51e0*/  HMMA.16816.F32.BF16 R28, R84, R82.reuse, R28 ;  /* 0x00000052541c723c */ /* 0x080fea000004181c */
[----:B------:R-:W-:Y:S01]  /*51f0*/  LEA.HI.X.SX32 R247, R4, R247, 0x2, P1 ;  /* 0x000000f704f77211 */ /* 0x000fe200008f16ff */
[C---:B------:R-:W-:Y:S06]  /*5200*/  HMMA.16816.F32.BF16 R32, R76.reuse, R82, R32 ;  /* 0x000000524c20723c */ /* 0x040fec0000041820 */
[-C--:B----4-:R-:W-:Y:S06]  /*5210*/  HMMA.16816.F32.BF16 R36, R76, R72.reuse, R36 ;  /* 0x000000484c24723c */ /* 0x090fec0000041824 */
[C---:B------:R-:W-:Y:S06]  /*5220*/  HMMA.16816.F32.BF16 R40, R84.reuse, R72, R40 ;  /* 0x000000485428723c */ /* 0x040fec0000041828 */
[-C--:B------:R-:W-:Y:S06]  /*5230*/  HMMA.16816.F32.BF16 R44, R84, R74.reuse, R44 ;  /* 0x0000004a542c723c */ /* 0x080fec000004182c */
[C---:B------:R-:W-:Y:S06]  /*5240*/  HMMA.16816.F32.BF16 R48, R76.reuse, R74, R48 ;  /* 0x0000004a4c30723c */ /* 0x040fec0000041830 */
[-C--:B-----5:R-:W-:Y:S06]  /*5250*/  HMMA.16816.F32.BF16 R52, R76, R88.reuse, R52 ;  /* 0x000000584c34723c */ /* 0x0a0fec0000041834 */
[C---:B------:R-:W-:Y:S06]  /*5260*/  HMMA.16816.F32.BF16 R56, R84.reuse, R88, R56 ;  /* 0x000000585438723c */ /* 0x040fec0000041838 */
[-C--:B------:R-:W-:Y:S06]  /*5270*/  HMMA.16816.F32.BF16 R60, R84, R90.reuse, R60 ;  /* 0x0000005a543c723c */ /* 0x080fec000004183c */
[----:B------:R-:W-:Y:S01]  /*5280*/  HMMA.16816.F32.BF16 R64, R76, R90, R64 ;  /* 0x0000005a4c40723c */ /* 0x000fe20000041840 */
[----:B------:R-:W-:Y:S11]  /*5290*/  @!UPT UIADD3 URZ, URZ, URZ, URZ ;  /* 0x0000003f3f3ff290 */ /* 0x000ff6000fffe03f */
[----:B------:R-:W-:Y:S01]  /*52a0*/  @!UPT UIADD3 URZ, URZ, URZ, URZ ;  /* 0x0000003f3f3ff290 */ /* 0x000fe2000fffe03f */
[----:B------:R-:W-:Y:S11]  /*52b0*/  @!P6 BRA `(.L_x_276) ;  /* 0x0000000000c8e947 */ /* 0x000ff60003800000 */
[----:B------:R-:W1:Y:S01]  /*52c0*/  LDC R5, c[0x0][0x420] ;  /* 0x00010800ff057b82 */ /* 0x000e620000000800 */
[----:B------:R-:W-:Y:S02]  /*52d0*/  ISETP.GE.AND P4, PT, R214, UR4, PT ;  /* 0x00000004d6007c0c */ /* 0x000fe4000bf86270 */
[----:B------:R-:W-:Y:S02]  /*52e0*/  ISETP.GE.AND P3, PT, R220, UR4, PT ;  /* 0x00000004dc007c0c */ /* 0x000fe4000bf66270 */
[----:B------:R-:W-:Y:S03]  /*52f0*/  ISETP.GE.AND P2, PT, R219, UR4, PT ;  /* 0x00000004db007c0c */ /* 0x000fe6000bf46270 */
[----:B------:R-:W2:Y:S06]  /*5300*/  LDC R4, c[0x0][0x424] ;  /* 0x00010900ff047b82 */ /* 0x000eac0000000800 */
[----:B------:R3:W-:Y:S01]  /*5310*/  @P4 STS.128 [R223+0xc000], RZ ;  /* 0x00c000ffdf004388 */ /* 0x0007e20000000c00 */
[C---:B-1----:R-:W-:Y:S05]  /*5320*/  IMAD.U32 R6, R5.reuse, -0x40, RZ ;  /* 0xffffffc005067824 */ /* 0x042fea00078e00ff */
[C---:B------:R-:W-:Y:S02]  /*5330*/  LEA R10, P1, R6.reuse, R248, 0x1 ;  /* 0x000000f8060a7211 */ /* 0x040fe400078208ff */
[----:B------:R-:W-:Y:S02]  /*5340*/  LEA R7, P5, R5, R6, 0x5 ;  /* 0x0000000605077211 */ /* 0x000fe400078a28ff */
[-C--:B------:R-:W-:Y:S02]  /*5350*/  LEA.HI.X.SX32 R11, R6, R249.reuse, 0x1, P1 ;  /* 0x000000f9060b7211 */ /* 0x080fe400008f0eff */
[----:B------:R-:W-:Y:S02]  /*5360*/  @!P3 LEA R12, P1, R7, R248, 0x1 ;  /* 0x000000f8070cb211 */ /* 0x000fe400078208ff */
[----:B------:R-:W-:Y:S01]  /*5370*/  SHF.R.S32.HI R8, RZ, 0x1f, R6 ;  /* 0x0000001fff087819 */ /* 0x000fe20000011406 */
[----:B------:R-:W-:Y:S01]  /*5380*/  @!PT LDS RZ, [RZ] ;  /* 0x00000000fffff984 */ /* 0x000fe20000000800 */
[----:B------:R-:W-:Y:S01]  /*5390*/  @!PT LDS RZ, [RZ] ;  /* 0x00000000fffff984 */ /* 0x000fe20000000800 */
[----:B------:R-:W-:Y:S01]  /*53a0*/  @!PT LDS RZ, [RZ] ;  /* 0x00000000fffff984 */ /* 0x000fe20000000800 */
[----:B------:R3:W-:Y:S03]  /*53b0*/  @!P4 LDGSTS.E.BYPASS.LTC128B.128 [R223+0xc000], desc[UR14][R10.64] ;  /* 0x0c0000000adfcfae */ /* 0x0007e6000b901d4e */
[----:B--2---:R-:W-:Y:S01]  /*53c0*/  LEA.HI.X R8, R5, R8, R4, 0x5, P5 ;  /* 0x0000000805087211 */ /* 0x004fe200028f2c04 */
[----:B------:R3:W-:Y:S01]  /*53d0*/  @P3 STS.128 [R223+0xe000], RZ ;  /* 0x00e000ffdf003388 */ /* 0x0007e20000000c00 */
[C---:B------:R-:W-:Y:S01]  /*53e0*/  @!P2 LEA R6, P5, R7.reuse, R248, 0x1 ;  /* 0x000000f80706a211 */ /* 0x040fe200078a08ff */
[----:B------:R-:W-:Y:S01]  /*53f0*/  IMAD.MOV.U32 R248, RZ, RZ, R10 ;  /* 0x000000fffff87224 */ /* 0x000fe200078e000a */
[-CC-:B------:R-:W-:Y:S01]  /*5400*/  @!P3 LEA.HI.X R13, R7, R249.reuse, R8.reuse, 0x1, P1 ;  /* 0x000000f9070db211 */ /* 0x180fe200008f0c08 */
[----:B------:R-:W-:Y:S01]  /*5410*/  @!PT LDS RZ, [RZ] ;  /* 0x00000000fffff984 */ /* 0x000fe20000000800 */
[----:B------:R-:W-:Y:S01]  /*5420*/  @!PT LDS RZ, [RZ] ;  /* 0x00000000fffff984 */ /* 0x000fe20000000800 */
[----:B------:R-:W-:Y:S01]  /*5430*/  @!PT LDS RZ, [RZ] ;  /* 0x00000000fffff984 */ /* 0x000fe20000000800 */
[----:B------:R3:W-:Y:S01]  /*5440*/  @!P3 LDGSTS.E.BYPASS.LTC128B.128 [R223+0xe000], desc[UR14][R10.64+0x80] ;  /* 0x0e0000800adfbfae */ /* 0x0007e2000b901d4e */
[----:B------:R-:W-:Y:S02]  /*5450*/  @!P4 LEA R14, P1, R5, R10, 0x6 ;  /* 0x0000000a050ec211 */ /* 0x000fe400078230ff */
[----:B------:R-:W-:Y:S01]  /*5460*/  @!P2 LEA.HI.X R7, R7, R249, R8, 0x1, P5 ;  /* 0x000000f90707a211 */ /* 0x000fe200028f0c08 */
[----:B------:R3:W-:Y:S01]  /*5470*/  @P2 STS.128 [R223+0x10000], RZ ;  /* 0x010000ffdf002388 */ /* 0x0007e20000000c00 */
[----:B------:R-:W-:Y:S01]  /*5480*/  @!P4 LEA.HI.X R15, R5, R11, R4, 0x6, P1 ;  /* 0x0000000b050fc211 */ /* 0x000fe200008f3404 */
[----:B------:R-:W-:Y:S02]  /*5490*/  IMAD.MOV.U32 R249, RZ, RZ, R11 ;  /* 0x000000fffff97224 */ /* 0x000fe400078e000b */
        /* <DEDUP_REMOVED lines=19> */
[----:B------:R-:W0:Y:S02]  /*55d0*/  LDGDEPBAR ;  /* 0x00000000000079af */ /* 0x000e240000000000 */
.L_x_276:
[----:B------:R-:W-:Y:S04]  /*55e0*/  LDSM.16.M88.4 R96, [R197] ;  /* 0x00000000c560783b */ /* 0x000fe80000000200 */
[----:B------:R-:W3:Y:S04]  /*55f0*/  LDSM.16.MT88.4 R16, [R205+0x12000] ;  /* 0x01200000cd10783b */ /* 0x000ee80000004200 */
[----:B------:R-:W1:Y:S04]  /*5600*/  LDSM.16.M88.4 R92, [R197+0x1000] ;  /* 0x00100000c55c783b */ /* 0x000e680000000200 */
[----:B------:R-:W2:Y:S04]  /*5610*/  LDSM.16.MT88.4 R80, [R205+0x14000] ;  /* 0x01400000cd50783b */ /* 0x000ea80000004200 */
[----:B------:R-:W4:Y:S04]  /*5620*/  LDSM.16.MT88.4 R148, [R205+0x16000] ;  /* 0x01600000cd94783b */ /* 0x000f280000004200 */
[----:B------:R-:W-:Y:S04]  /*5630*/  LDSM.16.M88.4 R152, [R192] ;  /* 0x00000000c098783b */ /* 0x000fe80000000200 */
[----:B------:R-:W4:Y:S04]  /*5640*/  LDSM.16.MT88.4 R156, [R205+0x12800] ;  /* 0x01280000cd9c783b */ /* 0x000f280000004200 */
[----:B------:R-:W4:Y:S04]  /*5650*/  LDSM.16.M88.4 R160, [R192+0x1000] ;  /* 0x00100000c0a0783b */ /* 0x000f280000000200 */
[----:B------:R-:W4:Y:S04]  /*5660*/  LDSM.16.MT88.4 R164, [R205+0x14800] ;  /* 0x01480000cda4783b */ /* 0x000f280000004200 */
[----:B------:R-:W4:Y:S04]  /*5670*/  LDSM.16.MT88.4 R168, [R205+0x16800] ;  /* 0x01680000cda8783b */ /* 0x000f280000004200 */
[----:B------:R-:W-:Y:S01]  /*5680*/  LDSM.16.MT88.4 R172, [R205+0x13000] ;  /* 0x01300000cdac783b */ /* 0x000fe20000004200 */
[-C--:B---3--:R-:W-:Y:S03]  /*5690*/  HMMA.16816.F32.BF16 R4, R96, R16.reuse, RZ ;  /* 0x000000106004723c */ /* 0x088fe600000418ff */
[----:B------:R-:W-:Y:S04]  /*56a0*/  LDSM.16.M88.4 R176, [R2+0x1000] ;  /* 0x0010000002b0783b */ /* 0x000fe80000000200 */
[----:B------:R-:W-:Y:S01]  /*56b0*/  LDSM.16.MT88.4 R180, [R205+0x15000] ;  /* 0x01500000cdb4783b */ /* 0x000fe20000004200 */
[C---:B-1----:R-:W-:Y:S03]  /*56c0*/  HMMA.16816.F32.BF16 R8, R92.reuse, R16, RZ ;  /* 0x000000105c08723c */ /* 0x042fe600000418ff */
[----:B------:R-:W-:Y:S03]  /*56d0*/  LDSM.16.MT88.4 R184, [R205+0x17000] ;  /* 0x01700000cdb8783b */ /* 0x000fe60000004200 */
[-C--:B------:R-:W-:Y:S01]  /*56e0*/  HMMA.16816.F32.BF16 R12, R92, R18.reuse, RZ ;  /* 0x000000125c0c723c */ /* 0x080fe200000418ff */
[----:B------:R-:W-:Y:S05]  /*56f0*/  LDSM.16.MT88.4 R188, [R205+0x15800] ;  /* 0x01580000cdbc783b */ /* 0x000fea0000004200 */
[C---:B------:R-:W-:Y:S06]  /*5700*/  HMMA.16816.F32.BF16 R16, R96.reuse, R18, RZ ;  /* 0x000000126010723c */ /* 0x040fec00000418ff */
[-C--:B--2---:R-:W-:Y:S06]  /*5710*/  HMMA.16816.F32.BF16 R68, R96, R80.reuse, RZ ;  /* 0x000000506044723c */ /* 0x084fec00000418ff */
[C---:B------:R-:W-:Y:S06]  /*5720*/  HMMA.16816.F32.BF16 R72, R92.reuse, R80, RZ ;  /* 0x000000505c48723c */ /* 0x040fec00000418ff */
[-C--:B------:R-:W-:Y:S06]  /*5730*/  HMMA.16816.F32.BF16 R76, R92, R82.reuse, RZ ;  /* 0x000000525c4c723c */ /* 0x080fec00000418ff */
[C---:B------:R-:W-:Y:S06]  /*5740*/  HMMA.16816.F32.BF16 R80, R96.reuse, R82, RZ ;  /* 0x000000526050723c */ /* 0x040fec00000418ff */
[-C--:B----4-:R-:W-:Y:S06]  /*5750*/  HMMA.16816.F32.BF16 R84, R96, R148.reuse, RZ ;  /* 0x000000946054723c */ /* 0x090fec00000418ff */
[C---:B------:R-:W-:Y:S06]  /*5760*/  HMMA.16816.F32.BF16 R88, R92.reuse, R148, RZ ;  /* 0x000000945c58723c */ /* 0x040fec00000418ff */
[-C--:B------:R-:W-:Y:S06]  /*5770*/  HMMA.16816.F32.BF16 R92, R92, R150.reuse, RZ ;  /* 0x000000965c5c723c */ /* 0x080fec00000418ff */
[----:B------:R-:W-:Y:S01]  /*5780*/  HMMA.16816.F32.BF16 R96, R96, R150, RZ ;  /* 0x000000966060723c */ /* 0x000fe200000418ff */
[----:B------:R-:W1:Y:S05]  /*5790*/  LDSM.16.M88.4 R148, [R2] ;  /* 0x000000000294783b */ /* 0x000e6a0000000200 */
[-C--:B------:R-:W-:Y:S06]  /*57a0*/  HMMA.16816.F32.BF16 R4, R152, R156.reuse, R4 ;  /* 0x0000009c9804723c */ /* 0x080fec0000041804 */
[C---:B------:R-:W-:Y:S06]  /*57b0*/  HMMA.16816.F32.BF16 R8, R160.reuse, R156, R8 ;  /* 0x0000009ca008723c */ /* 0x040fec0000041808 */
[-C--:B------:R-:W-:Y:S06]  /*57c0*/  HMMA.16816.F32.BF16 R12, R160, R158.reuse, R12 ;  /* 0x0000009ea00c723c */ /* 0x080fec000004180c */
[C---:B------:R-:W-:Y:S01]  /*57d0*/  HMMA.16816.F32.BF16 R16, R152.reuse, R158, R16 ;  /* 0x0000009e9810723c */ /* 0x040fe20000041810 */
[----:B------:R-:W-:Y:S05]  /*57e0*/  LDSM.16.M88.4 R156, [R3] ;  /* 0x00000000039c783b */ /* 0x000fea0000000200 */
[-C--:B------:R-:W-:Y:S06]  /*57f0*/  HMMA.16816.F32.BF16 R68, R152, R164.reuse, R68 ;  /* 0x000000a49844723c */ /* 0x080fec0000041844 */
[C---:B------:R-:W-:Y:S06]  /*5800*/  HMMA.16816.F32.BF16 R72, R160.reuse, R164, R72 ;  /* 0x000000a4a048723c */ /* 0x040fec0000041848 */
[-C--:B------:R-:W-:Y:S06]  /*5810*/  HMMA.16816.F32.BF16 R76, R160, R166.reuse, R76 ;  /* 0x000000a6a04c723c */ /* 0x080fec000004184c */
[C---:B------:R-:W-:Y:S01]  /*5820*/  HMMA.16816.F32.BF16 R80, R152.reuse, R166, R80 ;  /* 0x000000a69850723c */ /* 0x040fe20000041850 */
[----:B------:R-:W-:Y:S05]  /*5830*/  LDSM.16.M88.4 R164, [R3+0x1000] ;  /* 0x0010000003a4783b */ /* 0x000fea0000000200 */
[-C--:B------:R-:W-:Y:S06]  /*5840*/  HMMA.16816.F32.BF16 R84, R152, R168.reuse, R84 ;  /* 0x000000a89854723c */ /* 0x080fec0000041854 */
[C---:B------:R-:W-:Y:S06]  /*5850*/  HMMA.16816.F32.BF16 R88, R160.reuse, R168, R88 ;  /* 0x000000a8a058723c */ /* 0x040fec0000041858 */
[-C--:B------:R-:W-:Y:S01]  /*5860*/  HMMA.16816.F32.BF16 R92, R160, R170.reuse, R92 ;  /* 0x000000aaa05c723c */ /* 0x080fe2000004185c */
[----:B------:R-:W2:Y:S05]  /*5870*/  LDSM.16.MT88.4 R160, [R205+0x13800] ;  /* 0x01380000cda0783b */ /* 0x000eaa0000004200 */
[----:B------:R-:W-:Y:S01]  /*5880*/  HMMA.16816.F32.BF16 R96, R152, R170, R96 ;  /* 0x000000aa9860723c */ /* 0x000fe20000041860 */
[----:B------:R-:W3:Y:S05]  /*5890*/  LDSM.16.MT88.4 R152, [R205+0x17800] ;  /* 0x01780000cd98783b */ /* 0x000eea0000004200 */
[-C--:B-1----:R-:W-:Y:S06]  /*58a0*/  HMMA.16816.F32.BF16 R4, R148, R172.reuse, R4 ;  /* 0x000000ac9404723c */ /* 0x082fec0000041804 */
[C---:B------:R-:W-:Y:S06]  /*58b0*/  HMMA.16816.F32.BF16 R8, R176.reuse, R172, R8 ;  /* 0x000000acb008723c */ /* 0x040fec0000041808 */
[-C--:B------:R-:W-:Y:S06]  /*58c0*/  HMMA.16816.F32.BF16 R12, R176, R174.reuse, R12 ;  /* 0x000000aeb00c723c */ /* 0x080fec000004180c */
        /* <DEDUP_REMOVED lines=8> */
[----:B------:R-:W-:Y:S06]  /*5950*/  HMMA.16816.F32.BF16 R96, R148, R186, R96 ;  /* 0x000000ba9460723c */ /* 0x000fec0000041860 */
[-C--:B--2---:R-:W-:Y:S05]  /*5960*/  HMMA.16816.F32.BF16 R4, R156, R160.reuse, R4 ;  /* 0x000000a09c04723c */ /* 0x084fea0000041804 */
[----:B------:R-:W-:Y:S01]  /*5970*/  @P6 IADD3 R150, P1, R235, R234, RZ ;  /* 0x000000eaeb966210 */ /* 0x000fe20007f3e0ff */
[C---:B------:R-:W-:Y:S05]  /*5980*/  HMMA.16816.F32.BF16 R8, R164.reuse, R160, R8 ;  /* 0x000000a0a408723c */ /* 0x040fea0000041808 */
[----:B------:R-:W-:Y:S01]  /*5990*/  @P6 IMAD.X R151, R222, 0x1, R233, P1 ;  /* 0x00000001de976824 */ /* 0x000fe200008e06e9 */
[-C--:B------:R-:W-:Y:S04]  /*59a0*/  HMMA.16816.F32.BF16 R12, R164, R162.reuse, R12 ;  /* 0x000000a2a40c723c */ /* 0x080fe8000004180c */
[----:B------:R-:W5:Y:S01]  /*59b0*/  @P6 LDG.E R238, desc[UR14][R150.64+-0x100] ;  /* 0xffff000e96ee6981 */ /* 0x000f62000c1e1900 */
[C---:B------:R-:W-:Y:S01]  /*59c0*/  IMAD.SHL.U32 R148, R252.reuse, 0x8, RZ ;  /* 0x00000008fc947824 */ /* 0x040fe200078e00ff */
[C---:B------:R-:W-:Y:S02]  /*59d0*/  HMMA.16816.F32.BF16 R16, R156.reuse, R162, R16 ;  /* 0x000000a29c10723c */ /* 0x040fe40000041810 */
[----:B------:R1:W5:Y:S03]  /*59e0*/  @P6 LDG.E R239, desc[UR14][R150.64+-0xe0] ;  /* 0xffff200e96ef6981 */ /* 0x000366000c1e1900 */
[----:B------:R-:W-:Y:S01]  /*59f0*/  IMAD.SHL.U32 R149, R252, 0x10, RZ ;  /* 0x00000010fc957824 */ /* 0x000fe200078e00ff */
[-C--:B------:R-:W-:Y:S01]  /*5a00*/  HMMA.16816.F32.BF16 R68, R156, R188.reuse, R68 ;  /* 0x000000bc9c44723c */ /* 0x080fe20000041844 */
[----:B------:R2:W-:Y:S05]  /*5a10*/  REDG.E.ADD.F32.FTZ.RN.STRONG.GPU desc[UR14][R246.64], R4 ;  /* 0x00000004f60079a6 */ /* 0x0005ea000c10f38e */
[C---:B------:R-:W-:Y:S06]  /*5a20*/  HMMA.16816.F32.BF16 R72, R164.reuse, R188, R72 ;  /* 0x000000bca448723c */ /* 0x040fec0000041848 */
[-C--:B------:R-:W-:Y:S06]  /*5a30*/  HMMA.16816.F32.BF16 R76, R164, R190.reuse, R76 ;  /* 0x000000bea44c723c */ /* 0x080fec000004184c */
[C---:B------:R-:W-:Y:S05]  /*5a40*/  HMMA.16816.F32.BF16 R80, R156.reuse, R190, R80 ;  /* 0x000000be9c50723c */ /* 0x040fea0000041850 */
[CC--:B-1----:R-:W-:Y:S01]  /*5a50*/  LEA R150, P1, R148.reuse, R246.reuse, 0x2 ;  /* 0x000000f694967211 */ /* 0x0c2fe200078210ff */
[-C--:B---3--:R-:W-:Y:S05]  /*5a60*/  HMMA.16816.F32.BF16 R84, R156, R152.reuse, R84 ;  /* 0x000000989c54723c */ /* 0x088fea0000041854 */
[-C--:B------:R-:W-:Y:S01]  /*5a70*/  LEA.HI.X.SX32 R151, R148, R247.reuse, 0x2, P1 ;  /* 0x000000f794977211 */ /* 0x080fe200008f16ff */
[C---:B------:R-:W-:Y:S04]  /*5a80*/  HMMA.16816.F32.BF16 R88, R164.reuse, R152, R88 ;  /* 0x00000098a458723c */ /* 0x040fe80000041858 */
[----:B------:R1:W-:Y:S01]  /*5a90*/  REDG.E.ADD.F32.FTZ.RN.STRONG.GPU desc[UR14][R150.64], R5 ;  /* 0x00000005960079a6 */ /* 0x0003e2000c10f38e */
[C---:B--2---:R-:W-:Y:S01]  /*5aa0*/  IMAD.SHL.U32 R4, R252.reuse, 0x20, RZ ;  /* 0x00000020fc047824 */ /* 0x044fe200078e00ff */
[-C--:B------:R-:W-:Y:S05]  /*5ab0*/  HMMA.16816.F32.BF16 R92, R164, R154.reuse, R92 ;  /* 0x0000009aa45c723c */ /* 0x080fea000004185c */
[----:B------:R-:W-:Y:S01]  /*5ac0*/  IMAD R152, R252, 0x18, RZ ;  /* 0x00000018fc987824 */ /* 0x000fe200078e02ff */
[----:B------:R-:W-:Y:S07]  /*5ad0*/  HMMA.16816.F32.BF16 R96, R156, R154, R96 ;  /* 0x0000009a9c60723c */ /* 0x000fee0000041860 */
[CC--:B------:R-:W-:Y:S04]  /*5ae0*/  LEA R156, P2, R149.reuse, R246.reuse, 0x2 ;  /* 0x000000f6959c7211 */ /* 0x0c0fe800078410ff */
[CC--:B------:R-:W-:Y:S02]  /*5af0*/  LEA.HI.X.SX32 R157, R149.reuse, R247.reuse, 0x2, P2 ;  /* 0x000000f7959d7211 */ /* 0x0c0fe400010f16ff */
[-C--:B------:R-:W-:Y:S02]  /*5b00*/  LEA R154, P1, R152, R246.reuse, 0x2 ;  /* 0x000000f6989a7211 */ /* 0x080fe400078210ff */
[-C--:B------:R-:W-:Y:S01]  /*5b10*/  LEA R158, P2, R4, R246.reuse, 0x2 ;  /* 0x000000f6049e7211 */ /* 0x080fe200078410ff */
[----:B------:R2:W-:Y:S01]  /*5b20*/  REDG.E.ADD.F32.FTZ.RN.STRONG.GPU desc[UR14][R156.64], R6 ;  /* 0x000000069c0079a6 */ /* 0x0005e2000c10f38e */
[-C--:B------:R-:W-:Y:S01]  /*5b30*/  LEA.HI.X.SX32 R155, R152, R247.reuse, 0x2, P1 ;  /* 0x000000f7989b7211 */ /* 0x080fe200008f16ff */
[----:B-1----:R-:W-:Y:S01]  /*5b40*/  IMAD R5, R252, 0x28, RZ ;  /* 0x00000028fc057824 */ /* 0x002fe200078e02ff */
[-C--:B------:R-:W-:Y:S01]  /*5b50*/  LEA.HI.X.SX32 R159, R4, R247.reuse, 0x2, P2 ;  /* 0x000000f7049f7211 */ /* 0x080fe200010f16ff */
[----:B------:R-:W-:Y:S02]  /*5b60*/  VIADD R4, R149, 0x20 ;  /* 0x0000002095047836 */ /* 0x000fe40000000000 */
[----:B------:R1:W-:Y:S01]  /*5b70*/  REDG.E.ADD.F32.FTZ.RN.STRONG.GPU desc[UR14][R154.64], R7 ;  /* 0x000000079a0079a6 */ /* 0x0003e2000c10f38e */
[CC--:B------:R-:W-:Y:S03]  /*5b80*/  LEA R152, P1, R5.reuse, R246.reuse, 0x2 ;  /* 0x000000f605987211 */ /* 0x0c0fe600078210ff */
[----:B------:R3:W-:Y:S01]  /*5b90*/  REDG.E.ADD.F32.FTZ.RN.STRONG.GPU desc[UR14][R158.64], R8 ;  /* 0x000000089e0079a6 */ /* 0x0007e2000c10f38e */
[-C--:B------:R-:W-:Y:S01]  /*5ba0*/  LEA.HI.X.SX32 R153, R5, R247.reuse, 0x2, P1 ;  /* 0x000000f705997211 */ /* 0x080fe200008f16ff */
[----:B------:R-:W-:Y:S04]  /*5bb0*/  IMAD.IADD R5, R148, 0x1, R4 ;  /* 0x0000000194057824 */ /* 0x000fe800078e0204 */
[----:B------:R4:W-:Y:S01]  /*5bc0*/  REDG.E.ADD.F32.FTZ.RN.STRONG.GPU desc[UR14][R152.64], R9 ;  /* 0x00000009980079a6 */ /* 0x0009e2000c10f38e */
[C---:B--2---:R-:W-:Y:S02]  /*5bd0*/  IMAD R6, R252.reuse, 0x30, RZ ;  /* 0x00000030fc067824 */ /* 0x044fe400078e02ff */
[----:B------:R-:W-:Y:S03]  /*5be0*/  IMAD R252, R252, 0x38, RZ ;  /* 0x00000038fcfc7824 */ /* 0x000fe600078e02ff */
[-C--:B-1----:R-:W-:Y:S02]  /*5bf0*/  LEA R154, P2, R6, R246.reuse, 0x2 ;  /* 0x000000f6069a7211 */ /* 0x082fe400078410ff */
[-C--:B---3--:R-:W-:Y:S02]  /*5c00*/  LEA R8, P1, R252, R246.reuse, 0x2 ;  /* 0x000000f6fc087211 */ /* 0x088fe400078210ff */
[-C--:B------:R-:W-:Y:S02]  /*5c10*/  LEA.HI.X.SX32 R155, R6, R247.reuse, 0x2, P2 ;  /* 0x000000f7069b7211 */ /* 0x080fe400010f16ff */
[-C--:B----4-:R-:W-:Y:S03]  /*5c20*/  LEA.HI.X.SX32 R9, R252, R247.reuse, 0x2, P1 ;  /* 0x000000f7fc097211 */ /* 0x090fe600008f16ff */
[----:B------:R-:W-:Y:S01]  /*5c30*/  REDG.E.ADD.F32.FTZ.RN.STRONG.GPU desc[UR14][R154.64], R10 ;  /* 0x0000000a9a0079a6 */ /* 0x000fe2000c10f38e */
[CC--:B------:R-:W-:Y:S03]  /*5c40*/  LEA R6, P1, R4.reuse, R246.reuse, 0x2 ;  /* 0x000000f604067211 */ /* 0x0c0fe600078210ff */
[----:B------:R1:W-:Y:S01]  /*5c50*/  REDG.E.ADD.F32.FTZ.RN.STRONG.GPU desc[UR14][R8.64], R11 ;  /* 0x0000000b080079a6 */ /* 0x0003e2000c10f38e */
[-C--:B------:R-:W-:Y:S01]  /*5c60*/  LEA.HI.X.SX32 R7, R4, R247.reuse, 0x2, P1 ;  /* 0x000000f704077211 */ /* 0x080fe200008f16ff */
[C---:B------:R-:W-:Y:S02]  /*5c70*/  IMAD.IADD R4, R148.reuse, 0x1, R5 ;  /* 0x0000000194047824 */ /* 0x040fe400078e0205 */
[----:B------:R2:W-:Y:S04]  /*5c80*/  REDG.E.ADD.F32.FTZ.RN.STRONG.GPU desc[UR14][R246.64+0x80], R16 ;  /* 0x00008010f60079a6 */ /* 0x0005e8000c10f38e */
[----:B------:R-:W-:Y:S04]  /*5c90*/  REDG.E.ADD.F32.FTZ.RN.STRONG.GPU desc[UR14][R150.64+0x80], R17 ;  /* 0x00008011960079a6 */ /* 0x000fe8000c10f38e */
[----:B------:R3:W-:Y:S01]  /*5ca0*/  REDG.E.ADD.F32.FTZ.RN.STRONG.GPU desc[UR14][R6.64], R18 ;  /* 0x00000012060079a6 */ /* 0x0007e2000c10f38e */
[CC--:B-1----:R-:W-:Y:S04]  /*5cb0*/  LEA R8, P1, R5.reuse, R246.reuse, 0x2 ;  /* 0x000000f605087211 */ /* 0x0c2fe800078210ff */
[-C--:B------:R-:W-:Y:S01]  /*5cc0*/  LEA.HI.X.SX32 R9, R5, R247.reuse, 0x2, P1 ;  /* 0x000000f705097211 */ /* 0x080fe200008f16ff */
[----:B------:R-:W-:Y:S01]  /*5cd0*/  IMAD.IADD R5, R148, 0x1, R4 ;  /* 0x0000000194057824 */ /* 0x000fe200078e0204 */
[-C--:B--2---:R-:W-:Y:S03]  /*5ce0*/  LEA R16, P2, R4, R246.reuse, 0x2 ;  /* 0x000000f604107211 */ /* 0x084fe600078410ff */
[----:B------:R1:W-:Y:S01]  /*5cf0*/  REDG.E.ADD.F32.FTZ.RN.STRONG.GPU desc[UR14][R8.64], R19 ;  /* 0x00000013080079a6 */ /* 0x0003e2000c10f38e */
[CC--:B------:R-:W-:Y:S01]  /*5d00*/  LEA R10, P1, R5.reuse, R246.reuse, 0x2 ;  /* 0x000000f6050a7211 */ /* 0x0c0fe200078210ff */
[----:B---3--:R-:W-:Y:S01]  /*5d10*/  IMAD.IADD R6, R148, 0x1, R5 ;  /* 0x0000000194067824 */ /* 0x008fe200078e0205 */
[-C--:B------:R-:W-:Y:S02]  /*5d20*/  LEA.HI.X.SX32 R17, R4, R247.reuse, 0x2, P2 ;  /* 0x000000f704117211 */ /* 0x080fe400010f16ff */
[-C--:B------:R-:W-:Y:S01]  /*5d30*/  LEA.HI.X.SX32 R11, R5, R247.reuse, 0x2, P1 ;  /* 0x000000f7050b7211 */ /* 0x080fe200008f16ff */
[----:B------:R-:W-:Y:S02]  /*5d40*/  IMAD.IADD R4, R148, 0x1, R6 ;  /* 0x0000000194047824 */ /* 0x000fe400078e0206 */
[----:B------:R-:W-:Y:S01]  /*5d50*/  REDG.E.ADD.F32.FTZ.RN.STRONG.GPU desc[UR14][R16.64], R12 ;  /* 0x0000000c100079a6 */ /* 0x000fe2000c10f38e */
[----:B------:R-:W-:Y:S03]  /*5d60*/  VIADD R5, R149, 0x40 ;  /* 0x0000004095057836 */ /* 0x000fe60000000000 */
[----:B------:R-:W-:Y:S01]  /*5d70*/  REDG.E.ADD.F32.FTZ.RN.STRONG.GPU desc[UR14][R10.64], R13 ;  /* 0x0000000d0a0079a6 */ /* 0x000fe2000c10f38e */
[CC--:B-1----:R-:W-:Y:S04]  /*5d80*/  LEA R8, P1, R6.reuse, R246.reuse, 0x2 ;  /* 0x000000f606087211 */ /* 0x0c2fe800078210ff */
[-C--:B------:R-:W-:Y:S02]  /*5d90*/  LEA.HI.X.SX32 R9, R6, R247.reuse, 0x2, P1 ;  /* 0x000000f706097211 */ /* 0x080fe400008f16ff */
[CC--:B------:R-:W-:Y:S03]  /*5da0*/  LEA R6, P1, R4.reuse, R246.reuse, 0x2 ;  /* 0x000000f604067211 */ /* 0x0c0fe600078210ff */
[----:B------:R1:W-:Y:S01]  /*5db0*/  REDG.E.ADD.F32.FTZ.RN.STRONG.GPU desc[UR14][R8.64], R14 ;  /* 0x0000000e080079a6 */ /* 0x0003e2000c10f38e */
[-C--:B------:R-:W-:Y:S01]  /*5dc0*/  LEA.HI.X.SX32 R7, R4, R247.reuse, 0x2, P1 ;  /* 0x000000f704077211 */ /* 0x080fe200008f16ff */
[C---:B------:R-:W-:Y:S04]  /*5dd0*/  IMAD.IADD R4, R148.reuse, 0x1, R5 ;  /* 0x0000000194047824 */ /* 0x040fe800078e0205 */
[----:B------:R2:W-:Y:S04]  /*5de0*/  REDG.E.ADD.F32.FTZ.RN.STRONG.GPU desc[UR14][R6.64], R15 ;  /* 0x0000000f060079a6 */ /* 0x0005e8000c10f38e */
[----:B------:R-:W-:Y:S04]  /*5df0*/  REDG.E.ADD.F32.FTZ.RN.STRONG.GPU desc[UR14][R246.64+0x100], R68 ;  /* 0x00010044f60079a6 */ /* 0x000fe8000c10f38e */
[----:B------:R-:W-:Y:S01]  /*5e00*/  REDG.E.ADD.F32.FTZ.RN.STRONG.GPU desc[UR14][R150.64+0x100], R69 ;  /* 0x00010045960079a6 */ /* 0x000fe2000c10f38e */
[CC--:B-1----:R-:W-:Y:S04]  /*5e10*/  LEA R8, P1, R5.reuse, R246.reuse, 0x2 ;  /* 0x000000f605087211 */ /* 0x0c2fe800078210ff */
[-C--:B------:R-:W-:Y:S01]  /*5e20*/  LEA.HI.X.SX32 R9, R5, R247.reuse, 0x2, P1 ;  /* 0x000000f705097211 */ /* 0x080fe200008f16ff */
[----:B------:R-:W-:Y:S01]  /*5e30*/  IMAD.IADD R5, R148, 0x1, R4 ;  /* 0x0000000194057824 */ /* 0x000fe200078e0204 */
[CC--:B------:R-:W-:Y:S03]  /*5e40*/  LEA R10, P1, R4.reuse, R246.reuse, 0x2 ;  /* 0x000000f6040a7211 */ /* 0x0c0fe600078210ff */
[----:B------:R1:W-:Y:S01]  /*5e50*/  REDG.E.ADD.F32.FTZ.RN.STRONG.GPU desc[UR14][R8.64], R70 ;  /* 0x00000046080079a6 */ /* 0x0003e2000c10f38e */
[-C--:B------:R-:W-:Y:S01]  /*5e60*/  LEA.HI.X.SX32 R11, R4, R247.reuse, 0x2, P1 ;  /* 0x000000f7040b7211 */ /* 0x080fe200008f16ff */
[C---:B------:R-:W-:Y:S01]  /*5e70*/  IMAD.IADD R4, R148.reuse, 0x1, R5 ;  /* 0x0000000194047824 */ /* 0x040fe200078e0205 */
[CC--:B------:R-:W-:Y:S03]  /*5e80*/  LEA R12, P2, R5.reuse, R246.reuse, 0x2 ;  /* 0x000000f6050c7211 */ /* 0x0c0fe600078410ff */
[----:B------:R3:W-:Y:S01]  /*5e90*/  REDG.E.ADD.F32.FTZ.RN.STRONG.GPU desc[UR14][R10.64], R71 ;  /* 0x000000470a0079a6 */ /* 0x0007e2000c10f38e */
[-C--:B------:R-:W-:Y:S01]  /*5ea0*/  LEA.HI.X.SX32 R13, R5, R247.reuse, 0x2, P2 ;  /* 0x000000f7050d7211 */ /* 0x080fe200010f16ff */
[----:B--2---:R-:W-:Y:S02]  /*5eb0*/  IMAD.IADD R6, R148, 0x1, R4 ;  /* 0x0000000194067824 */ /* 0x004fe400078e0204 */
[----:B------:R-:W-:Y:S01]  /*5ec0*/  VIADD R5, R149, 0x60 ;  /* 0x0000006095057836 */ /* 0x000fe20000000000 */
[----:B------:R-:W-:Y:S04]  /*5ed0*/  LDSM.16.MT88.4 R68, [R195+0x4000] ;  /* 0x00400000c344783b */ /* 0x000fe80000004200 */
[----:B------:R-:W-:Y:S01]  /*5ee0*/  REDG.E.ADD.F32.FTZ.RN.STRONG.GPU desc[UR14][R12.64], R72 ;  /* 0x000000480c0079a6 */ /* 0x000fe2000c10f38e */
[CC--:B-1----:R-:W-:Y:S04]  /*5ef0*/  LEA R8, P1, R4.reuse, R246.reuse, 0x2 ;  /* 0x000000f604087211 */ /* 0x0c2fe800078210ff */
[-C--:B------:R-:W-:Y:S01]  /*5f00*/  LEA.HI.X.SX32 R9, R4, R247.reuse, 0x2, P1 ;  /* 0x000000f704097211 */ /* 0x080fe200008f16ff */
[----:B------:R-:W-:Y:S01]  /*5f10*/  IMAD.IADD R4, R148, 0x1, R6 ;  /* 0x0000000194047824 */ /* 0x000fe200078e0206 */
[CC--:B---3--:R-:W-:Y:S03]  /*5f20*/  LEA R10, P1, R6.reuse, R246.reuse, 0x2 ;  /* 0x000000f6060a7211 */ /* 0x0c8fe600078210ff */
[----:B------:R1:W-:Y:S01]  /*5f30*/  REDG.E.ADD.F32.FTZ.RN.STRONG.GPU desc[UR14][R8.64], R73 ;  /* 0x00000049080079a6 */ /* 0x0003e2000c10f38e */
[-C--:B------:R-:W-:Y:S02]  /*5f40*/  LEA.HI.X.SX32 R11, R6, R247.reuse, 0x2, P1 ;  /* 0x000000f7060b7211 */ /* 0x080fe400008f16ff */
[CC--:B------:R-:W-:Y:S03]  /*5f50*/  LEA R6, P1, R4.reuse, R246.reuse, 0x2 ;  /* 0x000000f604067211 */ /* 0x0c0fe600078210ff */
[----:B------:R2:W-:Y:S01]  /*5f60*/  REDG.E.ADD.F32.FTZ.RN.STRONG.GPU desc[UR14][R10.64], R74 ;  /* 0x0000004a0a0079a6 */ /* 0x0005e2000c10f38e */
[-C--:B------:R-:W-:Y:S01]  /*5f70*/  LEA.HI.X.SX32 R7, R4, R247.reuse, 0x2, P1 ;  /* 0x000000f704077211 */ /* 0x080fe200008f16ff */
[C---:B------:R-:W-:Y:S04]  /*5f80*/  IMAD.IADD R4, R148.reuse, 0x1, R5 ;  /* 0x0000000194047824 */ /* 0x040fe800078e0205 */
[----:B------:R3:W-:Y:S04]  /*5f90*/  REDG.E.ADD.F32.FTZ.RN.STRONG.GPU desc[UR14][R6.64], R75 ;  /* 0x0000004b060079a6 */ /* 0x0007e8000c10f38e */
[----:B------:R-:W-:Y:S04]  /*5fa0*/  REDG.E.ADD.F32.FTZ.RN.STRONG.GPU desc[UR14][R246.64+0x180], R80 ;  /* 0x00018050f60079a6 */ /* 0x000fe8000c10f38e */
[----:B------:R-:W-:Y:S04]  /*5fb0*/  REDG.E.ADD.F32.FTZ.RN.STRONG.GPU desc[UR14][R150.64+0x180], R81 ;  /* 0x00018051960079a6 */ /* 0x000fe8000c10f38e */
[----:B------:R-:W-:Y:S01]  /*5fc0*/  LDSM.16.MT88.4 R72, [R198+0x1e800] ;  /* 0x01e80000c648783b */ /* 0x000fe20000004200 */
[CC--:B-1----:R-:W-:Y:S04]  /*5fd0*/  LEA R8, P1, R5.reuse, R246.reuse, 0x2 ;  /* 0x000000f605087211 */ /* 0x0c2fe800078210ff */
[-C--:B------:R-:W-:Y:S01]  /*5fe0*/  LEA.HI.X.SX32 R9, R5, R247.reuse, 0x2, P1 ;  /* 0x000000f705097211 */ /* 0x080fe200008f16ff */
[----:B------:R-:W-:Y:S01]  /*5ff0*/  IMAD.IADD R5, R148, 0x1, R4 ;  /* 0x0000000194057824 */ /* 0x000fe200078e0204 */
[CC--:B--2---:R-:W-:Y:S03]  /*6000*/  LEA R10, P1, R4.reuse, R246.reuse, 0x2 ;  /* 0x000000f6040a7211 */ /* 0x0c4fe600078210ff */
[----:B------:R1:W-:Y:S01]  /*6010*/  REDG.E.ADD.F32.FTZ.RN.STRONG.GPU desc[UR14][R8.64], R82 ;  /* 0x00000052080079a6 */ /* 0x0003e2000c10f38e */
[-C--:B------:R-:W-:Y:S01]  /*6020*/  LEA.HI.X.SX32 R11, R4, R247.reuse, 0x2, P1 ;  /* 0x000000f7040b7211 */ /* 0x080fe200008f16ff */
[C---:B------:R-:W-:Y:S01]  /*6030*/  IMAD.IADD R4, R148.reuse, 0x1, R5 ;  /* 0x0000000194047824 */ /* 0x040fe200078e0205 */
[CC--:B------:R-:W-:Y:S03]  /*6040*/  LEA R12, P2, R5.reuse, R246.reuse, 0x2 ;  /* 0x000000f6050c7211 */ /* 0x0c0fe600078410ff */
[----:B------:R2:W-:Y:S01]  /*6050*/  REDG.E.ADD.F32.FTZ.RN.STRONG.GPU desc[UR14][R10.64], R83 ;  /* 0x000000530a0079a6 */ /* 0x0005e2000c10f38e */
[-C--:B------:R-:W-:Y:S01]  /*6060*/  LEA.HI.X.SX32 R13, R5, R247.reuse, 0x2, P2 ;  /* 0x000000f7050d7211 */ /* 0x080fe200010f16ff */
[----:B---3--:R-:W-:Y:S02]  /*6070*/  IMAD.IADD R6, R148, 0x1, R4 ;  /* 0x0000000194067824 */ /* 0x008fe400078e0204 */
[C---:B------:R-:W-:Y:S01]  /*6080*/  VIADD R5, R149.reuse, 0x80 ;  /* 0x0000008095057836 */ /* 0x040fe20000000000 */
[----:B------:R-:W-:Y:S01]  /*6090*/  LDSM.16.MT88.4 R80, [R0+0x1e800] ;  /* 0x01e800000050783b */ /* 0x000fe20000004200 */
[----:B------:R-:W-:Y:S03]  /*60a0*/  VIADD R149, R149, 0xa0 ;  /* 0x000000a095957836 */ /* 0x000fe60000000000 */
[----:B------:R-:W-:Y:S01]  /*60b0*/  REDG.E.ADD.F32.FTZ.RN.STRONG.GPU desc[UR14][R12.64], R76 ;  /* 0x0000004c0c0079a6 */ /* 0x000fe2000c10f38e */
[CC--:B-1----:R-:W-:Y:S04]  /*60c0*/  LEA R8, P1, R4.reuse, R246.reuse, 0x2 ;  /* 0x000000f604087211 */ /* 0x0c2fe800078210ff */
[-C--:B------:R-:W-:Y:S01]  /*60d0*/  LEA.HI.X.SX32 R9, R4, R247.reuse, 0x2, P1 ;  /* 0x000000f704097211 */ /* 0x080fe200008f16ff */
[----:B------:R-:W-:Y:S01]  /*60e0*/  IMAD.IADD R4, R148, 0x1, R6 ;  /* 0x0000000194047824 */ /* 0x000fe200078e0206 */
[CC--:B--2---:R-:W-:Y:S03]  /*60f0*/  LEA R10, P1, R6.reuse, R246.reuse, 0x2 ;  /* 0x000000f6060a7211 */ /* 0x0c4fe600078210ff */
        /* <DEDUP_REMOVED lines=21> */
[----:B------:R-:W-:Y:S04]  /*6250*/  LDSM.16.MT88.4 R84, [R195+0x2800] ;  /* 0x00280000c354783b */ /* 0x000fe80000004200 */
        /* <DEDUP_REMOVED lines=11> */
[----:B------:R3:W-:Y:S01]  /*6310*/  REDG.E.ADD.F32.FTZ.RN.STRONG.GPU desc[UR14][R6.64], R91 ;  /* 0x0000005b060079a6 */ /* 0x0007e2000c10f38e */
[----:B------:R-:W-:Y:S03]  /*6320*/  IMAD.IADD R5, R148, 0x1, R4 ;  /* 0x0000000194057824 */ /* 0x000fe600078e0204 */
[----:B------:R-:W-:Y:S04]  /*6330*/  REDG.E.ADD.F32.FTZ.RN.STRONG.GPU desc[UR14][R246.64+0x280], R96 ;  /* 0x00028060f60079a6 */ /* 0x000fe8000c10f38e */
[----:B------:R-:W-:Y:S04]  /*6340*/  REDG.E.ADD.F32.FTZ.RN.STRONG.GPU desc[UR14][R150.64+0x280], R97 ;  /* 0x00028061960079a6 */ /* 0x000fe8000c10f38e */
[----:B------:R-:W-:Y:S01]  /*6350*/  LDSM.16.MT88.4 R88, [R195+0x4800] ;  /* 0x00480000c358783b */ /* 0x000fe20000004200 */
[CC--:B-1----:R-:W-:Y:S04]  /*6360*/  LEA R8, P1, R149.reuse, R246.reuse, 0x2 ;  /* 0x000000f695087211 */ /* 0x0c2fe800078210ff */
[-C--:B------:R-:W-:Y:S02]  /*6370*/  LEA.HI.X.SX32 R9, R149, R247.reuse, 0x2, P1 ;  /* 0x000000f795097211 */ /* 0x080fe400008f16ff */
[CC--:B--2---:R-:W-:Y:S03]  /*6380*/  LEA R10, P1, R4.reuse, R246.reuse, 0x2 ;  /* 0x000000f6040a7211 */ /* 0x0c4fe600078210ff */
[----:B------:R1:W-:Y:S01]  /*6390*/  REDG.E.ADD.F32.FTZ.RN.STRONG.GPU desc[UR14][R8.64], R98 ;  /* 0x00000062080079a6 */ /* 0x0003e2000c10f38e */
[-C--:B------:R-:W-:Y:S01]  /*63a0*/  LEA.HI.X.SX32 R11, R4, R247.reuse, 0x2, P1 ;  /* 0x000000f7040b7211 */ /* 0x080fe200008f16ff */
[C---:B---3--:R-:W-:Y:S01]  /*63b0*/  IMAD.IADD R6, R148.reuse, 0x1, R5 ;  /* 0x0000000194067824 */ /* 0x048fe200078e0205 */
[CC--:B------:R-:W-:Y:S03]  /*63c0*/  LEA R12, P1, R5.reuse, R246.reuse, 0x2 ;  /* 0x000000f6050c7211 */ /* 0x0c0fe600078210ff */
[----:B------:R-:W-:Y:S01]  /*63d0*/  REDG.E.ADD.F32.FTZ.RN.STRONG.GPU desc[UR14][R10.64], R99 ;  /* 0x000000630a0079a6 */ /* 0x000fe2000c10f38e */
[----:B------:R-:W-:Y:S01]  /*63e0*/  IMAD.IADD R4, R148, 0x1, R6 ;  /* 0x0000000194047824 */ /* 0x000fe200078e0206 */
[-C--:B------:R-:W-:Y:S02]  /*63f0*/  LEA.HI.X.SX32 R13, R5, R247.reuse, 0x2, P1 ;  /* 0x000000f7050d7211 */ /* 0x080fe400008f16ff */
[-C--:B------:R-:W-:Y:S01]  /*6400*/  LEA R16, P3, R6, R246.reuse, 0x2 ;  /* 0x000000f606107211 */ /* 0x080fe200078610ff */
[----:B------:R-:W-:Y:S01]  /*6410*/  IMAD.IADD R148, R148, 0x1, R4 ;  /* 0x0000000194947824 */ /* 0x000fe200078e0204 */
[-C--:B------:R-:W-:Y:S01]  /*6420*/  LEA R14, P2, R4, R246.reuse, 0x2 ;  /* 0x000000f6040e7211 */ /* 0x080fe200078410ff */
[----:B------:R-:W-:Y:S01]  /*6430*/  REDG.E.ADD.F32.FTZ.RN.STRONG.GPU desc[UR14][R12.64], R92 ;  /* 0x0000005c0c0079a6 */ /* 0x000fe2000c10f38e */
[-C--:B------:R-:W-:Y:S02]  /*6440*/  LEA.HI.X.SX32 R17, R6, R247.reuse, 0x2, P3 ;  /* 0x000000f706117211 */ /* 0x080fe400018f16ff */
[-C--:B------:R-:W-:Y:S02]  /*6450*/  LEA.HI.X.SX32 R15, R4, R247.reuse, 0x2, P2 ;  /* 0x000000f7040f7211 */ /* 0x080fe400010f16ff */
[----:B------:R-:W-:Y:S01]  /*6460*/  LDSM.16.MT88.4 R4, [R198+0x1e000] ;  /* 0x01e00000c604783b */ /* 0x000fe20000004200 */
[----:B------:R-:W-:Y:S03]  /*6470*/  @P6 IADD3 R232, P2, R232, -0x100, RZ ;  /* 0xffffff00e8e86810 */ /* 0x000fe60007f5e0ff */
[----:B------:R-:W-:Y:S01]  /*6480*/  REDG.E.ADD.F32.FTZ.RN.STRONG.GPU desc[UR14][R16.64], R93 ;  /* 0x0000005d100079a6 */ /* 0x000fe2000c10f38e */
[----:B------:R-:W-:Y:S03]  /*6490*/  @P6 IADD3.X R231, R231, -0x1, RZ, P2, !PT ;  /* 0xffffffffe7e76810 */ /* 0x000fe600017fe4ff */
[----:B------:R-:W-:Y:S01]  /*64a0*/  REDG.E.ADD.F32.FTZ.RN.STRONG.GPU desc[UR14][R14.64], R94 ;  /* 0x0000005e0e0079a6 */ /* 0x000fe2000c10f38e */
[C---:B-1----:R-:W-:Y:S03]  /*64b0*/  LEA R8, P1, R148.reuse, R246, 0x2 ;  /* 0x000000f694087211 */ /* 0x042fe600078210ff */
[----:B------:R-:W-:Y:S01]  /*64c0*/  LDSM.16.MT88.4 R12, [R0+0x1e000] ;  /* 0x01e00000000c783b */ /* 0x000fe20000004200 */
[----:B------:R-:W-:Y:S03]  /*64d0*/  LEA.HI.X.SX32 R9, R148, R247, 0x2, P1 ;  /* 0x000000f794097211 */ /* 0x000fe600008f16ff */
[----:B------:R-:W-:Y:S04]  /*64e0*/  LDSM.16.MT88.4 R16, [R195+0x2000] ;  /* 0x00200000c310783b */ /* 0x000fe80000004200 */
[----:B------:R-:W-:Y:S04]  /*64f0*/  REDG.E.ADD.F32.FTZ.RN.STRONG.GPU desc[UR14][R8.64], R95 ;  /* 0x0000005f080079a6 */ /* 0x000fe8000c10f38e */
[----:B------:R-:W1:Y:S04]  /*6500*/  LDSM.16.MT88.4 R8, [R195] ;  /* 0x00000000c308783b */ /* 0x000e680000004200 */
[----:B------:R-:W-:Y:S01]  /*6510*/  LDSM.16.MT88.4 R92, [R195+0x3800] ;  /* 0x00380000c35c783b */ /* 0x000fe20000004200 */
[-C--:B-1----:R-:W-:Y:S06]  /*6520*/  HMMA.16816.F32.BF16 R100, R4, R8.reuse, R100 ;  /* 0x000000080464723c */ /* 0x082fec0000041864 */
        /* <DEDUP_REMOVED lines=14> */
[----:B------:R-:W1:Y:S04]  /*6610*/  LDSM.16.MT88.4 R4, [R198+0x1f000] ;  /* 0x01f00000c604783b */ /* 0x000e680000004200 */
[----:B------:R-:W2:Y:S01]  /*6620*/  LDSM.16.MT88.4 R68, [R195+0x5000] ;  /* 0x00500000c344783b */ /* 0x000ea20000004200 */
        /* <DEDUP_REMOVED lines=15> */
[----:B------:R-:W4:Y:S05]  /*6720*/  LDSM.16.MT88.4 R72, [R195+0x5800] ;  /* 0x00580000c348783b */ /* 0x000f2a0000004200 */
        /* <DEDUP_REMOVED lines=13> */
[----:B------:R-:W-:Y:S01]  /*6800*/  LOP3.LUT R4, R241, 0x1, RZ, 0xc0, !PT ;  /* 0x00000001f1047812 */ /* 0x000fe200078ec0ff */
[C---:B------:R-:W-:Y:S04]  /*6810*/  HMMA.16816.F32.BF16 R104, R84.reuse, R80, R104 ;  /* 0x000000505468723c */ /* 0x040fe80000041868 */
[----:B------:R-:W-:Y:S01]  /*6820*/  ISETP.NE.U32.AND P1, PT, R4, 0x1, PT ;  /* 0x000000010400780c */ /* 0x000fe20003f25070 */
[----:B------:R-:W-:Y:S01]  /*6830*/  VIADD R5, R195, 0xffffa000 ;  /* 0xffffa000c3057836 */ /* 0x000fe20000000000 */
[-C--:B------:R-:W-:Y:S05]  /*6840*/  HMMA.16816.F32.BF16 R108, R84, R82.reuse, R108 ;  /* 0x00000052546c723c */ /* 0x080fea000004186c */
[----:B------:R-:W-:Y:S01]  /*6850*/  @P6 IADD3 R4, P3, R234, -0x100, RZ ;  /* 0xffffff00ea046810 */ /* 0x000fe20007f7e0ff */
[C---:B------:R-:W-:Y:S05]  /*6860*/  HMMA.16816.F32.BF16 R112, R76.reuse, R82, R112 ;  /* 0x000000524c70723c */ /* 0x040fea0000041870 */
[----:B------:R-:W-:Y:S01]  /*6870*/  @P6 IMAD.MOV.U32 R234, RZ, RZ, R4 ;  /* 0x000000ffffea6224 */ /* 0x000fe200078e0004 */
[-C--:B------:R-:W-:Y:S05]  /*6880*/  HMMA.16816.F32.BF16 R116, R76, R92.reuse, R116 ;  /* 0x0000005c4c74723c */ /* 0x080fea0000041874 */
[----:B------:R-:W-:Y:S01]  /*6890*/  @P6 IADD3.X R4, R233, -0x1, RZ, P3, !PT ;  /* 0xffffffffe9046810 */ /* 0x000fe20001ffe4ff */
[C---:B------:R-:W-:Y:S04]  /*68a0*/  HMMA.16816.F32.BF16 R120, R84.reuse, R92, R120 ;  /* 0x0000005c5478723c */ /* 0x040fe80000041878 */
[----:B------:R-:W-:Y:S01]  /*68b0*/  ISETP.GT.AND P3, PT, R241, RZ, PT ;  /* 0x000000fff100720c */ /* 0x000fe20003f64270 */
[----:B------:R-:W-:Y:S01]  /*68c0*/  @P1 VIADD R5, R195, 0x6000 ;  /* 0x00006000c3051836 */ /* 0x000fe20000000000 */
[-C--:B------:R-:W-:Y:S05]  /*68d0*/  HMMA.16816.F32.BF16 R124, R84, R94.reuse, R124 ;  /* 0x0000005e547c723c */ /* 0x080fea000004187c */
[----:B------:R-:W-:Y:S01]  /*68e0*/  VIADD R241, R241, 0xffffffff ;  /* 0xfffffffff1f17836 */ /* 0x000fe20000000000 */
[C---:B------:R-:W-:Y:S05]  /*68f0*/  HMMA.16816.F32.BF16 R128, R76.reuse, R94, R128 ;  /* 0x0000005e4c80723c */ /* 0x040fea0000041880 */
[----:B------:R-:W-:Y:S01]  /*6900*/  @P6 IMAD.MOV.U32 R233, RZ, RZ, R4 ;  /* 0x000000ffffe96224 */ /* 0x000fe200078e0004 */
[-C--:B----4-:R-:W-:Y:S05]  /*6910*/  HMMA.16816.F32.BF16 R132, R76, R72.reuse, R132 ;  /* 0x000000484c84723c */ /* 0x090fea0000041884 */
[----:B------:R-:W-:Y:S01]  /*6920*/  IMAD.MOV.U32 R195, RZ, RZ, R5 ;  /* 0x000000ffffc37224 */ /* 0x000fe200078e0005 */
[C---:B------:R-:W-:Y:S06]  /*6930*/  HMMA.16816.F32.BF16 R136, R84.reuse, R72, R136 ;  /* 0x000000485488723c */ /* 0x040fec0000041888 */
[-C--:B------:R-:W-:Y:S06]  /*6940*/  HMMA.16816.F32.BF16 R140, R84, R74.reuse, R140 ;  /* 0x0000004a548c723c */ /* 0x080fec000004188c */
[----:B------:R-:W-:Y:S01]  /*6950*/  HMMA.16816.F32.BF16 R144, R76, R74, R144 ;  /* 0x0000004a4c90723c */ /* 0x000fe20000041890 */
[----:B------:R-:W-:Y:S11]  /*6960*/  @!UPT UIADD3 URZ, URZ, URZ, URZ ;  /* 0x0000003f3f3ff290 */ /* 0x000ff6000fffe03f */
[----:B------:R-:W-:Y:S01]  /*6970*/  @!UPT UIADD3 URZ, URZ, URZ, URZ ;  /* 0x0000003f3f3ff290 */ /* 0x000fe2000fffe03f */
[----:B------:R-:W-:Y:S11]  /*6980*/  @P3 BRA `(.L_x_277) ;  /* 0xffffffc800f03947 */ /* 0x000ff6000383ffff */
[----:B------:R-:W-:Y:S01]  /*6990*/  BAR.SYNC.DEFER_BLOCKING 0x0 ;  /* 0x0000000000007b1d */ /* 0x000fe20000010000 */
[----:B------:R-:W-:Y:S02]  /*69a0*/  ISETP.NE.AND P0, PT, R245, -0x1, PT ;  /* 0xfffffffff500780c */ /* 0x000fe40003f05270 */
[----:B------:R-:W-:Y:S02]  /*69b0*/  F2FP.BF16.F32.PACK_AB R20, R21, R20 ;  /* 0x000000141514723e */ /* 0x000fe400000010ff */
[----:B------:R-:W-:Y:S01]  /*69c0*/  F2FP.BF16.F32.PACK_AB R22, R23, R22 ;  /* 0x000000161716723e */ /* 0x000fe200000010ff */
[----:B------:R-:W-:Y:S01]  /*69d0*/  ULDC UR4, c[0x0][0x390] ;  /* 0x0000e40000047ab9 */ /* 0x000fe20000000800 */
[----:B------:R-:W-:Y:S01]  /*69e0*/  F2FP.BF16.F32.PACK_AB R32, R33, R32 ;  /* 0x000000202120723e */ /* 0x000fe200000010ff */
[----:B------:R-:W-:Y:S01]  /*69f0*/  FMUL.FTZ R100, R100, UR4 ;  /* 0x0000000464647c20 */ /* 0x000fe20008410000 */
        /* <DEDUP_REMOVED lines=23> */
[----:B------:R-:W-:Y:S01]  /*6b70*/  F2FP.BF16.F32.PACK_AB R100, R101, R100 ;  /* 0x000000646564723e */ /* 0x000fe200000010ff */
[----:B------:R-:W-:Y:S01]  /*6b80*/  FMUL.FTZ R120, R120, UR4 ;  /* 0x0000000478787c20 */ /* 0x000fe20008410000 */
[----:B------:R-:W-:Y:S01]  /*6b90*/  F2FP.BF16.F32.PACK_AB R102, R103, R102 ;  /* 0x000000666766723e */ /* 0x000fe200000010ff */
        /* <DEDUP_REMOVED lines=28> */
[----:B------:R-:W-:Y:S01]  /*6d60*/  STS [R224], R100 ;  /* 0x00000064e0007388 */ /* 0x000fe20000000800 */
[----:B------:R-:W-:Y:S01]  /*6d70*/  F2FP.BF16.F32.PACK_AB R130, R131, R130 ;  /* 0x000000828382723e */ /* 0x000fe200000010ff */
[----:B------:R-:W-:Y:S01]  /*6d80*/  FMUL.FTZ R140, R140, UR4 ;  /* 0x000000048c8c7c20 */ /* 0x000fe20008410000 */
[----:B------:R-:W-:Y:S01]  /*6d90*/  FMUL.FTZ R141, R141, UR4 ;  /* 0x000000048d8d7c20 */ /* 0x000fe20008410000 */
[----:B------:R-:W-:Y:S01]  /*6da0*/  STS [R224+0x400], R102 ;  /* 0x00040066e0007388 */ /* 0x000fe20000000800 */
[----:B------:R-:W-:Y:S01]  /*6db0*/  FMUL.FTZ R142, R142, UR4 ;  /* 0x000000048e8e7c20 */ /* 0x000fe20008410000 */
[----:B------:R-:W-:Y:S01]  /*6dc0*/  FMUL.FTZ R143, R143, UR4 ;  /* 0x000000048f8f7c20 */ /* 0x000fe20008410000 */
[----:B------:R-:W-:Y:S01]  /*6dd0*/  F2FP.BF16.F32.PACK_AB R120, R121, R120 ;  /* 0x000000787978723e */ /* 0x000fe200000010ff */
[----:B------:R-:W-:Y:S01]  /*6de0*/  STS [R226], R112 ;  /* 0x00000070e2007388 */ /* 0x000fe20000000800 */
[----:B------:R-:W-:Y:S01]  /*6df0*/  F2FP.BF16.F32.PACK_AB R122, R123, R122 ;  /* 0x0000007a7b7a723e */ /* 0x000fe200000010ff */
[----:B------:R-:W1:Y:S01]  /*6e00*/  @P0 LDC.64 R2, c[0x0][0x458] ;  /* 0x00011600ff020b82 */ /* 0x000e620000000a00 */
[----:B------:R-:W-:Y:S01]  /*6e10*/  F2FP.BF16.F32.PACK_AB R124, R125, R124 ;  /* 0x0000007c7d7c723e */ /* 0x000fe200000010ff */
[----:B------:R-:W-:Y:S01]  /*6e20*/  STS [R226+0x400], R114 ;  /* 0x00040072e2007388 */ /* 0x000fe20000000800 */
[----:B------:R-:W-:-:S02]  /*6e30*/  F2FP.BF16.F32.PACK_AB R126, R127, R126 ;  /* 0x0000007e7f7e723e */ /* 0x000fc400000010ff */
[----:B------:R-:W-:Y:S01]  /*6e40*/  F2FP.BF16.F32.PACK_AB R132, R133, R132 ;  /* 0x000000848584723e */ /* 0x000fe200000010ff */
[----:B------:R-:W-:Y:S01]  /*6e50*/  STS [R224+0x1000], R104 ;  /* 0x00100068e0007388 */ /* 0x000fe20000000800 */
[----:B------:R-:W-:Y:S01]  /*6e60*/  F2FP.BF16.F32.PACK_AB R134, R135, R134 ;  /* 0x000000868786723e */ /* 0x000fe200000010ff */
[----:B------:R-:W2:Y:S01]  /*6e70*/  @P0 LDC.64 R4, c[0x0][0x450] ;  /* 0x00011400ff040b82 */ /* 0x000ea20000000a00 */
[----:B------:R-:W-:Y:S01]  /*6e80*/  F2FP.BF16.F32.PACK_AB R144, R145, R144 ;  /* 0x000000909190723e */ /* 0x000fe200000010ff */
[----:B------:R-:W-:Y:S01]  /*6e90*/  STS [R224+0x1400], R106 ;  /* 0x0014006ae0007388 */ /* 0x000fe20000000800 */
[----:B------:R-:W-:Y:S02]  /*6ea0*/  F2FP.BF16.F32.PACK_AB R146, R147, R146 ;  /* 0x000000929392723e */ /* 0x000fe400000010ff */
[----:B------:R-:W-:Y:S01]  /*6eb0*/  F2FP.BF16.F32.PACK_AB R136, R137, R136 ;  /* 0x000000888988723e */ /* 0x000fe200000010ff */
[----:B------:R-:W-:Y:S01]  /*6ec0*/  STS [R226+0x1000], R108 ;  /* 0x0010006ce2007388 */ /* 0x000fe20000000800 */
[----:B------:R-:W-:-:S02]  /*6ed0*/  F2FP.BF16.F32.PACK_AB R138, R139, R138 ;  /* 0x0000008a8b8a723e */ /* 0x000fc400000010ff */
[----:B------:R-:W-:Y:S01]  /*6ee0*/  F2FP.BF16.F32.PACK_AB R140, R141, R140 ;  /* 0x0000008c8d8c723e */ /* 0x000fe200000010ff */
[----:B------:R-:W-:Y:S01]  /*6ef0*/  STS [R226+0x1400], R110 ;  /* 0x0014006ee2007388 */ /* 0x000fe20000000800 */
[----:B------:R-:W-:Y:S02]  /*6f00*/  F2FP.BF16.F32.PACK_AB R142, R143, R142 ;  /* 0x0000008e8f8e723e */ /* 0x000fe400000010ff */
        /* <DEDUP_REMOVED lines=29> */
[CC--:B------:R-:W-:Y:S02]  /*70e0*/  @P0 IADD3 R10, R244.reuse, R245.reuse, RZ ;  /* 0x000000f5f40a0210 */ /* 0x0c0fe40007ffe0ff */
[----:B------:R-:W-:Y:S01]  /*70f0*/  @P0 IADD3 R8, R244, R245, RZ ;  /* 0x000000f5f4080210 */ /* 0x000fe20007ffe0ff */
[----:B------:R-:W-:Y:S01]  /*7100*/  STS [R226+0x4000], R144 ;  /* 0x00400090e2007388 */ /* 0x000fe20000000800 */
[----:B------:R-:W-:Y:S01]  /*7110*/  F2FP.BF16.F32.PACK_AB R60, R61, R60 ;  /* 0x0000003c3d3c723e */ /* 0x000fe200000010ff */
[C---:B-1----:R-:W-:Y:S01]  /*7120*/  @P0 IMAD R6, R10.reuse, R3, RZ ;  /* 0x000000030a060224 */ /* 0x042fe200078e02ff */
[----:B------:R-:W-:Y:S01]  /*7130*/  F2FP.BF16.F32.PACK_AB R62, R63, R62 ;  /* 0x0000003e3f3e723e */ /* 0x000fe200000010ff */
[----:B------:R-:W-:Y:S01]  /*7140*/  STS [R226+0x4400], R146 ;  /* 0x00440092e2007388 */ /* 0x000fe20000000800 */
[----:B------:R-:W-:-:S03]  /*7150*/  @P0 IMAD.WIDE.U32 R10, R10, R2, RZ ;  /* 0x000000020a0a0225 */ /* 0x000fc600078e00ff */
[----:B------:R-:W-:Y:S02]  /*7160*/  STS [R224+0x5000], R136 ;  /* 0x00500088e0007388 */ /* 0x000fe40000000800 */
[----:B------:R-:W-:Y:S02]  /*7170*/  @P0 IADD3 R6, R11, R6, RZ ;  /* 0x000000060b060210 */ /* 0x000fe40007ffe0ff */
[----:B------:R-:W-:Y:S01]  /*7180*/  STS [R224+0x5400], R138 ;  /* 0x0054008ae0007388 */ /* 0x000fe20000000800 */
[----:B------:R-:W-:-:S03]  /*7190*/  @P0 MOV R7, R10 ;  /* 0x0000000a00070202 */ /* 0x000fc60000000f00 */
        /* <DEDUP_REMOVED lines=22> */
[----:B------:R1:W-:Y:S01]  /*7300*/  STS [R224+0xb000], R56 ;  /* 0x00b00038e0007388 */ /* 0x0003e20000000800 */
[----:B--2---:R-:W-:-:S02]  /*7310*/  @P0 IMAD R44, R8, R5, RZ ;  /* 0x00000005082c0224 */ /* 0x004fc400078e02ff */
[----:B------:R-:W-:Y:S01]  /*7320*/  @P0 IMAD.WIDE.U32 R8, R8, R4, RZ ;  /* 0x0000000408080225 */ /* 0x000fe200078e00ff */
[----:B------:R1:W-:Y:S04]  /*7330*/  STS [R224+0xb400], R58 ;  /* 0x00b4003ae0007388 */ /* 0x0003e80000000800 */
[----:B------:R-:W-:Y:S02]  /*7340*/  @P0 IADD3 R44, R9, R44, RZ ;  /* 0x0000002c092c0210 */ /* 0x000fe40007ffe0ff */
[----:B------:R-:W-:Y:S01]  /*7350*/  @P0 MOV R45, R8 ;  /* 0x00000008002d0202 */ /* 0x000fe20000000f00 */
[----:B------:R-:W-:Y:S06]  /*7360*/  @P0 BRA `(.L_x_278) ;  /* 0x0000000000300947 */ /* 0x000fec0003800000 */
[----:B------:R-:W2:Y:S01]  /*7370*/  LDC.64 R4, c[0x0][0x450] ;  /* 0x00011400ff047b82 */ /* 0x000ea20000000a00 */
[----:B------:R-:W-:-:S07]  /*7380*/  SHF.R.S32.HI R11, RZ, 0x1f, R244 ;  /* 0x0000001fff0b7819 */ /* 0x000fce00000114f4 */
[----:B------:R-:W3:Y:S01]  /*7390*/  LDC.64 R8, c[0x0][0x438] ;  /* 0x00010e00ff087b82 */ /* 0x000ee20000000a00 */
[-C--:B--2---:R-:W-:Y:S02]  /*73a0*/  IMAD R11, R11, R4.reuse, RZ ;  /* 0x000000040b0b7224 */ /* 0x084fe400078e02ff */
[----:B------:R-:W-:-:S04]  /*73b0*/  IMAD.WIDE.U32 R12, R244, R4, RZ ;  /* 0x00000004f40c7225 */ /* 0x000fc800078e00ff */
[----:B------:R-:W-:Y:S02]  /*73c0*/  IMAD R11, R244, R5, R11 ;  /* 0x00000005f40b7224 */ /* 0x000fe400078e020b */
[----:B---3--:R-:W-:-:S03]  /*73d0*/  IMAD R10, R217, R8, RZ ;  /* 0x00000008d90a7224 */ /* 0x008fc600078e02ff */
[----:B------:R-:W-:Y:S01]  /*73e0*/  IADD3 R13, R13, R11, RZ ;  /* 0x0000000b0d0d7210 */ /* 0x000fe20007ffe0ff */
[C---:B------:R-:W-:Y:S02]  /*73f0*/  IMAD R9, R206.reuse, R9, R10 ;  /* 0x00000009ce097224 */ /* 0x040fe400078e020a */
[----:B------:R-:W-:-:S05]  /*7400*/  IMAD.WIDE.U32 R12, R206, R8, R12 ;  /* 0x00000008ce0c7225 */ /* 0x000fca00078e000c */
[----:B------:R-:W-:Y:S02]  /*7410*/  IADD3 R44, R13, R9, RZ ;  /* 0x000000090d2c7210 */ /* 0x000fe40007ffe0ff */
[----:B------:R-:W-:Y:S02]  /*7420*/  MOV R45, R12 ;  /* 0x0000000c002d7202 */ /* 0x000fe40000000f00 */
.L_x_278:
[----:B------:R-:W-:Y:S05]  /*7430*/  @P0 BRA `(.L_x_279) ;  /* 0x0000000000300947 */ /* 0x000fea0003800000 */
        /* <DEDUP_REMOVED lines=11> */
[----:B------:R-:W-:-:S07]  /*74f0*/  MOV R7, R10 ;  /* 0x0000000a00077202 */ /* 0x000fce0000000f00 */
.L_x_279:
[----:B------:R2:W-:Y:S01]  /*7500*/  STS [R226+0xb000], R60 ;  /* 0x00b0003ce2007388 */ /* 0x0005e20000000800 */
[----:B------:R-:W-:Y:S01]  /*7510*/  SHF.R.S32.HI R61, RZ, 0x1f, R214 ;  /* 0x0000001fff3d7819 */ /* 0x000fe200000114d6 */
[----:B------:R-:W-:Y:S01]  /*7520*/  IMAD R243, R221, -0x40, R243 ;  /* 0xffffffc0ddf37824 */ /* 0x000fe200078e02f3 */
[----:B-1----:R-:W-:Y:S01]  /*7530*/  SHF.R.S32.HI R56, RZ, 0x1f, R242 ;  /* 0x0000001fff387819 */ /* 0x002fe200000114f2 */
[----:B------:R1:W-:Y:S01]  /*7540*/  STS [R226+0xb400], R62 ;  /* 0x00b4003ee2007388 */ /* 0x0003e20000000800 */
[----:B------:R-:W-:Y:S01]  /*7550*/  ULDC.64 UR6, c[0x0][0x468] ;  /* 0x00011a0000067ab9 */ /* 0x000fe20000000a00 */
[----:B------:R-:W-:Y:S01]  /*7560*/  BSSY B0, `(.L_x_280) ;  /* 0x000002c000007945 */ /* 0x000fe20003800000 */
[----:B------:R-:W-:Y:S01]  /*7570*/  BAR.SYNC.DEFER_BLOCKING 0x0 ;  /* 0x0000000000007b1d */ /* 0x000fe20000010000 */
[----:B------:R-:W-:Y:S01]  /*7580*/  IMAD R46, R56, R4, RZ ;  /* 0x00000004382e7224 */ /* 0x000fe200078e02ff */
[----:B------:R-:W-:-:S03]  /*7590*/  ISETP.GE.AND P4, PT, R213, R243, PT ;  /* 0x000000f3d500720c */ /* 0x000fc60003f86270 */
[----:B------:R-:W-:Y:S01]  /*75a0*/  IMAD R46, R242, R5, R46 ;  /* 0x00000005f22e7224 */ /* 0x000fe200078e022e */
[----:B--2---:R-:W-:-:S05]  /*75b0*/  MOV R60, R214 ;  /* 0x000000d6003c7202 */ /* 0x004fca0000000f00 */
[----:B------:R-:W-:Y:S01]  /*75c0*/  IMAD.WIDE.U32 R48, R242, R4, R60 ;  /* 0x00000004f2307225 */ /* 0x000fe200078e003c */
[----:B------:R2:W3:Y:S02]  /*75d0*/  LDS.128 R40, [R223+0x13000] ;  /* 0x01300000df287984 */ /* 0x0004e40000000c00 */
[----:B-1----:R-:W-:Y:S02]  /*75e0*/  IADD3 R62, P0, R45, R48, RZ ;  /* 0x000000302d3e7210 */ /* 0x002fe40007f1e0ff */
[----:B------:R2:W1:Y:S01]  /*75f0*/  LDS.128 R36, [R223+0x15000] ;  /* 0x01500000df247984 */ /* 0x0004620000000c00 */
[----:B------:R-:W-:Y:S02]  /*7600*/  IADD3 R45, R213, 0x20, RZ ;  /* 0x00000020d52d7810 */ /* 0x000fe40007ffe0ff */
[----:B------:R-:W-:Y:S01]  /*7610*/  IADD3.X R63, R44, R49, R46, P0, !PT ;  /* 0x000000312c3f7210 */ /* 0x000fe200007fe42e */
[----:B------:R2:W4:Y:S01]  /*7620*/  LDS.128 R32, [R223+0x17000] ;  /* 0x01700000df207984 */ /* 0x0005220000000c00 */
[----:B------:R-:W-:Y:S01]  /*7630*/  IMAD R44, R236, UR6, RZ ;  /* 0x00000006ec2c7c24 */ /* 0x000fe2000f8e02ff */
[----:B------:R-:W-:-:S02]  /*7640*/  ISETP.GE.AND P3, PT, R45, R243, PT ;  /* 0x000000f32d00720c */ /* 0x000fc40003f66270 */
[----:B------:R2:W1:Y:S01]  /*7650*/  LDS.128 R28, [R223+0x18000] ;  /* 0x01800000df1c7984 */ /* 0x0004620000000c00 */
[C---:B------:R-:W-:Y:S02]  /*7660*/  IMAD R44, R218.reuse, UR7, R44 ;  /* 0x00000007da2c7c24 */ /* 0x040fe4000f8e022c */
[----:B------:R-:W-:Y:S01]  /*7670*/  IMAD.WIDE.U32 R62, R218, UR6, R62 ;  /* 0x00000006da3e7c25 */ /* 0x000fe2000f8e003e */
[----:B------:R2:W1:Y:S04]  /*7680*/  LDS.128 R24, [R223+0x19000] ;  /* 0x01900000df187984 */ /* 0x0004680000000c00 */
[----:B------:R2:W1:Y:S01]  /*7690*/  LDS.128 R20, [R223+0x1a000] ;  /* 0x01a00000df147984 */ /* 0x0004620000000c00 */
[----:B------:R-:W-:-:S03]  /*76a0*/  IADD3 R57, R63, R44, RZ ;  /* 0x0000002c3f397210 */ /* 0x000fc60007ffe0ff */
[----:B------:R2:W1:Y:S04]  /*76b0*/  LDS.128 R16, [R223+0x1b000] ;  /* 0x01b00000df107984 */ /* 0x0004680000000c00 */
[----:B------:R2:W1:Y:S04]  /*76c0*/  LDS.128 R12, [R223+0x1c000] ;  /* 0x01c00000df0c7984 */ /* 0x0004680000000c00 */
[----:B------:R2:W1:Y:S01]  /*76d0*/  LDS.128 R8, [R223+0x1d000] ;  /* 0x01d00000df087984 */ /* 0x0004620000000c00 */
[----:B------:R-:W-:Y:S05]  /*76e0*/  @P4 BRA `(.L_x_281) ;  /* 0x00000000004c4947 */ /* 0x000fea0003800000 */
[----:B------:R-:W-:Y:S01]  /*76f0*/  ULDC UR4, c[0x0][0x2d0] ;  /* 0x0000b40000047ab9 */ /* 0x000fe20000000800 */
[----:B------:R-:W3:Y:S01]  /*7700*/  LDS.128 R52, [R223+0x14000] ;  /* 0x01400000df347984 */ /* 0x000ee20000000c00 */
[----:B------:R-:W-:Y:S01]  /*7710*/  ISETP.GE.AND P5, PT, R214, UR4, PT ;  /* 0x00000004d6007c0c */ /* 0x000fe2000bfa6270 */
[-C--:B------:R-:W-:Y:S01]  /*7720*/  IMAD R58, R216, R4.reuse, RZ ;  /* 0x00000004d83a7224 */ /* 0x080fe200078e02ff */
[----:B------:R-:W-:Y:S01]  /*7730*/  MOV R65, R57 ;  /* 0x0000003900417202 */ /* 0x000fe20000000f00 */
[----:B------:R-:W4:Y:S01]  /*7740*/  LDS.128 R48, [R223+0x16000] ;  /* 0x01600000df307984 */ /* 0x000f220000000c00 */
[----:B------:R-:W-:Y:S01]  /*7750*/  IMAD.MOV.U32 R64, RZ, RZ, R62 ;  /* 0x000000ffff407224 */ /* 0x000fe200078e003e */
[----:B------:R-:W-:Y:S01]  /*7760*/  ISETP.GE.AND P2, PT, R220, UR4, PT ;  /* 0x00000004dc007c0c */ /* 0x000fe2000bf46270 */
[----:B------:R-:W-:Y:S01]  /*7770*/  IMAD R58, R213, R5, R58 ;  /* 0x00000005d53a7224 */ /* 0x000fe200078e023a */
[----:B------:R-:W-:Y:S01]  /*7780*/  ISETP.GE.AND P1, PT, R219, UR4, PT ;  /* 0x00000004db007c0c */ /* 0x000fe2000bf26270 */
[----:B------:R-:W-:Y:S01]  /*7790*/  IMAD.WIDE.U32 R64, R213, R4, R64 ;  /* 0x00000004d5407225 */ /* 0x000fe200078e0040 */
[----:B------:R-:W-:-:S03]  /*77a0*/  ULDC.64 UR6, c[0x0][0x3f0] ;  /* 0x0000fc0000067ab9 */ /* 0x000fc60000000a00 */
[----:B------:R-:W-:Y:S01]  /*77b0*/  IMAD.IADD R58, R65, 0x1, R58 ;  /* 0x00000001413a7824 */ /* 0x000fe200078e023a */
[----:B------:R-:W2:Y:S01]  /*77c0*/  @!P5 LDS.128 R44, [R223+0x12000] ;  /* 0x01200000df2cd984 */ /* 0x000ea20000000c00 */
[----:B------:R-:W-:-:S04]  /*77d0*/  LEA R66, P0, R64, UR6, 0x1 ;  /* 0x0000000640427c11 */ /* 0x000fc8000f8008ff */
[----:B------:R-:W-:-:S05]  /*77e0*/  LEA.HI.X R67, R64, UR7, R58, 0x1, P0 ;  /* 0x0000000740437c11 */ /* 0x000fca00080f0c3a */
[----:B---3--:R3:W-:Y:S04]  /*77f0*/  @!P2 STG.E.128 desc[UR14][R66.64+0x80], R52 ;  /* 0x000080344200a986 */ /* 0x0087e8000c101d0e */
[----:B----4-:R3:W-:Y:S04]  /*7800*/  @!P1 STG.E.128 desc[UR14][R66.64+0x100], R48 ;  /* 0x0001003042009986 */ /* 0x0107e8000c101d0e */
[----:B--2---:R3:W-:Y:S02]  /*7810*/  @!P5 STG.E.128 desc[UR14][R66.64], R44 ;  /* 0x0000002c4200d986 */ /* 0x0047e4000c101d0e */
.L_x_281:
[----:B------:R-:W-:Y:S05]  /*7820*/  BSYNC B0 ;  /* 0x0000000000007941 */ /* 0x000fea0003800000 */
.L_x_280:
[----:B------:R-:W-:Y:S04]  /*7830*/  BSSY B0, `(.L_x_282) ;  /* 0x0000014000007945 */ /* 0x000fe80003800000 */
[----:B------:R-:W-:Y:S05]  /*7840*/  @P3 BRA `(.L_x_283) ;  /* 0x0000000000483947 */ /* 0x000fea0003800000 */
[----:B---3--:R-:W-:Y:S01]  /*7850*/  IADD3 R45, P0, R213, 0x20, RZ ;  /* 0x00000020d52d7810 */ /* 0x008fe20007f1e0ff */
[----:B------:R-:W-:Y:S01]  /*7860*/  IMAD.MOV.U32 R46, RZ, RZ, R62 ;  /* 0x000000ffff2e7224 */ /* 0x000fe200078e003e */
[----:B------:R-:W-:Y:S01]  /*7870*/  MOV R47, R57 ;  /* 0x00000039002f7202 */ /* 0x000fe20000000f00 */
[----:B------:R-:W-:Y:S01]  /*7880*/  ULDC UR4, c[0x0][0x2d0] ;  /* 0x0000b40000047ab9 */ /* 0x000fe20000000800 */
[----:B------:R-:W-:Y:S01]  /*7890*/  ULDC.64 UR6, c[0x0][0x3f0] ;  /* 0x0000fc0000067ab9 */ /* 0x000fe20000000a00 */
[----:B------:R-:W-:Y:S01]  /*78a0*/  IMAD.X R44, RZ, RZ, R216, P0 ;  /* 0x000000ffff2c7224 */ /* 0x000fe200000e06d8 */
[----:B------:R-:W-:Y:S01]  /*78b0*/  ISETP.GE.AND P2, PT, R214, UR4, PT ;  /* 0x00000004d6007c0c */ /* 0x000fe2000bf46270 */
[-C--:B------:R-:W-:Y:S01]  /*78c0*/  IMAD.WIDE.U32 R46, R45, R4.reuse, R46 ;  /* 0x000000042d2e7225 */ /* 0x080fe200078e002e */
[----:B------:R-:W-:Y:S02]  /*78d0*/  ISETP.GE.AND P1, PT, R220, UR4, PT ;  /* 0x00000004dc007c0c */ /* 0x000fe4000bf26270 */
[----:B------:R-:W-:Y:S01]  /*78e0*/  ISETP.GE.AND P0, PT, R219, UR4, PT ;  /* 0x00000004db007c0c */ /* 0x000fe2000bf06270 */
[----:B------:R-:W-:Y:S01]  /*78f0*/  IMAD R44, R44, R4, RZ ;  /* 0x000000042c2c7224 */ /* 0x000fe200078e02ff */
[----:B------:R-:W-:-:S03]  /*7900*/  LEA R4, P5, R46, UR6, 0x1 ;  /* 0x000000062e047c11 */ /* 0x000fc6000f8a08ff */
[----:B------:R-:W-:-:S04]  /*7910*/  IMAD R44, R45, R5, R44 ;  /* 0x000000052d2c7224 */ /* 0x000fc800078e022c */
[----:B------:R-:W-:-:S05]  /*7920*/  IMAD.IADD R44, R47, 0x1, R44 ;  /* 0x000000012f2c7824 */ /* 0x000fca00078e022c */
[----:B------:R-:W-:-:S05]  /*7930*/  LEA.HI.X R5, R46, UR7, R44, 0x1, P5 ;  /* 0x000000072e057c11 */ /* 0x000fca000a8f0c2c */
[----:B------:R3:W-:Y:S04]  /*7940*/  @!P2 STG.E.128 desc[UR14][R4.64], R40 ;  /* 0x000000280400a986 */ /* 0x0007e8000c101d0e */
[----:B-1----:R3:W-:Y:S04]  /*7950*/  @!P1 STG.E.128 desc[UR14][R4.64+0x80], R36 ;  /* 0x0000802404009986 */ /* 0x0027e8000c101d0e */
[----:B----4-:R3:W-:Y:S02]  /*7960*/  @!P0 STG.E.128 desc[UR14][R4.64+0x100], R32 ;  /* 0x0001002004008986 */ /* 0x0107e4000c101d0e */
.L_x_283:
[----:B------:R-:W-:Y:S05]  /*7970*/  BSYNC B0 ;  /* 0x0000000000007941 */ /* 0x000fea0003800000 */
.L_x_282:
[-C--:B------:R-:W-:Y:S01]  /*7980*/  IMAD.WIDE.U32 R60, R242, R2.reuse, R60 ;  /* 0x00000002f23c7225 */ /* 0x080fe200078e003c */
[----:B------:R-:W-:Y:S01]  /*7990*/  ULDC.64 UR6, c[0x0][0x470] ;  /* 0x00011c0000067ab9 */ /* 0x000fe20000000a00 */
[----:B------:R-:W-:Y:S02]  /*79a0*/  BSSY B0, `(.L_x_284) ;  /* 0x000001a000007945 */ /* 0x000fe40003800000 */
[----:B------:R-:W-:Y:S01]  /*79b0*/  IMAD R56, R56, R2, RZ ;  /* 0x0000000238387224 */ /* 0x000fe200078e02ff */
[----:B---34-:R-:W-:Y:S01]  /*79c0*/  IADD3 R32, P0, R7, R60, RZ ;  /* 0x0000003c07207210 */ /* 0x018fe20007f1e0ff */
[----:B------:R-:W-:Y:S02]  /*79d0*/  IMAD R4, R236, UR6, RZ ;  /* 0x00000006ec047c24 */ /* 0x000fe4000f8e02ff */
[----:B------:R-:W-:Y:S02]  /*79e0*/  IMAD R56, R242, R3, R56 ;  /* 0x00000003f2387224 */ /* 0x000fe400078e0238 */
[----:B------:R-:W-:-:S03]  /*79f0*/  IMAD R4, R218, UR7, R4 ;  /* 0x00000007da047c24 */ /* 0x000fc6000f8e0204 */
[----:B------:R-:W-:-:S03]  /*7a00*/  IADD3.X R33, R6, R61, R56, P0, !PT ;  /* 0x0000003d06217210 */ /* 0x000fc600007fe438 */
[----:B------:R-:W-:-:S05]  /*7a10*/  IMAD.WIDE.U32 R6, R218, UR6, R32 ;  /* 0x00000006da067c25 */ /* 0x000fca000f8e0020 */
[----:B------:R-:W-:Y:S01]  /*7a20*/  IADD3 R4, R7, R4, RZ ;  /* 0x0000000407047210 */ /* 0x000fe20007ffe0ff */
[----:B------:R-:W-:Y:S06]  /*7a30*/  @P4 BRA `(.L_x_285) ;  /* 0x0000000000404947 */ /* 0x000fec0003800000 */
[----:B------:R-:W-:Y:S01]  /*7a40*/  MOV R33, R4 ;  /* 0x0000000400217202 */ /* 0x000fe20000000f00 */
[-C--:B------:R-:W-:Y:S01]  /*7a50*/  IMAD R5, R216, R2.reuse, RZ ;  /* 0x00000002d8057224 */ /* 0x080fe200078e02ff */
[----:B------:R-:W-:Y:S01]  /*7a60*/  ULDC UR4, c[0x0][0x2d0] ;  /* 0x0000b40000047ab9 */ /* 0x000fe20000000800 */
[----:B------:R-:W-:Y:S01]  /*7a70*/  IMAD.MOV.U32 R32, RZ, RZ, R6 ;  /* 0x000000ffff207224 */ /* 0x000fe200078e0006 */
[----:B------:R-:W-:Y:S01]  /*7a80*/  ISETP.GE.AND P2, PT, R214, UR4, PT ;  /* 0x00000004d6007c0c */ /* 0x000fe2000bf46270 */
[C---:B------:R-:W-:Y:S01]  /*7a90*/  IMAD R5, R213.reuse, R3, R5 ;  /* 0x00000003d5057224 */ /* 0x040fe200078e0205 */
[----:B------:R-:W-:Y:S01]  /*7aa0*/  ISETP.GE.AND P1, PT, R220, UR4, PT ;  /* 0x00000004dc007c0c */ /* 0x000fe2000bf26270 */
[----:B------:R-:W-:Y:S01]  /*7ab0*/  IMAD.WIDE.U32 R32, R213, R2, R32 ;  /* 0x00000002d5207225 */ /* 0x000fe200078e0020 */
[----:B------:R-:W-:Y:S01]  /*7ac0*/  ISETP.GE.AND P0, PT, R219, UR4, PT ;  /* 0x00000004db007c0c */ /* 0x000fe2000bf06270 */
[----:B------:R-:W-:Y:S02]  /*7ad0*/  ULDC.64 UR6, c[0x0][0x3f8] ;  /* 0x0000fe0000067ab9 */ /* 0x000fe40000000a00 */
[----:B------:R-:W-:Y:S01]  /*7ae0*/  IMAD.IADD R5, R33, 0x1, R5 ;  /* 0x0000000121057824 */ /* 0x000fe200078e0205 */
[----:B------:R-:W-:-:S04]  /*7af0*/  LEA R34, P4, R32, UR6, 0x1 ;  /* 0x0000000620227c11 */ /* 0x000fc8000f8808ff */
[----:B------:R-:W-:-:S05]  /*7b00*/  LEA.HI.X R35, R32, UR7, R5, 0x1, P4 ;  /* 0x0000000720237c11 */ /* 0x000fca000a0f0c05 */
[----:B-1----:R3:W-:Y:S04]  /*7b10*/  @!P2 STG.E.128 desc[UR14][R34.64], R28 ;  /* 0x0000001c2200a986 */ /* 0x0027e8000c101d0e */
[----:B------:R3:W-:Y:S04]  /*7b20*/  @!P1 STG.E.128 desc[UR14][R34.64+0x80], R20 ;  /* 0x0000801422009986 */ /* 0x0007e8000c101d0e */
[----:B------:R3:W-:Y:S02]  /*7b30*/  @!P0 STG.E.128 desc[UR14][R34.64+0x100], R12 ;  /* 0x0001000c22008986 */ /* 0x0007e4000c101d0e */
.L_x_285:
[----:B------:R-:W-:Y:S05]  /*7b40*/  BSYNC B0 ;  /* 0x0000000000007941 */ /* 0x000fea0003800000 */
.L_x_284:
[----:B------:R-:W-:Y:S05]  /*7b50*/  @P3 BRA `(.L_x_286) ;  /* 0x00000008007c3947 */ /* 0x000fea0003800000 */
[----:B------:R-:W-:Y:S01]  /*7b60*/  IADD3 R7, P0, R213, 0x20, RZ ;  /* 0x00000020d5077810 */ /* 0x000fe20007f1e0ff */
[----:B-1-3--:R-:W-:Y:S01]  /*7b70*/  IMAD.MOV.U32 R12, RZ, RZ, R6 ;  /* 0x000000ffff0c7224 */ /* 0x00afe200078e0006 */
[----:B------:R-:W-:Y:S01]  /*7b80*/  MOV R13, R4 ;  /* 0x00000004000d7202 */ /* 0x000fe20000000f00 */
[----:B------:R-:W-:Y:S01]  /*7b90*/  ULDC UR4, c[0x0][0x2d0] ;  /* 0x0000b40000047ab9 */ /* 0x000fe20000000800 */
[----:B------:R-:W-:Y:S01]  /*7ba0*/  ULDC.64 UR6, c[0x0][0x3f8] ;  /* 0x0000fe0000067ab9 */ /* 0x000fe20000000a00 */
[----:B------:R-:W-:Y:S01]  /*7bb0*/  IMAD.X R5, RZ, RZ, R216, P0 ;  /* 0x000000ffff057224 */ /* 0x000fe200000e06d8 */
[----:B------:R-:W-:Y:S01]  /*7bc0*/  ISETP.GE.AND P1, PT, R214, UR4, PT ;  /* 0x00000004d6007c0c */ /* 0x000fe2000bf26270 */
[----:B------:R-:W-:Y:S01]  /*7bd0*/  IMAD.WIDE.U32 R12, R7, R2, R12 ;  /* 0x00000002070c7225 */ /* 0x000fe200078e000c */
[----:B------:R-:W-:-:S03]  /*7be0*/  ISETP.GE.AND P0, PT, R220, UR4, PT ;  /* 0x00000004dc007c0c */ /* 0x000fc6000bf06270 */
[----:B------:R-:W-:Y:S01]  /*7bf0*/  IMAD R5, R5, R2, RZ ;  /* 0x0000000205057224 */ /* 0x000fe200078e02ff */
[----:B------:R-:W-:-:S03]  /*7c00*/  LEA R2, P2, R12, UR6, 0x1 ;  /* 0x000000060c027c11 */ /* 0x000fc6000f8408ff */
[----:B------:R-:W-:-:S04]  /*7c10*/  IMAD R5, R7, R3, R5 ;  /* 0x0000000307057224 */ /* 0x000fc800078e0205 */
[----:B------:R-:W-:-:S05]  /*7c20*/  IMAD.IADD R5, R13, 0x1, R5 ;  /* 0x000000010d057824 */ /* 0x000fca00078e0205 */
[----:B------:R-:W-:-:S05]  /*7c30*/  LEA.HI.X R3, R12, UR7, R5, 0x1, P2 ;  /* 0x000000070c037c11 */ /* 0x000fca00090f0c05 */
[----:B------:R4:W-:Y:S04]  /*7c40*/  @!P1 STG.E.128 desc[UR14][R2.64], R24 ;  /* 0x0000001802009986 */ /* 0x0009e8000c101d0e */
[----:B------:R4:W-:Y:S01]  /*7c50*/  @!P0 STG.E.128 desc[UR14][R2.64+0x80], R16 ;  /* 0x0000801002008986 */ /* 0x0009e2000c101d0e */
[----:B------:R-:W-:-:S13]  /*7c60*/  ISETP.GE.AND P0, PT, R219, UR4, PT ;  /* 0x00000004db007c0c */ /* 0x000fda000bf06270 */
[----:B------:R-:W-:Y:S05]  /*7c70*/  @P0 BRA `(.L_x_286) ;  /* 0x0000000800340947 */ /* 0x000fea0003800000 */
[----:B------:R1:W-:Y:S01]  /*7c80*/  STG.E.128 desc[UR14][R2.64+0x100], R8 ;  /* 0x0001000802007986 */ /* 0x0003e2000c101d0e */
[----:B------:R-:W-:Y:S05]  /*7c90*/  BRA `(.L_x_286) ;  /* 0x00000008002c7947 */ /* 0x000fea0003800000 */
.L_x_256:
[----:B------:R-:W-:Y:S02]  /*7ca0*/  ISETP.NE.AND P0, PT, R245, -0x1, PT ;  /* 0xfffffffff500780c */ /* 0x000fe40003f05270 */
[----:B------:R-:W-:-:S11]  /*7cb0*/  SHF.R.S32.HI R8, RZ, 0x1f, R242 ;  /* 0x0000001fff087819 */ /* 0x000fd600000114f2 */
[----:B------:R-:W1:Y:S01]  /*7cc0*/  @P0 LDC.64 R2, c[0x0][0x458] ;  /* 0x00011600ff020b82 */ /* 0x000e620000000a00 */
[CC--:B------:R-:W-:Y:S02]  /*7cd0*/  @P0 IADD3 R12, R244.reuse, R245.reuse, RZ ;  /* 0x000000f5f40c0210 */ /* 0x0c0fe40007ffe0ff */
[----:B------:R-:W-:-:S05]  /*7ce0*/  @P0 IADD3 R6, R244, R245, RZ ;  /* 0x000000f5f4060210 */ /* 0x000fca0007ffe0ff */
[----:B------:R-:W2:Y:S01]  /*7cf0*/  @P0 LDC.64 R4, c[0x0][0x450] ;  /* 0x00011400ff040b82 */ /* 0x000ea20000000a00 */
[C---:B-1----:R-:W-:Y:S02]  /*7d00*/  @P0 IMAD R11, R12.reuse, R3, RZ ;  /* 0x000000030c0b0224 */ /* 0x042fe400078e02ff */
[----:B------:R-:W-:-:S05]  /*7d10*/  @P0 IMAD.WIDE.U32 R12, R12, R2, RZ ;  /* 0x000000020c0c0225 */ /* 0x000fca00078e00ff */
[----:B------:R-:W-:Y:S01]  /*7d20*/  @P0 IADD3 R11, R13, R11, RZ ;  /* 0x0000000b0d0b0210 */ /* 0x000fe20007ffe0ff */
[C---:B--2---:R-:W-:Y:S02]  /*7d30*/  @P0 IMAD R9, R6.reuse, R5, RZ ;  /* 0x0000000506090224 */ /* 0x044fe400078e02ff */
[----:B------:R-:W-:-:S05]  /*7d40*/  @P0 IMAD.WIDE.U32 R6, R6, R4, RZ ;  /* 0x0000000406060225 */ /* 0x000fca00078e00ff */
        /* <DEDUP_REMOVED lines=15> */
.L_x_287:
        /* <DEDUP_REMOVED lines=11> */
[----:B------:R-:W-:-:S07]  /*7ef0*/  IADD3 R11, R13, R11, RZ ;  /* 0x0000000b0d0b7210 */ /* 0x000fce0007ffe0ff */
.L_x_288:
[----:B------:R-:W-:Y:S01]  /*7f00*/  IMAD R243, R221, -0x40, R243 ;  /* 0xffffffc0ddf37824 */ /* 0x000fe200078e02f3 */
[----:B------:R-:W-:Y:S01]  /*7f10*/  ULDC.64 UR6, c[0x0][0x468] ;  /* 0x00011a0000067ab9 */ /* 0x000fe20000000a00 */
[-C--:B------:R-:W-:Y:S01]  /*7f20*/  IMAD R6, R8, R4.reuse, RZ ;  /* 0x0000000408067224 */ /* 0x080fe200078e02ff */
[C---:B------:R-:W-:Y:S01]  /*7f30*/  IADD3 R7, R213.reuse, 0x20, RZ ;  /* 0x00000020d5077810 */ /* 0x040fe20007ffe0ff */
[C---:B------:R-:W-:Y:S01]  /*7f40*/  IMAD.WIDE.U32 R14, R242.reuse, R4, R214 ;  /* 0x00000004f20e7225 */ /* 0x040fe200078e00d6 */
[-C--:B------:R-:W-:Y:S01]  /*7f50*/  ISETP.GE.AND P4, PT, R213, R243.reuse, PT ;  /* 0x000000f3d500720c */ /* 0x080fe20003f86270 */
[----:B------:R-:W-:Y:S01]  /*7f60*/  BSSY B0, `(.L_x_289) ;  /* 0x000001a000007945 */ /* 0x000fe20003800000 */
[----:B------:R-:W-:Y:S01]  /*7f70*/  ISETP.GE.AND P3, PT, R7, R243, PT ;  /* 0x000000f30700720c */ /* 0x000fe20003f66270 */
[----:B------:R-:W-:Y:S01]  /*7f80*/  IMAD R6, R242, R5, R6 ;  /* 0x00000005f2067224 */ /* 0x000fe200078e0206 */
[----:B------:R-:W-:-:S04]  /*7f90*/  IADD3 R14, P0, R10, R14, RZ ;  /* 0x0000000e0a0e7210 */ /* 0x000fc80007f1e0ff */
[----:B------:R-:W-:Y:S01]  /*7fa0*/  IADD3.X R15, R9, R15, R6, P0, !PT ;  /* 0x0000000f090f7210 */ /* 0x000fe200007fe406 */
[----:B------:R-:W-:-:S04]  /*7fb0*/  IMAD R6, R236, UR6, RZ ;  /* 0x00000006ec067c24 */ /* 0x000fc8000f8e02ff */
[C---:B------:R-:W-:Y:S02]  /*7fc0*/  IMAD R6, R218.reuse, UR7, R6 ;  /* 0x00000007da067c24 */ /* 0x040fe4000f8e0206 */
        /* <DEDUP_REMOVED lines=19> */
.L_x_290:
[----:B------:R-:W-:Y:S05]  /*8100*/  BSYNC B0 ;  /* 0x0000000000007941 */ /* 0x000fea0003800000 */
.L_x_289:
[----:B------:R-:W-:Y:S04]  /*8110*/  BSSY B0, `(.L_x_291) ;  /* 0x0000013000007945 */ /* 0x000fe80003800000 */
[----:B------:R-:W-:Y:S05]  /*8120*/  @P3 BRA `(.L_x_292) ;  /* 0x0000000000443947 */ /* 0x000fea0003800000 */
[----:B------:R-:W-:Y:S01]  /*8130*/  IADD3 R7, P0, R213, 0x20, RZ ;  /* 0x00000020d5077810 */ /* 0x000fe20007f1e0ff */
[----:B------:R-:W-:Y:S01]  /*8140*/  IMAD.MOV.U32 R15, RZ, RZ, R9 ;  /* 0x000000ffff0f7224 */ /* 0x000fe200078e0009 */
[----:B------:R-:W-:Y:S01]  /*8150*/  ULDC UR4, c[0x0][0x2d0] ;  /* 0x0000b40000047ab9 */ /* 0x000fe20000000800 */
[----:B------:R-:W-:Y:S01]  /*8160*/  ULDC.64 UR6, c[0x0][0x3f0] ;  /* 0x0000fc0000067ab9 */ /* 0x000fe20000000a00 */
[----:B------:R-:W-:Y:S01]  /*8170*/  ISETP.GE.AND P2, PT, R214, UR4, PT ;  /* 0x00000004d6007c0c */ /* 0x000fe2000bf46270 */
        /* <DEDUP_REMOVED lines=9> */
[----:B------:R2:W-:Y:S04]  /*8210*/  @!P2 STG.E.128 desc[UR14][R4.64], RZ ;  /* 0x000000ff0400a986 */ /* 0x0005e8000c101d0e */
[----:B------:R2:W-:Y:S04]  /*8220*/  @!P1 STG.E.128 desc[UR14][R4.64+0x80], RZ ;  /* 0x000080ff04009986 */ /* 0x0005e8000c101d0e */
[----:B------:R2:W-:Y:S02]  /*8230*/  @!P0 STG.E.128 desc[UR14][R4.64+0x100], RZ ;  /* 0x000100ff04008986 */ /* 0x0005e4000c101d0e */
.L_x_292:
[----:B------:R-:W-:Y:S05]  /*8240*/  BSYNC B0 ;  /* 0x0000000000007941 */ /* 0x000fea0003800000 */
.L_x_291:
[-C--:B--2---:R-:W-:Y:S01]  /*8250*/  IMAD.WIDE.U32 R4, R242, R2.reuse, R214 ;  /* 0x00000002f2047225 */ /* 0x084fe200078e00d6 */
[----:B------:R-:W-:Y:S01]  /*8260*/  ULDC.64 UR6, c[0x0][0x470] ;  /* 0x00011c0000067ab9 */ /* 0x000fe20000000a00 */
[----:B------:R-:W-:Y:S02]  /*8270*/  BSSY B0, `(.L_x_293) ;  /* 0x000001a000007945 */ /* 0x000fe40003800000 */
[----:B------:R-:W-:Y:S01]  /*8280*/  IMAD R8, R8, R2, RZ ;  /* 0x0000000208087224 */ /* 0x000fe200078e02ff */
[----:B------:R-:W-:Y:S01]  /*8290*/  IADD3 R12, P0, R12, R4, RZ ;  /* 0x000000040c0c7210 */ /* 0x000fe20007f1e0ff */
        /* <DEDUP_REMOVED lines=23> */
.L_x_294:
[----:B------:R-:W-:Y:S05]  /*8410*/  BSYNC B0 ;  /* 0x0000000000007941 */ /* 0x000fea0003800000 */
.L_x_293:
[----:B------:R-:W-:Y:S05]  /*8420*/  @P3 BRA `(.L_x_286) ;  /* 0x0000000000483947 */ /* 0x000fea0003800000 */
[----:B------:R-:W-:Y:S01]  /*8430*/  IADD3 R5, P0, R213, 0x20, RZ ;  /* 0x00000020d5057810 */ /* 0x000fe20007f1e0ff */
        /* <DEDUP_REMOVED lines=17> */
.L_x_286:
[----:B------:R-:W-:Y:S05]  /*8550*/  BSYNC B1 ;  /* 0x0000000000017941 */ /* 0x000fea0003800000 */
.L_x_251:
[----:B-1-34-:R-:W1:Y:S02]  /*8560*/  LDC R2, c[0x0][0xc] ;  /* 0x00000300ff027b82 */ /* 0x01ae640000000800 */
[----:B-1----:R-:W-:-:S04]  /*8570*/  IADD3 R221, R2, R221, RZ ;  /* 0x000000dd02dd7210 */ /* 0x002fc80007ffe0ff */
[----:B------:R-:W-:-:S13]  /*8580*/  ISETP.GE.AND P0, PT, R221, UR12, PT ;  /* 0x0000000cdd007c0c */ /* 0x000fda000bf06270 */
[----:B------:R-:W-:Y:S05]  /*8590*/  @P0 BRA `(.L_x_295) ;  /* 0x0000000000040947 */ /* 0x000fea0003800000 */
[----:B------:R-:W-:Y:S05]  /*85a0*/  BRA `(.L_x_296) ;  /* 0xffffff8000e07947 */ /* 0x000fea000383ffff */
.L_x_295:
[----:B------:R-:W-:Y:S05]  /*85b0*/  EXIT ;  /* 0x000000000000794d */ /* 0x000fea0003800000 */
.L_x_297:
        /* <DEDUP_REMOVED lines=12> */
.L_x_1588:


//--------------------- .text._ZN5flash44flash_bwd_dq_dk_dv_loop_seqk_parallel_kernelI23Flash_bwd_kernel_traitsILi192ELi64ELi64ELi8ELi4ELi2ELi2ELb0ELb0EN7cutlass10bfloat16_tE19Flash_kernel_traitsILi192ELi64ELi64ELi8ES3_EELb0ELb0ELb1ELb0ELb0ELb0ELb0EEEvNS_16Flash_bwd_paramsE --------------------------
	.section	.text._ZN5flash44flash_bwd_dq_dk_dv_loop_seqk_parallel_kernelI23Flash_bwd_kernel_traitsILi192ELi64ELi64ELi8ELi4ELi2ELi2ELb0ELb0EN7cutlass10bfloat16_tE19Flash_kernel_traitsILi192ELi64ELi64ELi8ES3_EELb0ELb0ELb1ELb0ELb0ELb0ELb0EEEvNS_16Flash_bwd_paramsE,"ax",@progbits
	.align	128
        .global         _ZN5flash44flash_bwd_dq_dk_dv_loop_seqk_parallel_kernelI23Flash_bwd_kernel_traitsILi192ELi64ELi64ELi8ELi4ELi2ELi2ELb0ELb0EN7cutlass10bfloat16_tE19Flash_kernel_traitsILi192ELi64ELi64ELi8ES3_EELb0ELb0ELb1ELb0ELb0ELb0ELb0EEEvNS_16Flash_bwd_paramsE
        .type           _ZN5flash44flash_bwd_dq_dk_dv_loop_seqk_parallel_kernelI23Flash_bwd_kernel_traitsILi192ELi64ELi64ELi8ELi4ELi2ELi2ELb0ELb0EN7cutlass10bfloat16_tE19Flash_kernel_traitsILi192ELi64ELi64ELi8ES3_EELb0ELb0ELb1ELb0ELb0ELb0ELb0EEEvNS_16Flash_bwd_paramsE,@function
        .size           _ZN5flash44flash_bwd_dq_dk_dv_loop_seqk_parallel_kernelI23Flash_bwd_kernel_traitsILi192ELi64ELi64ELi8ELi4ELi2ELi2ELb0ELb0EN7cutlass10bfloat16_tE19Flash_kernel_traitsILi192ELi64ELi64ELi8ES3_EELb0ELb0ELb1ELb0ELb0ELb0ELb0EEEvNS_16Flash_bwd_paramsE,(.L_x_1589 - _ZN5flash44flash_bwd_dq_dk_dv_loop_seqk_parallel_kernelI23Flash_bwd_kernel_traitsILi192ELi64ELi64ELi8ELi4ELi2ELi2ELb0ELb0EN7cutlass10bfloat16_tE19Flash_kernel_traitsILi192ELi64ELi64ELi8ES3_EELb0ELb0ELb1ELb0ELb0ELb0ELb0EEEvNS_16Flash_bwd_paramsE)
        .other          _ZN5flash44flash_bwd_dq_dk_dv_loop_seqk_parallel_kernelI23Flash_bwd_kernel_traitsILi192ELi64ELi64ELi8ELi4ELi2ELi2ELb0ELb0EN7cutlass10bfloat16_tE19Flash_kernel_traitsILi192ELi64ELi64ELi8ES3_EELb0ELb0ELb1ELb0ELb0ELb0ELb0EEEvNS_16Flash_bwd_paramsE,@"STO_CUDA_ENTRY STV_DEFAULT"
_ZN5flash44flash_bwd_dq_dk_dv_loop_seqk_parallel_kernelI23Flash_bwd_kernel_traitsILi192ELi64ELi64ELi8ELi4ELi2ELi2ELb0ELb0EN7cutlass10bfloat16_tE19Flash_kernel_traitsILi192ELi64ELi64ELi8ES3_EELb0ELb0ELb1ELb0ELb0ELb0ELb0EEEvNS_16Flash_bwd_paramsE:
.text._ZN5flash44flash_bwd_dq_dk_dv_loop_seqk_parallel_kernelI23Flash_bwd_kernel_traitsILi192ELi64ELi64ELi8ELi4ELi2ELi2ELb0ELb0EN7cutlass10bfloat16_tE19Flash_kernel_traitsILi192ELi64ELi64ELi8ES3_EELb0ELb0ELb1ELb0ELb0ELb0ELb0EEEvNS_16Flash_bwd_paramsE:
        /* <DEDUP_REMOVED lines=22> */
[----:B-1----:R-:W-:-:S04]  /*0160*/  SHF.R.S32.HI R19, RZ, 0x1f, R6 ;  /* 0x0000001fff137819 */ /* 0x002fc80000011406 */
[CC--:B------:R-:W-:Y:S02]  /*0170*/  LEA.HI R11, R19.reuse, R6.reuse, RZ, 0x5 ;  /* 0x00000006130b7211 */ /* 0x0c0fe400078f28ff */
[CC--:B------:R-:W-:Y:S02]  /*0180*/  LEA.HI R9, R19.reuse, R6.reuse, RZ, 0x2 ;  /* 0x0000000613097211 */ /* 0x0c0fe400078f10ff */
[----:B------:R-:W-:Y:S02]  /*0190*/  SHF.R.S32.HI R8, RZ, 0x5, R11 ;  /* 0x00000005ff087819 */ /* 0x000fe4000001140b */
[--C-:B------:R-:W-:Y:S02]  /*01a0*/  SHF.R.S32.HI R0, RZ, 0x2, R9.reuse ;  /* 0x00000002ff007819 */ /* 0x100fe40000011409 */
[----:B------:R-:W-:Y:S02]  /*01b0*/  SHF.R.S32.HI R7, RZ, 0x1f, R9 ;  /* 0x0000001fff077819 */ /* 0x000fe40000011409 */
[----:B------:R-:W-:-:S02]  /*01c0*/  LEA.HI R17, R19, R6, RZ, 0x3 ;  /* 0x0000000613117211 */ /* 0x000fc400078f18ff */
[----:B------:R-:W-:Y:S02]  /*01d0*/  SHF.R.S32.HI R5, RZ, 0x1f, R11 ;  /* 0x0000001fff057819 */ /* 0x000fe4000001140b */
[----:B------:R-:W-:Y:S02]  /*01e0*/  LEA.HI R3, R11, R8, RZ, 0x1 ;  /* 0x000000080b037211 */ /* 0x000fe400078f08ff */
[----:B------:R-:W-:Y:S02]  /*01f0*/  LEA.HI R15, R19, R6, RZ, 0x4 ;  /* 0x00000006130f7211 */ /* 0x000fe400078f20ff */
[----:B------:R-:W-:Y:S02]  /*0200*/  LEA.HI R7, R7, R0, RZ, 0x3 ;  /* 0x0000000007077211 */ /* 0x000fe400078f18ff */
[----:B------:R-:W-:Y:S02]  /*0210*/  LOP3.LUT R11, R11, 0xffffffe0, RZ, 0xc0, !PT ;  /* 0xffffffe00b0b7812 */ /* 0x000fe400078ec0ff */
[----:B------:R-:W-:-:S02]  /*0220*/  LOP3.LUT R13, R17, 0xfffffff8, RZ, 0xc0, !PT ;  /* 0xfffffff8110d7812 */ /* 0x000fc400078ec0ff */
[----:B------:R-:W-:Y:S01]  /*0230*/  SHF.R.S32.HI R2, RZ, 0x4, R15 ;  /* 0x00000004ff027819 */ /* 0x000fe2000001140f */
[C---:B------:R-:W-:Y:S01]  /*0240*/  IMAD.IADD R11, R6.reuse, 0x1, -R11 ;  /* 0x00000001060b7824 */ /* 0x040fe200078e0a0b */
[----:B------:R-:W-:Y:S01]  /*0250*/  LOP3.LUT R7, R7, 0xfffffff8, RZ, 0xc0, !PT ;  /* 0xfffffff807077812 */ /* 0x000fe200078ec0ff */
[----:B------:R-:W-:Y:S01]  /*0260*/  IMAD.IADD R10, R6, 0x1, -R13 ;  /* 0x00000001060a7824 */ /* 0x000fe200078e0a0d */
[----:B------:R-:W-:Y:S02]  /*0270*/  LOP3.LUT R3, R3, 0xfffffffe, RZ, 0xc0, !PT ;  /* 0xfffffffe03037812 */ /* 0x000fe400078ec0ff */
[----:B------:R-:W-:Y:S01]  /*0280*/  SHF.R.S32.HI R210, RZ, 0x3, R17 ;  /* 0x00000003ffd27819 */ /* 0x000fe20000011411 */
[----:B------:R-:W-:Y:S01]  /*0290*/  IMAD.IADD R7, R0, 0x1, -R7 ;  /* 0x0000000100077824 */ /* 0x000fe200078e0a07 */
[C---:B------:R-:W-:Y:S01]  /*02a0*/  LEA.HI R4, R15.reuse, R2, RZ, 0x1 ;  /* 0x000000020f047211 */ /* 0x040fe200078f08ff */
[----:B------:R-:W-:Y:S01]  /*02b0*/  IMAD.SHL.U32 R212, R10, 0x8, RZ ;  /* 0x000000080ad47824 */ /* 0x000fe200078e00ff */
[----:B------:R-:W-:Y:S01]  /*02c0*/  LOP3.LUT R15, R15, 0xfffffff0, RZ, 0xc0, !PT ;  /* 0xfffffff00f0f7812 */ /* 0x000fe200078ec0ff */
[----:B------:R-:W-:Y:S01]  /*02d0*/  IMAD.IADD R3, R8, 0x1, -R3 ;  /* 0x0000000108037824 */ /* 0x000fe200078e0a03 */
[----:B------:R-:W-:Y:S01]  /*02e0*/  LEA.HI R5, R5, R8, RZ, 0x2 ;  /* 0x0000000805057211 */ /* 0x000fe200078f10ff */
[----:B------:R-:W-:Y:S01]  /*02f0*/  IMAD.SHL.U32 R209, R210, 0x40, RZ ;  /* 0x00000040d2d17824 */ /* 0x000fe200078e00ff */
[----:B------:R-:W-:Y:S01]  /*0300*/  SHF.R.S32.HI R0, RZ, 0x1f, R11 ;  /* 0x0000001fff007819 */ /* 0x000fe2000001140b */
[----:B------:R-:W-:Y:S01]  /*0310*/  IMAD.IADD R15, R6, 0x1, -R15 ;  /* 0x00000001060f7824 */ /* 0x000fe200078e0a0f */
[----:B------:R-:W-:Y:S01]  /*0320*/  LOP3.LUT P4, RZ, R10, 0x4, RZ, 0xc0, !PT ;  /* 0x000000040aff7812 */ /* 0x000fe2000788c0ff */
[----:B------:R-:W-:Y:S01]  /*0330*/  VIADD R216, R212, 0x40 ;  /* 0x00000040d4d87836 */ /* 0x000fe20000000000 */
[C---:B------:R-:W-:Y:S01]  /*0340*/  LOP3.LUT P3, RZ, R10.reuse, 0x2, RZ, 0xc0, !PT ;  /* 0x000000020aff7812 */ /* 0x040fe2000786c0ff */
[----:B------:R-:W-:Y:S01]  /*0350*/  IMAD.SHL.U32 R10, R10, 0x40, RZ ;  /* 0x000000400a0a7824 */ /* 0x000fe200078e00ff */
[----:B------:R-:W-:Y:S01]  /*0360*/  LOP3.LUT R4, R4, 0xfffffffe, RZ, 0xc0, !PT ;  /* 0xfffffffe04047812 */ /* 0x000fe200078ec0ff */
[----:B------:R-:W-:Y:S01]  /*0370*/  VIADD R215, R212, 0x80 ;  /* 0x00000080d4d77836 */ /* 0x000fe20000000000 */
[----:B------:R-:W-:-:S02]  /*0380*/  LOP3.LUT R5, R5, 0xfffffffc, RZ, 0xc0, !PT ;  /* 0xfffffffc05057812 */ /* 0x000fc400078ec0ff */
[----:B------:R-:W-:Y:S01]  /*0390*/  LEA.HI R0, R0, R11, RZ, 0x2 ;  /* 0x0000000b00007211 */ /* 0x000fe200078f10ff */
[----:B------:R-:W-:Y:S01]  /*03a0*/  IMAD.SHL.U32 R11, R3, 0x10, RZ ;  /* 0x00000010030b7824 */ /* 0x000fe200078e00ff */
[----:B------:R-:W-:Y:S01]  /*03b0*/  LOP3.LUT R209, R209, 0x1c0, RZ, 0xc0, !PT ;  /* 0x000001c0d1d17812 */ /* 0x000fe200078ec0ff */
[----:B------:R-:W-:Y:S01]  /*03c0*/  IMAD.IADD R4, R2, 0x1, -R4 ;  /* 0x0000000102047824 */ /* 0x000fe200078e0a04 */
[----:B------:R-:W-:Y:S01]  /*03d0*/  LOP3.LUT R10, R10, 0x1c0, RZ, 0xc0, !PT ;  /* 0x000001c00a0a7812 */ /* 0x000fe200078ec0ff */
[----:B------:R-:W-:Y:S01]  /*03e0*/  IMAD.IADD R5, R8, 0x1, -R5 ;  /* 0x0000000108057824 */ /* 0x000fe200078e0a05 */
[----:B------:R-:W-:Y:S01]  /*03f0*/  SHF.R.S32.HI R2, RZ, 0x1f, R15 ;  /* 0x0000001fff027819 */ /* 0x000fe2000001140f */
[----:B------:R-:W-:Y:S01]  /*0400*/  IMAD.SHL.U32 R13, R4, 0x200, RZ ;  /* 0x00000200040d7824 */ /* 0x000fe200078e00ff */
[----:B------:R-:W-:Y:S02]  /*0410*/  LOP3.LUT R8, R209, 0x38, R212, 0xf8, !PT ;  /* 0x00000038d1087812 */ /* 0x000fe400078ef8d4 */
[----:B------:R-:W-:-:S02]  /*0420*/  LOP3.LUT R198, R10, 0x10, R11, 0xf8, !PT ;  /* 0x000000100ac67812 */ /* 0x000fc400078ef80b */
[----:B------:R-:W-:Y:S02]  /*0430*/  SHF.R.U32.HI R209, RZ, 0x3, R209 ;  /* 0x00000003ffd17819 */ /* 0x000fe400000116d1 */
[----:B------:R-:W-:Y:S02]  /*0440*/  LOP3.LUT R202, R10, 0x8, R17, 0xf8, !PT ;  /* 0x000000080aca7812 */ /* 0x000fe400078ef811 */
[----:B------:R-:W-:Y:S02]  /*0450*/  SHF.R.U32.HI R11, RZ, 0x3, R10 ;  /* 0x00000003ff0b7819 */ /* 0x000fe4000001160a */
[----:B------:R-:W-:Y:S02]  /*0460*/  LEA.HI R10, R19, R6, RZ, 0x6 ;  /* 0x00000006130a7211 */ /* 0x000fe400078f30ff */
[----:B------:R-:W-:Y:S02]  /*0470*/  LEA.HI R2, R2, R15, RZ, 0x3 ;  /* 0x0000000f02027211 */ /* 0x000fe400078f18ff */
[----:B------:R-:W-:-:S02]  /*0480*/  LOP3.LUT R209, R8, R209, RZ, 0x3c, !PT ;  /* 0x000000d108d17212 */ /* 0x000fc400078e3cff */
[----:B------:R-:W-:Y:S02]  /*0490*/  LEA.HI R8, R19, R6, RZ, 0x7 ;  /* 0x0000000613087211 */ /* 0x000fe400078f38ff */
[----:B------:R-:W-:Y:S02]  /*04a0*/  SHF.R.S32.HI R10, RZ, 0x6, R10 ;  /* 0x00000006ff0a7819 */ /* 0x000fe4000001140a */
[C---:B------:R-:W-:Y:S01]  /*04b0*/  LOP3.LUT R208, R2.reuse, 0xfffffff8, RZ, 0xc0, !PT ;  /* 0xfffffff802d07812 */ /* 0x040fe200078ec0ff */
[----:B------:R-:W-:Y:S01]  /*04c0*/  IMAD.SHL.U32 R2, R2, 0x40, RZ ;  /* 0x0000004002027824 */ /* 0x000fe200078e00ff */
[----:B------:R-:W-:Y:S01]  /*04d0*/  LOP3.LUT R12, R7, 0x1, RZ, 0xc0, !PT ;  /* 0x00000001070c7812 */ /* 0x000fe200078ec0ff */
[C---:B------:R-:W-:Y:S01]  /*04e0*/  IMAD R209, R10.reuse, 0x200, R209 ;  /* 0x000002000ad17824 */ /* 0x040fe200078e02d1 */
[----:B------:R-:W-:Y:S01]  /*04f0*/  LOP3.LUT R9, R9, 0x7ffffffc, RZ, 0xc0, !PT ;  /* 0x7ffffffc09097812 */ /* 0x000fe200078ec0ff */
[----:B------:R-:W-:Y:S01]  /*0500*/  IMAD.SHL.U32 R220, R10, 0x8, RZ ;  /* 0x000000080adc7824 */ /* 0x000fe200078e00ff */
[----:B------:R-:W-:Y:S01]  /*0510*/  SHF.R.S32.HI R8, RZ, 0x7, R8 ;  /* 0x00000007ff087819 */ /* 0x000fe20000011408 */
[----:B------:R-:W-:Y:S01]  /*0520*/  IMAD.IADD R208, R15, 0x1, -R208 ;  /* 0x000000010fd07824 */ /* 0x000fe200078e0ad0 */
[----:B------:R-:W-:Y:S01]  /*0530*/  ISETP.NE.U32.AND P0, PT, R12, 0x1, PT ;  /* 0x000000010c00780c */ /* 0x000fe20003f05070 */
[----:B------:R-:W-:Y:S01]  /*0540*/  IMAD.IADD R10, R6, 0x1, -R9 ;  /* 0x00000001060a7824 */ /* 0x000fe200078e0a09 */
[----:B------:R-:W-:Y:S01]  /*0550*/  LOP3.LUT R198, R198, 0x8, R17, 0xf8, !PT ;  /* 0x00000008c6c67812 */ /* 0x000fe200078ef811 */
[C---:B------:R-:W-:Y:S01]  /*0560*/  IMAD.SHL.U32 R9, R7.reuse, 0x40, RZ ;  /* 0x0000004007097824 */ /* 0x040fe200078e00ff */
[----:B------:R-:W-:Y:S01]  /*0570*/  R2P PR, R7, 0x6 ;  /* 0x0000000607007804 */ /* 0x000fe20000000000 */
[----:B------:R-:W-:Y:S01]  /*0580*/  IMAD R15, R8, 0x800, R13 ;  /* 0x00000800080f7824 */ /* 0x000fe200078e020d */
[----:B------:R-:W-:Y:S01]  /*0590*/  LOP3.LUT R202, R202, R11, RZ, 0x3c, !PT ;  /* 0x0000000bcaca7212 */ /* 0x000fe200078e3cff */
[----:B------:R-:W-:Y:S01]  /*05a0*/  IMAD.SHL.U32 R7, R6, 0x2, RZ ;  /* 0x0000000206077824 */ /* 0x000fe200078e00ff */
[----:B------:R-:W-:Y:S01]  /*05b0*/  LOP3.LUT R9, R9, 0x1c0, RZ, 0xc0, !PT ;  /* 0x000001c009097812 */ /* 0x000fe200078ec0ff */
[----:B------:R-:W-:Y:S01]  /*05c0*/  IMAD.SHL.U32 R8, R8, 0x20, RZ ;  /* 0x0000002008087824 */ /* 0x000fe200078e00ff */
[----:B------:R-:W-:Y:S01]  /*05d0*/  LOP3.LUT R198, R13, R198, R11, 0xf6, !PT ;  /* 0x000000c60dc67212 */ /* 0x000fe200078ef60b */
[----:B------:R-:W-:Y:S01]  /*05e0*/  IMAD.SHL.U32 R203, R208, 0x40, RZ ;  /* 0x00000040d0cb7824 */ /* 0x000fe200078e00ff */
[----:B------:R-:W-:Y:S01]  /*05f0*/  LOP3.LUT R220, R220, 0x18, RZ, 0xc0, !PT ;  /* 0x00000018dcdc7812 */ /* 0x000fe200078ec0ff */
[----:B------:R-:W-:Y:S01]  /*0600*/  IMAD.SHL.U32 R11, R4, 0x20, RZ ;  /* 0x00000020040b7824 */ /* 0x000fe200078e00ff */
[----:B------:R-:W-:Y:S01]  /*0610*/  LOP3.LUT R206, R8, 0x6, R7, 0xf8, !PT ;  /* 0x0000000608ce7812 */ /* 0x000fe200078ef807 */
[----:B------:R-:W-:Y:S01]  /*0620*/  IMAD.SHL.U32 R6, R10, 0x2, RZ ;  /* 0x000000020a067824 */ /* 0x000fe200078e00ff */
[----:B------:R-:W-:Y:S01]  /*0630*/  LOP3.LUT R203, R203, 0x1c0, RZ, 0xc0, !PT ;  /* 0x000001c0cbcb7812 */ /* 0x000fe200078ec0ff */
[----:B------:R-:W-:Y:S01]  /*0640*/  IMAD.SHL.U32 R4, R4, 0x8, RZ ;  /* 0x0000000804047824 */ /* 0x000fe200078e00ff */
[----:B------:R-:W-:Y:S01]  /*0650*/  LOP3.LUT R12, R9, 0x20, R8, 0xf8, !PT ;  /* 0x00000020090c7812 */ /* 0x000fe200078ef808 */
[----:B------:R-:W-:Y:S01]  /*0660*/  IMAD R10, R5, 0x400, R6 ;  /* 0x00000400050a7824 */ /* 0x000fe200078e0206 */
[----:B------:R-:W-:Y:S01]  /*0670*/  SHF.R.U32.HI R7, RZ, 0x3, R9 ;  /* 0x00000003ff077819 */ /* 0x000fe20000011609 */
[----:B------:R-:W-:Y:S01]  /*0680*/  IMAD.IADD R202, R15, 0x1, R202 ;  /* 0x000000010fca7824 */ /* 0x000fe200078e02ca */
[----:B------:R-:W-:-:S02]  /*0690*/  LOP3.LUT R8, R220, 0x20, R11, 0xf8, !PT ;  /* 0x00000020dc087812 */ /* 0x000fc400078ef80b */
[--C-:B------:R-:W-:Y:S01]  /*06a0*/  SHF.R.U32.HI R197, RZ, 0x3, R203.reuse ;  /* 0x00000003ffc57819 */ /* 0x100fe200000116cb */
[----:B------:R-:W-:Y:S01]  /*06b0*/  IMAD.SHL.U32 R202, R202, 0x2, RZ ;  /* 0x00000002caca7824 */ /* 0x000fe200078e00ff */
[----:B------:R-:W-:Y:S02]  /*06c0*/  LOP3.LUT R221, R12, R7, RZ, 0x3c, !PT ;  /* 0x000000070cdd7212 */ /* 0x000fe400078e3cff */
[----:B------:R-:W-:Y:S01]  /*06d0*/  LOP3.LUT R4, R203, 0x8, R4, 0xf8, !PT ;  /* 0x00000008cb047812 */ /* 0x000fe200078ef804 */
[----:B------:R-:W-:Y:S01]  /*06e0*/  VIADD R200, R202, UR6 ;  /* 0x00000006cac87c36 */ /* 0x000fe20008000000 */
[----:B------:R-:W-:Y:S01]  /*06f0*/  LOP3.LUT R203, R197, R8, R203, 0x1e, !PT ;  /* 0x00000008c5cb7212 */ /* 0x000fe200078e1ecb */
[----:B------:R-:W-:Y:S01]  /*0700*/  IMAD.IADD R221, R10, 0x1, R221 ;  /* 0x000000010add7824 */ /* 0x000fe200078e02dd */
[----:B------:R-:W-:Y:S01]  /*0710*/  LOP3.LUT R220, R7, R9, R220, 0x1e, !PT ;  /* 0x0000000907dc7212 */ /* 0x000fe200078e1edc */
[----:B------:R-:W-:Y:S01]  /*0720*/  IMAD R7, R3, 0x400, R6 ;  /* 0x0000040003077824 */ /* 0x000fe200078e0206 */
[----:B------:R-:W-:-:S02]  /*0730*/  SHF.R.S32.HI R8, RZ, 0x2, R0 ;  /* 0x00000002ff087819 */ /* 0x000fc40000011400 */
[----:B------:R-:W-:Y:S01]  /*0740*/  LOP3.LUT R0, R2, 0xfffffe00, RZ, 0xc0, !PT ;  /* 0xfffffe0002007812 */ /* 0x000fe200078ec0ff */
[----:B------:R-:W-:Y:S01]  /*0750*/  IMAD.IADD R220, R7, 0x1, R220 ;  /* 0x0000000107dc7824 */ /* 0x000fe200078e02dc */
[----:B------:R-:W-:Y:S01]  /*0760*/  LOP3.LUT R197, R4, R197, RZ, 0x3c, !PT ;  /* 0x000000c504c57212 */ /* 0x000fe200078e3cff */
[----:B------:R-:W-:Y:S01]  /*0770*/  IMAD R207, R5, 0x10, R8 ;  /* 0x0000001005cf7824 */ /* 0x000fe200078e0208 */
[----:B------:R-:W-:Y:S01]  /*0780*/  LEA R221, R221, UR5, 0x1 ;  /* 0x00000005dddd7c11 */ /* 0x000fe2000f8e08ff */
[--C-:B------:R-:W-:Y:S01]  /*0790*/  IMAD R204, R5, 0x400, R0.reuse ;  /* 0x0000040005cc7824 */ /* 0x100fe200078e0200 */
[----:B------:R-:W-:Y:S01]  /*07a0*/  SEL R201, R201, 0xffffffe0, !P3 ;  /* 0xffffffe0c9c97807 */ /* 0x000fe20005800000 */
[----:B------:R-:W-:Y:S01]  /*07b0*/  IMAD R2, R3, 0x400, R0 ;  /* 0x0000040003027824 */ /* 0x000fe200078e0200 */
[----:B------:R-:W-:Y:S01]  /*07c0*/  SEL R199, R199, 0xffffffc0, !P4 ;  /* 0xffffffc0c7c77807 */ /* 0x000fe20006000000 */
[----:B------:R-:W-:Y:S01]  /*07d0*/  IMAD.IADD R204, R204, 0x1, R197 ;  /* 0x00000001cccc7824 */ /* 0x000fe200078e02c5 */
[----:B------:R-:W-:Y:S01]  /*07e0*/  SEL R228, R228, 0x10, !P0 ;  /* 0x00000010e4e47807 */ /* 0x000fe20004000000 */
[----:B------:R-:W-:Y:S01]  /*07f0*/  IMAD.IADD R197, R197, 0x1, R2 ;  /* 0x00000001c5c57824 */ /* 0x000fe200078e0202 */
[----:B------:R-:W-:Y:S01]  /*0800*/  LEA R198, R198, UR5, 0x1 ;  /* 0x00000005c6c67c11 */ /* 0x000fe2000f8e08ff */
[C---:B------:R-:W-:Y:S01]  /*0810*/  VIADD R223, R221.reuse, 0x20 ;  /* 0x00000020dddf7836 */ /* 0x040fe20000000000 */
[----:B------:R-:W-:Y:S01]  /*0820*/  LEA R220, R220, UR6, 0x1 ;  /* 0x00000006dcdc7c11 */ /* 0x000fe2000f8e08ff */
[C---:B------:R-:W-:Y:S01]  /*0830*/  IMAD.IADD R201, R200.reuse, 0x1, R201 ;  /* 0x00000001c8c97824 */ /* 0x040fe200078e02c9 */
[----:B------:R-:W-:Y:S01]  /*0840*/  SHF.R.S32.HI R218, RZ, 0x1f, R207 ;  /* 0x0000001fffda7819 */ /* 0x000fe200000114cf */
[----:B------:R-:W-:Y:S01]  /*0850*/  @P1 VIADD R223, R221, 0xffffffe0 ;  /* 0xffffffe0dddf1836 */ /* 0x000fe20000000000 */
[----:B------:R-:W-:Y:S01]  /*0860*/  LOP3.LUT R203, R203, R0, RZ, 0xfc, !PT ;  /* 0x00000000cbcb7212 */ /* 0x000fe200078efcff */
[----:B------:R-:W-:Y:S01]  /*0870*/  IMAD.IADD R200, R200, 0x1, R199 ;  /* 0x00000001c8c87824 */ /* 0x000fe200078e02c7 */
[----:B------:R-:W-:Y:S01]  /*0880*/  LEA R219, R209, UR5, 0x1 ;  /* 0x00000005d1db7c11 */ /* 0x000fe2000f8e08ff */
[----:B------:R-:W-:Y:S01]  /*0890*/  IMAD.IADD R0, R199, 0x1, R198 ;  /* 0x00000001c7007824 */ /* 0x000fe200078e02c6 */
[----:B------:R-:W-:Y:S01]  /*08a0*/  SHF.L.U64.HI R218, R207, 0x2, R218 ;  /* 0x00000002cfda7819 */ /* 0x000fe200000102da */
[----:B------:R-:W-:Y:S01]  /*08b0*/  VIADD R222, R220, 0x40 ;  /* 0x00000040dcde7836 */ /* 0x000fe20000000000 */
[----:B------:R-:W-:Y:S01]  /*08c0*/  LEA R197, R197, UR4, 0x1 ;  /* 0x00000004c5c57c11 */ /* 0x000fe2000f8e08ff */
[----:B------:R-:W-:-:S02]  /*08d0*/  IMAD.IADD R224, R221, 0x1, R228 ;  /* 0x00000001dde07824 */ /* 0x000fc400078e02e4 */
[----:B------:R-:W-:Y:S02]  /*08e0*/  IMAD.IADD R199, R201, 0x1, R199 ;  /* 0x00000001c9c77824 */ /* 0x000fe400078e02c7 */
[----:B------:R-:W-:Y:S02]  /*08f0*/  @P2 VIADD R222, R220, 0xffffffc0 ;  /* 0xffffffc0dcde2836 */ /* 0x000fe40000000000 */
[----:B---34-:R-:W-:-:S07]  /*0900*/  IMAD.IADD R228, R228, 0x1, R223 ;  /* 0x00000001e4e47824 */ /* 0x018fce00078e02df */
.L_x_346:
[----:B-1----:R-:W1:Y:S01]  /*0910*/  LDC.64 R4, c[0x0][0x2f0] ;  /* 0x0000bc00ff047b82 */ /* 0x002e620000000a00 */
[C---:B--2---:R-:W-:Y:S01]  /*0920*/  IMAD.SHL.U32 R11, R214.reuse, 0x4, RZ ;  /* 0x00000004d60b7824 */ /* 0x044fe200078e00ff */
[----:B------:R-:W-:Y:S01]  /*0930*/  SHF.R.S32.HI R15, RZ, 0x1f, R214 ;  /* 0x0000001fff0f7819 */ /* 0x000fe200000114d6 */
[----:B------:R-:W-:Y:S01]  /*0940*/  IMAD.MOV.U32 R19, RZ, RZ, -0x1 ;  /* 0xffffffffff137424 */ /* 0x000fe200078e00ff */
[----:B------:R-:W-:Y:S02]  /*0950*/  ISETP.NE.U32.AND P3, PT, RZ, UR10, PT ;  /* 0x0000000aff007c0c */ /* 0x000fe4000bf65070 */
[----:B------:R-:W-:Y:S02]  /*0960*/  SHF.L.U64.HI R8, R214, 0x2, R15 ;  /* 0x00000002d6087819 */ /* 0x000fe4000001020f */
[----:B------:R-:W2:Y:S01]  /*0970*/  LDC.64 R2, c[0x0][0x308] ;  /* 0x0000c200ff027b82 */ /* 0x000ea20000000a00 */
[----:B------:R-:W-:Y:S02]  /*0980*/  ISETP.NE.AND.EX P3, PT, RZ, UR11, PT, P3 ;  /* 0x0000000bff007c0c */ /* 0x000fe4000bf65330 */
[----:B-1----:R-:W-:-:S02]  /*0990*/  ISETP.NE.U32.AND P5, PT, R4, RZ, PT ;  /* 0x000000ff0400720c */ /* 0x002fc40003fa5070 */
[----:B------:R-:W-:Y:S02]  /*09a0*/  IADD3 R20, P0, R11, R4, RZ ;  /* 0x000000040b147210 */ /* 0x000fe40007f1e0ff */
[----:B------:R-:W-:-:S03]  /*09b0*/  ISETP.NE.AND.EX P5, PT, R5, RZ, PT, P5 ;  /* 0x000000ff0500720c */ /* 0x000fc60003fa5350 */
[----:B------:R-:W-:Y:S01]  /*09c0*/  IMAD.X R21, R8, 0x1, R5, P0 ;  /* 0x0000000108157824 */ /* 0x000fe200000e0605 */
[----:B--2---:R-:W-:Y:S01]  /*09d0*/  ISETP.NE.U32.AND P2, PT, R2, RZ, PT ;  /* 0x000000ff0200720c */ /* 0x004fe20003f45070 */
[----:B------:R-:W-:Y:S02]  /*09e0*/  IMAD.MOV.U32 R241, RZ, RZ, RZ ;  /* 0x000000fffff17224 */ /* 0x000fe400078e00ff */
[----:B------:R-:W-:Y:S01]  /*09f0*/  @P3 IADD3 R12, P1, R11, UR10, RZ ;  /* 0x0000000a0b0c3c10 */ /* 0x000fe2000ff3e0ff */
[----:B------:R-:W1:Y:S01]  /*0a00*/  LDC.U8 R7, c[0x0][0x3c2] ;  /* 0x0000f080ff077b82 */ /* 0x000e620000000000 */
[----:B------:R-:W-:-:S04]  /*0a10*/  ISETP.NE.AND.EX P2, PT, R3, RZ, PT, P2 ;  /* 0x000000ff0300720c */ /* 0x000fc80003f45320 */
[----:B------:R-:W2:Y:S03]  /*0a20*/  @P5 LDG.E R19, desc[UR14][R20.64] ;  /* 0x0000000e14135981 */ /* 0x000ea6000c1e1900 */
[----:B------:R-:W3:Y:S01]  /*0a30*/  LDC.64 R4, c[0x0][0x2f8] ;  /* 0x0000be00ff047b82 */ /* 0x000ee20000000a00 */
[----:B------:R-:W2:Y:S01]  /*0a40*/  @P5 LDG.E R6, desc[UR14][R20.64+0x4] ;  /* 0x0000040e14065981 */ /* 0x000ea2000c1e1900 */
[----:B------:R-:W-:-:S04]  /*0a50*/  @P3 IADD3.X R13, R8, UR11, RZ, P1, !PT ;  /* 0x0000000b080d3c10 */ /* 0x000fc80008ffe4ff */
[----:B------:R-:W-:Y:S01]  /*0a60*/  @P2 IADD3 R16, P0, R11, R2, RZ ;  /* 0x000000020b102210 */ /* 0x000fe20007f1e0ff */
[----:B------:R-:W4:Y:S04]  /*0a70*/  @P3 LDG.E R241, desc[UR14][R12.64] ;  /* 0x0000000e0cf13981 */ /* 0x000f28000c1e1900 */
[----:B------:R-:W-:Y:S02]  /*0a80*/  @P2 IMAD.X R17, R8, 0x1, R3, P0 ;  /* 0x0000000108112824 */ /* 0x000fe400000e0603 */
[----:B------:R-:W3:Y:S03]  /*0a90*/  @!P2 LDC.64 R2, c[0x0][0x318] ;  /* 0x0000c600ff02ab82 */ /* 0x000ee60000000a00 */
[----:B------:R-:W4:Y:S01]  /*0aa0*/  @P2 LDG.E R242, desc[UR14][R16.64] ;  /* 0x0000000e10f22981 */ /* 0x000f22000c1e1900 */
[----:B-1----:R-:W-:Y:S01]  /*0ab0*/  ISETP.NE.AND P3, PT, R7, RZ, PT ;  /* 0x000000ff0700720c */ /* 0x002fe20003f65270 */
[----:B------:R-:W-:-:S03]  /*0ac0*/  IMAD.MOV.U32 R244, RZ, RZ, -0x1 ;  /* 0xfffffffffff47424 */ /* 0x000fc600078e00ff */
[----:B------:R-:W1:Y:S01]  /*0ad0*/  @!P2 LDC R7, c[0x0][0x2cc] ;  /* 0x0000b300ff07ab82 */ /* 0x000e620000000800 */
[----:B---3--:R-:W-:Y:S02]  /*0ae0*/  ISETP.EQ.U32.AND P1, PT, R4, RZ, PT ;  /* 0x000000ff0400720c */ /* 0x008fe40003f22070 */
[----:B------:R-:W-:Y:S02]  /*0af0*/  IADD3 R10, P0, R11, R4, RZ ;  /* 0x000000040b0a7210 */ /* 0x000fe40007f1e0ff */
[----:B------:R-:W-:-:S03]  /*0b00*/  ISETP.EQ.OR.EX P1, PT, R5, RZ, !P3, P1 ;  /* 0x000000ff0500720c */ /* 0x000fc60005f22710 */
[----:B------:R-:W-:Y:S01]  /*0b10*/  IMAD.X R11, R8, 0x1, R5, P0 ;  /* 0x00000001080b7824 */ /* 0x000fe200000e0605 */
[----:B------:R-:W-:-:S04]  /*0b20*/  @!P2 ISETP.NE.U32.AND P0, PT, R2, RZ, PT ;  /* 0x000000ff0200a20c */ /* 0x000fc80003f05070 */
[----:B------:R-:W-:-:S05]  /*0b30*/  @!P2 ISETP.NE.AND.EX P0, PT, R3, RZ, PT, P0 ;  /* 0x000000ff0300a20c */ /* 0x000fca0003f05300 */
[----:B-----5:R3:W5:Y:S01]  /*0b40*/  @!P1 LDG.E R244, desc[UR14][R10.64] ;  /* 0x0000000e0af49981 */ /* 0x020762000c1e1900 */
[----:B------:R-:W2:Y:S01]  /*0b50*/  LDC R3, c[0x0][0x2c8] ;  /* 0x0000b200ff037b82 */ /* 0x000ea20000000800 */
[----:B------:R-:W-:-:S04]  /*0b60*/  ISETP.NE.U32.AND P1, PT, R4, RZ, PT ;  /* 0x000000ff0400720c */ /* 0x000fc80003f25070 */
[----:B------:R-:W-:Y:S02]  /*0b70*/  ISETP.NE.AND.EX P1, PT, R5, RZ, PT, P1 ;  /* 0x000000ff0500720c */ /* 0x000fe40003f25310 */
[----:B-1----:R-:W-:Y:S01]  /*0b80*/  @!P2 SEL R2, R7, RZ, P0 ;  /* 0x000000ff0702a207 */ /* 0x002fe20000000000 */
[----:B--2---:R-:W-:-:S06]  /*0b90*/  @P5 IMAD.IADD R243, R6, 0x1, -R19 ;  /* 0x0000000106f35824 */ /* 0x004fcc00078e0a13 */
[----:B------:R-:W1:Y:S01]  /*0ba0*/  @!P5 LDC R243, c[0x0][0x2c4] ;  /* 0x0000b100fff3db82 */ /* 0x000e620000000800 */
[----:B----4-:R-:W-:-:S03]  /*0bb0*/  @P2 IMAD.IADD R242, R242, 0x1, -R241 ;  /* 0x00000001f2f22824 */ /* 0x010fc600078e0af1 */
[----:B---3--:R-:W-:Y:S05]  /*0bc0*/  @!P1 BRA `(.L_x_298) ;  /* 0x00000000000c9947 */ /* 0x008fea0003800000 */
[----:B------:R-:W2:Y:S02]  /*0bd0*/  @P3 LDG.E R3, desc[UR14][R10.64+0x4] ;  /* 0x0000040e0a033981 */ /* 0x000ea4000c1e1900 */
[----:B--2--5:R-:W-:-:S06]  /*0be0*/  @P3 IADD3 R3, R3, -R244, RZ ;  /* 0x800000f403033210 */ /* 0x024fcc0007ffe0ff */
[----:B------:R2:W5:Y:S02]  /*0bf0*/  @!P3 LDG.E R3, desc[UR14][R10.64] ;  /* 0x0000000e0a03b981 */ /* 0x000564000c1e1900 */
.L_x_298:
[----:B------:R-:W-:Y:S01]  /*0c00*/  IMAD.SHL.U32 R229, R217, 0x40, RZ ;  /* 0x00000040d9e57824 */ /* 0x000fe200078e00ff */
[----:B-----5:R-:W-:-:S04]  /*0c10*/  @!P2 IADD3 R242, R2, R3, -R241 ;  /* 0x0000000302f2a210 */ /* 0x020fc80007ffe8f1 */
[----:B------:R-:W-:-:S13]  /*0c20*/  ISETP.GT.AND P0, PT, R242, R229, PT ;  /* 0x000000e5f200720c */ /* 0x000fda0003f04270 */
[----:B------:R-:W-:Y:S05]  /*0c30*/  @!P0 BRA `(.L_x_299) ;  /* 0x0000007c00448947 */ /* 0x000fea0003800000 */
[----:B------:R-:W3:Y:S01]  /*0c40*/  LDC R8, c[0x0][0x278] ;  /* 0x00009e00ff087b82 */ /* 0x000ee20000000800 */
[----:B------:R-:W-:Y:S01]  /*0c50*/  IABS R6, R211 ;  /* 0x000000d300067213 */ /* 0x000fe20000000000 */
[----:B-1----:R-:W-:Y:S01]  /*0c60*/  VIADD R12, R243, 0x3f ;  /* 0x0000003ff30c7836 */ /* 0x002fe20000000000 */
[----:B------:R-:W-:Y:S02]  /*0c70*/  ISETP.NE.AND P0, PT, R244, -0x1, PT ;  /* 0xfffffffff400780c */ /* 0x000fe40003f05270 */
[----:B------:R-:W-:Y:S02]  /*0c80*/  ISETP.NE.AND P1, PT, R19, -0x1, PT ;  /* 0xffffffff1300780c */ /* 0x000fe40003f25270 */
[----:B------:R-:W-:Y:S01]  /*0c90*/  SHF.L.U64.HI R28, R214, 0x7, R15 ;  /* 0x00000007d61c7819 */ /* 0x000fe2000001020f */
[----:B------:R-:W1:Y:S03]  /*0ca0*/  LDC.64 R4, c[0x0][0x228] ;  /* 0x00008a00ff047b82 */ /* 0x000e660000000a00 */
[----:B------:R-:W-:-:S05]  /*0cb0*/  SEL R28, R28, RZ, P5 ;  /* 0x000000ff1c1c7207 */ /* 0x000fca0002800000 */
[----:B------:R-:W4:Y:S01]  /*0cc0*/  LDC R7, c[0x0][0x394] ;  /* 0x0000e500ff077b82 */ /* 0x000f220000000800 */
[----:B------:R-:W-:Y:S01]  /*0cd0*/  @P0 IMAD.IADD R36, R241, 0x1, R244 ;  /* 0x00000001f1240824 */ /* 0x000fe200078e02f4 */
[----:B---3--:R-:W-:-:S06]  /*0ce0*/  IABS R9, R8 ;  /* 0x0000000800097213 */ /* 0x008fcc0000000000 */
[----:B------:R-:W3:Y:S01]  /*0cf0*/  LDC R31, c[0x0][0x2d4] ;  /* 0x0000b500ff1f7b82 */ /* 0x000ee20000000800 */
[----:B--2---:R-:W2:Y:S01]  /*0d00*/  I2F.RP R10, R9 ;  /* 0x00000009000a7306 */ /* 0x004ea20000209400 */
[----:B-1----:R-:W-:-:S06]  /*0d10*/  IMAD R21, R15, R4, RZ ;  /* 0x000000040f157224 */ /* 0x002fcc00078e02ff */
[----:B------:R-:W1:Y:S01]  /*0d20*/  LDC R29, c[0x0][0x2dc] ;  /* 0x0000b700ff1d7b82 */ /* 0x000e620000000800 */
[----:B------:R-:W-:-:S04]  /*0d30*/  IMAD.WIDE.U32 R16, R214, R4, RZ ;  /* 0x00000004d6107225 */ /* 0x000fc800078e00ff */
[----:B------:R-:W-:-:S03]  /*0d40*/  IMAD R21, R214, R5, R21 ;  /* 0x00000005d6157224 */ /* 0x000fc600078e0215 */
[----:B------:R-:W1:Y:S01]  /*0d50*/  LDC R26, c[0x0][0x270] ;  /* 0x00009c00ff1a7b82 */ /* 0x000e620000000800 */
[----:B--2---:R-:W2:Y:S01]  /*0d60*/  MUFU.RCP R3, R10 ;  /* 0x0000000a00037308 */ /* 0x004ea20000001000 */
[----:B------:R-:W-:Y:S02]  /*0d70*/  IADD3 R21, R17, R21, RZ ;  /* 0x0000001511157210 */ /* 0x000fe40007ffe0ff */
[----:B------:R-:W5:Y:S04]  /*0d80*/  S2R R17, SR_CTAID.X ;  /* 0x0000000000117919 */ /* 0x000f680000002500 */
[----:B------:R-:W4:Y:S01]  /*0d90*/  LDC.U8 R4, c[0x0][0x3d8] ;  /* 0x0000f600ff047b82 */ /* 0x000f220000000000 */
[----:B---3--:R-:W-:Y:S01]  /*0da0*/  SHF.R.S32.HI R5, RZ, 0x1f, R31 ;  /* 0x0000001fff057819 */ /* 0x008fe2000001141f */
[----:B------:R-:W-:-:S06]  /*0db0*/  IMAD.WIDE.U32 R34, R214, R31, RZ ;  /* 0x0000001fd6227225 */ /* 0x000fcc00078e00ff */
[----:B------:R-:W3:Y:S01]  /*0dc0*/  LDC R33, c[0x0][0x2c4] ;  /* 0x0000b100ff217b82 */ /* 0x000ee20000000800 */
[----:B--2---:R-:W-:Y:S01]  /*0dd0*/  IADD3 R3, R3, 0xffffffe, RZ ;  /* 0x0ffffffe03037810 */ /* 0x004fe20007ffe0ff */
[----:B-1----:R-:W-:-:S05]  /*0de0*/  IMAD.WIDE R38, R29, R26, RZ ;  /* 0x0000001a1d267225 */ /* 0x002fca00078e02ff */
[----:B------:R-:W1:Y:S01]  /*0df0*/  F2I.FTZ.U32.TRUNC.NTZ R3, R3 ;  /* 0x0000000300037305 */ /* 0x000e62000021f000 */
[----:B------:R-:W2:Y:S01]  /*0e00*/  LDC.U8 R20, c[0x0][0x480] ;  /* 0x00012000ff147b82 */ /* 0x000ea20000000000 */
[----:B------:R-:W-:Y:S01]  /*0e10*/  IMAD.WIDE.U32 R24, R38, R19, RZ ;  /* 0x0000001326187225 */ /* 0x000fe200078e00ff */
[----:B----4-:R-:W-:-:S03]  /*0e20*/  ISETP.NE.AND P2, PT, R4, RZ, PT ;  /* 0x000000ff0400720c */ /* 0x010fc60003f45270 */
[----:B------:R-:W-:Y:S02]  /*0e30*/  IMAD R4, R39, R19, RZ ;  /* 0x0000001327047224 */ /* 0x000fe400078e02ff */
[----:B-1----:R-:W-:-:S04]  /*0e40*/  IMAD.MOV R2, RZ, RZ, -R3 ;  /* 0x000000ffff027224 */ /* 0x002fc800078e0a03 */
[----:B------:R-:W-:Y:S01]  /*0e50*/  IMAD R11, R2, R9, RZ ;  /* 0x00000009020b7224 */ /* 0x000fe200078e02ff */
[----:B------:R-:W-:-:S03]  /*0e60*/  MOV R2, RZ ;  /* 0x000000ff00027202 */ /* 0x000fc60000000f00 */
[----:B------:R-:W1:Y:S02]  /*0e70*/  @P2 LDC R30, c[0x0][0x2e4] ;  /* 0x0000b900ff1e2b82 */ /* 0x000e640000000800 */
[----:B------:R-:W-:-:S06]  /*0e80*/  IMAD.HI.U32 R11, R3, R11, R2 ;  /* 0x0000000b030b7227 */ /* 0x000fcc00078e0002 */
[----:B------:R-:W4:Y:S01]  /*0e90*/  LDC.64 R2, c[0x0][0x240] ;  /* 0x00009000ff027b82 */ /* 0x000f220000000a00 */
[----:B------:R-:W-:Y:S01]  /*0ea0*/  IMAD.HI.U32 R14, R11, R6, RZ ;  /* 0x000000060b0e7227 */ /* 0x000fe200078e00ff */
[----:B------:R-:W-:-:S04]  /*0eb0*/  SHF.R.S32.HI R11, RZ, 0x1f, R12 ;  /* 0x0000001fff0b7819 */ /* 0x000fc8000001140c */
[----:B------:R-:W-:Y:S02]  /*0ec0*/  IADD3 R10, -R14, RZ, RZ ;  /* 0x000000ff0e0a7210 */ /* 0x000fe40007ffe1ff */
[----:B------:R-:W-:-:S03]  /*0ed0*/  LEA.HI R11, R11, R12, RZ, 0x6 ;  /* 0x0000000c0b0b7211 */ /* 0x000fc600078f30ff */
[----:B------:R-:W-:Y:S01]  /*0ee0*/  IMAD R10, R9, R10, R6 ;  /* 0x0000000a090a7224 */ /* 0x000fe200078e0206 */
[----:B------:R-:W-:Y:S02]  /*0ef0*/  IADD3 R6, R243, 0x40, R229 ;  /* 0x00000040f3067810 */ /* 0x000fe40007ffe0e5 */
[----:B------:R-:W-:Y:S02]  /*0f00*/  SHF.R.S32.HI R11, RZ, 0x6, R11 ;  /* 0x00000006ff0b7819 */ /* 0x000fe4000001140b */
[----:B------:R-:W-:Y:S02]  /*0f10*/  ISETP.GT.U32.AND P4, PT, R9, R10, PT ;  /* 0x0000000a0900720c */ /* 0x000fe40003f84070 */
[----:B------:R-:W-:-:S05]  /*0f20*/  IADD3 R7, R6, R7, -R242 ;  /* 0x0000000706077210 */ /* 0x000fca0007ffe8f2 */
[----:B------:R-:W-:Y:S02]  /*0f30*/  VIADD R7, R7, 0x3f ;  /* 0x0000003f07077836 */ /* 0x000fe40000000000 */
[----:B----4-:R-:W-:-:S03]  /*0f40*/  IMAD.WIDE.U32 R12, R19, R2, RZ ;  /* 0x00000002130c7225 */ /* 0x010fc600078e00ff */
[----:B------:R-:W-:Y:S01]  /*0f50*/  SHF.R.S32.HI R240, RZ, 0x1f, R7 ;  /* 0x0000001ffff07819 */ /* 0x000fe20000011407 */
[----:B------:R-:W-:Y:S01]  /*0f60*/  @!P4 IMAD.IADD R10, R10, 0x1, -R9 ;  /* 0x000000010a0ac824 */ /* 0x000fe200078e0a09 */
[----:B------:R-:W-:Y:S01]  /*0f70*/  SEL R23, R16, R12, !P1 ;  /* 0x0000000c10177207 */ /* 0x000fe20004800000 */
[----:B------:R-:W-:Y:S01]  /*0f80*/  IMAD R12, R5, R214, RZ ;  /* 0x000000d6050c7224 */ /* 0x000fe200078e02ff */
[----:B------:R-:W-:Y:S02]  /*0f90*/  LEA.HI R240, R240, R7, RZ, 0x6 ;  /* 0x00000007f0f07211 */ /* 0x000fe400078f30ff */
[----:B------:R-:W-:Y:S01]  /*0fa0*/  ISETP.GE.U32.AND P6, PT, R10, R9, PT ;  /* 0x000000090a00720c */ /* 0x000fe20003fc6070 */
[----:B------:R-:W-:Y:S01]  /*0fb0*/  IMAD R10, R19, R3, RZ ;  /* 0x00000003130a7224 */ /* 0x000fe200078e02ff */
[----:B------:R-:W-:Y:S01]  /*0fc0*/  SHF.R.S32.HI R240, RZ, 0x6, R240 ;  /* 0x00000006fff07819 */ /* 0x000fe200000114f0 */
[----:B------:R-:W-:Y:S01]  /*0fd0*/  IMAD R5, R15, R31, R12 ;  /* 0x0000001f0f057224 */ /* 0x000fe200078e020c */
[----:B------:R-:W4:Y:S01]  /*0fe0*/  @P0 LDC.64 R6, c[0x0][0x250] ;  /* 0x00009400ff060b82 */ /* 0x000f220000000a00 */
[----:B------:R-:W-:Y:S01]  /*0ff0*/  LOP3.LUT R9, R211, R8, RZ, 0x3c, !PT ;  /* 0x00000008d3097212 */ /* 0x000fe200078e3cff */
[----:B------:R-:W-:Y:S01]  /*1000*/  @P1 IMAD.IADD R21, R13, 0x1, R10 ;  /* 0x000000010d151824 */ /* 0x000fe200078e020a */
[----:B------:R-:W-:-:S02]  /*1010*/  VIMNMX R240, R11, R240, PT ;  /* 0x000000f00bf07248 */ /* 0x000fc40003fe0100 */
[----:B------:R-:W-:Y:S01]  /*1020*/  IADD3 R22, R35, R5, RZ ;  /* 0x0000000523167210 */ /* 0x000fe20007ffe0ff */
[----:B------:R-:W-:Y:S01]  /*1030*/  IMAD R5, R39, R34, RZ ;  /* 0x0000002227057224 */ /* 0x000fe200078e02ff */
[----:B------:R-:W-:Y:S01]  /*1040*/  ISETP.GE.AND P3, PT, R9, RZ, PT ;  /* 0x000000ff0900720c */ /* 0x000fe20003f66270 */
[----:B------:R-:W5:Y:S01]  /*1050*/  @!P1 LDC.64 R10, c[0x0][0x418] ;  /* 0x00010600ff0a9b82 */ /* 0x000f620000000a00 */
[----:B------:R-:W-:Y:S01]  /*1060*/  @!P4 IADD3 R14, R14, 0x1, RZ ;  /* 0x000000010e0ec810 */ /* 0x000fe20007ffe0ff */
[----:B------:R-:W-:Y:S01]  /*1070*/  IMAD R22, R38, R22, R5 ;  /* 0x0000001626167224 */ /* 0x000fe200078e0205 */
[----:B------:R-:W-:Y:S01]  /*1080*/  ISETP.NE.AND P4, PT, R8, RZ, PT ;  /* 0x000000ff0800720c */ /* 0x000fe20003f85270 */
[----:B------:R-:W-:Y:S01]  /*1090*/  IMAD.WIDE.U32 R34, R38, R34, RZ ;  /* 0x0000002226227225 */ /* 0x000fe200078e00ff */
[----:B------:R-:W-:Y:S02]  /*10a0*/  @P6 IADD3 R14, R14, 0x1, RZ ;  /* 0x000000010e0e6810 */ /* 0x000fe40007ffe0ff */
[----:B------:R-:W-:Y:S01]  /*10b0*/  LEA R27, R240, 0xffffffc0, 0x6 ;  /* 0xffffffc0f01b7811 */ /* 0x000fe200078e30ff */
[----:B------:R-:W3:Y:S01]  /*10c0*/  @P1 LDC.64 R12, c[0x0][0x420] ;  /* 0x00010800ff0c1b82 */ /* 0x000ee20000000a00 */
[----:B------:R-:W-:Y:S01]  /*10d0*/  IMAD.IADD R22, R35, 0x1, R22 ;  /* 0x0000000123167824 */ /* 0x000fe200078e0216 */
[----:B------:R-:W-:Y:S01]  /*10e0*/  SEL R24, R34, R24, !P1 ;  /* 0x0000001822187207 */ /* 0x000fe20004800000 */
[----:B------:R-:W-:Y:S01]  /*10f0*/  @P1 IMAD.IADD R22, R25, 0x1, R4 ;  /* 0x0000000119161824 */ /* 0x000fe200078e0204 */
[----:B------:R-:W-:Y:S01]  /*1100*/  SHF.L.U32 R34, R214, 0x7, RZ ;  /* 0x00000007d6227819 */ /* 0x000fe200000006ff */
[----:B------:R-:W-:Y:S01]  /*1110*/  @!P3 IMAD.MOV R14, RZ, RZ, -R14 ;  /* 0x000000ffff0eb224 */ /* 0x000fe200078e0a0e */
[----:B------:R-:W-:-:S02]  /*1120*/  SHF.R.S32.HI R25, RZ, 0x1f, R27 ;  /* 0x0000001fff197819 */ /* 0x000fc4000001141b */
[----:B------:R-:W1:Y:S01]  /*1130*/  LDC.64 R4, c[0x0][0x488] ;  /* 0x00012200ff047b82 */ /* 0x000e620000000a00 */
[----:B------:R-:W-:Y:S01]  /*1140*/  @!P4 LOP3.LUT R14, RZ, R8, RZ, 0x33, !PT ;  /* 0x00000008ff0ec212 */ /* 0x000fe200078e33ff */
[----:B----4-:R-:W-:Y:S01]  /*1150*/  @P0 IMAD R16, R36, R7, RZ ;  /* 0x0000000724100224 */ /* 0x010fe200078e02ff */
[----:B------:R-:W-:Y:S01]  /*1160*/  SEL R34, R34, RZ, P5 ;  /* 0x000000ff22227207 */ /* 0x000fe20002800000 */
[----:B------:R-:W-:-:S03]  /*1170*/  @P0 IMAD.WIDE.U32 R36, R36, R6, RZ ;  /* 0x0000000624240225 */ /* 0x000fc600078e00ff */
[----:B------:R-:W-:Y:S01]  /*1180*/  IADD3 R34, P3, R27, R34, RZ ;  /* 0x000000221b227210 */ /* 0x000fe20007f7e0ff */
[----:B------:R-:W4:Y:S01]  /*1190*/  @P0 LDC.64 R8, c[0x0][0x248] ;  /* 0x00009200ff080b82 */ /* 0x000f220000000a00 */
[----:B-----5:R-:W-:Y:S01]  /*11a0*/  @!P1 IMAD R32, R15, R10, RZ ;  /* 0x0000000a0f209224 */ /* 0x020fe200078e02ff */
[----:B------:R-:W-:Y:S01]  /*11b0*/  @P0 IADD3 R16, R37, R16, RZ ;  /* 0x0000001025100210 */ /* 0x000fe20007ffe0ff */
[----:B------:R-:W-:Y:S01]  /*11c0*/  @!P1 IMAD.WIDE.U32 R42, R214, R10, RZ ;  /* 0x0000000ad62a9225 */ /* 0x000fe200078e00ff */
[----:B------:R-:W-:-:S03]  /*11d0*/  @P0 MOV R18, R36 ;  /* 0x0000002400120202 */ /* 0x000fc60000000f00 */
[----:B------:R-:W-:Y:S01]  /*11e0*/  IMAD.X R28, R25, 0x1, R28, P3 ;  /* 0x00000001191c7824 */ /* 0x000fe200018e061c */
[----:B--2---:R-:W-:Y:S01]  /*11f0*/  ISETP.NE.AND P3, PT, R20, RZ, PT ;  /* 0x000000ff1400720c */ /* 0x004fe20003f65270 */
[----:B---3--:R-:W-:-:S04]  /*1200*/  @P1 IMAD.WIDE.U32 R36, R19, R12, RZ ;  /* 0x0000000c13241225 */ /* 0x008fc800078e00ff */
[C---:B------:R-:W-:Y:S02]  /*1210*/  @!P1 IMAD R12, R214.reuse, R11, R32 ;  /* 0x0000000bd60c9224 */ /* 0x040fe400078e0220 */
[----:B------:R-:W-:Y:S02]  /*1220*/  @P2 IMAD R32, R214, R33, RZ ;  /* 0x00000021d6202224 */ /* 0x000fe400078e02ff */
[----:B------:R-:W-:Y:S02]  /*1230*/  @P1 IMAD R11, R19, R13, R37 ;  /* 0x0000000d130b1224 */ /* 0x000fe400078e0225 */
[----:B------:R-:W-:Y:S01]  /*1240*/  IMAD R41, R39, R34, RZ ;  /* 0x0000002227297224 */ /* 0x000fe200078e02ff */
[----:B------:R-:W-:Y:S01]  /*1250*/  @P2 SEL R10, R32, R19, !P1 ;  /* 0x00000013200a2207 */ /* 0x000fe20004800000 */
[----:B------:R-:W-:Y:S02]  /*1260*/  @!P1 IMAD.IADD R11, R43, 0x1, R12 ;  /* 0x000000012b0b9824 */ /* 0x000fe400078e020c */
[----:B-1----:R-:W-:-:S04]  /*1270*/  IMAD.WIDE.U32 R12, R17, R4, RZ ;  /* 0x00000004110c7225 */ /* 0x002fc800078e00ff */
[----:B------:R-:W-:Y:S01]  /*1280*/  @P0 IMAD.IADD R4, R241, 0x1, R244 ;  /* 0x00000001f1040824 */ /* 0x000fe200078e02f4 */
[----:B------:R-:W-:Y:S01]  /*1290*/  SEL R37, R12, RZ, P3 ;  /* 0x000000ff0c257207 */ /* 0x000fe20001800000 */
[----:B------:R-:W-:Y:S01]  /*12a0*/  IMAD R41, R38, R28, R41 ;  /* 0x0000001c26297224 */ /* 0x000fe200078e0229 */
[----:B------:R-:W-:Y:S01]  /*12b0*/  @P1 MOV R28, R36 ;  /* 0x00000024001c1202 */ /* 0x000fe20000000f00 */
[----:B------:R-:W-:Y:S01]  /*12c0*/  @P2 IMAD R30, R211, R30, R10 ;  /* 0x0000001ed31e2224 */ /* 0x000fe200078e020a */
[----:B------:R-:W-:Y:S01]  /*12d0*/  @!P1 MOV R28, R42 ;  /* 0x0000002a001c9202 */ /* 0x000fe20000000f00 */
[----:B------:R-:W-:Y:S01]  /*12e0*/  IMAD R5, R17, R5, R13 ;  /* 0x0000000511057224 */ /* 0x000fe200078e020d */
[----:B------:R-:W-:Y:S01]  /*12f0*/  SHF.R.S32.HI R13, RZ, 0x1f, R229 ;  /* 0x0000001fff0d7819 */ /* 0x000fe200000114e5 */
[----:B------:R-:W-:Y:S02]  /*1300*/  @!P2 IMAD R10, R214, R26, R211 ;  /* 0x0000001ad60aa224 */ /* 0x000fe400078e02d3 */
[----:B------:R-:W-:-:S02]  /*1310*/  IMAD R39, R211, R29, RZ ;  /* 0x0000001dd3277224 */ /* 0x000fc400078e02ff */
[C---:B----4-:R-:W-:Y:S02]  /*1320*/  @P0 IMAD R17, R4.reuse, R9, RZ ;  /* 0x0000000904110224 */ /* 0x050fe400078e02ff */
[----:B------:R-:W-:Y:S01]  /*1330*/  @P0 IMAD.WIDE.U32 R42, R4, R8, RZ ;  /* 0x00000008042a0225 */ /* 0x000fe200078e00ff */
[----:B------:R-:W-:-:S03]  /*1340*/  SHF.R.S32.HI R32, RZ, 0x1f, R39 ;  /* 0x0000001fff207819 */ /* 0x000fc60000011427 */
[----:B------:R-:W-:Y:S01]  /*1350*/  @!P2 IMAD R30, R10, R33, RZ ;  /* 0x000000210a1ea224 */ /* 0x000fe200078e02ff */
[----:B------:R-:W-:Y:S01]  /*1360*/  SHF.R.S32.HI R10, RZ, 0x1f, R211 ;  /* 0x0000001fff0a7819 */ /* 0x000fe200000114d3 */
[----:B------:R-:W-:Y:S01]  /*1370*/  IMAD.WIDE.U32 R34, R38, R34, RZ ;  /* 0x0000002226227225 */ /* 0x000fe200078e00ff */
[----:B------:R-:W-:Y:S02]  /*1380*/  @P0 IADD3 R17, R43, R17, RZ ;  /* 0x000000112b110210 */ /* 0x000fe40007ffe0ff */
[----:B------:R-:W-:Y:S02]  /*1390*/  SEL R33, R5, RZ, P3 ;  /* 0x000000ff05217207 */ /* 0x000fe40001800000 */
        /* <DEDUP_REMOVED lines=14> */
.L_x_300:
        /* <DEDUP_REMOVED lines=13> */
.L_x_301:
        /* <DEDUP_REMOVED lines=10> */
.L_x_302:
[----:B------:R-:W-:-:S04]  /*15f0*/  IMAD R36, R214, R26, R211 ;  /* 0x0000001ad6247224 */ /* 0x000fc800078e02d3 */
[----:B------:R-:W-:-:S07]  /*1600*/  IMAD R36, R36, R31, RZ ;  /* 0x0000001f24247224 */ /* 0x000fce00078e02ff */
.L_x_303:
[----:B------:R-:W1:Y:S01]  /*1610*/  S2R R19, SR_TID.X ;  /* 0x0000000000137919 */ /* 0x000e620000002100 */
[----:B------:R-:W2:Y:S01]  /*1620*/  LDC.64 R4, c[0x0][0x420] ;  /* 0x00010800ff047b82 */ /* 0x000ea20000000a00 */
[----:B------:R-:W-:Y:S01]  /*1630*/  IMAD R26, R29, R26, RZ ;  /* 0x0000001a1d1a7224 */ /* 0x000fe200078e02ff */
[----:B------:R-:W-:Y:S01]  /*1640*/  IADD3 R40, P4, R212, R28, RZ ;  /* 0x0000001cd4287210 */ /* 0x000fe20007f9e0ff */
[----:B------:R-:W-:Y:S01]  /*1650*/  ULDC UR4, c[0x0][0x398] ;  /* 0x0000e60000047ab9 */ /* 0x000fe20000000800 */
[----:B------:R-:W-:Y:S01]  /*1660*/  SHF.R.S32.HI R213, RZ, 0x1f, R212 ;  /* 0x0000001fffd57819 */ /* 0x000fe200000114d4 */
[----:B------:R-:W-:Y:S01]  /*1670*/  IMAD.SHL.U32 R29, R26, 0x40, RZ ;  /* 0x000000401a1d7824 */ /* 0x000fe200078e00ff */
[----:B------:R-:W-:Y:S01]  /*1680*/  ULDC.64 UR6, c[0x0][0x428] ;  /* 0x00010a0000067ab9 */ /* 0x000fe20000000a00 */
[C---:B------:R-:W-:Y:S01]  /*1690*/  IMAD.IADD R36, R27.reuse, 0x1, R36 ;  /* 0x000000011b247824 */ /* 0x040fe200078e0224 */
[----:B------:R-:W-:Y:S01]  /*16a0*/  ULDC.64 UR8, c[0x0][0x210] ;  /* 0x0000840000087ab9 */ /* 0x000fe20000000a00 */
[----:B------:R-:W-:Y:S01]  /*16b0*/  IMAD.IADD R30, R27, 0x1, R30 ;  /* 0x000000011b1e7824 */ /* 0x000fe200078e021e */
[----:B------:R-:W-:Y:S01]  /*16c0*/  IADD3 R34, P2, P1, R34, R29, R39 ;  /* 0x0000001d22227210 */ /* 0x000fe2000795e027 */
[----:B------:R-:W-:Y:S01]  /*16d0*/  BSSY B1, `(.L_x_299) ;  /* 0x0000727000017945 */ /* 0x000fe20003800000 */
[----:B------:R-:W-:-:S04]  /*16e0*/  SHF.R.S32.HI R31, RZ, 0x1f, R29 ;  /* 0x0000001fff1f7819 */ /* 0x000fc8000001141d */
[----:B------:R-:W-:Y:S01]  /*16f0*/  IADD3.X R32, R41, R31, R32, P2, P1 ;  /* 0x0000001f29207210 */ /* 0x000fe200017e2420 */
[----:B------:R-:W-:Y:S01]  /*1700*/  IMAD.X R41, R213, 0x1, R11, P4 ;  /* 0x00000001d5297824 */ /* 0x000fe200020e060b */
[----:B------:R-:W-:Y:S02]  /*1710*/  IADD3 R24, P2, P1, R37, R34, R24 ;  /* 0x0000002225187210 */ /* 0x000fe4000795e018 */
[----:B------:R-:W-:Y:S02]  /*1720*/  IADD3 R34, -R242, R243, R229 ;  /* 0x000000f3f2227210 */ /* 0x000fe40007ffe1e5 */
[----:B------:R-:W-:Y:S01]  /*1730*/  IADD3 R31, P4, R210, R27, RZ ;  /* 0x0000001bd21f7210 */ /* 0x000fe20007f9e0ff */
[----:B--2---:R-:W-:Y:S01]  /*1740*/  IMAD R28, R25, R4, RZ ;  /* 0x00000004191c7224 */ /* 0x004fe200078e02ff */
[----:B------:R-:W-:Y:S01]  /*1750*/  SHF.R.S32.HI R11, RZ, 0x1f, R210 ;  /* 0x0000001fff0b7819 */ /* 0x000fe200000114d2 */
[----:B------:R-:W-:Y:S01]  /*1760*/  VIADD R34, R34, -UR4 ;  /* 0x8000000422227c36 */ /* 0x000fe20008000000 */
[----:B------:R-:W-:Y:S01]  /*1770*/  IADD3.X R22, R33, R32, R22, P2, P1 ;  /* 0x0000002021167210 */ /* 0x000fe200017e2416 */
[----:B------:R-:W-:Y:S01]  /*1780*/  IMAD R28, R27, R5, R28 ;  /* 0x000000051b1c7224 */ /* 0x000fe200078e021c */
[----:B------:R-:W-:Y:S01]  /*1790*/  IADD3.X R25, R11, R25, RZ, P4, !PT ;  /* 0x000000190b197210 */ /* 0x000fe200027fe4ff */
[----:B------:R-:W-:Y:S01]  /*17a0*/  IMAD.WIDE.U32 R40, R27, R4, R40 ;  /* 0x000000041b287225 */ /* 0x000fe200078e0028 */
[----:B-1----:R-:W-:-:S02]  /*17b0*/  SHF.R.S32.HI R38, RZ, 0x1f, R19 ;  /* 0x0000001fff267819 */ /* 0x002fc40000011413 */
[----:B------:R-:W-:Y:S01]  /*17c0*/  SHF.R.S32.HI R27, RZ, 0x1f, R34 ;  /* 0x0000001fff1b7819 */ /* 0x000fe20000011422 */
[----:B------:R-:W-:Y:S01]  /*17d0*/  IMAD.IADD R41, R41, 0x1, R28 ;  /* 0x0000000129297824 */ /* 0x000fe200078e021c */
[----:B------:R-:W-:Y:S01]  /*17e0*/  LEA.HI R29, R38, R19, RZ, 0x5 ;  /* 0x00000013261d7211 */ /* 0x000fe200078f28ff */
[----:B------:R-:W-:Y:S01]  /*17f0*/  IMAD R32, R10, UR6, RZ ;  /* 0x000000060a207c24 */ /* 0x000fe2000f8e02ff */
[----:B------:R-:W-:Y:S01]  /*1800*/  LEA.HI R27, R27, R34, RZ, 0x6 ;  /* 0x000000221b1b7211 */ /* 0x000fe200078f30ff */
[----:B------:R-:W-:Y:S01]  /*1810*/  IMAD.WIDE.U32 R34, R31, R2, R212 ;  /* 0x000000021f227225 */ /* 0x000fe200078e00d4 */
[----:B------:R-:W-:Y:S02]  /*1820*/  LOP3.LUT R38, R29, 0xffffffe0, RZ, 0xc0, !PT ;  /* 0xffffffe01d267812 */ /* 0x000fe400078ec0ff */
[----:B------:R-:W-:Y:S01]  /*1830*/  SHF.R.S32.HI R29, RZ, 0x5, R29 ;  /* 0x00000005ff1d7819 */ /* 0x000fe2000001141d */
[----:B------:R-:W-:Y:S01]  /*1840*/  IMAD.WIDE.U32 R40, R211, UR6, R40 ;  /* 0x00000006d3287c25 */ /* 0x000fe2000f8e0028 */
[----:B------:R-:W-:-:S03]  /*1850*/  SHF.R.S32.HI R227, RZ, 0x6, R27 ;  /* 0x00000006ffe37819 */ /* 0x000fc6000001141b */
[----:B------:R-:W-:Y:S01]  /*1860*/  IMAD.IADD R19, R19, 0x1, -R38 ;  /* 0x0000000113137824 */ /* 0x000fe200078e0a26 */
[----:B------:R-:W-:Y:S01]  /*1870*/  VIMNMX R227, RZ, R227, !PT ;  /* 0x000000e3ffe37248 */ /* 0x000fe20007fe0100 */
[----:B------:R-:W1:Y:S02]  /*1880*/  LDC.64 R38, c[0x0][0x478] ;  /* 0x00011e00ff267b82 */ /* 0x000e640000000a00 */
[----:B------:R-:W-:Y:S01]  /*1890*/  IMAD R19, R29, R26, R19 ;  /* 0x0000001a1d137224 */ /* 0x000fe200078e0213 */
[----:B------:R-:W-:Y:S01]  /*18a0*/  ISETP.GT.AND P4, PT, R240, R227, PT ;  /* 0x000000e3f000720c */ /* 0x000fe20003f84270 */
[----:B------:R-:W-:Y:S02]  /*18b0*/  IMAD R26, R25, R2, RZ ;  /* 0x00000002191a7224 */ /* 0x000fe400078e02ff */
[----:B------:R-:W-:Y:S01]  /*18c0*/  IMAD R25, R211, UR7, R32 ;  /* 0x00000007d3197c24 */ /* 0x000fe2000f8e0220 */
[----:B------:R-:W-:Y:S01]  /*18d0*/  IADD3 R24, P1, R19, R24, RZ ;  /* 0x0000001813187210 */ /* 0x000fe20007f3e0ff */
[----:B------:R-:W2:Y:S01]  /*18e0*/  LDC.64 R28, c[0x0][0x2b0] ;  /* 0x0000ac00ff1c7b82 */ /* 0x000ea20000000a00 */
[----:B------:R-:W-:Y:S01]  /*18f0*/  ULDC.64 UR6, c[0x0][0x400] ;  /* 0x0001000000067ab9 */ /* 0x000fe20000000a00 */
[----:B------:R-:W-:Y:S01]  /*1900*/  IMAD R26, R31, R3, R26 ;  /* 0x000000031f1a7224 */ /* 0x000fe200078e021a */
[----:B------:R-:W-:Y:S01]  /*1910*/  LEA.HI.X.SX32 R19, R19, R22, 0x1, P1 ;  /* 0x0000001613137211 */ /* 0x000fe200008f0eff */
[----:B------:R-:W-:Y:S01]  /*1920*/  IMAD.IADD R41, R41, 0x1, R25 ;  /* 0x0000000129297824 */ /* 0x000fe200078e0219 */
[----:B------:R-:W-:Y:S01]  /*1930*/  LEA R246, P1, R24, UR6, 0x2 ;  /* 0x0000000618f67c11 */ /* 0x000fe2000f8210ff */
[----:B------:R-:W-:Y:S01]  /*1940*/  VIADD R240, R240, 0xffffffff ;  /* 0xfffffffff0f07836 */ /* 0x000fe20000000000 */
[----:B------:R-:W-:-:S02]  /*1950*/  IADD3 R32, P2, R23, R34, RZ ;  /* 0x0000002217207210 */ /* 0x000fc40007f5e0ff */
[----:B------:R-:W-:Y:S01]  /*1960*/  LEA.HI.X R247, R24, UR7, R19, 0x2, P1 ;  /* 0x0000000718f77c11 */ /* 0x000fe200088f1413 */
[----:B------:R-:W-:Y:S01]  /*1970*/  ULDC.64 UR6, c[0x0][0x258] ;  /* 0x0000960000067ab9 */ /* 0x000fe20000000a00 */
[----:B------:R-:W-:Y:S01]  /*1980*/  IADD3.X R33, R21, R35, R26, P2, !PT ;  /* 0x0000002315217210 */ /* 0x000fe200017fe41a */
[----:B------:R-:W-:Y:S02]  /*1990*/  IMAD R22, R10, UR6, RZ ;  /* 0x000000060a167c24 */ /* 0x000fe4000f8e02ff */
[----:B------:R-:W-:Y:S02]  /*19a0*/  IMAD R21, R11, R4, RZ ;  /* 0x000000040b157224 */ /* 0x000fe400078e02ff */
[C---:B------:R-:W-:Y:S02]  /*19b0*/  IMAD R19, R211.reuse, UR7, R22 ;  /* 0x00000007d3137c24 */ /* 0x040fe4000f8e0216 */
[----:B------:R-:W-:Y:S01]  /*19c0*/  IMAD.WIDE.U32 R24, R211, UR6, R32 ;  /* 0x00000006d3187c25 */ /* 0x000fe2000f8e0020 */
[----:B------:R-:W-:-:S03]  /*19d0*/  ULDC.64 UR6, c[0x0][0x3e0] ;  /* 0x0000f80000067ab9 */ /* 0x000fc60000000a00 */
[----:B------:R-:W-:Y:S01]  /*19e0*/  IMAD R21, R210, R5, R21 ;  /* 0x00000005d2157224 */ /* 0x000fe200078e0215 */
[----:B------:R-:W-:Y:S01]  /*19f0*/  LEA R250, P2, R24, UR8, 0x1 ;  /* 0x0000000818fa7c11 */ /* 0x000fe2000f8408ff */
[----:B------:R-:W-:-:S04]  /*1a00*/  IMAD.WIDE.U32 R26, R210, R4, R40 ;  /* 0x00000004d21a7225 */ /* 0x000fc800078e0028 */
[----:B------:R-:W-:Y:S01]  /*1a10*/  IMAD.IADD R19, R25, 0x1, R19 ;  /* 0x0000000119137824 */ /* 0x000fe200078e0213 */
[----:B------:R-:W-:Y:S01]  /*1a20*/  IADD3 R21, R27, R21, RZ ;  /* 0x000000151b157210 */ /* 0x000fe20007ffe0ff */
[----:B-1----:R-:W-:Y:S01]  /*1a30*/  IMAD.WIDE R230, R36, 0x4, R38 ;  /* 0x0000000424e67825 */ /* 0x002fe200078e0226 */
[----:B------:R-:W-:Y:S02]  /*1a40*/  LEA R248, P1, R26, UR6, 0x1 ;  /* 0x000000061af87c11 */ /* 0x000fe4000f8208ff */
[----:B------:R-:W-:Y:S01]  /*1a50*/  LEA.HI.X R251, R24, UR9, R19, 0x1, P2 ;  /* 0x0000000918fb7c11 */ /* 0x000fe200090f0c13 */
[----:B--2---:R-:W-:Y:S01]  /*1a60*/  IMAD.WIDE R232, R30, 0x4, R28 ;  /* 0x000000041ee87825 */ /* 0x004fe200078e021c */
[----:B------:R-:W-:Y:S01]  /*1a70*/  LEA.HI.X R249, R26, UR7, R21, 0x1, P1 ;  /* 0x000000071af97c11 */ /* 0x000fe200088f0c15 */
[----:B------:R-:W-:Y:S08]  /*1a80*/  @P4 BRA `(.L_x_304) ;  /* 0x0000000800284947 */ /* 0x000ff00003800000 */
[----:B------:R-:W1:Y:S01]  /*1a90*/  @P0 LDC.64 R2, c[0x0][0x458] ;  /* 0x00011600ff020b82 */ /* 0x000e620000000a00 */
[CC--:B------:R-:W-:Y:S02]  /*1aa0*/  @P0 IADD3 R6, R241.reuse, R244.reuse, RZ ;  /* 0x000000f4f1060210 */ /* 0x0c0fe40007ffe0ff */
[----:B------:R-:W-:-:S05]  /*1ab0*/  @P0 IADD3 R16, R241, R244, RZ ;  /* 0x000000f4f1100210 */ /* 0x000fca0007ffe0ff */
[----:B------:R-:W2:Y:S01]  /*1ac0*/  @P0 LDC.64 R4, c[0x0][0x450] ;  /* 0x00011400ff040b82 */ /* 0x000ea20000000a00 */
[C---:B-1----:R-:W-:Y:S02]  /*1ad0*/  @P0 IMAD R12, R6.reuse, R3, RZ ;  /* 0x00000003060c0224 */ /* 0x042fe400078e02ff */
[----:B------:R-:W-:-:S05]  /*1ae0*/  @P0 IMAD.WIDE.U32 R6, R6, R2, RZ ;  /* 0x0000000206060225 */ /* 0x000fca00078e00ff */
[----:B------:R-:W-:Y:S01]  /*1af0*/  @P0 IADD3 R12, R7, R12, RZ ;  /* 0x0000000c070c0210 */ /* 0x000fe20007ffe0ff */
[C---:B--2---:R-:W-:Y:S01]  /*1b00*/  @P0 IMAD R8, R16.reuse, R5, RZ ;  /* 0x0000000510080224 */ /* 0x044fe200078e02ff */
[----:B------:R-:W-:Y:S01]  /*1b10*/  @P0 MOV R14, R6 ;  /* 0x00000006000e0202 */ /* 0x000fe20000000f00 */
[----:B------:R-:W-:-:S05]  /*1b20*/  @P0 IMAD.WIDE.U32 R16, R16, R4, RZ ;  /* 0x0000000410100225 */ /* 0x000fca00078e00ff */
[----:B------:R-:W-:Y:S01]  /*1b30*/  @P0 IADD3 R8, R17, R8, RZ ;  /* 0x0000000811080210 */ /* 0x000fe20007ffe0ff */
        /* <DEDUP_REMOVED lines=12> */
.L_x_305:
        /* <DEDUP_REMOVED lines=12> */
.L_x_306:
[-C--:B------:R-:W-:Y:S01]  /*1cc0*/  IMAD R6, R13, R4.reuse, RZ ;  /* 0x000000040d067224 */ /* 0x080fe200078e02ff */
[----:B------:R-:W-:Y:S01]  /*1cd0*/  ULDC.64 UR6, c[0x0][0x468] ;  /* 0x00011a0000067ab9 */ /* 0x000fe20000000a00 */
[----:B------:R-:W-:Y:S01]  /*1ce0*/  IMAD.WIDE.U32 R18, R229, R4, R212 ;  /* 0x00000004e5127225 */ /* 0x000fe200078e00d4 */
[----:B------:R-:W-:Y:S03]  /*1cf0*/  BSSY B0, `(.L_x_307) ;  /* 0x000001d000007945 */ /* 0x000fe60003800000 */
[----:B------:R-:W-:Y:S01]  /*1d00*/  IMAD R9, R217, -0x40, R242 ;  /* 0xffffffc0d9097824 */ /* 0x000fe200078e02f2 */
[----:B------:R-:W-:Y:S01]  /*1d10*/  IADD3 R16, P0, R16, R18, RZ ;  /* 0x0000001210107210 */ /* 0x000fe20007f1e0ff */
[----:B------:R-:W-:Y:S01]  /*1d20*/  IMAD R7, R229, R5, R6 ;  /* 0x00000005e5077224 */ /* 0x000fe200078e0206 */
[C---:B------:R-:W-:Y:S02]  /*1d30*/  IADD3 R6, R210.reuse, 0x20, RZ ;  /* 0x00000020d2067810 */ /* 0x040fe40007ffe0ff */
[----:B------:R-:W-:-:S02]  /*1d40*/  ISETP.GE.AND P4, PT, R210, R9, PT ;  /* 0x00000009d200720c */ /* 0x000fc40003f86270 */
[----:B------:R-:W-:Y:S01]  /*1d50*/  IADD3.X R17, R8, R19, R7, P0, !PT ;  /* 0x0000001308117210 */ /* 0x000fe200007fe407 */
[----:B------:R-:W-:Y:S01]  /*1d60*/  IMAD R8, R10, UR6, RZ ;  /* 0x000000060a087c24 */ /* 0x000fe2000f8e02ff */
[----:B------:R-:W-:-:S03]  /*1d70*/  ISETP.GE.AND P3, PT, R6, R9, PT ;  /* 0x000000090600720c */ /* 0x000fc60003f66270 */
        /* <DEDUP_REMOVED lines=9> */
[----:B------:R-:W-:Y:S01]  /*1e10*/  IMAD R6, R210, R5, R6 ;  /* 0x00000005d2067224 */ /* 0x000fe200078e0206 */
        /* <DEDUP_REMOVED lines=10> */
.L_x_308:
[----:B------:R-:W-:Y:S05]  /*1ec0*/  BSYNC B0 ;  /* 0x0000000000007941 */ /* 0x000fea0003800000 */
.L_x_307:
[----:B------:R-:W-:Y:S04]  /*1ed0*/  BSSY B0, `(.L_x_309) ;  /* 0x0000014000007945 */ /* 0x000fe80003800000 */
        /* <DEDUP_REMOVED lines=19> */
.L_x_310:
[----:B------:R-:W-:Y:S05]  /*2010*/  BSYNC B0 ;  /* 0x0000000000007941 */ /* 0x000fea0003800000 */
.L_x_309:
[-C--:B------:R-:W-:Y:S01]  /*2020*/  IMAD.WIDE.U32 R6, R229, R2.reuse, R212 ;  /* 0x00000002e5067225 */ /* 0x080fe200078e00d4 */
[----:B------:R-:W-:Y:S01]  /*2030*/  ULDC.64 UR6, c[0x0][0x470] ;  /* 0x00011c0000067ab9 */ /* 0x000fe20000000a00 */
[----:B------:R-:W-:Y:S02]  /*2040*/  BSSY B0, `(.L_x_311) ;  /* 0x000001a000007945 */ /* 0x000fe40003800000 */
[----:B--2---:R-:W-:Y:S01]  /*2050*/  IMAD R4, R13, R2, RZ ;  /* 0x000000020d047224 */ /* 0x004fe200078e02ff */
        /* <DEDUP_REMOVED lines=24> */
.L_x_312:
[----:B------:R-:W-:Y:S05]  /*21e0*/  BSYNC B0 ;  /* 0x0000000000007941 */ /* 0x000fea0003800000 */
.L_x_311:
        /* <DEDUP_REMOVED lines=8> */
[----:B------:R-:W-:-:S04]  /*2270*/  IMAD.WIDE.U32 R6, R4, R2, R6 ;  /* 0x0000000204067225 */ /* 0x000fc800078e0006 */
[----:B------:R-:W-:Y:S01]  /*2280*/  IMAD R11, R11, R2, RZ ;  /* 0x000000020b0b7224 */ /* 0x000fe200078e02ff */
[----:B------:R-:W-:-:S03]  /*2290*/  LEA R2, P2, R6, UR6, 0x1 ;  /* 0x0000000606027c11 */ /* 0x000fc6000f8408ff */
[----:B------:R-:W-:-:S04]  /*22a0*/  IMAD R11, R4, R3, R11 ;  /* 0x00000003040b7224 */ /* 0x000fc800078e020b */
[----:B------:R-:W-:-:S05]  /*22b0*/  IMAD.IADD R11, R7, 0x1, R11 ;  /* 0x00000001070b7824 */ /* 0x000fca00078e020b */
[----:B------:R-:W-:-:S05]  /*22c0*/  LEA.HI.X R3, R6, UR7, R11, 0x1, P2 ;  /* 0x0000000706037c11 */ /* 0x000fca00090f0c0b */
[----:B------:R3:W-:Y:S04]  /*22d0*/  @!P1 STG.E.128 desc[UR14][R2.64], RZ ;  /* 0x000000ff02009986 */ /* 0x0007e8000c101d0e */
[----:B------:R3:W-:Y:S01]  /*22e0*/  @!P0 STG.E.128 desc[UR14][R2.64+0x80], RZ ;  /* 0x000080ff02008986 */ /* 0x0007e2000c101d0e */
[----:B------:R-:W-:-:S13]  /*22f0*/  ISETP.GE.AND P0, PT, R215, UR4, PT ;  /* 0x00000004d7007c0c */ /* 0x000fda000bf06270 */
[----:B------:R-:W-:Y:S05]  /*2300*/  @P0 BRA `(.L_x_313) ;  /* 0x00000064008c0947 */ /* 0x000fea0003800000 */
[----:B------:R4:W-:Y:S01]  /*2310*/  STG.E.128 desc[UR14][R2.64+0x100], RZ ;  /* 0x000100ff02007986 */ /* 0x0009e2000c101d0e */
[----:B------:R-:W-:Y:S05]  /*2320*/  BRA `(.L_x_313) ;  /* 0x0000006400847947 */ /* 0x000fea0003800000 */
.L_x_304:
[----:B------:R-:W-:Y:S01]  /*2330*/  @P3 BAR.SYNC.DEFER_BLOCKING 0x0 ;  /* 0x0000000000003b1d */ /* 0x000fe20000010000 */
[C---:B------:R-:W-:Y:S01]  /*2340*/  IMAD R10, R240.reuse, -0x40, R243 ;  /* 0xffffffc0f00a7824 */ /* 0x040fe200078e02f3 */
[----:B------:R-:W-:Y:S01]  /*2350*/  LEA.HI R23, R240, R240, RZ, 0x1 ;  /* 0x000000f0f0177211 */ /* 0x000fe200078f08ff */
[----:B------:R-:W-:-:S03]  /*2360*/  VIADD R15, R210, 0x20 ;  /* 0x00000020d20f7836 */ /* 0x000fc60000000000 */
[-C--:B------:R-:W-:Y:S01]  /*2370*/  ISETP.GE.AND P5, PT, R210, R10.reuse, PT ;  /* 0x0000000ad200720c */ /* 0x080fe20003fa6270 */
[----:B------:R-:W-:Y:S01]  /*2380*/  BSSY B0, `(.L_x_314) ;  /* 0x000001c000007945 */ /* 0x000fe20003800000 */
        /* <DEDUP_REMOVED lines=27> */
.L_x_315:
[----:B------:R-:W-:Y:S05]  /*2540*/  BSYNC B0 ;  /* 0x0000000000007941 */ /* 0x000fea0003800000 */
.L_x_314:
[----:B------:R4:W-:Y:S01]  /*2550*/  @P4 STS.128 [R219+0xd000], RZ ;  /* 0x00d000ffdb004388 */ /* 0x0009e20000000c00 */
[----:B------:R-:W-:Y:S01]  /*2560*/  ISETP.NE.AND P0, PT, R22, 0x1, PT ;  /* 0x000000011600780c */ /* 0x000fe20003f05270 */
[----:B------:R-:W-:Y:S01]  /*2570*/  VIADD R22, R209, 0x3000 ;  /* 0x00003000d1167836 */ /* 0x000fe20000000000 */
[----:B------:R-:W-:Y:S01]  /*2580*/  BSSY B0, `(.L_x_316) ;  /* 0x0000023000007945 */ /* 0x000fe20003800000 */
[----:B------:R4:W-:Y:S03]  /*2590*/  @P4 STS.128 [R219+0xf000], RZ ;  /* 0x00f000ffdb004388 */ /* 0x0009e60000000c00 */
[----:B------:R-:W-:Y:S01]  /*25a0*/  SEL R239, R22, R209, !P0 ;  /* 0x000000d116ef7207 */ /* 0x000fe20004000000 */
[----:B------:R4:W-:Y:S01]  /*25b0*/  @P4 STS.128 [R219+0x11000], RZ ;  /* 0x011000ffdb004388 */ /* 0x0009e20000000c00 */
[----:B------:R-:W-:Y:S05]  /*25c0*/  @P4 BRA `(.L_x_317) ;  /* 0x0000000000784947 */ /* 0x000fea0003800000 */
        /* <DEDUP_REMOVED lines=30> */
.L_x_317:
[----:B------:R-:W-:Y:S05]  /*27b0*/  BSYNC B0 ;  /* 0x0000000000007941 */ /* 0x000fea0003800000 */
.L_x_316:
        /* <DEDUP_REMOVED lines=16> */
.L_x_319:
        /* <DEDUP_REMOVED lines=29> */
.L_x_320:
[----:B------:R-:W-:Y:S05]  /*2a90*/  BSYNC B0 ;  /* 0x0000000000007941 */ /* 0x000fea0003800000 */
.L_x_318:
        /* <DEDUP_REMOVED lines=17> */
.L_x_322:
        /* <DEDUP_REMOVED lines=37> */
.L_x_323:
[----:B------:R-:W-:Y:S05]  /*2e00*/  BSYNC B0 ;  /* 0x0000000000007941 */ /* 0x000fea0003800000 */
.L_x_321:
[----:B-1----:R-:W-:Y:S01]  /*2e10*/  IMAD R2, R217, -0x40, R242 ;  /* 0xffffffc0d9027824 */ /* 0x002fe200078e02f2 */
[----:B------:R-:W-:Y:S01]  /*2e20*/  ULDC.64 UR6, c[0x0][0x260] ;  /* 0x0000980000067ab9 */ /* 0x000fe20000000a00 */
[-C--:B------:R-:W-:Y:S01]  /*2e30*/  IMAD R4, R13, R8.reuse, RZ ;  /* 0x000000080d047224 */ /* 0x080fe200078e02ff */
[----:B------:R-:W-:Y:S01]  /*2e40*/  BSSY B0, `(.L_x_324) ;  /* 0x0000038000007945 */ /* 0x000fe20003800000 */
[----:B------:R-:W-:Y:S01]  /*2e50*/  IMAD.WIDE.U32 R22, R229, R8, R212 ;  /* 0x00000008e5167225 */ /* 0x000fe200078e00d4 */
[-C--:B------:R-:W-:Y:S02]  /*2e60*/  ISETP.GE.AND P1, PT, R210, R2.reuse, PT ;  /* 0x00000002d200720c */ /* 0x080fe40003f26270 */
[----:B------:R-:W-:Y:S01]  /*2e70*/  ISETP.GE.AND P4, PT, R15, R2, PT ;  /* 0x000000020f00720c */ /* 0x000fe20003f86270 */
[----:B------:R-:W-:Y:S01]  /*2e80*/  IMAD R4, R229, R9, R4 ;  /* 0x00000009e5047224 */ /* 0x000fe200078e0204 */
[----:B------:R-:W-:Y:S01]  /*2e90*/  IADD3 R22, P2, R20, R22, RZ ;  /* 0x0000001614167210 */ /* 0x000fe20007f5e0ff */
[-C--:B------:R-:W-:Y:S01]  /*2ea0*/  IMAD R20, R13, R6.reuse, RZ ;  /* 0x000000060d147224 */ /* 0x080fe200078e02ff */
[----:B------:R-:W-:Y:S01]  /*2eb0*/  IADD3 R13, R207, 0x8, RZ ;  /* 0x00000008cf0d7810 */ /* 0x000fe20007ffe0ff */
[----:B------:R-:W-:Y:S01]  /*2ec0*/  IMAD.WIDE.U32 R24, R229, R6, R212 ;  /* 0x00000006e5187225 */ /* 0x000fe200078e00d4 */
[----:B------:R-:W-:-:S03]  /*2ed0*/  IADD3.X R23, R17, R23, R4, P2, !PT ;  /* 0x0000001711177210 */ /* 0x000fc600017fe404 */
[----:B------:R-:W-:Y:S01]  /*2ee0*/  IMAD R5, R12, UR6, RZ ;  /* 0x000000060c057c24 */ /* 0x000fe2000f8e02ff */
[----:B------:R-:W-:Y:S01]  /*2ef0*/  IADD3 R18, P2, R18, R24, RZ ;  /* 0x0000001812127210 */ /* 0x000fe20007f5e0ff */
[----:B------:R1:W-:Y:S01]  /*2f00*/  @P1 STS.128 [R219+0x12000], RZ ;  /* 0x012000ffdb001388 */ /* 0x0003e20000000c00 */
[----:B------:R-:W-:Y:S02]  /*2f10*/  IMAD R3, R229, R7, R20 ;  /* 0x00000007e5037224 */ /* 0x000fe400078e0214 */
[C---:B------:R-:W-:Y:S01]  /*2f20*/  IMAD R5, R14.reuse, UR7, R5 ;  /* 0x000000070e057c24 */ /* 0x040fe2000f8e0205 */
[----:B------:R1:W-:Y:S01]  /*2f30*/  @P1 STS.128 [R219+0x14000], RZ ;  /* 0x014000ffdb001388 */ /* 0x0003e20000000c00 */
[----:B------:R-:W-:Y:S01]  /*2f40*/  IMAD.WIDE.U32 R20, R14, UR6, R22 ;  /* 0x000000060e147c25 */ /* 0x000fe2000f8e0016 */
[----:B------:R-:W-:Y:S02]  /*2f50*/  IADD3.X R19, R16, R25, R3, P2, !PT ;  /* 0x0000001910137210 */ /* 0x000fe400017fe403 */
        /* <DEDUP_REMOVED lines=38> */
.L_x_325:
[----:B------:R-:W-:Y:S05]  /*31c0*/  BSYNC B0 ;  /* 0x0000000000007941 */ /* 0x000fea0003800000 */
.L_x_324:
        /* <DEDUP_REMOVED lines=16> */
[----:B------:R1:W-:Y:S06]  /*32d0*/  @P6 STS.128 [R219+0x13000], RZ ;  /* 0x013000ffdb006388 */ /* 0x0003ec0000000c00 */
[----:B------:R-:W5:Y:S01]  /*32e0*/  @!P5 LDC.64 R2, c[0x0][0x218] ;  /* 0x00008600ff02db82 */ /* 0x000f620000000a00 */
[----:B-1----:R-:W-:Y:S01]  /*32f0*/  @!P6 LEA R8, P3, R20, R4, 0x1 ;  /* 0x000000041408e211 */ /* 0x002fe200078608ff */
[----:B------:R-:W-:-:S05]  /*3300*/  IMAD.IADD R4, R21, 0x1, R17 ;  /* 0x0000000115047824 */ /* 0x000fca00078e0211 */
        /* <DEDUP_REMOVED lines=21> */
.L_x_327:
[----:B------:R-:W-:Y:S05]  /*3460*/  BSYNC B0 ;  /* 0x0000000000007941 */ /* 0x000fea0003800000 */
.L_x_326:
        /* <DEDUP_REMOVED lines=52> */
.L_x_329:
[----:B------:R-:W-:Y:S05]  /*37b0*/  BSYNC B0 ;  /* 0x0000000000007941 */ /* 0x000fea0003800000 */
.L_x_328:
        /* <DEDUP_REMOVED lines=42> */
.L_x_331:
[----:B------:R-:W-:Y:S05]  /*3a60*/  BSYNC B0 ;  /* 0x0000000000007941 */ /* 0x000fea0003800000 */
.L_x_330:
[----:B------:R-:W2:Y:S01]  /*3a70*/  LDC R237, c[0x0][0x394] ;  /* 0x0000e500ffed7b82 */ /* 0x000ea20000000800 */
[----:B------:R-:W-:Y:S01]  /*3a80*/  IMAD.MOV.U32 R194, RZ, RZ, 0x20 ;  /* 0x00000020ffc27424 */ /* 0x000fe200078e00ff */
[----:B------:R-:W-:Y:S01]  /*3a90*/  R2P PR, R208, 0x6 ;  /* 0x00000006d0007804 */ /* 0x000fe20000000000 */
[----:B------:R-:W-:Y:S01]  /*3aa0*/  ULDC UR6, c[0x0][0x2d0] ;  /* 0x0000b40000067ab9 */ /* 0x000fe20000000800 */
[----:B------:R-:W-:Y:S01]  /*3ab0*/  ULDC UR7, c[0x0][0x398] ;  /* 0x0000e60000077ab9 */ /* 0x000fe20000000800 */
[----:B------:R2:W5:Y:S03]  /*3ac0*/  @!P6 LDG.E R236, desc[UR14][R12.64] ;  /* 0x0000000e0cece981 */ /* 0x000566000c1e1900 */
[----:B------:R-:W2:Y:S01]  /*3ad0*/  LDC R225, c[0x0][0x394] ;  /* 0x0000e500ffe17b82 */ /* 0x000ea20000000800 */
[----:B------:R-:W-:Y:S01]  /*3ae0*/  IMAD.MOV.U32 R193, RZ, RZ, 0x40 ;  /* 0x00000040ffc17424 */ /* 0x000fe200078e00ff */
[----:B------:R-:W-:Y:S01]  /*3af0*/  SEL R194, R194, 0xffffffe0, !P1 ;  /* 0xffffffe0c2c27807 */ /* 0x000fe20004800000 */
[----:B-1----:R-:W-:Y:S01]  /*3b00*/  VIADD R3, R204, 0x3000 ;  /* 0x00003000cc037836 */ /* 0x002fe20000000000 */
[----:B------:R1:W5:Y:S04]  /*3b10*/  @!P5 LDG.E R238, desc[UR14][R12.64+0x20] ;  /* 0x0000200e0ceed981 */ /* 0x000368000c1e1900 */
[----:B------:R-:W0:Y:S01]  /*3b20*/  LDGDEPBAR ;  /* 0x00000000000079af */ /* 0x000e220000000000 */
[----:B------:R-:W-:-:S02]  /*3b30*/  VIADD R2, R203, 0x3000 ;  /* 0x00003000cb027836 */ /* 0x000fc40000000000 */
[----:B------:R-:W-:Y:S01]  /*3b40*/  IMAD.IADD R226, R229, 0x1, R243 ;  /* 0x00000001e5e27824 */ /* 0x000fe200078e02f3 */
[----:B------:R-:W-:Y:S01]  /*3b50*/  SEL R193, R193, 0xffffffc0, !P2 ;  /* 0xffffffc0c1c17807 */ /* 0x000fe20005000000 */
[----:B------:R-:W-:Y:S01]  /*3b60*/  IMAD.IADD R192, R197, 0x1, R194 ;  /* 0x00000001c5c07824 */ /* 0x000fe200078e02c2 */
[----:B------:R-:W-:Y:S01]  /*3b70*/  SEL R196, R3, R204, !P0 ;  /* 0x000000cc03c47207 */ /* 0x000fe20004000000 */
[----:B------:R-:W-:Y:S01]  /*3b80*/  IMAD.MOV.U32 R234, RZ, RZ, R239 ;  /* 0x000000ffffea7224 */ /* 0x000fe200078e00ef */
[----:B------:R-:W-:Y:S02]  /*3b90*/  SEL R195, R2, R203, !P0 ;  /* 0x000000cb02c37207 */ /* 0x000fe40004000000 */
[----:B------:R-:W-:Y:S02]  /*3ba0*/  CS2R R142, SRZ ;  /* 0x00000000008e7805 */ /* 0x000fe4000001ff00 */
[----:B------:R-:W-:Y:S02]  /*3bb0*/  IADD3 R245, -R242, 0x40, R226 ;  /* 0x00000040f2f57810 */ /* 0x000fe40007ffe1e2 */
        /* <DEDUP_REMOVED lines=52> */
[----:B------:R-:W-:Y:S01]  /*3f00*/  VIADD R245, R245, -UR4 ;  /* 0x80000004f5f57c36 */ /* 0x000fe20008000000 */
[----:B-12---:R-:W-:-:S06]  /*3f10*/  ULDC UR4, c[0x0][0x2dc] ;  /* 0x0000b70000047ab9 */ /* 0x006fcc0000000800 */
.L_x_336:
[----:B------:R-:W0:Y:S01]  /*3f20*/  LDGDEPBAR ;  /* 0x00000000000079af */ /* 0x000e220000000000 */
[C---:B------:R-:W-:Y:S01]  /*3f30*/  IMAD.IADD R94, R196.reuse, 0x1, R194 ;  /* 0x00000001c45e7824 */ /* 0x040fe200078e02c2 */
[----:B------:R-:W-:Y:S01]  /*3f40*/  IADD3 R93, R196, R193, RZ ;  /* 0x000000c1c45d7210 */ /* 0x000fe20007ffe0ff */
[----:B------:R-:W-:Y:S01]  /*3f50*/  IMAD.MOV.U32 R95, RZ, RZ, R225 ;  /* 0x000000ffff5f7224 */ /* 0x000fe200078e00e1 */
[----:B------:R-:W-:Y:S01]  /*3f60*/  IADD3 R96, P0, R235, R230, RZ ;  /* 0x000000e6eb607210 */ /* 0x000fe20007f1e0ff */
[----:B------:R-:W-:Y:S04]  /*3f70*/  IMAD.IADD R92, R94, 0x1, R193 ;  /* 0x000000015e5c7824 */ /* 0x000fe800078e02c1 */
[----:B------:R-:W-:Y:S01]  /*3f80*/  IMAD.X R97, R218, 0x1, R231, P0 ;  /* 0x00000001da617824 */ /* 0x000fe200000e06e7 */
[----:B------:R-:W-:Y:S04]  /*3f90*/  DEPBAR.LE SB0, 0x0 ;  /* 0x000080000000791a */ /* 0x000fe80000000000 */
[----:B------:R-:W-:Y:S06]  /*3fa0*/  BAR.SYNC.DEFER_BLOCKING 0x0 ;  /* 0x0000000000007b1d */ /* 0x000fec0000010000 */
[----:B------:R-:W-:Y:S04]  /*3fb0*/  LDSM.16.M88.4 R20, [R196] ;  /* 0x00000000c414783b */ /* 0x000fe80000000200 */
[----:B------:R-:W1:Y:S04]  /*3fc0*/  LDSM.16.M88.4 R24, [R202+UR5+0x12000] ;  /* 0x01200005ca18783b */ /* 0x000e680008000200 */
[----:B------:R-:W2:Y:S04]  /*3fd0*/  LDSM.16.M88.4 R28, [R202+UR5+0x12800] ;  /* 0x01280005ca1c783b */ /* 0x000ea80008000200 */
[----:B------:R-:W-:Y:S04]  /*3fe0*/  LDSM.16.M88.4 R32, [R94] ;  /* 0x000000005e20783b */ /* 0x000fe80000000200 */
[----:B------:R-:W3:Y:S04]  /*3ff0*/  LDSM.16.M88.4 R84, [R201] ;  /* 0x00000000c954783b */ /* 0x000ee80000000200 */
[----:B------:R-:W4:Y:S04]  /*4000*/  LDSM.16.M88.4 R88, [R201+0x800] ;  /* 0x00080000c958783b */ /* 0x000f280000000200 */
[----:B-----5:R-:W5:Y:S04]  /*4010*/  LDG.E R165, desc[UR14][R96.64] ;  /* 0x0000000e60a57981 */ /* 0x020f68000c1e1900 */
[----:B------:R2:W5:Y:S01]  /*4020*/  LDG.E R164, desc[UR14][R96.64+0x20] ;  /* 0x0000200e60a47981 */ /* 0x000562000c1e1900 */
[C---:B-1----:R-:W-:Y:S06]  /*4030*/  HMMA.16816.F32.BF16 R4, R20.reuse, R24, RZ ;  /* 0x000000181404723c */ /* 0x042fec00000418ff */
[C---:B------:R-:W-:Y:S01]  /*4040*/  HMMA.16816.F32.BF16 R8, R20.reuse, R26, RZ ;  /* 0x0000001a1408723c */ /* 0x040fe200000418ff */
[----:B------:R-:W-:Y:S01]  /*4050*/  LDSM.16.M88.4 R24, [R200] ;  /* 0x00000000c818783b */ /* 0x000fe20000000200 */
[----:B--2---:R-:W-:Y:S04]  /*4060*/  SHF.L.U32 R96, R240, 0x6, RZ ;  /* 0x00000006f0607819 */ /* 0x004fe800000006ff */
[C---:B------:R-:W-:Y:S01]  /*4070*/  HMMA.16816.F32.BF16 R12, R20.reuse, R28, RZ ;  /* 0x0000001c140c723c */ /* 0x040fe200000418ff */
[----:B------:R-:W-:Y:S05]  /*4080*/  ISETP.GE.AND P0, PT, R96, R245, PT ;  /* 0x000000f56000720c */ /* 0x000fea0003f06270 */
[----:B------:R-:W-:Y:S01]  /*4090*/  HMMA.16816.F32.BF16 R16, R20, R30, RZ ;  /* 0x0000001e1410723c */ /* 0x000fe200000418ff */
[----:B------:R-:W1:Y:S04]  /*40a0*/  LDSM.16.M88.4 R20, [R93] ;  /* 0x000000005d14783b */ /* 0x000e680000000200 */
[----:B------:R-:W2:Y:S01]  /*40b0*/  LDSM.16.M88.4 R28, [R200+0x800] ;  /* 0x00080000c81c783b */ /* 0x000ea20000000200 */
[C---:B---3--:R-:W-:Y:S06]  /*40c0*/  HMMA.16816.F32.BF16 R4, R32.reuse, R84, R4 ;  /* 0x000000542004723c */ /* 0x048fec0000041804 */
[C---:B------:R-:W-:Y:S01]  /*40d0*/  HMMA.16816.F32.BF16 R8, R32.reuse, R86, R8 ;  /* 0x000000562008723c */ /* 0x040fe20000041808 */
[----:B------:R-:W-:Y:S05]  /*40e0*/  LDSM.16.M88.4 R84, [R199] ;  /* 0x00000000c754783b */ /* 0x000fea0000000200 */
[C---:B----4-:R-:W-:Y:S06]  /*40f0*/  HMMA.16816.F32.BF16 R12, R32.reuse, R88, R12 ;  /* 0x00000058200c723c */ /* 0x050fec000004180c */
[----:B------:R-:W-:Y:S01]  /*4100*/  HMMA.16816.F32.BF16 R16, R32, R90, R16 ;  /* 0x0000005a2010723c */ /* 0x000fe20000041810 */
[----:B------:R-:W3:Y:S04]  /*4110*/  LDSM.16.M88.4 R32, [R92] ;  /* 0x000000005c20783b */ /* 0x000ee80000000200 */
[----:B------:R-:W4:Y:S01]  /*4120*/  LDSM.16.M88.4 R88, [R199+0x800] ;  /* 0x00080000c758783b */ /* 0x000f220000000200 */
[C---:B-1----:R-:W-:Y:S06]  /*4130*/  HMMA.16816.F32.BF16 R4, R20.reuse, R24, R4 ;  /* 0x000000181404723c */ /* 0x042fec0000041804 */
[C---:B------:R-:W-:Y:S01]  /*4140*/  HMMA.16816.F32.BF16 R8, R20.reuse, R26, R8 ;  /* 0x0000001a1408723c */ /* 0x040fe20000041808 */
[----:B------:R-:W-:Y:S05]  /*4150*/  LDSM.16.M88.4 R24, [R202+UR5+0x14000] ;  /* 0x01400005ca18783b */ /* 0x000fea0008000200 */
[C---:B--2---:R-:W-:Y:S06]  /*4160*/  HMMA.16816.F32.BF16 R12, R20.reuse, R28, R12 ;  /* 0x0000001c140c723c */ /* 0x044fec000004180c */
[----:B------:R-:W-:Y:S01]  /*4170*/  HMMA.16816.F32.BF16 R16, R20, R30, R16 ;  /* 0x0000001e1410723c */ /* 0x000fe20000041810 */
[----:B------:R-:W1:Y:S04]  /*4180*/  LDSM.16.M88.4 R20, [R196+0x2000] ;  /* 0x00200000c414783b */ /* 0x000e680000000200 */
[----:B------:R-:W2:Y:S01]  /*4190*/  LDSM.16.M88.4 R28, [R202+UR5+0x14800] ;  /* 0x01480005ca1c783b */ /* 0x000ea20008000200 */
[C---:B---3--:R-:W-:Y:S06]  /*41a0*/  HMMA.16816.F32.BF16 R4, R32.reuse, R84, R4 ;  /* 0x000000542004723c */ /* 0x048fec0000041804 */
[C---:B------:R-:W-:Y:S01]  /*41b0*/  HMMA.16816.F32.BF16 R8, R32.reuse, R86, R8 ;  /* 0x000000562008723c */ /* 0x040fe20000041808 */
[----:B------:R-:W-:Y:S05]  /*41c0*/  LDSM.16.M88.4 R84, [R201+0x2000] ;  /* 0x00200000c954783b */ /* 0x000fea0000000200 */
[C---:B----4-:R-:W-:Y:S06]  /*41d0*/  HMMA.16816.F32.BF16 R12, R32.reuse, R88, R12 ;  /* 0x00000058200c723c */ /* 0x050fec000004180c */
[----:B------:R-:W-:Y:S01]  /*41e0*/  HMMA.16816.F32.BF16 R16, R32, R90, R16 ;  /* 0x0000005a2010723c */ /* 0x000fe20000041810 */
[----:B------:R-:W3:Y:S04]  /*41f0*/  LDSM.16.M88.4 R32, [R94+0x2000] ;  /* 0x002000005e20783b */ /* 0x000ee80000000200 */
[----:B------:R-:W4:Y:S01]  /*4200*/  LDSM.16.M88.4 R88, [R201+0x2800] ;  /* 0x00280000c958783b */ /* 0x000f220000000200 */
[C---:B-1----:R-:W-:Y:S06]  /*4210*/  HMMA.16816.F32.BF16 R4, R20.reuse, R24, R4 ;  /* 0x000000181404723c */ /* 0x042fec0000041804 */
[C---:B------:R-:W-:Y:S01]  /*4220*/  HMMA.16816.F32.BF16 R8, R20.reuse, R26, R8 ;  /* 0x0000001a1408723c */ /* 0x040fe20000041808 */
[----:B------:R-:W-:Y:S05]  /*4230*/  LDSM.16.M88.4 R24, [R200+0x2000] ;  /* 0x00200000c818783b */ /* 0x000fea0000000200 */
[C---:B--2---:R-:W-:Y:S06]  /*4240*/  HMMA.16816.F32.BF16 R12, R20.reuse, R28, R12 ;  /* 0x0000001c140c723c */ /* 0x044fec000004180c */
[----:B------:R-:W-:Y:S01]  /*4250*/  HMMA.16816.F32.BF16 R16, R20, R30, R16 ;  /* 0x0000001e1410723c */ /* 0x000fe20000041810 */
[----:B------:R-:W1:Y:S04]  /*4260*/  LDSM.16.M88.4 R20, [R93+0x2000] ;  /* 0x002000005d14783b */ /* 0x000e680000000200 */
[----:B------:R-:W2:Y:S01]  /*4270*/  LDSM.16.M88.4 R28, [R200+0x2800] ;  /* 0x00280000c81c783b */ /* 0x000ea20000000200 */
        /* <DEDUP_REMOVED lines=36> */
[C---:B------:R-:W-:Y:S06]  /*44c0*/  HMMA.16816.F32.BF16 R8, R20.reuse, R26, R8 ;  /* 0x0000001a1408723c */ /* 0x040fec0000041808 */
[C---:B--2---:R-:W-:Y:S06]  /*44d0*/  HMMA.16816.F32.BF16 R12, R20.reuse, R28, R12 ;  /* 0x0000001c140c723c */ /* 0x044fec000004180c */
[----:B------:R-:W-:Y:S06]  /*44e0*/  HMMA.16816.F32.BF16 R16, R20, R30, R16 ;  /* 0x0000001e1410723c */ /* 0x000fec0000041810 */
[C---:B---3--:R-:W-:Y:S06]  /*44f0*/  HMMA.16816.F32.BF16 R4, R32.reuse, R84, R4 ;  /* 0x000000542004723c */ /* 0x048fec0000041804 */
[C---:B------:R-:W-:Y:S06]  /*4500*/  HMMA.16816.F32.BF16 R8, R32.reuse, R86, R8 ;  /* 0x000000562008723c */ /* 0x040fec0000041808 */
[C---:B----4-:R-:W-:Y:S06]  /*4510*/  HMMA.16816.F32.BF16 R12, R32.reuse, R88, R12 ;  /* 0x00000058200c723c */ /* 0x050fec000004180c */
[----:B------:R-:W-:Y:S01]  /*4520*/  HMMA.16816.F32.BF16 R16, R32, R90, R16 ;  /* 0x0000005a2010723c */ /* 0x000fe20000041810 */
[----:B------:R-:W-:Y:S11]  /*4530*/  @!UPT UIADD3 URZ, URZ, URZ, URZ ;  /* 0x0000003f3f3ff290 */ /* 0x000ff6000fffe03f */
[----:B------:R-:W-:Y:S01]  /*4540*/  @!UPT UIADD3 URZ, URZ, URZ, URZ ;  /* 0x0000003f3f3ff290 */ /* 0x000fe2000fffe03f */
[----:B------:R-:W-:Y:S11]  /*4550*/  @!P0 BRA `(.L_x_332) ;  /* 0x0000000000208947 */ /* 0x000ff60003800000 */
[----:B------:R-:W-:Y:S01]  /*4560*/  VIADD R20, R96, 0x40 ;  /* 0x0000004060147836 */ /* 0x000fe20000000000 */
[----:B------:R-:W-:Y:S01]  /*4570*/  IADD3 R21, R237, R226, -R242 ;  /* 0x000000e2ed157210 */ /* 0x000fe20007ffe8f2 */
[----:B------:R-:W-:Y:S02]  /*4580*/  VIADD R23, R229, 0x40 ;  /* 0x00000040e5177836 */ /* 0x000fe40000000000 */
[----:B------:R-:W-:Y:S01]  /*4590*/  IMAD.MOV.U32 R95, RZ, RZ, R237 ;  /* 0x000000ffff5f7224 */ /* 0x000fe200078e00ed */
[----:B------:R-:W-:Y:S02]  /*45a0*/  ISETP.GE.AND P1, PT, R20, R21, PT ;  /* 0x000000151400720c */ /* 0x000fe40003f26270 */
[----:B------:R-:W-:Y:S11]  /*45b0*/  ISETP.LT.AND P0, PT, R23, R242, PT ;  /* 0x000000f21700720c */ /* 0x000ff60003f01270 */
[----:B------:R-:W-:Y:S02]  /*45c0*/  @!UPT UIADD3 URZ, URZ, URZ, URZ ;  /* 0x0000003f3f3ff290 */ /* 0x000fe4000fffe03f */
[----:B------:R-:W-:Y:S05]  /*45d0*/  @!P1 BRA P0, `(.L_x_333) ;  /* 0x00000004000c9947 */ /* 0x000fea0000000000 */
.L_x_332:
[--C-:B------:R-:W-:Y:S01]  /*45e0*/  IADD3 R21, R242, 0x1, -R243.reuse ;  /* 0x00000001f2157810 */ /* 0x100fe20007ffe8f3 */
[----:B------:R-:W-:Y:S01]  /*45f0*/  IMAD.IADD R24, R207, 0x1, R96 ;  /* 0x00000001cf187824 */ /* 0x000fe200078e0260 */
[----:B------:R-:W-:Y:S01]  /*4600*/  IADD3 R23, -R95, R242, -R243 ;  /* 0x000000f25f177210 */ /* 0x000fe20007ffe9f3 */
[----:B------:R-:W-:Y:S02]  /*4610*/  IMAD R85, R217, 0x40, R206 ;  /* 0x00000040d9557824 */ /* 0x000fe400078e02ce */
[----:B------:R-:W-:Y:S02]  /*4620*/  VIADD R25, R21, UR7 ;  /* 0x0000000715197c36 */ /* 0x000fe40008000000 */
[----:B------:R-:W-:Y:S02]  /*4630*/  VIADD R20, R24, 0x8 ;  /* 0x0000000818147836 */ /* 0x000fe40000000000 */
[----:B------:R-:W-:Y:S01]  /*4640*/  VIADD R35, R85, 0x1 ;  /* 0x0000000155237836 */ /* 0x000fe20000000000 */
[-C--:B------:R-:W-:Y:S01]  /*4650*/  VIADDMNMX R22, R25, R24.reuse, R242, PT ;  /* 0x0000001819167246 */ /* 0x080fe200038001f2 */
[----:B------:R-:W-:Y:S01]  /*4660*/  VIADD R33, R85, 0x8 ;  /* 0x0000000855217836 */ /* 0x000fe20000000000 */
[----:B------:R-:W-:Y:S01]  /*4670*/  VIADDMNMX R24, R23, R24, RZ, !PT ;  /* 0x0000001817187246 */ /* 0x000fe200078001ff */
[C---:B------:R-:W-:Y:S01]  /*4680*/  VIADD R31, R85.reuse, 0x9 ;  /* 0x00000009551f7836 */ /* 0x040fe20000000000 */
[----:B------:R-:W-:Y:S01]  /*4690*/  IADD3 R21, R20, UR7, R21 ;  /* 0x0000000714157c10 */ /* 0x000fe2000fffe015 */
[C---:B------:R-:W-:Y:S01]  /*46a0*/  VIADD R29, R85.reuse, 0x10 ;  /* 0x00000010551d7836 */ /* 0x040fe20000000000 */
[CC--:B------:R-:W-:Y:S01]  /*46b0*/  ISETP.GE.AND P1, PT, R85.reuse, R24.reuse, PT ;  /* 0x000000185500720c */ /* 0x0c0fe20003f26270 */
[----:B------:R-:W-:Y:S01]  /*46c0*/  VIADD R27, R85, 0x11 ;  /* 0x00000011551b7836 */ /* 0x000fe20000000000 */
[----:B------:R-:W-:Y:S01]  /*46d0*/  ISETP.GE.AND P0, PT, R35, R24, PT ;  /* 0x000000182300720c */ /* 0x000fe20003f06270 */
[----:B------:R-:W-:Y:S01]  /*46e0*/  VIADD R25, R85, 0x18 ;  /* 0x0000001855197836 */ /* 0x000fe20000000000 */
[----:B------:R-:W-:Y:S01]  /*46f0*/  VIADDMNMX R20, R23, R20, RZ, !PT ;  /* 0x0000001417147246 */ /* 0x000fe200078001ff */
[C---:B------:R-:W-:Y:S01]  /*4700*/  VIADD R23, R85.reuse, 0x19 ;  /* 0x0000001955177836 */ /* 0x040fe20000000000 */
[-C--:B------:R-:W-:Y:S01]  /*4710*/  ISETP.GE.OR P1, PT, R85, R22.reuse, !P1 ;  /* 0x000000165500720c */ /* 0x080fe20004f26670 */
[----:B------:R-:W-:Y:S01]  /*4720*/  IMAD.MOV.U32 R237, RZ, RZ, R95 ;  /* 0x000000ffffed7224 */ /* 0x000fe200078e005f */
[----:B------:R-:W-:Y:S02]  /*4730*/  ISETP.GE.OR P0, PT, R35, R22, !P0 ;  /* 0x000000162300720c */ /* 0x000fe40004706670 */
[----:B------:R-:W-:Y:S02]  /*4740*/  FSEL R4, R4, -INF , !P1 ;  /* 0xff80000004047808 */ /* 0x000fe40004800000 */
[-C--:B------:R-:W-:Y:S02]  /*4750*/  ISETP.GE.AND P6, PT, R33, R24.reuse, PT ;  /* 0x000000182100720c */ /* 0x080fe40003fc6270 */
[-C--:B------:R-:W-:Y:S02]  /*4760*/  ISETP.GE.AND P5, PT, R31, R24.reuse, PT ;  /* 0x000000181f00720c */ /* 0x080fe40003fa6270 */
[-C--:B------:R-:W-:Y:S02]  /*4770*/  ISETP.GE.AND P4, PT, R29, R24.reuse, PT ;  /* 0x000000181d00720c */ /* 0x080fe40003f86270 */
[-C--:B------:R-:W-:Y:S02]  /*4780*/  ISETP.GE.AND P3, PT, R27, R24.reuse, PT ;  /* 0x000000181b00720c */ /* 0x080fe40003f66270 */
[-C--:B------:R-:W-:Y:S02]  /*4790*/  ISETP.GE.AND P2, PT, R25, R24.reuse, PT ;  /* 0x000000181900720c */ /* 0x080fe40003f46270 */
[----:B------:R-:W-:Y:S02]  /*47a0*/  ISETP.GE.AND P1, PT, R23, R24, PT ;  /* 0x000000181700720c */ /* 0x000fe40003f26270 */
[----:B------:R-:W-:Y:S02]  /*47b0*/  FSEL R5, R5, -INF , !P0 ;  /* 0xff80000005057808 */ /* 0x000fe40004000000 */
[----:B------:R-:W-:Y:S02]  /*47c0*/  VIMNMX R24, R21, R242, PT ;  /* 0x000000f215187248 */ /* 0x000fe40003fe0100 */
[----:B------:R-:W-:Y:S02]  /*47d0*/  ISETP.GE.AND P0, PT, R85, R20, PT ;  /* 0x000000145500720c */ /* 0x000fe40003f06270 */
[-C--:B------:R-:W-:Y:S02]  /*47e0*/  ISETP.GE.OR P6, PT, R33, R22.reuse, !P6 ;  /* 0x000000162100720c */ /* 0x080fe400077c6670 */
[-C--:B------:R-:W-:Y:S02]  /*47f0*/  ISETP.GE.OR P5, PT, R31, R22.reuse, !P5 ;  /* 0x000000161f00720c */ /* 0x080fe40006fa6670 */
[-C--:B------:R-:W-:Y:S02]  /*4800*/  ISETP.GE.OR P4, PT, R29, R22.reuse, !P4 ;  /* 0x000000161d00720c */ /* 0x080fe40006786670 */
[-C--:B------:R-:W-:Y:S02]  /*4810*/  ISETP.GE.OR P3, PT, R27, R22.reuse, !P3 ;  /* 0x000000161b00720c */ /* 0x080fe40005f66670 */
[-C--:B------:R-:W-:Y:S02]  /*4820*/  ISETP.GE.OR P2, PT, R25, R22.reuse, !P2 ;  /* 0x000000161900720c */ /* 0x080fe40005746670 */
[----:B------:R-:W-:Y:S02]  /*4830*/  ISETP.GE.OR P1, PT, R23, R22, !P1 ;  /* 0x000000161700720c */ /* 0x000fe40004f26670 */
[----:B------:R-:W-:Y:S02]  /*4840*/  ISETP.GE.OR P0, PT, R85, R24, !P0 ;  /* 0x000000185500720c */ /* 0x000fe40004706670 */
[----:B------:R-:W-:Y:S02]  /*4850*/  FSEL R8, R8, -INF , !P6 ;  /* 0xff80000008087808 */ /* 0x000fe40007000000 */
[----:B------:R-:W-:Y:S02]  /*4860*/  FSEL R9, R9, -INF , !P5 ;  /* 0xff80000009097808 */ /* 0x000fe40006800000 */
        /* <DEDUP_REMOVED lines=26> */
.L_x_333:
[C---:B------:R-:W-:Y:S01]  /*4a10*/  FMUL.FTZ R21, R236.reuse, 1.4426950216293334961 ;  /* 0x3fb8aa3bec157820 */ /* 0x040fe20000410000 */
[----:B------:R-:W-:Y:S01]  /*4a20*/  FSETP.NEU.FTZ.AND P0, PT, R236, -INF , PT ;  /* 0xff800000ec00780b */ /* 0x000fe20003f1d000 */
[----:B------:R-:W-:Y:S01]  /*4a30*/  FMUL.FTZ R20, R238, 1.4426950216293334961 ;  /* 0x3fb8aa3bee147820 */ /* 0x000fe20000410000 */
[----:B------:R-:W-:Y:S02]  /*4a40*/  LEA R163, R204, UR5, 0x1 ;  /* 0x00000005cca37c11 */ /* 0x000fe4000f8e08ff */
[----:B------:R-:W-:Y:S02]  /*4a50*/  FSEL R21, R21, RZ, P0 ;  /* 0x000000ff15157208 */ /* 0x000fe40000000000 */
[----:B------:R-:W-:Y:S02]  /*4a60*/  FSETP.NEU.FTZ.AND P0, PT, R238, -INF , PT ;  /* 0xff800000ee00780b */ /* 0x000fe40003f1d000 */
[-C--:B------:R-:W-:Y:S01]  /*4a70*/  IADD3 R162, R194, R163.reuse, RZ ;  /* 0x000000a3c2a27210 */ /* 0x080fe20007ffe0ff */
[--C-:B------:R-:W-:Y:S01]  /*4a80*/  FFMA.FTZ R166, R4, UR8, -R21.reuse ;  /* 0x0000000804a67c23 */ /* 0x100fe20008010815 */
[----:B------:R-:W-:Y:S01]  /*4a90*/  FSEL R20, R20, RZ, P0 ;  /* 0x000000ff14147208 */ /* 0x000fe20000000000 */
[--C-:B------:R-:W-:Y:S01]  /*4aa0*/  FFMA.FTZ R167, R5, UR8, -R21.reuse ;  /* 0x0000000805a77c23 */ /* 0x100fe20008010815 */
[--C-:B------:R-:W-:Y:S01]  /*4ab0*/  FFMA.FTZ R170, R8, UR8, -R21.reuse ;  /* 0x0000000808aa7c23 */ /* 0x100fe20008010815 */
[--C-:B------:R-:W-:Y:S01]  /*4ac0*/  FFMA.FTZ R171, R9, UR8, -R21.reuse ;  /* 0x0000000809ab7c23 */ /* 0x100fe20008010815 */
[--C-:B------:R-:W-:Y:S01]  /*4ad0*/  FFMA.FTZ R174, R12, UR8, -R21.reuse ;  /* 0x000000080cae7c23 */ /* 0x100fe20008010815 */
[--C-:B------:R-:W-:Y:S01]  /*4ae0*/  FFMA.FTZ R168, R6, UR8, -R20.reuse ;  /* 0x0000000806a87c23 */ /* 0x100fe20008010814 */
[--C-:B------:R-:W-:Y:S01]  /*4af0*/  FFMA.FTZ R169, R7, UR8, -R20.reuse ;  /* 0x0000000807a97c23 */ /* 0x100fe20008010814 */
[--C-:B------:R-:W-:Y:S01]  /*4b00*/  FFMA.FTZ R172, R10, UR8, -R20.reuse ;  /* 0x000000080aac7c23 */ /* 0x100fe20008010814 */
[--C-:B------:R-:W-:Y:S01]  /*4b10*/  FFMA.FTZ R173, R11, UR8, -R20.reuse ;  /* 0x000000080bad7c23 */ /* 0x100fe20008010814 */
[----:B------:R-:W-:Y:S01]  /*4b20*/  MUFU.EX2 R166, R166 ;  /* 0x000000a600a67308 */ /* 0x000fe20000000800 */
[--C-:B------:R-:W-:Y:S01]  /*4b30*/  FFMA.FTZ R175, R13, UR8, -R21.reuse ;  /* 0x000000080daf7c23 */ /* 0x100fe20008010815 */
[--C-:B------:R-:W-:Y:S01]  /*4b40*/  FFMA.FTZ R176, R14, UR8, -R20.reuse ;  /* 0x000000080eb07c23 */ /* 0x100fe20008010814 */
[--C-:B------:R-:W-:Y:S01]  /*4b50*/  FFMA.FTZ R177, R15, UR8, -R20.reuse ;  /* 0x000000080fb17c23 */ /* 0x100fe20008010814 */
[--C-:B------:R-:W-:Y:S01]  /*4b60*/  FFMA.FTZ R178, R16, UR8, -R21.reuse ;  /* 0x0000000810b27c23 */ /* 0x100fe20008010815 */
[--C-:B------:R-:W-:Y:S01]  /*4b70*/  FFMA.FTZ R180, R18, UR8, -R20.reuse ;  /* 0x0000000812b47c23 */ /* 0x100fe20008010814 */
[----:B------:R-:W-:Y:S01]  /*4b80*/  FFMA.FTZ R21, R17, UR8, -R21 ;  /* 0x0000000811157c23 */ /* 0x000fe20008010815 */
[----:B------:R-:W-:Y:S03]  /*4b90*/  FFMA.FTZ R20, R19, UR8, -R20 ;  /* 0x0000000813147c23 */ /* 0x000fe60008010814 */
[----:B------:R-:W-:Y:S01]  /*4ba0*/  MUFU.EX2 R167, R167 ;  /* 0x000000a700a77308 */ /* 0x000fe20000000800 */
[C---:B------:R-:W-:Y:S02]  /*4bb0*/  IADD3 R161, R193.reuse, R163, RZ ;  /* 0x000000a3c1a17210 */ /* 0x040fe40007ffe0ff */
[----:B------:R-:W-:Y:S02]  /*4bc0*/  IADD3 R160, R193, R162, RZ ;  /* 0x000000a2c1a07210 */ /* 0x000fe40007ffe0ff */
[----:B------:R-:W-:Y:S05]  /*4bd0*/  ISETP.GT.AND P6, PT, R240, R227, PT ;  /* 0x000000e3f000720c */ /* 0x000fea0003fc4270 */
[----:B------:R-:W-:Y:S10]  /*4be0*/  MUFU.EX2 R168, R168 ;  /* 0x000000a800a87308 */ /* 0x000ff40000000800 */
        /* <DEDUP_REMOVED lines=12> */
[----:B------:R-:W1:Y:S02]  /*4cb0*/  MUFU.EX2 R181, R20 ;  /* 0x0000001400b57308 */ /* 0x000e640000000800 */
[----:B-1----:R-:W-:Y:S02]  /*4cc0*/  F2FP.BF16.F32.PACK_AB R29, R181, R180 ;  /* 0x000000b4b51d723e */ /* 0x002fe400000010ff */
[----:B------:R-:W-:Y:S02]  /*4cd0*/  F2FP.BF16.F32.PACK_AB R28, R167, R166 ;  /* 0x000000a6a71c723e */ /* 0x000fe400000010ff */
[----:B------:R-:W-:Y:S02]  /*4ce0*/  F2FP.BF16.F32.PACK_AB R22, R169, R168 ;  /* 0x000000a8a916723e */ /* 0x000fe400000010ff */
[----:B------:R-:W-:Y:S01]  /*4cf0*/  F2FP.BF16.F32.PACK_AB R27, R171, R170 ;  /* 0x000000aaab1b723e */ /* 0x000fe200000010ff */
[----:B------:R-:W-:Y:S01]  /*4d00*/  STS [R221+0x20000], R28 ;  /* 0x0200001cdd007388 */ /* 0x000fe20000000800 */
[----:B------:R-:W-:Y:S02]  /*4d10*/  F2FP.BF16.F32.PACK_AB R23, R173, R172 ;  /* 0x000000acad17723e */ /* 0x000fe400000010ff */
[----:B------:R-:W-:Y:S02]  /*4d20*/  F2FP.BF16.F32.PACK_AB R26, R175, R174 ;  /* 0x000000aeaf1a723e */ /* 0x000fe400000010ff */
[----:B------:R-:W-:Y:S01]  /*4d30*/  STS [R221+0x20400], R22 ;  /* 0x02040016dd007388 */ /* 0x000fe20000000800 */
[----:B------:R-:W-:Y:S02]  /*4d40*/  F2FP.BF16.F32.PACK_AB R24, R177, R176 ;  /* 0x000000b0b118723e */ /* 0x000fe400000010ff */
[----:B------:R-:W-:Y:S02]  /*4d50*/  F2FP.BF16.F32.PACK_AB R25, R179, R178 ;  /* 0x000000b2b319723e */ /* 0x000fe400000010ff */
[----:B------:R-:W-:Y:S05]  /*4d60*/  STS [R224+0x20000], R27 ;  /* 0x0200001be0007388 */ /* 0x000fea0000000800 */
[----:B------:R-:W-:Y:S05]  /*4d70*/  STS [R224+0x20400], R23 ;  /* 0x02040017e0007388 */ /* 0x000fea0000000800 */
[----:B------:R-:W-:Y:S05]  /*4d80*/  STS [R223+0x20000], R26 ;  /* 0x0200001adf007388 */ /* 0x000fea0000000800 */
[----:B------:R-:W-:Y:S05]  /*4d90*/  STS [R223+0x20400], R24 ;  /* 0x02040018df007388 */ /* 0x000fea0000000800 */
[----:B------:R-:W-:Y:S05]  /*4da0*/  STS [R228+0x20000], R25 ;  /* 0x02000019e4007388 */ /* 0x000fea0000000800 */
[----:B------:R-:W-:Y:S05]  /*4db0*/  STS [R228+0x20400], R29 ;  /* 0x0204001de4007388 */ /* 0x000fea0000000800 */
[----:B------:R-:W-:Y:S05]  /*4dc0*/  LDSM.16.M88.4 R84, [R163+0xc000] ;  /* 0x00c00000a354783b */ /* 0x000fea0000000200 */
[----:B------:R-:W1:Y:S05]  /*4dd0*/  LDSM.16.M88.4 R88, [R202+UR5+0x18000] ;  /* 0x01800005ca58783b */ /* 0x000e6a0008000200 */
[----:B------:R-:W2:Y:S05]  /*4de0*/  LDSM.16.M88.4 R92, [R202+UR5+0x18800] ;  /* 0x01880005ca5c783b */ /* 0x000eaa0008000200 */
[----:B------:R-:W-:Y:S05]  /*4df0*/  LDSM.16.M88.4 R96, [R162+0xc000] ;  /* 0x00c00000a260783b */ /* 0x000fea0000000200 */
[----:B------:R-:W3:Y:S05]  /*4e00*/  LDSM.16.M88.4 R148, [R201+0x6000] ;  /* 0x00600000c994783b */ /* 0x000eea0000000200 */
[----:B------:R-:W4:Y:S05]  /*4e10*/  LDSM.16.M88.4 R152, [R201+0x6800] ;  /* 0x00680000c998783b */ /* 0x000f2a0000000200 */
[----:B------:R-:W-:Y:S01]  /*4e20*/  LDSM.16.M88.4 R156, [R200+0x6000] ;  /* 0x00600000c89c783b */ /* 0x000fe20000000200 */
[C---:B-1----:R-:W-:Y:S06]  /*4e30*/  HMMA.16816.F32.BF16 R20, R84.reuse, R88, RZ ;  /* 0x000000585414723c */ /* 0x042fec00000418ff */
[C---:B------:R-:W-:Y:S01]  /*4e40*/  HMMA.16816.F32.BF16 R24, R84.reuse, R90, RZ ;  /* 0x0000005a5418723c */ /* 0x040fe200000418ff */
[----:B------:R-:W1:Y:S05]  /*4e50*/  LDSM.16.M88.4 R88, [R161+0xc000] ;  /* 0x00c00000a158783b */ /* 0x000e6a0000000200 */
[C---:B--2---:R-:W-:Y:S06]  /*4e60*/  HMMA.16816.F32.BF16 R28, R84.reuse, R92, RZ ;  /* 0x0000005c541c723c */ /* 0x044fec00000418ff */
[----:B------:R-:W-:Y:S01]  /*4e70*/  HMMA.16816.F32.BF16 R32, R84, R94, RZ ;  /* 0x0000005e5420723c */ /* 0x000fe200000418ff */
[----:B------:R-:W2:Y:S05]  /*4e80*/  LDSM.16.M88.4 R84, [R200+0x6800] ;  /* 0x00680000c854783b */ /* 0x000eaa0000000200 */
[C---:B---3--:R-:W-:Y:S01]  /*4e90*/  HMMA.16816.F32.BF16 R20, R96.reuse, R148, R20 ;  /* 0x000000946014723c */ /* 0x048fe20000041814 */
[----:B------:R-:W-:Y:S05]  /*4ea0*/  LDSM.16.M88.4 R92, [R160+0xc000] ;  /* 0x00c00000a05c783b */ /* 0x000fea0000000200 */
[C---:B------:R-:W-:Y:S01]  /*4eb0*/  HMMA.16816.F32.BF16 R24, R96.reuse, R150, R24 ;  /* 0x000000966018723c */ /* 0x040fe20000041818 */
[----:B------:R-:W3:Y:S05]  /*4ec0*/  LDSM.16.M88.4 R148, [R199+0x6000] ;  /* 0x00600000c794783b */ /* 0x000eea0000000200 */
[C---:B----4-:R-:W-:Y:S06]  /*4ed0*/  HMMA.16816.F32.BF16 R28, R96.reuse, R152, R28 ;  /* 0x00000098601c723c */ /* 0x050fec000004181c */
[----:B------:R-:W-:Y:S01]  /*4ee0*/  HMMA.16816.F32.BF16 R32, R96, R154, R32 ;  /* 0x0000009a6020723c */ /* 0x000fe20000041820 */
[----:B------:R-:W4:Y:S05]  /*4ef0*/  LDSM.16.M88.4 R96, [R199+0x6800] ;  /* 0x00680000c760783b */ /* 0x000f2a0000000200 */
[C---:B-1----:R-:W-:Y:S01]  /*4f00*/  HMMA.16816.F32.BF16 R20, R88.reuse, R156, R20 ;  /* 0x0000009c5814723c */ /* 0x042fe20000041814 */
[----:B------:R-:W-:Y:S05]  /*4f10*/  LDSM.16.M88.4 R152, [R163+0xe000] ;  /* 0x00e00000a398783b */ /* 0x000fea0000000200 */
[C---:B------:R-:W-:Y:S01]  /*4f20*/  HMMA.16816.F32.BF16 R24, R88.reuse, R158, R24 ;  /* 0x0000009e5818723c */ /* 0x040fe20000041818 */
[----:B------:R-:W1:Y:S05]  /*4f30*/  LDSM.16.M88.4 R156, [R202+UR5+0x1a000] ;  /* 0x01a00005ca9c783b */ /* 0x000e6a0008000200 */
[C---:B--2---:R-:W-:Y:S06]  /*4f40*/  HMMA.16816.F32.BF16 R28, R88.reuse, R84, R28 ;  /* 0x00000054581c723c */ /* 0x044fec000004181c */
[----:B------:R-:W-:Y:S01]  /*4f50*/  HMMA.16816.F32.BF16 R32, R88, R86, R32 ;  /* 0x000000565820723c */ /* 0x000fe20000041820 */
[----:B------:R-:W2:Y:S05]  /*4f60*/  LDSM.16.M88.4 R84, [R202+UR5+0x1a800] ;  /* 0x01a80005ca54783b */ /* 0x000eaa0008000200 */
        /* <DEDUP_REMOVED lines=10> */
[----:B------:R-:W1:Y:S05]  /*5010*/  LDSM.16.M88.4 R156, [R200+0x8000] ;  /* 0x00800000c89c783b */ /* 0x000e6a0000000200 */
[C---:B--2---:R-:W-:Y:S06]  /*5020*/  HMMA.16816.F32.BF16 R28, R152.reuse, R84, R28 ;  /* 0x00000054981c723c */ /* 0x044fec000004181c */
[----:B------:R-:W-:Y:S01]  /*5030*/  HMMA.16816.F32.BF16 R32, R152, R86, R32 ;  /* 0x000000569820723c */ /* 0x000fe20000041820 */
        /* <DEDUP_REMOVED lines=36> */
[C---:B-1----:R-:W-:Y:S06]  /*5280*/  HMMA.16816.F32.BF16 R20, R148.reuse, R156, R20 ;  /* 0x0000009c9414723c */ /* 0x042fec0000041814 */
[C---:B------:R-:W-:Y:S06]  /*5290*/  HMMA.16816.F32.BF16 R24, R148.reuse, R158, R24 ;  /* 0x0000009e9418723c */ /* 0x040fec0000041818 */
[C---:B--2---:R-:W-:Y:S06]  /*52a0*/  HMMA.16816.F32.BF16 R28, R148.reuse, R84, R28 ;  /* 0x00000054941c723c */ /* 0x044fec000004181c */
[----:B------:R-:W-:Y:S06]  /*52b0*/  HMMA.16816.F32.BF16 R32, R148, R86, R32 ;  /* 0x000000569420723c */ /* 0x000fec0000041820 */
[C---:B---3--:R-:W-:Y:S06]  /*52c0*/  HMMA.16816.F32.BF16 R20, R92.reuse, R152, R20 ;  /* 0x000000985c14723c */ /* 0x048fec0000041814 */
[C---:B------:R-:W-:Y:S06]  /*52d0*/  HMMA.16816.F32.BF16 R24, R92.reuse, R154, R24 ;  /* 0x0000009a5c18723c */ /* 0x040fec0000041818 */
[C---:B----4-:R-:W-:Y:S06]  /*52e0*/  HMMA.16816.F32.BF16 R28, R92.reuse, R88, R28 ;  /* 0x000000585c1c723c */ /* 0x050fec000004181c */
[----:B------:R-:W-:Y:S06]  /*52f0*/  HMMA.16816.F32.BF16 R32, R92, R90, R32 ;  /* 0x0000005a5c20723c */ /* 0x000fec0000041820 */
[C---:B-----5:R-:W-:Y:S01]  /*5300*/  FADD.FTZ R153, -R165.reuse, R20 ;  /* 0x00000014a5997221 */ /* 0x060fe20000010100 */
[C---:B------:R-:W-:Y:S01]  /*5310*/  FADD.FTZ R20, -R165.reuse, R21 ;  /* 0x00000015a5147221 */ /* 0x040fe20000010100 */
[C---:B------:R-:W-:Y:S03]  /*5320*/  FADD.FTZ R21, -R164.reuse, R22 ;  /* 0x00000016a4157221 */ /* 0x040fe60000010100 */
[----:B------:R-:W-:Y:S01]  /*5330*/  FADD.FTZ R22, -R164, R23 ;  /* 0x00000017a4167221 */ /* 0x000fe20000010100 */
[----:B------:R-:W-:Y:S01]  /*5340*/  FMUL.FTZ R21, R168, R21 ;  /* 0x00000015a8157220 */ /* 0x000fe20000410000 */
[C---:B------:R-:W-:Y:S01]  /*5350*/  FADD.FTZ R23, -R165.reuse, R24 ;  /* 0x00000018a5177221 */ /* 0x040fe20000010100 */
[----:B------:R-:W-:Y:S01]  /*5360*/  FADD.FTZ R24, -R165, R25 ;  /* 0x00000019a5187221 */ /* 0x000fe20000010100 */
[----:B------:R-:W-:Y:S01]  /*5370*/  FMUL.FTZ R22, R169, R22 ;  /* 0x00000016a9167220 */ /* 0x000fe20000410000 */
[C---:B------:R-:W-:Y:S01]  /*5380*/  FADD.FTZ R25, -R164.reuse, R26 ;  /* 0x0000001aa4197221 */ /* 0x040fe20000010100 */
[C---:B------:R-:W-:Y:S01]  /*5390*/  FADD.FTZ R26, -R164.reuse, R27 ;  /* 0x0000001ba41a7221 */ /* 0x040fe20000010100 */
[C---:B------:R-:W-:Y:S01]  /*53a0*/  FADD.FTZ R27, -R164.reuse, R30 ;  /* 0x0000001ea41b7221 */ /* 0x040fe20000010100 */
[----:B------:R-:W-:Y:S01]  /*53b0*/  FADD.FTZ R30, -R164, R31 ;  /* 0x0000001fa41e7221 */ /* 0x000fe20000010100 */
[----:B------:R-:W-:Y:S01]  /*53c0*/  F2FP.BF16.F32.PACK_AB R22, R22, R21 ;  /* 0x000000151616723e */ /* 0x000fe200000010ff */
[C---:B------:R-:W-:Y:S01]  /*53d0*/  FADD.FTZ R21, -R165.reuse, R28 ;  /* 0x0000001ca5157221 */ /* 0x040fe20000010100 */
[C---:B------:R-:W-:Y:S01]  /*53e0*/  FADD.FTZ R28, -R165.reuse, R29 ;  /* 0x0000001da51c7221 */ /* 0x040fe20000010100 */
[----:B------:R-:W-:Y:S01]  /*53f0*/  FMUL.FTZ R153, R166, R153 ;  /* 0x00000099a6997220 */ /* 0x000fe20000410000 */
[C---:B------:R-:W-:Y:S01]  /*5400*/  FADD.FTZ R29, -R165.reuse, R32 ;  /* 0x00000020a51d7221 */ /* 0x040fe20000010100 */
[C---:B------:R-:W-:Y:S01]  /*5410*/  FADD.FTZ R31, -R164.reuse, R34 ;  /* 0x00000022a41f7221 */ /* 0x040fe20000010100 */
[----:B------:R-:W-:Y:S01]  /*5420*/  FADD.FTZ R32, -R165, R33 ;  /* 0x00000021a5207221 */ /* 0x000fe20000010100 */
[----:B------:R-:W-:Y:S01]  /*5430*/  FADD.FTZ R164, -R164, R35 ;  /* 0x00000023a4a47221 */ /* 0x000fe20000010100 */
[----:B------:R-:W-:Y:S01]  /*5440*/  FMUL.FTZ R20, R167, R20 ;  /* 0x00000014a7147220 */ /* 0x000fe20000410000 */
[----:B------:R-:W-:Y:S01]  /*5450*/  FMUL.FTZ R23, R170, R23 ;  /* 0x00000017aa177220 */ /* 0x000fe20000410000 */
[----:B------:R-:W-:Y:S01]  /*5460*/  FMUL.FTZ R24, R171, R24 ;  /* 0x00000018ab187220 */ /* 0x000fe20000410000 */
[----:B------:R-:W-:Y:S01]  /*5470*/  FMUL.FTZ R25, R172, R25 ;  /* 0x00000019ac197220 */ /* 0x000fe20000410000 */
[----:B------:R-:W-:Y:S01]  /*5480*/  FMUL.FTZ R26, R173, R26 ;  /* 0x0000001aad1a7220 */ /* 0x000fe20000410000 */
        /* <DEDUP_REMOVED lines=8> */
[----:B------:R-:W-:Y:S01]  /*5510*/  F2FP.BF16.F32.PACK_AB R28, R28, R21 ;  /* 0x000000151c1c723e */ /* 0x000fe200000010ff */
[----:B------:R-:W-:Y:S01]  /*5520*/  FMUL.FTZ R32, R179, R32 ;  /* 0x00000020b3207220 */ /* 0x000fe20000410000 */
[----:B------:R-:W-:Y:S01]  /*5530*/  FMUL.FTZ R31, R180, R31 ;  /* 0x0000001fb41f7220 */ /* 0x000fe20000410000 */
[----:B------:R-:W-:Y:S01]  /*5540*/  F2FP.BF16.F32.PACK_AB R30, R30, R27 ;  /* 0x0000001b1e1e723e */ /* 0x000fe200000010ff */
[----:B------:R-:W-:Y:S02]  /*5550*/  FMUL.FTZ R164, R181, R164 ;  /* 0x000000a4b5a47220 */ /* 0x000fe40000410000 */
[----:B------:R-:W-:Y:S03]  /*5560*/  F2FP.BF16.F32.PACK_AB R153, R32, R29 ;  /* 0x0000001d2099723e */ /* 0x000fe600000010ff */
[----:B------:R-:W-:Y:S01]  /*5570*/  F2FP.BF16.F32.PACK_AB R155, R164, R31 ;  /* 0x0000001fa49b723e */ /* 0x000fe200000010ff */
[----:B------:R-:W-:Y:S06]  /*5580*/  @!P6 BRA `(.L_x_334) ;  /* 0x00000004002ce947 */ /* 0x000fec0003800000 */
[----:B------:R-:W1:Y:S01]  /*5590*/  LDC R5, c[0x0][0x240] ;  /* 0x00009000ff057b82 */ /* 0x000e620000000800 */
[----:B------:R-:W-:Y:S02]  /*55a0*/  ISETP.GE.AND P3, PT, R212, UR6, PT ;  /* 0x00000006d4007c0c */ /* 0x000fe4000bf66270 */
[----:B------:R-:W-:Y:S02]  /*55b0*/  ISETP.GE.AND P2, PT, R216, UR6, PT ;  /* 0x00000006d8007c0c */ /* 0x000fe4000bf46270 */
[----:B------:R-:W-:Y:S02]  /*55c0*/  ISETP.GE.AND P1, PT, R215, UR6, PT ;  /* 0x00000006d7007c0c */ /* 0x000fe4000bf26270 */
[----:B------:R-:W-:Y:S01]  /*55d0*/  LOP3.LUT R6, R240, 0x1, RZ, 0xc0, !PT ;  /* 0x00000001f0067812 */ /* 0x000fe200078ec0ff */
[----:B------:R-:W2:Y:S03]  /*55e0*/  LDC R4, c[0x0][0x244] ;  /* 0x00009100ff047b82 */ /* 0x000ea60000000800 */
[----:B------:R-:W-:Y:S01]  /*55f0*/  ISETP.NE.U32.AND P4, PT, R6, 0x1, PT ;  /* 0x000000010600780c */ /* 0x000fe20003f85070 */
[----:B------:R-:W-:Y:S02]  /*5600*/  IMAD.MOV.U32 R6, RZ, RZ, -0x6000 ;  /* 0xffffa000ff067424 */ /* 0x000fe400078e00ff */
[----:B-1----:R-:W-:Y:S05]  /*5610*/  IMAD.U32 R7, R5, -0x40, RZ ;  /* 0xffffffc005077824 */ /* 0x002fea00078e00ff */
[-C--:B------:R-:W-:Y:S02]  /*5620*/  LEA R10, P0, R7, R250.reuse, 0x1 ;  /* 0x000000fa070a7211 */ /* 0x080fe400078008ff */
[----:B------:R-:W-:Y:S02]  /*5630*/  LEA R9, P5, R5, R7, 0x5 ;  /* 0x0000000705097211 */ /* 0x000fe400078a28ff */
[-C--:B------:R-:W-:Y:S02]  /*5640*/  LEA.HI.X.SX32 R11, R7, R251.reuse, 0x1, P0 ;  /* 0x000000fb070b7211 */ /* 0x080fe400000f0eff */
[CC--:B------:R-:W-:Y:S02]  /*5650*/  @!P1 LEA R14, P0, R9.reuse, R250.reuse, 0x1 ;  /* 0x000000fa090e9211 */ /* 0x0c0fe400078008ff */
[----:B------:R-:W-:Y:S02]  /*5660*/  SHF.R.S32.HI R8, RZ, 0x1f, R7 ;  /* 0x0000001fff087819 */ /* 0x000fe40000011407 */
[----:B------:R-:W-:Y:S02]  /*5670*/  SEL R7, R6, 0x6000, !P4 ;  /* 0x0000600006077807 */ /* 0x000fe40006000000 */
[----:B------:R-:W-:Y:S02]  /*5680*/  @!P2 LEA R12, P4, R9, R250, 0x1 ;  /* 0x000000fa090ca211 */ /* 0x000fe400078808ff */
[----:B--2---:R-:W-:Y:S01]  /*5690*/  LEA.HI.X R250, R5, R8, R4, 0x5, P5 ;  /* 0x0000000805fa7211 */ /* 0x004fe200028f2c04 */
[--C-:B------:R-:W-:Y:S01]  /*56a0*/  IMAD.IADD R239, R239, 0x1, R7.reuse ;  /* 0x00000001efef7824 */ /* 0x100fe200078e0207 */
[----:B------:R-:W-:Y:S01]  /*56b0*/  @!P3 LEA R8, P5, R5, R10, 0x6 ;  /* 0x0000000a0508b211 */ /* 0x000fe200078a30ff */
[--C-:B------:R-:W-:Y:S01]  /*56c0*/  IMAD.IADD R234, R234, 0x1, R7.reuse ;  /* 0x00000001eaea7824 */ /* 0x100fe200078e0207 */
[CCC-:B------:R-:W-:Y:S01]  /*56d0*/  @!P2 LEA.HI.X R13, R9.reuse, R251.reuse, R250.reuse, 0x1, P4 ;  /* 0x000000fb090da211 */ /* 0x1c0fe200020f0cfa */
[----:B------:R-:W-:Y:S01]  /*56e0*/  IMAD.IADD R196, R196, 0x1, R7 ;  /* 0x00000001c4c47824 */ /* 0x000fe200078e0207 */
[----:B------:R1:W-:Y:S01]  /*56f0*/  @P3 STS [R239], RZ ;  /* 0x000000ffef003388 */ /* 0x0003e20000000800 */
[----:B------:R-:W-:Y:S01]  /*5700*/  @!P1 LEA.HI.X R15, R9, R251, R250, 0x1, P0 ;  /* 0x000000fb090f9211 */ /* 0x000fe200000f0cfa */
[----:B------:R-:W-:Y:S01]  /*5710*/  IMAD.MOV.U32 R250, RZ, RZ, R10 ;  /* 0x000000fffffa7224 */ /* 0x000fe200078e000a */
[----:B------:R-:W-:Y:S01]  /*5720*/  @!P3 LEA.HI.X R9, R5, R11, R4, 0x6, P5 ;  /* 0x0000000b0509b211 */ /* 0x000fe200028f3404 */
        /* <DEDUP_REMOVED lines=49> */
.L_x_334:
[----:B------:R-:W-:Y:S01]  /*5a40*/  STS [R221+0x1e000], R20 ;  /* 0x01e00014dd007388 */ /* 0x000fe20000000800 */
[----:B------:R-:W-:Y:S01]  /*5a50*/  LEA R205, R203, UR5, 0x1 ;  /* 0x00000005cbcd7c11 */ /* 0x000fe2000f8e08ff */
[----:B------:R-:W2:Y:S02]  /*5a60*/  LDC R252, c[0x0][0x270] ;  /* 0x00009c00fffc7b82 */ /* 0x000ea40000000800 */
[----:B------:R-:W-:Y:S04]  /*5a70*/  STS [R221+0x1e400], R22 ;  /* 0x01e40016dd007388 */ /* 0x000fe80000000800 */
[----:B------:R-:W-:Y:S04]  /*5a80*/  STS [R224+0x1e000], R23 ;  /* 0x01e00017e0007388 */ /* 0x000fe80000000800 */
[----:B------:R-:W-:Y:S04]  /*5a90*/  STS [R224+0x1e400], R25 ;  /* 0x01e40019e0007388 */ /* 0x000fe80000000800 */
[----:B------:R-:W-:Y:S04]  /*5aa0*/  STS [R223+0x1e000], R28 ;  /* 0x01e0001cdf007388 */ /* 0x000fe80000000800 */
[----:B------:R-:W-:Y:S04]  /*5ab0*/  STS [R223+0x1e400], R30 ;  /* 0x01e4001edf007388 */ /* 0x000fe80000000800 */
[----:B------:R-:W-:Y:S01]  /*5ac0*/  STS [R228+0x1e000], R153 ;  /* 0x01e00099e4007388 */ /* 0x000fe20000000800 */
[----:B--2---:R-:W-:Y:S03]  /*5ad0*/  IMAD R252, R252, UR4, RZ ;  /* 0x00000004fcfc7c24 */ /* 0x004fe6000f8e02ff */
[----:B------:R-:W-:Y:S01]  /*5ae0*/  STS [R228+0x1e400], R155 ;  /* 0x01e4009be4007388 */ /* 0x000fe20000000800 */
[----:B------:R-:W-:Y:S06]  /*5af0*/  BAR.SYNC.DEFER_BLOCKING 0x0 ;  /* 0x0000000000007b1d */ /* 0x000fec0000010000 */
[----:B------:R-:W-:Y:S04]  /*5b00*/  LDSM.16.MT88.4 R4, [R198+0x20000] ;  /* 0x02000000c604783b */ /* 0x000fe80000004200 */
[----:B-1----:R-:W1:Y:S04]  /*5b10*/  LDSM.16.MT88.4 R8, [R205+0xc000] ;  /* 0x00c00000cd08783b */ /* 0x002e680000004200 */
[----:B------:R-:W2:Y:S04]  /*5b20*/  LDSM.16.MT88.4 R12, [R0+0x20000] ;  /* 0x02000000000c783b */ /* 0x000ea80000004200 */
[----:B------:R-:W3:Y:S04]  /*5b30*/  LDSM.16.MT88.4 R16, [R205+0xe000] ;  /* 0x00e00000cd10783b */ /* 0x000ee80000004200 */
[----:B------:R-:W4:Y:S04]  /*5b40*/  LDSM.16.MT88.4 R20, [R205+0x10000] ;  /* 0x01000000cd14783b */ /* 0x000f280000004200 */
[----:B------:R-:W-:Y:S04]  /*5b50*/  LDSM.16.MT88.4 R24, [R198+0x20800] ;  /* 0x02080000c618783b */ /* 0x000fe80000004200 */
[----:B------:R-:W5:Y:S04]  /*5b60*/  LDSM.16.MT88.4 R28, [R205+0xc800] ;  /* 0x00c80000cd1c783b */ /* 0x000f680000004200 */
[----:B------:R-:W5:Y:S04]  /*5b70*/  LDSM.16.MT88.4 R32, [R0+0x20800] ;  /* 0x020800000020783b */ /* 0x000f680000004200 */
[----:B------:R-:W5:Y:S04]  /*5b80*/  LDSM.16.MT88.4 R84, [R205+0xe800] ;  /* 0x00e80000cd54783b */ /* 0x000f680000004200 */
[----:B------:R-:W5:Y:S01]  /*5b90*/  LDSM.16.MT88.4 R88, [R205+0x10800] ;  /* 0x01080000cd58783b */ /* 0x000f620000004200 */
[-C--:B-1----:R-:W-:Y:S06]  /*5ba0*/  HMMA.16816.F32.BF16 R36, R4, R8.reuse, R36 ;  /* 0x000000080424723c */ /* 0x082fec0000041824 */
[C---:B--2---:R-:W-:Y:S06]  /*5bb0*/  HMMA.16816.F32.BF16 R40, R12.reuse, R8, R40 ;  /* 0x000000080c28723c */ /* 0x044fec0000041828 */
[-C--:B------:R-:W-:Y:S06]  /*5bc0*/  HMMA.16816.F32.BF16 R44, R12, R10.reuse, R44 ;  /* 0x0000000a0c2c723c */ /* 0x080fec000004182c */
[C---:B------:R-:W-:Y:S01]  /*5bd0*/  HMMA.16816.F32.BF16 R48, R4.reuse, R10, R48 ;  /* 0x0000000a0430723c */ /* 0x040fe20000041830 */
[----:B------:R-:W-:Y:S05]  /*5be0*/  LDSM.16.MT88.4 R8, [R205+0xd000] ;  /* 0x00d00000cd08783b */ /* 0x000fea0000004200 */
        /* <DEDUP_REMOVED lines=66> */
[----:B-1----:R-:W-:Y:S05]  /*6010*/  IMAD.U32 R7, R5, -0x40, RZ ;  /* 0xffffffc005077824 */ /* 0x002fea00078e00ff */
[-C--:B------:R-:W-:Y:S02]  /*6020*/  LEA R10, P0, R7, R248.reuse, 0x1 ;  /* 0x000000f8070a7211 */ /* 0x080fe400078008ff */
[----:B------:R-:W-:Y:S02]  /*6030*/  LEA R9, P5, R5, R7, 0x5 ;  /* 0x0000000705097211 */ /* 0x000fe400078a28ff */
[-C--:B------:R-:W-:Y:S02]  /*6040*/  LEA.HI.X.SX32 R11, R7, R249.reuse, 0x1, P0 ;  /* 0x000000f9070b7211 */ /* 0x080fe400000f0eff */
[CC--:B------:R-:W-:Y:S02]  /*6050*/  @!P2 LEA R12, P4, R9.reuse, R248.reuse, 0x1 ;  /* 0x000000f8090ca211 */ /* 0x0c0fe400078808ff */
[----:B------:R-:W-:Y:S01]  /*6060*/  @!P1 LEA R8, P0, R9, R248, 0x1 ;  /* 0x000000f809089211 */ /* 0x000fe200078008ff */
[----:B------:R-:W-:Y:S01]  /*6070*/  @!PT LDS RZ, [RZ] ;  /* 0x00000000fffff984 */ /* 0x000fe20000000800 */
[----:B------:R-:W-:Y:S01]  /*6080*/  @!PT LDS RZ, [RZ] ;  /* 0x00000000fffff984 */ /* 0x000fe20000000800 */
[----:B------:R-:W-:Y:S01]  /*6090*/  @!PT LDS RZ, [RZ] ;  /* 0x00000000fffff984 */ /* 0x000fe20000000800 */
[----:B------:R3:W-:Y:S01]  /*60a0*/  @!P3 LDGSTS.E.BYPASS.LTC128B.128 [R219+0xc000], desc[UR14][R10.64] ;  /* 0x0c0000000adbbfae */ /* 0x0007e2000b901d4e */
[----:B------:R-:W-:Y:S03]  /*60b0*/  SHF.R.S32.HI R6, RZ, 0x1f, R7 ;  /* 0x0000001fff067819 */ /* 0x000fe60000011407 */
[----:B------:R3:W-:Y:S01]  /*60c0*/  @P2 STS.128 [R219+0xe000], RZ ;  /* 0x00e000ffdb002388 */ /* 0x0007e20000000c00 */
[C---:B--2---:R-:W-:Y:S02]  /*60d0*/  LEA.HI.X R248, R5.reuse, R6, R4, 0x5, P5 ;  /* 0x0000000605f87211 */ /* 0x044fe400028f2c04 */
[----:B------:R-:W-:Y:S01]  /*60e0*/  @!P3 LEA R6, P5, R5, R10, 0x6 ;  /* 0x0000000a0506b211 */ /* 0x000fe200078a30ff */
[----:B------:R-:W-:Y:S01]  /*60f0*/  @!PT LDS RZ, [RZ] ;  /* 0x00000000fffff984 */ /* 0x000fe20000000800 */
[----:B------:R-:W-:Y:S01]  /*6100*/  @!PT LDS RZ, [RZ] ;  /* 0x00000000fffff984 */ /* 0x000fe20000000800 */
[----:B------:R-:W-:Y:S01]  /*6110*/  @!PT LDS RZ, [RZ] ;  /* 0x00000000fffff984 */ /* 0x000fe20000000800 */
[----:B------:R3:W-:Y:S01]  /*6120*/  @!P2 LDGSTS.E.BYPASS.LTC128B.128 [R219+0xe000], desc[UR14][R10.64+0x80] ;  /* 0x0e0000800adbafae */ /* 0x0007e2000b901d4e */
[----:B------:R-:W-:Y:S02]  /*6130*/  @!P2 LEA.HI.X R13, R9, R249, R248, 0x1, P4 ;  /* 0x000000f9090da211 */ /* 0x000fe400020f0cf8 */
[----:B------:R-:W-:Y:S01]  /*6140*/  @!P3 LEA.HI.X R7, R5, R11, R4, 0x6, P5 ;  /* 0x0000000b0507b211 */ /* 0x000fe200028f3404 */
[----:B------:R3:W-:Y:S01]  /*6150*/  @P1 STS.128 [R219+0x10000], RZ ;  /* 0x010000ffdb001388 */ /* 0x0007e20000000c00 */
[----:B------:R-:W-:Y:S01]  /*6160*/  @!P1 LEA.HI.X R9, R9, R249, R248, 0x1, P0 ;  /* 0x000000f909099211 */ /* 0x000fe200000f0cf8 */
[----:B------:R-:W-:Y:S02]  /*6170*/  IMAD.MOV.U32 R248, RZ, RZ, R10 ;  /* 0x000000fffff87224 */ /* 0x000fe400078e000a */
[----:B------:R-:W-:Y:S01]  /*6180*/  @!PT LDS RZ, [RZ] ;  /* 0x00000000fffff984 */ /* 0x000fe20000000800 */
[----:B------:R-:W-:Y:S01]  /*6190*/  @!PT LDS RZ, [RZ] ;  /* 0x00000000fffff984 */ /* 0x000fe20000000800 */
[----:B------:R-:W-:Y:S01]  /*61a0*/  @!PT LDS RZ, [RZ] ;  /* 0x00000000fffff984 */ /* 0x000fe20000000800 */
[----:B------:R3:W-:Y:S01]  /*61b0*/  @!P1 LDGSTS.E.BYPASS.LTC128B.128 [R219+0x10000], desc[UR14][R10.64+0x100] ;  /* 0x100001000adb9fae */ /* 0x0007e2000b901d4e */
[----:B------:R-:W-:Y:S03]  /*61c0*/  IMAD.MOV.U32 R249, RZ, RZ, R11 ;  /* 0x000000fffff97224 */ /* 0x000fe600078e000b */
        /* <DEDUP_REMOVED lines=16> */
.L_x_335:
        /* <DEDUP_REMOVED lines=56> */
[-C--:B--2---:R-:W-:Y:S06]  /*6650*/  HMMA.16816.F32.BF16 R4, R156, R160.reuse, R4 ;  /* 0x000000a09c04723c */ /* 0x084fec0000041804 */
[C---:B------:R-:W-:Y:S06]  /*6660*/  HMMA.16816.F32.BF16 R8, R164.reuse, R160, R8 ;  /* 0x000000a0a408723c */ /* 0x040fec0000041808 */
[-C--:B------:R-:W-:Y:S05]  /*6670*/  HMMA.16816.F32.BF16 R12, R164, R162.reuse, R12 ;  /* 0x000000a2a40c723c */ /* 0x080fea000004180c */
        /* <DEDUP_REMOVED lines=8> */
[CC--:B------:R-:W-:Y:S01]  /*6700*/  LEA R168, P1, R163.reuse, R246.reuse, 0x2 ;  /* 0x000000f6a3a87211 */ /* 0x0c0fe200078210ff */
[-C--:B------:R-:W-:Y:S01]  /*6710*/  HMMA.16816.F32.BF16 R28, R164, R190.reuse, R28 ;  /* 0x000000bea41c723c */ /* 0x080fe2000004181c */
[----:B------:R-:W-:Y:S04]  /*6720*/  REDG.E.ADD.F32.FTZ.RN.STRONG.GPU desc[UR14][R246.64], R4 ;  /* 0x00000004f60079a6 */ /* 0x000fe8000c10f38e */
[-C--:B------:R-:W-:Y:S01]  /*6730*/  LEA.HI.X.SX32 R169, R163, R247.reuse, 0x2, P1 ;  /* 0x000000f7a3a97211 */ /* 0x080fe200008f16ff */
[C---:B------:R-:W-:Y:S06]  /*6740*/  HMMA.16816.F32.BF16 R32, R156.reuse, R190, R32 ;  /* 0x000000be9c20723c */ /* 0x040fec0000041820 */
[-C--:B---3--:R-:W-:Y:S06]  /*6750*/  HMMA.16816.F32.BF16 R84, R156, R152.reuse, R84 ;  /* 0x000000989c54723c */ /* 0x088fec0000041854 */
[C---:B------:R-:W-:Y:S05]  /*6760*/  HMMA.16816.F32.BF16 R88, R164.reuse, R152, R88 ;  /* 0x00000098a458723c */ /* 0x040fea0000041858 */
[C---:B-1----:R-:W-:Y:S01]  /*6770*/  IMAD R161, R252.reuse, 0x38, RZ ;  /* 0x00000038fca17824 */ /* 0x042fe200078e02ff */
[-C--:B------:R-:W-:Y:S05]  /*6780*/  HMMA.16816.F32.BF16 R92, R164, R154.reuse, R92 ;  /* 0x0000009aa45c723c */ /* 0x080fea000004185c */
[C---:B------:R-:W-:Y:S01]  /*6790*/  IMAD.SHL.U32 R153, R252.reuse, 0x8, RZ ;  /* 0x00000008fc997824 */ /* 0x040fe200078e00ff */
[----:B------:R-:W-:Y:S05]  /*67a0*/  HMMA.16816.F32.BF16 R96, R156, R154, R96 ;  /* 0x0000009a9c60723c */ /* 0x000fea0000041860 */
[CC--:B------:R-:W-:Y:S02]  /*67b0*/  LEA R164, P0, R153.reuse, R246.reuse, 0x2 ;  /* 0x000000f699a47211 */ /* 0x0c0fe400078010ff */
[C---:B------:R-:W-:Y:S04]  /*67c0*/  IMAD R155, R252.reuse, 0x18, RZ ;  /* 0x00000018fc9b7824 */ /* 0x040fe800078e02ff */
[-C--:B------:R-:W-:Y:S01]  /*67d0*/  LEA.HI.X.SX32 R165, R153, R247.reuse, 0x2, P0 ;  /* 0x000000f799a57211 */ /* 0x080fe200000f16ff */
[C---:B------:R-:W-:Y:S01]  /*67e0*/  IMAD.SHL.U32 R157, R252.reuse, 0x20, RZ ;  /* 0x00000020fc9d7824 */ /* 0x040fe200078e00ff */
[-C--:B------:R-:W-:Y:S01]  /*67f0*/  LEA R166, P0, R155, R246.reuse, 0x2 ;  /* 0x000000f69ba67211 */ /* 0x080fe200078010ff */
[C---:B------:R-:W-:Y:S02]  /*6800*/  IMAD R159, R252.reuse, 0x28, RZ ;  /* 0x00000028fc9f7824 */ /* 0x040fe400078e02ff */
[----:B------:R1:W-:Y:S01]  /*6810*/  REDG.E.ADD.F32.FTZ.RN.STRONG.GPU desc[UR14][R164.64], R5 ;  /* 0x00000005a40079a6 */ /* 0x0003e2000c10f38e */
[-C--:B------:R-:W-:Y:S02]  /*6820*/  LEA R156, P1, R157, R246.reuse, 0x2 ;  /* 0x000000f69d9c7211 */ /* 0x080fe400078210ff */
[-C--:B------:R-:W-:Y:S01]  /*6830*/  LEA.HI.X.SX32 R167, R155, R247.reuse, 0x2, P0 ;  /* 0x000000f79ba77211 */ /* 0x080fe200000f16ff */
[----:B------:R-:W-:Y:S01]  /*6840*/  REDG.E.ADD.F32.FTZ.RN.STRONG.GPU desc[UR14][R168.64], R6 ;  /* 0x00000006a80079a6 */ /* 0x000fe2000c10f38e */
[----:B------:R-:W-:Y:S01]  /*6850*/  IMAD R155, R252, 0x30, RZ ;  /* 0x00000030fc9b7824 */ /* 0x000fe200078e02ff */
[-C--:B------:R-:W-:Y:S02]  /*6860*/  LEA R158, P0, R159, R246.reuse, 0x2 ;  /* 0x000000f69f9e7211 */ /* 0x080fe400078010ff */
[-C--:B------:R-:W-:Y:S01]  /*6870*/  LEA.HI.X.SX32 R157, R157, R247.reuse, 0x2, P1 ;  /* 0x000000f79d9d7211 */ /* 0x080fe200008f16ff */
[----:B------:R2:W-:Y:S01]  /*6880*/  REDG.E.ADD.F32.FTZ.RN.STRONG.GPU desc[UR14][R166.64], R7 ;  /* 0x00000007a60079a6 */ /* 0x0005e2000c10f38e */
[-C--:B------:R-:W-:Y:S02]  /*6890*/  LEA R154, P1, R155, R246.reuse, 0x2 ;  /* 0x000000f69b9a7211 */ /* 0x080fe400078210ff */
[-C--:B------:R-:W-:Y:S01]  /*68a0*/  LEA.HI.X.SX32 R159, R159, R247.reuse, 0x2, P0 ;  /* 0x000000f79f9f7211 */ /* 0x080fe200000f16ff */
[----:B------:R3:W-:Y:S01]  /*68b0*/  REDG.E.ADD.F32.FTZ.RN.STRONG.GPU desc[UR14][R156.64], R8 ;  /* 0x000000089c0079a6 */ /* 0x0007e2000c10f38e */
[-C--:B------:R-:W-:Y:S02]  /*68c0*/  LEA.HI.X.SX32 R155, R155, R247.reuse, 0x2, P1 ;  /* 0x000000f79b9b7211 */ /* 0x080fe400008f16ff */
[CC--:B------:R-:W-:Y:S01]  /*68d0*/  LEA R160, P0, R161.reuse, R246.reuse, 0x2 ;  /* 0x000000f6a1a07211 */ /* 0x0c0fe200078010ff */
[----:B------:R-:W-:Y:S03]  /*68e0*/  REDG.E.ADD.F32.FTZ.RN.STRONG.GPU desc[UR14][R158.64], R9 ;  /* 0x000000099e0079a6 */ /* 0x000fe6000c10f38e */
[-C--:B------:R-:W-:Y:S01]  /*68f0*/  LEA.HI.X.SX32 R161, R161, R247.reuse, 0x2, P0 ;  /* 0x000000f7a1a17211 */ /* 0x080fe200000f16ff */
[----:B------:R4:W-:Y:S04]  /*6900*/  REDG.E.ADD.F32.FTZ.RN.STRONG.GPU desc[UR14][R154.64], R10 ;  /* 0x0000000a9a0079a6 */ /* 0x0009e8000c10f38e */
[----:B------:R4:W-:Y:S01]  /*6910*/  REDG.E.ADD.F32.FTZ.RN.STRONG.GPU desc[UR14][R160.64], R11 ;  /* 0x0000000ba00079a6 */ /* 0x0009e2000c10f38e */
[----:B-1----:R-:W-:Y:S03]  /*6920*/  VIADD R5, R163, 0x20 ;  /* 0x00000020a3057836 */ /* 0x002fe60000000000 */
[----:B------:R1:W-:Y:S04]  /*6930*/  REDG.E.ADD.F32.FTZ.RN.STRONG.GPU desc[UR14][R246.64+0x80], R16 ;  /* 0x00008010f60079a6 */ /* 0x0003e8000c10f38e */
[----:B------:R1:W-:Y:S01]  /*6940*/  REDG.E.ADD.F32.FTZ.RN.STRONG.GPU desc[UR14][R164.64+0x80], R17 ;  /* 0x00008011a40079a6 */ /* 0x0003e2000c10f38e */
[-C--:B--2---:R-:W-:Y:S01]  /*6950*/  LEA R166, P0, R5, R246.reuse, 0x2 ;  /* 0x000000f605a67211 */ /* 0x084fe200078010ff */
[----:B------:R-:W-:Y:S03]  /*6960*/  IMAD.IADD R7, R153, 0x1, R5 ;  /* 0x0000000199077824 */ /* 0x000fe600078e0205 */
[-C--:B------:R-:W-:Y:S01]  /*6970*/  LEA.HI.X.SX32 R167, R5, R247.reuse, 0x2, P0 ;  /* 0x000000f705a77211 */ /* 0x080fe200000f16ff */
[----:B------:R-:W-:Y:S01]  /*6980*/  IMAD.IADD R5, R153, 0x1, R7 ;  /* 0x0000000199057824 */ /* 0x000fe200078e0207 */
[CC--:B---3--:R-:W-:Y:S03]  /*6990*/  LEA R156, P0, R7.reuse, R246.reuse, 0x2 ;  /* 0x000000f6079c7211 */ /* 0x0c8fe600078010ff */
[----:B------:R2:W-:Y:S01]  /*69a0*/  REDG.E.ADD.F32.FTZ.RN.STRONG.GPU desc[UR14][R166.64], R18 ;  /* 0x00000012a60079a6 */ /* 0x0005e2000c10f38e */
[-C--:B------:R-:W-:Y:S01]  /*69b0*/  LEA.HI.X.SX32 R157, R7, R247.reuse, 0x2, P0 ;  /* 0x000000f7079d7211 */ /* 0x080fe200000f16ff */
[----:B------:R-:W-:Y:S01]  /*69c0*/  IMAD.IADD R7, R153, 0x1, R5 ;  /* 0x0000000199077824 */ /* 0x000fe200078e0205 */
[-C--:B----4-:R-:W-:Y:S03]  /*69d0*/  LEA R154, P1, R5, R246.reuse, 0x2 ;  /* 0x000000f6059a7211 */ /* 0x090fe600078210ff */
[----:B------:R-:W-:Y:S01]  /*69e0*/  IMAD.IADD R9, R153, 0x1, R7 ;  /* 0x0000000199097824 */ /* 0x000fe200078e0207 */
[-C--:B------:R-:W-:Y:S01]  /*69f0*/  LEA R6, P0, R7, R246.reuse, 0x2 ;  /* 0x000000f607067211 */ /* 0x080fe200078010ff */
[----:B------:R3:W-:Y:S01]  /*6a00*/  REDG.E.ADD.F32.FTZ.RN.STRONG.GPU desc[UR14][R156.64], R19 ;  /* 0x000000139c0079a6 */ /* 0x0007e2000c10f38e */
[-C--:B------:R-:W-:Y:S01]  /*6a10*/  LEA.HI.X.SX32 R155, R5, R247.reuse, 0x2, P1 ;  /* 0x000000f7059b7211 */ /* 0x080fe200008f16ff */
[----:B------:R-:W-:Y:S01]  /*6a20*/  IMAD.IADD R5, R153, 0x1, R9 ;  /* 0x0000000199057824 */ /* 0x000fe200078e0209 */
[-C--:B------:R-:W-:Y:S02]  /*6a30*/  LEA.HI.X.SX32 R7, R7, R247.reuse, 0x2, P0 ;  /* 0x000000f707077211 */ /* 0x080fe400000f16ff */
[CC--:B------:R-:W-:Y:S01]  /*6a40*/  LEA R10, P0, R9.reuse, R246.reuse, 0x2 ;  /* 0x000000f6090a7211 */ /* 0x0c0fe200078010ff */
[----:B------:R4:W-:Y:S03]  /*6a50*/  REDG.E.ADD.F32.FTZ.RN.STRONG.GPU desc[UR14][R154.64], R12 ;  /* 0x0000000c9a0079a6 */ /* 0x0009e6000c10f38e */
[-C--:B------:R-:W-:Y:S01]  /*6a60*/  LEA.HI.X.SX32 R11, R9, R247.reuse, 0x2, P0 ;  /* 0x000000f7090b7211 */ /* 0x080fe200000f16ff */
[----:B------:R-:W-:Y:S01]  /*6a70*/  REDG.E.ADD.F32.FTZ.RN.STRONG.GPU desc[UR14][R6.64], R13 ;  /* 0x0000000d060079a6 */ /* 0x000fe2000c10f38e */
[-C--:B-1----:R-:W-:Y:S01]  /*6a80*/  LEA R16, P0, R5, R246.reuse, 0x2 ;  /* 0x000000f605107211 */ /* 0x082fe200078010ff */
[----:B------:R-:W-:Y:S02]  /*6a90*/  VIADD R9, R163, 0x40 ;  /* 0x00000040a3097836 */ /* 0x000fe40000000000 */
[----:B------:R1:W-:Y:S01]  /*6aa0*/  REDG.E.ADD.F32.FTZ.RN.STRONG.GPU desc[UR14][R10.64], R14 ;  /* 0x0000000e0a0079a6 */ /* 0x0003e2000c10f38e */
[-C--:B------:R-:W-:Y:S01]  /*6ab0*/  LEA.HI.X.SX32 R17, R5, R247.reuse, 0x2, P0 ;  /* 0x000000f705117211 */ /* 0x080fe200000f16ff */
[----:B------:R-:W-:Y:S01]  /*6ac0*/  IMAD.IADD R5, R153, 0x1, R9 ;  /* 0x0000000199057824 */ /* 0x000fe200078e0209 */
[CC--:B--2---:R-:W-:Y:S03]  /*6ad0*/  LEA R18, P0, R9.reuse, R246.reuse, 0x2 ;  /* 0x000000f609127211 */ /* 0x0c4fe600078010ff */
[----:B------:R2:W-:Y:S04]  /*6ae0*/  REDG.E.ADD.F32.FTZ.RN.STRONG.GPU desc[UR14][R16.64], R15 ;  /* 0x0000000f100079a6 */ /* 0x0005e8000c10f38e */
[----:B------:R-:W-:Y:S01]  /*6af0*/  REDG.E.ADD.F32.FTZ.RN.STRONG.GPU desc[UR14][R246.64+0x100], R20 ;  /* 0x00010014f60079a6 */ /* 0x000fe2000c10f38e */
[-C--:B---3--:R-:W-:Y:S01]  /*6b00*/  LEA.HI.X.SX32 R19, R9, R247.reuse, 0x2, P0 ;  /* 0x000000f709137211 */ /* 0x088fe200000f16ff */
[----:B------:R-:W-:Y:S02]  /*6b10*/  IMAD.IADD R9, R153, 0x1, R5 ;  /* 0x0000000199097824 */ /* 0x000fe400078e0205 */
[----:B------:R-:W-:Y:S01]  /*6b20*/  REDG.E.ADD.F32.FTZ.RN.STRONG.GPU desc[UR14][R164.64+0x100], R21 ;  /* 0x00010015a40079a6 */ /* 0x000fe2000c10f38e */
[CC--:B----4-:R-:W-:Y:S03]  /*6b30*/  LEA R154, P0, R5.reuse, R246.reuse, 0x2 ;  /* 0x000000f6059a7211 */ /* 0x0d0fe600078010ff */
[----:B------:R-:W-:Y:S01]  /*6b40*/  REDG.E.ADD.F32.FTZ.RN.STRONG.GPU desc[UR14][R18.64], R22 ;  /* 0x00000016120079a6 */ /* 0x000fe2000c10f38e */
[-C--:B------:R-:W-:Y:S01]  /*6b50*/  LEA.HI.X.SX32 R155, R5, R247.reuse, 0x2, P0 ;  /* 0x000000f7059b7211 */ /* 0x080fe200000f16ff */
[----:B------:R-:W-:Y:S01]  /*6b60*/  IMAD.IADD R5, R153, 0x1, R9 ;  /* 0x0000000199057824 */ /* 0x000fe200078e0209 */
[-C--:B-1----:R-:W-:Y:S03]  /*6b70*/  LEA R10, P1, R9, R246.reuse, 0x2 ;  /* 0x000000f6090a7211 */ /* 0x082fe600078210ff */
[----:B------:R-:W-:Y:S01]  /*6b80*/  IMAD.IADD R7, R153, 0x1, R5 ;  /* 0x0000000199077824 */ /* 0x000fe200078e0205 */
[-C--:B------:R-:W-:Y:S01]  /*6b90*/  LEA R8, P0, R5, R246.reuse, 0x2 ;  /* 0x000000f605087211 */ /* 0x080fe200078010ff */
[----:B------:R-:W-:Y:S01]  /*6ba0*/  REDG.E.ADD.F32.FTZ.RN.STRONG.GPU desc[UR14][R154.64], R23 ;  /* 0x000000179a0079a6 */ /* 0x000fe2000c10f38e */
[-C--:B------:R-:W-:Y:S02]  /*6bb0*/  LEA.HI.X.SX32 R11, R9, R247.reuse, 0x2, P1 ;  /* 0x000000f7090b7211 */ /* 0x080fe400008f16ff */
[-C--:B------:R-:W-:Y:S01]  /*6bc0*/  LEA.HI.X.SX32 R9, R5, R247.reuse, 0x2, P0 ;  /* 0x000000f705097211 */ /* 0x080fe200000f16ff */
[----:B------:R-:W-:Y:S01]  /*6bd0*/  IMAD.IADD R5, R153, 0x1, R7 ;  /* 0x0000000199057824 */ /* 0x000fe200078e0207 */
[CC--:B------:R-:W-:Y:S01]  /*6be0*/  LEA R12, P0, R7.reuse, R246.reuse, 0x2 ;  /* 0x000000f6070c7211 */ /* 0x0c0fe200078010ff */
[----:B------:R1:W-:Y:S03]  /*6bf0*/  REDG.E.ADD.F32.FTZ.RN.STRONG.GPU desc[UR14][R10.64], R24 ;  /* 0x000000180a0079a6 */ /* 0x0003e6000c10f38e */
[-C--:B------:R-:W-:Y:S01]  /*6c00*/  LEA.HI.X.SX32 R13, R7, R247.reuse, 0x2, P0 ;  /* 0x000000f7070d7211 */ /* 0x080fe200000f16ff */
[----:B------:R-:W-:Y:S01]  /*6c10*/  REDG.E.ADD.F32.FTZ.RN.STRONG.GPU desc[UR14][R8.64], R25 ;  /* 0x00000019080079a6 */ /* 0x000fe2000c10f38e */
[-C--:B------:R-:W-:Y:S01]  /*6c20*/  LEA R14, P0, R5, R246.reuse, 0x2 ;  /* 0x000000f6050e7211 */ /* 0x080fe200078010ff */
[----:B------:R-:W-:Y:S02]  /*6c30*/  VIADD R7, R163, 0x60 ;  /* 0x00000060a3077836 */ /* 0x000fe40000000000 */
[----:B------:R3:W-:Y:S01]  /*6c40*/  REDG.E.ADD.F32.FTZ.RN.STRONG.GPU desc[UR14][R12.64], R26 ;  /* 0x0000001a0c0079a6 */ /* 0x0007e2000c10f38e */
[-C--:B--2---:R-:W-:Y:S01]  /*6c50*/  LEA.HI.X.SX32 R15, R5, R247.reuse, 0x2, P0 ;  /* 0x000000f7050f7211 */ /* 0x084fe200000f16ff */
[----:B------:R-:W-:Y:S01]  /*6c60*/  IMAD.IADD R5, R153, 0x1, R7 ;  /* 0x0000000199057824 */ /* 0x000fe200078e0207 */
[CC--:B------:R-:W-:Y:S01]  /*6c70*/  LEA R16, P0, R7.reuse, R246.reuse, 0x2 ;  /* 0x000000f607107211 */ /* 0x0c0fe200078010ff */
[----:B------:R-:W-:Y:S03]  /*6c80*/  LDSM.16.MT88.4 R20, [R195+0x4000] ;  /* 0x00400000c314783b */ /* 0x000fe60000004200 */
[-C--:B------:R-:W-:Y:S01]  /*6c90*/  LEA.HI.X.SX32 R17, R7, R247.reuse, 0x2, P0 ;  /* 0x000000f707117211 */ /* 0x080fe200000f16ff */
[----:B------:R2:W-:Y:S01]  /*6ca0*/  REDG.E.ADD.F32.FTZ.RN.STRONG.GPU desc[UR14][R14.64], R27 ;  /* 0x0000001b0e0079a6 */ /* 0x0005e2000c10f38e */
[----:B------:R-:W-:Y:S03]  /*6cb0*/  IMAD.IADD R7, R153, 0x1, R5 ;  /* 0x0000000199077824 */ /* 0x000fe600078e0205 */
[----:B------:R-:W-:Y:S04]  /*6cc0*/  REDG.E.ADD.F32.FTZ.RN.STRONG.GPU desc[UR14][R246.64+0x180], R32 ;  /* 0x00018020f60079a6 */ /* 0x000fe8000c10f38e */
[----:B------:R-:W-:Y:S01]  /*6cd0*/  REDG.E.ADD.F32.FTZ.RN.STRONG.GPU desc[UR14][R164.64+0x180], R33 ;  /* 0x00018021a40079a6 */ /* 0x000fe2000c10f38e */
[CC--:B-1----:R-:W-:Y:S03]  /*6ce0*/  LEA R10, P0, R5.reuse, R246.reuse, 0x2 ;  /* 0x000000f6050a7211 */ /* 0x0c2fe600078010ff */
[----:B------:R1:W-:Y:S01]  /*6cf0*/  REDG.E.ADD.F32.FTZ.RN.STRONG.GPU desc[UR14][R16.64], R34 ;  /* 0x00000022100079a6 */ /* 0x0003e2000c10f38e */
[-C--:B------:R-:W-:Y:S01]  /*6d00*/  LEA.HI.X.SX32 R11, R5, R247.reuse, 0x2, P0 ;  /* 0x000000f7050b7211 */ /* 0x080fe200000f16ff */
[----:B------:R-:W-:Y:S02]  /*6d10*/  IMAD.IADD R5, R153, 0x1, R7 ;  /* 0x0000000199057824 */ /* 0x000fe400078e0207 */
[----:B------:R-:W-:Y:S01]  /*6d20*/  LDSM.16.MT88.4 R24, [R198+0x1e800] ;  /* 0x01e80000c618783b */ /* 0x000fe20000004200 */
[-C--:B---3--:R-:W-:Y:S01]  /*6d30*/  LEA R12, P1, R7, R246.reuse, 0x2 ;  /* 0x000000f6070c7211 */ /* 0x088fe200078210ff */
[----:B------:R-:W-:Y:S02]  /*6d40*/  IMAD.IADD R9, R153, 0x1, R5 ;  /* 0x0000000199097824 */ /* 0x000fe400078e0205 */
[----:B------:R3:W-:Y:S01]  /*6d50*/  REDG.E.ADD.F32.FTZ.RN.STRONG.GPU desc[UR14][R10.64], R35 ;  /* 0x000000230a0079a6 */ /* 0x0007e2000c10f38e */
[-C--:B------:R-:W-:Y:S02]  /*6d60*/  LEA R6, P0, R5, R246.reuse, 0x2 ;  /* 0x000000f605067211 */ /* 0x080fe400078010ff */
[-C--:B------:R-:W-:Y:S02]  /*6d70*/  LEA.HI.X.SX32 R13, R7, R247.reuse, 0x2, P1 ;  /* 0x000000f7070d7211 */ /* 0x080fe400008f16ff */
[-C--:B------:R-:W-:Y:S01]  /*6d80*/  LEA.HI.X.SX32 R7, R5, R247.reuse, 0x2, P0 ;  /* 0x000000f705077211 */ /* 0x080fe200000f16ff */
[----:B------:R-:W-:Y:S01]  /*6d90*/  IMAD.IADD R5, R153, 0x1, R9 ;  /* 0x0000000199057824 */ /* 0x000fe200078e0209 */
[CC--:B--2---:R-:W-:Y:S01]  /*6da0*/  LEA R14, P0, R9.reuse, R246.reuse, 0x2 ;  /* 0x000000f6090e7211 */ /* 0x0c4fe200078010ff */
[----:B------:R2:W-:Y:S03]  /*6db0*/  REDG.E.ADD.F32.FTZ.RN.STRONG.GPU desc[UR14][R12.64], R28 ;  /* 0x0000001c0c0079a6 */ /* 0x0005e6000c10f38e */
[-C--:B------:R-:W-:Y:S01]  /*6dc0*/  LEA.HI.X.SX32 R15, R9, R247.reuse, 0x2, P0 ;  /* 0x000000f7090f7211 */ /* 0x080fe200000f16ff */
[----:B------:R-:W-:Y:S01]  /*6dd0*/  REDG.E.ADD.F32.FTZ.RN.STRONG.GPU desc[UR14][R6.64], R29 ;  /* 0x0000001d060079a6 */ /* 0x000fe2000c10f38e */
[C---:B------:R-:W-:Y:S02]  /*6de0*/  VIADD R9, R163.reuse, 0x80 ;  /* 0x00000080a3097836 */ /* 0x040fe40000000000 */
[----:B------:R-:W-:Y:S01]  /*6df0*/  VIADD R163, R163, 0xa0 ;  /* 0x000000a0a3a37836 */ /* 0x000fe20000000000 */
[----:B------:R4:W-:Y:S01]  /*6e00*/  REDG.E.ADD.F32.FTZ.RN.STRONG.GPU desc[UR14][R14.64], R30 ;  /* 0x0000001e0e0079a6 */ /* 0x0009e2000c10f38e */
[CC--:B-1----:R-:W-:Y:S04]  /*6e10*/  LEA R16, P0, R5.reuse, R246.reuse, 0x2 ;  /* 0x000000f605107211 */ /* 0x0c2fe800078010ff */
[-C--:B------:R-:W-:Y:S01]  /*6e20*/  LEA.HI.X.SX32 R17, R5, R247.reuse, 0x2, P0 ;  /* 0x000000f705117211 */ /* 0x080fe200000f16ff */
[----:B------:R-:W-:Y:S04]  /*6e30*/  IMAD.IADD R5, R153, 0x1, R9 ;  /* 0x0000000199057824 */ /* 0x000fe800078e0209 */
[----:B------:R-:W-:Y:S01]  /*6e40*/  REDG.E.ADD.F32.FTZ.RN.STRONG.GPU desc[UR14][R16.64], R31 ;  /* 0x0000001f100079a6 */ /* 0x000fe2000c10f38e */
[CC--:B---3--:R-:W-:Y:S03]  /*6e50*/  LEA R10, P0, R9.reuse, R246.reuse, 0x2 ;  /* 0x000000f6090a7211 */ /* 0x0c8fe600078010ff */
[----:B------:R-:W-:Y:S01]  /*6e60*/  REDG.E.ADD.F32.FTZ.RN.STRONG.GPU desc[UR14][R246.64+0x200], R84 ;  /* 0x00020054f60079a6 */ /* 0x000fe2000c10f38e */
[-C--:B------:R-:W-:Y:S01]  /*6e70*/  LEA.HI.X.SX32 R11, R9, R247.reuse, 0x2, P0 ;  /* 0x000000f7090b7211 */ /* 0x080fe200000f16ff */
[----:B------:R-:W-:Y:S02]  /*6e80*/  IMAD.IADD R9, R153, 0x1, R5 ;  /* 0x0000000199097824 */ /* 0x000fe400078e0205 */
[----:B------:R-:W-:Y:S01]  /*6e90*/  REDG.E.ADD.F32.FTZ.RN.STRONG.GPU desc[UR14][R164.64+0x200], R85 ;  /* 0x00020055a40079a6 */ /* 0x000fe2000c10f38e */
[CC--:B--2---:R-:W-:Y:S03]  /*6ea0*/  LEA R12, P0, R5.reuse, R246.reuse, 0x2 ;  /* 0x000000f6050c7211 */ /* 0x0c4fe600078010ff */
[----:B------:R1:W-:Y:S01]  /*6eb0*/  REDG.E.ADD.F32.FTZ.RN.STRONG.GPU desc[UR14][R10.64], R86 ;  /* 0x000000560a0079a6 */ /* 0x0003e2000c10f38e */
[-C--:B------:R-:W-:Y:S01]  /*6ec0*/  LEA.HI.X.SX32 R13, R5, R247.reuse, 0x2, P0 ;  /* 0x000000f7050d7211 */ /* 0x080fe200000f16ff */
[----:B------:R-:W-:Y:S01]  /*6ed0*/  IMAD.IADD R5, R153, 0x1, R9 ;  /* 0x0000000199057824 */ /* 0x000fe200078e0209 */
[-C--:B----4-:R-:W-:Y:S01]  /*6ee0*/  LEA R14, P1, R9, R246.reuse, 0x2 ;  /* 0x000000f6090e7211 */ /* 0x090fe200078210ff */
[----:B------:R-:W-:Y:S02]  /*6ef0*/  LDSM.16.MT88.4 R28, [R195+0x800] ;  /* 0x00080000c31c783b */ /* 0x000fe40000004200 */
[----:B------:R-:W-:Y:S01]  /*6f00*/  IMAD.IADD R7, R153, 0x1, R5 ;  /* 0x0000000199077824 */ /* 0x000fe200078e0205 */
[-C--:B------:R-:W-:Y:S02]  /*6f10*/  LEA R8, P0, R5, R246.reuse, 0x2 ;  /* 0x000000f605087211 */ /* 0x080fe400078010ff */
[-C--:B------:R-:W-:Y:S01]  /*6f20*/  LEA.HI.X.SX32 R15, R9, R247.reuse, 0x2, P1 ;  /* 0x000000f7090f7211 */ /* 0x080fe200008f16ff */
[----:B------:R2:W-:Y:S01]  /*6f30*/  REDG.E.ADD.F32.FTZ.RN.STRONG.GPU desc[UR14][R12.64], R87 ;  /* 0x000000570c0079a6 */ /* 0x0005e2000c10f38e */
[-C--:B------:R-:W-:Y:S01]  /*6f40*/  LEA.HI.X.SX32 R9, R5, R247.reuse, 0x2, P0 ;  /* 0x000000f705097211 */ /* 0x080fe200000f16ff */
[----:B------:R-:W-:Y:S01]  /*6f50*/  IMAD.IADD R5, R153, 0x1, R7 ;  /* 0x0000000199057824 */ /* 0x000fe200078e0207 */
[CC--:B------:R-:W-:Y:S01]  /*6f60*/  LEA R6, P0, R7.reuse, R246.reuse, 0x2 ;  /* 0x000000f607067211 */ /* 0x0c0fe200078010ff */
[----:B------:R-:W-:Y:S03]  /*6f70*/  REDG.E.ADD.F32.FTZ.RN.STRONG.GPU desc[UR14][R14.64], R88 ;  /* 0x000000580e0079a6 */ /* 0x000fe6000c10f38e */
[-C--:B------:R-:W-:Y:S01]  /*6f80*/  LEA.HI.X.SX32 R7, R7, R247.reuse, 0x2, P0 ;  /* 0x000000f707077211 */ /* 0x080fe200000f16ff */
[----:B------:R3:W-:Y:S04]  /*6f90*/  REDG.E.ADD.F32.FTZ.RN.STRONG.GPU desc[UR14][R8.64], R89 ;  /* 0x00000059080079a6 */ /* 0x0007e8000c10f38e */
[----:B------:R4:W-:Y:S01]  /*6fa0*/  REDG.E.ADD.F32.FTZ.RN.STRONG.GPU desc[UR14][R6.64], R90 ;  /* 0x0000005a060079a6 */ /* 0x0009e2000c10f38e */
[CC--:B-1----:R-:W-:Y:S04]  /*6fb0*/  LEA R10, P0, R5.reuse, R246.reuse, 0x2 ;  /* 0x000000f6050a7211 */ /* 0x0c2fe800078010ff */
[-C--:B------:R-:W-:Y:S01]  /*6fc0*/  LEA.HI.X.SX32 R11, R5, R247.reuse, 0x2, P0 ;  /* 0x000000f7050b7211 */ /* 0x080fe200000f16ff */
[----:B------:R-:W-:Y:S01]  /*6fd0*/  IMAD.IADD R5, R153, 0x1, R163 ;  /* 0x0000000199057824 */ /* 0x000fe200078e02a3 */
[-C--:B------:R-:W-:Y:S03]  /*6fe0*/  LEA R16, P0, R163, R246.reuse, 0x2 ;  /* 0x000000f6a3107211 */ /* 0x080fe600078010ff */
[----:B------:R1:W-:Y:S01]  /*6ff0*/  REDG.E.ADD.F32.FTZ.RN.STRONG.GPU desc[UR14][R10.64], R91 ;  /* 0x0000005b0a0079a6 */ /* 0x0003e2000c10f38e */
[----:B--2---:R-:W-:Y:S01]  /*7000*/  IMAD.IADD R13, R153, 0x1, R5 ;  /* 0x00000001990d7824 */ /* 0x004fe200078e0205 */
[-C--:B------:R-:W-:Y:S02]  /*7010*/  LEA.HI.X.SX32 R17, R163, R247.reuse, 0x2, P0 ;  /* 0x000000f7a3117211 */ /* 0x080fe400000f16ff */
[CC--:B------:R-:W-:Y:S01]  /*7020*/  LEA R18, P0, R5.reuse, R246.reuse, 0x2 ;  /* 0x000000f605127211 */ /* 0x0c0fe200078010ff */
[----:B------:R-:W-:Y:S03]  /*7030*/  REDG.E.ADD.F32.FTZ.RN.STRONG.GPU desc[UR14][R246.64+0x280], R96 ;  /* 0x00028060f60079a6 */ /* 0x000fe6000c10f38e */
[-C--:B------:R-:W-:Y:S01]  /*7040*/  LEA.HI.X.SX32 R19, R5, R247.reuse, 0x2, P0 ;  /* 0x000000f705137211 */ /* 0x080fe200000f16ff */
[----:B---3--:R-:W-:Y:S01]  /*7050*/  IMAD.IADD R9, R153, 0x1, R13 ;  /* 0x0000000199097824 */ /* 0x008fe200078e020d */
[-C--:B------:R-:W-:Y:S01]  /*7060*/  LEA R32, P0, R13, R246.reuse, 0x2 ;  /* 0x000000f60d207211 */ /* 0x080fe200078010ff */
[----:B------:R-:W-:Y:S02]  /*7070*/  REDG.E.ADD.F32.FTZ.RN.STRONG.GPU desc[UR14][R164.64+0x280], R97 ;  /* 0x00028061a40079a6 */ /* 0x000fe4000c10f38e */
[----:B------:R-:W-:Y:S01]  /*7080*/  IMAD.IADD R5, R153, 0x1, R9 ;  /* 0x0000000199057824 */ /* 0x000fe200078e0209 */
[-C--:B------:R-:W-:Y:S01]  /*7090*/  LEA R84, P2, R9, R246.reuse, 0x2 ;  /* 0x000000f609547211 */ /* 0x080fe200078410ff */
[----:B------:R-:W-:Y:S01]  /*70a0*/  REDG.E.ADD.F32.FTZ.RN.STRONG.GPU desc[UR14][R16.64], R98 ;  /* 0x00000062100079a6 */ /* 0x000fe2000c10f38e */
[-C--:B------:R-:W-:Y:S01]  /*70b0*/  LEA.HI.X.SX32 R33, R13, R247.reuse, 0x2, P0 ;  /* 0x000000f70d217211 */ /* 0x080fe200000f16ff */
[----:B------:R-:W-:Y:S01]  /*70c0*/  IMAD.IADD R153, R153, 0x1, R5 ;  /* 0x0000000199997824 */ /* 0x000fe200078e0205 */
[-C--:B----4-:R-:W-:Y:S01]  /*70d0*/  LEA R90, P1, R5, R246.reuse, 0x2 ;  /* 0x000000f6055a7211 */ /* 0x090fe200078210ff */
[----:B------:R-:W-:Y:S01]  /*70e0*/  LDSM.16.MT88.4 R12, [R0+0x1e000] ;  /* 0x01e00000000c783b */ /* 0x000fe20000004200 */
[-C--:B------:R-:W-:Y:S02]  /*70f0*/  LEA.HI.X.SX32 R85, R9, R247.reuse, 0x2, P2 ;  /* 0x000000f709557211 */ /* 0x080fe400010f16ff */
[C---:B------:R-:W-:Y:S01]  /*7100*/  LEA R88, P0, R153.reuse, R246, 0x2 ;  /* 0x000000f699587211 */ /* 0x040fe200078010ff */
[----:B------:R-:W-:Y:S03]  /*7110*/  LDSM.16.MT88.4 R8, [R195] ;  /* 0x00000000c308783b */ /* 0x000fe60000004200 */
[-C--:B------:R-:W-:Y:S01]  /*7120*/  LEA.HI.X.SX32 R89, R153, R247.reuse, 0x2, P0 ;  /* 0x000000f799597211 */ /* 0x080fe200000f16ff */
[----:B------:R-:W-:Y:S01]  /*7130*/  REDG.E.ADD.F32.FTZ.RN.STRONG.GPU desc[UR14][R18.64], R99 ;  /* 0x00000063120079a6 */ /* 0x000fe2000c10f38e */
[----:B-1----:R-:W-:Y:S02]  /*7140*/  LEA.HI.X.SX32 R91, R5, R247, 0x2, P1 ;  /* 0x000000f7055b7211 */ /* 0x002fe400008f16ff */
[----:B------:R-:W-:Y:S01]  /*7150*/  @P6 IADD3 R230, P1, R230, -0x100, RZ ;  /* 0xffffff00e6e66810 */ /* 0x000fe20007f3e0ff */
[----:B------:R-:W1:Y:S03]  /*7160*/  LDSM.16.MT88.4 R4, [R198+0x1e000] ;  /* 0x01e00000c604783b */ /* 0x000e660000004200 */
[----:B------:R-:W-:Y:S01]  /*7170*/  @P6 IADD3.X R231, R231, -0x1, RZ, P1, !PT ;  /* 0xffffffffe7e76810 */ /* 0x000fe20000ffe4ff */
[----:B------:R-:W2:Y:S04]  /*7180*/  LDSM.16.MT88.4 R16, [R195+0x2000] ;  /* 0x00200000c310783b */ /* 0x000ea80000004200 */
[----:B------:R-:W-:Y:S04]  /*7190*/  REDG.E.ADD.F32.FTZ.RN.STRONG.GPU desc[UR14][R32.64], R92 ;  /* 0x0000005c200079a6 */ /* 0x000fe8000c10f38e */
[----:B------:R-:W-:Y:S04]  /*71a0*/  REDG.E.ADD.F32.FTZ.RN.STRONG.GPU desc[UR14][R84.64], R93 ;  /* 0x0000005d540079a6 */ /* 0x000fe8000c10f38e */
[----:B------:R-:W3:Y:S04]  /*71b0*/  LDSM.16.MT88.4 R32, [R0+0x1e800] ;  /* 0x01e800000020783b */ /* 0x000ee80000004200 */
[----:B------:R-:W4:Y:S04]  /*71c0*/  LDSM.16.MT88.4 R84, [R195+0x2800] ;  /* 0x00280000c354783b */ /* 0x000f280000004200 */
[----:B------:R-:W-:Y:S04]  /*71d0*/  REDG.E.ADD.F32.FTZ.RN.STRONG.GPU desc[UR14][R90.64], R94 ;  /* 0x0000005e5a0079a6 */ /* 0x000fe8000c10f38e */
[----:B------:R-:W-:Y:S04]  /*71e0*/  REDG.E.ADD.F32.FTZ.RN.STRONG.GPU desc[UR14][R88.64], R95 ;  /* 0x0000005f580079a6 */ /* 0x000fe8000c10f38e */
[----:B------:R-:W4:Y:S04]  /*71f0*/  LDSM.16.MT88.4 R88, [R195+0x4800] ;  /* 0x00480000c358783b */ /* 0x000f280000004200 */
[----:B------:R-:W-:Y:S01]  /*7200*/  LDSM.16.MT88.4 R92, [R195+0x3800] ;  /* 0x00380000c35c783b */ /* 0x000fe20000004200 */
[-C--:B-1----:R-:W-:Y:S06]  /*7210*/  HMMA.16816.F32.BF16 R100, R4, R8.reuse, R100 ;  /* 0x000000080464723c */ /* 0x082fec0000041864 */
[C---:B------:R-:W-:Y:S06]  /*7220*/  HMMA.16816.F32.BF16 R104, R12.reuse, R8, R104 ;  /* 0x000000080c68723c */ /* 0x040fec0000041868 */
[-C--:B------:R-:W-:Y:S06]  /*7230*/  HMMA.16816.F32.BF16 R108, R12, R10.reuse, R108 ;  /* 0x0000000a0c6c723c */ /* 0x080fec000004186c */
[C---:B------:R-:W-:Y:S01]  /*7240*/  HMMA.16816.F32.BF16 R112, R4.reuse, R10, R112 ;  /* 0x0000000a0470723c */ /* 0x040fe20000041870 */
[----:B------:R-:W-:Y:S05]  /*7250*/  LDSM.16.MT88.4 R8, [R195+0x1000] ;  /* 0x00100000c308783b */ /* 0x000fea0000004200 */
[-C--:B--2---:R-:W-:Y:S06]  /*7260*/  HMMA.16816.F32.BF16 R116, R4, R16.reuse, R116 ;  /* 0x000000100474723c */ /* 0x084fec0000041874 */
        /* <DEDUP_REMOVED lines=40> */
[----:B------:R-:W-:Y:S01]  /*74f0*/  VIADD R5, R195, 0xffffa000 ;  /* 0xffffa000c3057836 */ /* 0x000fe20000000000 */
[C---:B------:R-:W-:Y:S05]  /*7500*/  HMMA.16816.F32.BF16 R104, R84.reuse, R32, R104 ;  /* 0x000000205468723c */ /* 0x040fea0000041868 */
[----:B------:R-:W-:Y:S01]  /*7510*/  LOP3.LUT R4, R240, 0x1, RZ, 0xc0, !PT ;  /* 0x00000001f0047812 */ /* 0x000fe200078ec0ff */
[-C--:B------:R-:W-:Y:S03]  /*7520*/  HMMA.16816.F32.BF16 R108, R84, R34.reuse, R108 ;  /* 0x00000022546c723c */ /* 0x080fe6000004186c */
[----:B------:R-:W-:Y:S02]  /*7530*/  ISETP.NE.U32.AND P0, PT, R4, 0x1, PT ;  /* 0x000000010400780c */ /* 0x000fe40003f05070 */
[----:B------:R-:W-:Y:S01]  /*7540*/  @P6 IADD3 R4, P2, R232, -0x100, RZ ;  /* 0xffffff00e8046810 */ /* 0x000fe20007f5e0ff */
[C---:B------:R-:W-:Y:S05]  /*7550*/  HMMA.16816.F32.BF16 R112, R28.reuse, R34, R112 ;  /* 0x000000221c70723c */ /* 0x040fea0000041870 */
[----:B------:R-:W-:Y:S01]  /*7560*/  @P6 IMAD.MOV.U32 R232, RZ, RZ, R4 ;  /* 0x000000ffffe86224 */ /* 0x000fe200078e0004 */
[-C--:B------:R-:W-:Y:S05]  /*7570*/  HMMA.16816.F32.BF16 R116, R28, R92.reuse, R116 ;  /* 0x0000005c1c74723c */ /* 0x080fea0000041874 */
[----:B------:R-:W-:Y:S01]  /*7580*/  @P6 IADD3.X R4, R233, -0x1, RZ, P2, !PT ;  /* 0xffffffffe9046810 */ /* 0x000fe200017fe4ff */
[C---:B------:R-:W-:Y:S04]  /*7590*/  HMMA.16816.F32.BF16 R120, R84.reuse, R92, R120 ;  /* 0x0000005c5478723c */ /* 0x040fe80000041878 */
[C---:B------:R-:W-:Y:S01]  /*75a0*/  ISETP.GT.AND P2, PT, R240.reuse, R227, PT ;  /* 0x000000e3f000720c */ /* 0x040fe20003f44270 */
        /* <DEDUP_REMOVED lines=134> */
[----:B-1----:R-:W-:Y:S01]  /*7e10*/  @P0 IMAD R44, R46, R3, RZ ;  /* 0x000000032e2c0224 */ /* 0x002fe200078e02ff */
[----:B------:R-:W-:Y:S01]  /*7e20*/  F2FP.BF16.F32.PACK_AB R79, R79, R78 ;  /* 0x0000004e4f4f723e */ /* 0x000fe200000010ff */
[----:B------:R-:W-:Y:S01]  /*7e30*/  STS [R222+0x4400], R147 ;  /* 0x00440093de007388 */ /* 0x000fe20000000800 */
[----:B--2---:R-:W-:Y:S01]  /*7e40*/  @P0 IMAD R6, R56, R5, RZ ;  /* 0x0000000538060224 */ /* 0x004fe200078e02ff */
[----:B------:R-:W-:-:S02]  /*7e50*/  SHF.R.S32.HI R11, RZ, 0x1f, R214 ;  /* 0x0000001fff0b7819 */ /* 0x000fc400000114d6 */
        /* <DEDUP_REMOVED lines=14> */
[----:B------:R-:W-:Y:S04]  /*7f40*/  STS [R222+0x8000], R65 ;  /* 0x00800041de007388 */ /* 0x000fe80000000800 */
[----:B------:R-:W-:Y:S04]  /*7f50*/  STS [R222+0x8400], R67 ;  /* 0x00840043de007388 */ /* 0x000fe80000000800 */
[----:B------:R2:W-:Y:S04]  /*7f60*/  STS [R220+0x9000], R57 ;  /* 0x00900039dc007388 */ /* 0x0005e80000000800 */
[----:B------:R3:W-:Y:S01]  /*7f70*/  STS [R220+0x9400], R59 ;  /* 0x0094003bdc007388 */ /* 0x0007e20000000800 */
[----:B-1----:R-:W-:-:S03]  /*7f80*/  @P0 IMAD.WIDE.U32 R46, R46, R2, RZ ;  /* 0x000000022e2e0225 */ /* 0x002fc600078e00ff */
[----:B------:R3:W-:Y:S02]  /*7f90*/  STS [R222+0x9000], R61 ;  /* 0x0090003dde007388 */ /* 0x0007e40000000800 */
[----:B------:R-:W-:Y:S02]  /*7fa0*/  @P0 IADD3 R44, R47, R44, RZ ;  /* 0x0000002c2f2c0210 */ /* 0x000fe40007ffe0ff */
[----:B------:R3:W-:Y:S04]  /*7fb0*/  STS [R222+0x9400], R63 ;  /* 0x0094003fde007388 */ /* 0x0007e80000000800 */
[----:B------:R3:W-:Y:S04]  /*7fc0*/  STS [R220+0xa000], R69 ;  /* 0x00a00045dc007388 */ /* 0x0007e80000000800 */
[----:B------:R3:W-:Y:S04]  /*7fd0*/  STS [R220+0xa400], R71 ;  /* 0x00a40047dc007388 */ /* 0x0007e80000000800 */
[----:B------:R3:W-:Y:S01]  /*7fe0*/  STS [R222+0xa000], R81 ;  /* 0x00a00051de007388 */ /* 0x0007e20000000800 */
[----:B--2---:R-:W-:-:S03]  /*7ff0*/  @P0 IMAD.WIDE.U32 R56, R56, R4, RZ ;  /* 0x0000000438380225 */ /* 0x004fc600078e00ff */
[----:B------:R3:W-:Y:S02]  /*8000*/  STS [R222+0xa400], R83 ;  /* 0x00a40053de007388 */ /* 0x0007e40000000800 */
[----:B------:R-:W-:Y:S02]  /*8010*/  @P0 IADD3 R6, R57, R6, RZ ;  /* 0x0000000639060210 */ /* 0x000fe40007ffe0ff */
[----:B------:R3:W-:Y:S04]  /*8020*/  STS [R220+0xb000], R73 ;  /* 0x00b00049dc007388 */ /* 0x0007e80000000800 */
[----:B------:R3:W-:Y:S01]  /*8030*/  STS [R220+0xb400], R75 ;  /* 0x00b4004bdc007388 */ /* 0x0007e20000000800 */
        /* <DEDUP_REMOVED lines=12> */
.L_x_337:
        /* <DEDUP_REMOVED lines=12> */
.L_x_338:
[----:B------:R1:W-:Y:S01]  /*81c0*/  STS [R222+0xb000], R77 ;  /* 0x00b0004dde007388 */ /* 0x0003e20000000800 */
[--C-:B---3--:R-:W-:Y:S01]  /*81d0*/  SHF.R.S32.HI R63, RZ, 0x1f, R212.reuse ;  /* 0x0000001fff3f7819 */ /* 0x108fe200000114d4 */
[----:B------:R-:W-:Y:S01]  /*81e0*/  IMAD.MOV.U32 R62, RZ, RZ, R212 ;  /* 0x000000ffff3e7224 */ /* 0x000fe200078e00d4 */
[----:B------:R-:W-:Y:S01]  /*81f0*/  SHF.R.S32.HI R7, RZ, 0x1f, R229 ;  /* 0x0000001fff077819 */ /* 0x000fe200000114e5 */
[----:B------:R1:W-:Y:S01]  /*8200*/  STS [R222+0xb400], R79 ;  /* 0x00b4004fde007388 */ /* 0x0003e20000000800 */
[----:B------:R-:W-:Y:S01]  /*8210*/  IMAD R47, R217, -0x40, R242 ;  /* 0xffffffc0d92f7824 */ /* 0x000fe200078e02f2 */
[----:B------:R-:W-:Y:S01]  /*8220*/  SHF.R.S32.HI R57, RZ, 0x1f, R211 ;  /* 0x0000001fff397819 */ /* 0x000fe200000114d3 */
[-C--:B------:R-:W-:Y:S01]  /*8230*/  IMAD.WIDE.U32 R50, R229, R2.reuse, R62 ;  /* 0x00000002e5327225 */ /* 0x080fe200078e003e */
[----:B------:R-:W-:Y:S01]  /*8240*/  BAR.SYNC.DEFER_BLOCKING 0x0 ;  /* 0x0000000000007b1d */ /* 0x000fe20000010000 */
[----:B------:R-:W-:Y:S02]  /*8250*/  SHF.R.S32.HI R59, RZ, 0x1f, R210 ;  /* 0x0000001fff3b7819 */ /* 0x000fe400000114d2 */
[----:B------:R-:W-:Y:S01]  /*8260*/  IMAD R48, R7, R2, RZ ;  /* 0x0000000207307224 */ /* 0x000fe200078e02ff */
[----:B------:R-:W-:-:S02]  /*8270*/  ISETP.GE.AND P4, PT, R210, R47, PT ;  /* 0x0000002fd200720c */ /* 0x000fc40003f86270 */
[----:B------:R-:W-:Y:S01]  /*8280*/  IADD3 R64, P0, R46, R50, RZ ;  /* 0x000000322e407210 */ /* 0x000fe20007f1e0ff */
[----:B------:R-:W-:Y:S01]  /*8290*/  IMAD R45, R229, R3, R48 ;  /* 0x00000003e52d7224 */ /* 0x000fe200078e0230 */
[----:B------:R-:W-:Y:S01]  /*82a0*/  ULDC.64 UR6, c[0x0][0x468] ;  /* 0x00011a0000067ab9 */ /* 0x000fe20000000a00 */
[----:B------:R-:W-:Y:S01]  /*82b0*/  IADD3 R46, R210, 0x20, RZ ;  /* 0x00000020d22e7810 */ /* 0x000fe20007ffe0ff */
[----:B------:R-:W-:Y:S02]  /*82c0*/  BSSY B0, `(.L_x_339) ;  /* 0x0000023000007945 */ /* 0x000fe40003800000 */
[----:B------:R-:W-:Y:S01]  /*82d0*/  IADD3.X R65, R44, R51, R45, P0, !PT ;  /* 0x000000332c417210 */ /* 0x000fe200007fe42d */
[----:B------:R-:W-:Y:S01]  /*82e0*/  IMAD R44, R57, UR6, RZ ;  /* 0x00000006392c7c24 */ /* 0x000fe2000f8e02ff */
[----:B------:R-:W-:-:S03]  /*82f0*/  ISETP.GE.AND P3, PT, R46, R47, PT ;  /* 0x0000002f2e00720c */ /* 0x000fc60003f66270 */
[C---:B------:R-:W-:Y:S02]  /*8300*/  IMAD R44, R211.reuse, UR7, R44 ;  /* 0x00000007d32c7c24 */ /* 0x040fe4000f8e022c */
[----:B------:R-:W-:-:S04]  /*8310*/  IMAD.WIDE.U32 R64, R211, UR6, R64 ;  /* 0x00000006d3407c25 */ /* 0x000fc8000f8e0040 */
[----:B------:R-:W-:Y:S01]  /*8320*/  IMAD.IADD R61, R44, 0x1, R65 ;  /* 0x000000012c3d7824 */ /* 0x000fe200078e0241 */
[----:B------:R1:W2:Y:S04]  /*8330*/  LDS.128 R40, [R219+0x13000] ;  /* 0x01300000db287984 */ /* 0x0002a80000000c00 */
[----:B------:R1:W3:Y:S04]  /*8340*/  LDS.128 R36, [R219+0x15000] ;  /* 0x01500000db247984 */ /* 0x0002e80000000c00 */
[----:B------:R1:W4:Y:S04]  /*8350*/  LDS.128 R32, [R219+0x17000] ;  /* 0x01700000db207984 */ /* 0x0003280000000c00 */
[----:B------:R1:W1:Y:S04]  /*8360*/  LDS.128 R28, [R219+0x18000] ;  /* 0x01800000db1c7984 */ /* 0x0002680000000c00 */
[----:B------:R1:W1:Y:S04]  /*8370*/  LDS.128 R24, [R219+0x19000] ;  /* 0x01900000db187984 */ /* 0x0002680000000c00 */
[----:B------:R1:W1:Y:S04]  /*8380*/  LDS.128 R20, [R219+0x1a000] ;  /* 0x01a00000db147984 */ /* 0x0002680000000c00 */
[----:B------:R1:W1:Y:S04]  /*8390*/  LDS.128 R16, [R219+0x1b000] ;  /* 0x01b00000db107984 */ /* 0x0002680000000c00 */
[----:B------:R1:W1:Y:S04]  /*83a0*/  LDS.128 R12, [R219+0x1c000] ;  /* 0x01c00000db0c7984 */ /* 0x0002680000000c00 */
[----:B------:R1:W1:Y:S01]  /*83b0*/  LDS.128 R8, [R219+0x1d000] ;  /* 0x01d00000db087984 */ /* 0x0002620000000c00 */
[----:B------:R-:W-:Y:S05]  /*83c0*/  @P4 BRA `(.L_x_340) ;  /* 0x0000000000484947 */ /* 0x000fea0003800000 */
[----:B------:R-:W-:Y:S01]  /*83d0*/  ULDC UR4, c[0x0][0x2d0] ;  /* 0x0000b40000047ab9 */ /* 0x000fe20000000800 */
[----:B------:R-:W2:Y:S01]  /*83e0*/  LDS.128 R52, [R219+0x14000] ;  /* 0x01400000db347984 */ /* 0x000ea20000000c00 */
[----:B------:R-:W-:Y:S01]  /*83f0*/  ISETP.GE.AND P2, PT, R212, UR4, PT ;  /* 0x00000004d4007c0c */ /* 0x000fe2000bf46270 */
[-C--:B------:R-:W-:Y:S01]  /*8400*/  IMAD R58, R59, R2.reuse, RZ ;  /* 0x000000023b3a7224 */ /* 0x080fe200078e02ff */
[----:B------:R-:W-:Y:S01]  /*8410*/  ISETP.GE.AND P1, PT, R216, UR4, PT ;  /* 0x00000004d8007c0c */ /* 0x000fe2000bf26270 */
[----:B------:R-:W3:Y:S01]  /*8420*/  LDS.128 R48, [R219+0x16000] ;  /* 0x01600000db307984 */ /* 0x000ee20000000c00 */
[----:B------:R-:W-:Y:S01]  /*8430*/  IMAD.MOV.U32 R60, RZ, RZ, R64 ;  /* 0x000000ffff3c7224 */ /* 0x000fe200078e0040 */
[----:B------:R-:W-:Y:S01]  /*8440*/  ISETP.GE.AND P0, PT, R215, UR4, PT ;  /* 0x00000004d7007c0c */ /* 0x000fe2000bf06270 */
[C---:B------:R-:W-:Y:S01]  /*8450*/  IMAD R58, R210.reuse, R3, R58 ;  /* 0x00000003d23a7224 */ /* 0x040fe200078e023a */
[----:B------:R-:W-:Y:S01]  /*8460*/  ULDC.64 UR6, c[0x0][0x3f0] ;  /* 0x0000fc0000067ab9 */ /* 0x000fe20000000a00 */
[----:B------:R-:W-:-:S04]  /*8470*/  IMAD.WIDE.U32 R66, R210, R2, R60 ;  /* 0x00000002d2427225 */ /* 0x000fc800078e003c */
[----:B------:R-:W-:Y:S01]  /*8480*/  IMAD.IADD R58, R58, 0x1, R67 ;  /* 0x000000013a3a7824 */ /* 0x000fe200078e0243 */
[----:B------:R-:W4:Y:S01]  /*8490*/  @!P2 LDS.128 R44, [R219+0x12000] ;  /* 0x01200000db2ca984 */ /* 0x000f220000000c00 */
[----:B------:R-:W-:-:S04]  /*84a0*/  LEA R68, P5, R66, UR6, 0x1 ;  /* 0x0000000642447c11 */ /* 0x000fc8000f8a08ff */
[----:B------:R-:W-:-:S05]  /*84b0*/  LEA.HI.X R69, R66, UR7, R58, 0x1, P5 ;  /* 0x0000000742457c11 */ /* 0x000fca000a8f0c3a */
[----:B--2---:R2:W-:Y:S04]  /*84c0*/  @!P1 STG.E.128 desc[UR14][R68.64+0x80], R52 ;  /* 0x0000803444009986 */ /* 0x0045e8000c101d0e */
[----:B---3--:R2:W-:Y:S04]  /*84d0*/  @!P0 STG.E.128 desc[UR14][R68.64+0x100], R48 ;  /* 0x0001003044008986 */ /* 0x0085e8000c101d0e */
[----:B----4-:R2:W-:Y:S02]  /*84e0*/  @!P2 STG.E.128 desc[UR14][R68.64], R44 ;  /* 0x0000002c4400a986 */ /* 0x0105e4000c101d0e */
.L_x_340:
[----:B------:R-:W-:Y:S05]  /*84f0*/  BSYNC B0 ;  /* 0x0000000000007941 */ /* 0x000fea0003800000 */
.L_x_339:
[----:B------:R-:W-:Y:S04]  /*8500*/  BSSY B0, `(.L_x_341) ;  /* 0x0000013000007945 */ /* 0x000fe80003800000 */
[----:B------:R-:W-:Y:S05]  /*8510*/  @P3 BRA `(.L_x_342) ;  /* 0x0000000000443947 */ /* 0x000fea0003800000 */
[----:B--2---:R-:W-:Y:S01]  /*8520*/  IADD3 R45, P0, R210, 0x20, RZ ;  /* 0x00000020d22d7810 */ /* 0x004fe20007f1e0ff */
[----:B------:R-:W-:Y:S01]  /*8530*/  IMAD.MOV.U32 R60, RZ, RZ, R64 ;  /* 0x000000ffff3c7224 */ /* 0x000fe200078e0040 */
[----:B------:R-:W-:Y:S01]  /*8540*/  ULDC UR4, c[0x0][0x2d0] ;  /* 0x0000b40000047ab9 */ /* 0x000fe20000000800 */
[----:B------:R-:W-:Y:S01]  /*8550*/  ULDC.64 UR6, c[0x0][0x3f0] ;  /* 0x0000fc0000067ab9 */ /* 0x000fe20000000a00 */
[----:B------:R-:W-:Y:S01]  /*8560*/  ISETP.GE.AND P2, PT, R212, UR4, PT ;  /* 0x00000004d4007c0c */ /* 0x000fe2000bf46270 */
[----:B------:R-:W-:Y:S01]  /*8570*/  IMAD.X R47, RZ, RZ, R59, P0 ;  /* 0x000000ffff2f7224 */ /* 0x000fe200000e063b */
[----:B------:R-:W-:Y:S02]  /*8580*/  ISETP.GE.AND P1, PT, R216, UR4, PT ;  /* 0x00000004d8007c0c */ /* 0x000fe4000bf26270 */
[----:B------:R-:W-:Y:S01]  /*8590*/  ISETP.GE.AND P0, PT, R215, UR4, PT ;  /* 0x00000004d7007c0c */ /* 0x000fe2000bf06270 */
[-C--:B------:R-:W-:Y:S02]  /*85a0*/  IMAD R44, R47, R2.reuse, RZ ;  /* 0x000000022f2c7224 */ /* 0x080fe400078e02ff */
[----:B------:R-:W-:-:S04]  /*85b0*/  IMAD.WIDE.U32 R46, R45, R2, R60 ;  /* 0x000000022d2e7225 */ /* 0x000fc800078e003c */
[----:B------:R-:W-:Y:S01]  /*85c0*/  IMAD R44, R45, R3, R44 ;  /* 0x000000032d2c7224 */ /* 0x000fe200078e022c */
[----:B------:R-:W-:-:S03]  /*85d0*/  LEA R2, P5, R46, UR6, 0x1 ;  /* 0x000000062e027c11 */ /* 0x000fc6000f8a08ff */
[----:B------:R-:W-:-:S05]  /*85e0*/  IMAD.IADD R44, R44, 0x1, R47 ;  /* 0x000000012c2c7824 */ /* 0x000fca00078e022f */
[----:B------:R-:W-:-:S05]  /*85f0*/  LEA.HI.X R3, R46, UR7, R44, 0x1, P5 ;  /* 0x000000072e037c11 */ /* 0x000fca000a8f0c2c */
[----:B------:R2:W-:Y:S04]  /*8600*/  @!P2 STG.E.128 desc[UR14][R2.64], R40 ;  /* 0x000000280200a986 */ /* 0x0005e8000c101d0e */
[----:B---3--:R2:W-:Y:S04]  /*8610*/  @!P1 STG.E.128 desc[UR14][R2.64+0x80], R36 ;  /* 0x0000802402009986 */ /* 0x0085e8000c101d0e */
[----:B----4-:R2:W-:Y:S02]  /*8620*/  @!P0 STG.E.128 desc[UR14][R2.64+0x100], R32 ;  /* 0x0001002002008986 */ /* 0x0105e4000c101d0e */
.L_x_342:
[----:B------:R-:W-:Y:S05]  /*8630*/  BSYNC B0 ;  /* 0x0000000000007941 */ /* 0x000fea0003800000 */
.L_x_341:
[-C--:B------:R-:W-:Y:S01]  /*8640*/  IMAD.WIDE.U32 R62, R229, R4.reuse, R62 ;  /* 0x00000004e53e7225 */ /* 0x080fe200078e003e */
[----:B------:R-:W-:Y:S01]  /*8650*/  ULDC.64 UR6, c[0x0][0x470] ;  /* 0x00011c0000067ab9 */ /* 0x000fe20000000a00 */
[----:B------:R-:W-:Y:S02]  /*8660*/  BSSY B0, `(.L_x_343) ;  /* 0x000001a000007945 */ /* 0x000fe40003800000 */
[----:B--2---:R-:W-:Y:S01]  /*8670*/  IMAD R2, R7, R4, RZ ;  /* 0x0000000407027224 */ /* 0x004fe200078e02ff */
[----:B----4-:R-:W-:-:S03]  /*8680*/  IADD3 R32, P0, R56, R62, RZ ;  /* 0x0000003e38207210 */ /* 0x010fc60007f1e0ff */
[----:B------:R-:W-:Y:S02]  /*8690*/  IMAD R229, R229, R5, R2 ;  /* 0x00000005e5e57224 */ /* 0x000fe400078e0202 */
[----:B------:R-:W-:-:S03]  /*86a0*/  IMAD R2, R57, UR6, RZ ;  /* 0x0000000639027c24 */ /* 0x000fc6000f8e02ff */
[----:B------:R-:W-:Y:S01]  /*86b0*/  IADD3.X R33, R6, R63, R229, P0, !PT ;  /* 0x0000003f06217210 */ /* 0x000fe200007fe4e5 */
        /* <DEDUP_REMOVED lines=20> */
.L_x_344:
[----:B------:R-:W-:Y:S05]  /*8800*/  BSYNC B0 ;  /* 0x0000000000007941 */ /* 0x000fea0003800000 */
.L_x_343:
[----:B------:R-:W-:Y:S05]  /*8810*/  @P3 BRA `(.L_x_313) ;  /* 0x0000000000483947 */ /* 0x000fea0003800000 */
[----:B------:R-:W-:Y:S01]  /*8820*/  IADD3 R2, P0, R210, 0x20, RZ ;  /* 0x00000020d2027810 */ /* 0x000fe20007f1e0ff */
[----:B-12---:R-:W-:Y:S01]  /*8830*/  IMAD.MOV.U32 R12, RZ, RZ, R6 ;  /* 0x000000ffff0c7224 */ /* 0x006fe200078e0006 */
        /* <DEDUP_REMOVED lines=8> */
[----:B------:R-:W-:-:S04]  /*88c0*/  IMAD R7, R7, R4, RZ ;  /* 0x0000000407077224 */ /* 0x000fc800078e02ff */
[----:B------:R-:W-:Y:S01]  /*88d0*/  IMAD R7, R2, R5, R7 ;  /* 0x0000000502077224 */ /* 0x000fe200078e0207 */
[----:B------:R-:W-:-:S03]  /*88e0*/  LEA R2, P3, R12, UR6, 0x1 ;  /* 0x000000060c027c11 */ /* 0x000fc6000f8608ff */
[----:B------:R-:W-:-:S05]  /*88f0*/  IMAD.IADD R7, R7, 0x1, R13 ;  /* 0x0000000107077824 */ /* 0x000fca00078e020d */
[----:B------:R-:W-:-:S05]  /*8900*/  LEA.HI.X R3, R12, UR7, R7, 0x1, P3 ;  /* 0x000000070c037c11 */ /* 0x000fca00098f0c07 */
[----:B------:R4:W-:Y:S04]  /*8910*/  @!P2 STG.E.128 desc[UR14][R2.64], R24 ;  /* 0x000000180200a986 */ /* 0x0009e8000c101d0e */
[----:B------:R4:W-:Y:S04]  /*8920*/  @!P1 STG.E.128 desc[UR14][R2.64+0x80], R16 ;  /* 0x0000801002009986 */ /* 0x0009e8000c101d0e */
[----:B------:R4:W-:Y:S02]  /*8930*/  @!P0 STG.E.128 desc[UR14][R2.64+0x100], R8 ;  /* 0x0001000802008986 */ /* 0x0009e4000c101d0e */
.L_x_313:
[----:B------:R-:W-:Y:S05]  /*8940*/  BSYNC B1 ;  /* 0x0000000000017941 */ /* 0x000fea0003800000 */
.L_x_299:
[----:B---34-:R-:W3:Y:S02]  /*8950*/  LDC R2, c[0x0][0xc] ;  /* 0x00000300ff027b82 */ /* 0x018ee40000000800 */
[----:B---3--:R-:W-:-:S04]  /*8960*/  IADD3 R217, R2, R217, RZ ;  /* 0x000000d902d97210 */ /* 0x008fc80007ffe0ff */
[----:B------:R-:W-:-:S13]  /*8970*/  ISETP.GE.AND P0, PT, R217, UR12, PT ;  /* 0x0000000cd9007c0c */ /* 0x000fda000bf06270 */
[----:B------:R-:W-:Y:S05]  /*8980*/  @P0 BRA `(.L_x_345) ;  /* 0x0000000000040947 */ /* 0x000fea0003800000 */
[----:B------:R-:W-:Y:S05]  /*8990*/  BRA `(.L_x_346) ;  /* 0xffffff7c00dc7947 */ /* 0x000fea000383ffff */
.L_x_345:
[----:B------:R-:W-:Y:S05]  /*89a0*/  EXIT ;  /* 0x000000000000794d */ /* 0x000fea0003800000 */
.L_x_347:
        /* <DEDUP_REMOVED lines=13> */
.L_x_1589:


//--------------------- .text._ZN5flash44flash_bwd_dq_dk_dv_loop_seqk_parallel_kernelI23Flash_bwd_kernel_traitsILi192ELi64ELi64ELi8ELi4ELi2ELi2ELb0ELb0EN7cutlass10bfloat16_tE19Flash_kernel_traitsILi192ELi64ELi64ELi8ES3_EELb0ELb0ELb0ELb0ELb0ELb1ELb0EEEvNS_16Flash_bwd_paramsE --------------------------
	.section	.text._ZN5flash44flash_bwd_dq_dk_dv_loop_seqk_parallel_kernelI23Flash_bwd_kernel_traitsILi192ELi64ELi64ELi8ELi4ELi2ELi2ELb0ELb0EN7cutlass10bfloat16_tE19Flash_kernel_traitsILi192ELi64ELi64ELi8ES3_EELb0ELb0ELb0ELb0ELb0ELb1ELb0EEEvNS_16Flash_bwd_paramsE,"ax",@progbits
	.align	128
        .global         _ZN5flash44flash_bwd_dq_dk_dv_loop_seqk_parallel_kernelI23Flash_bwd_kernel_traitsILi192ELi64ELi64ELi8ELi4ELi2ELi2ELb0ELb0EN7cutlass10bfloat16_tE19Flash_kernel_traitsILi192ELi64ELi64ELi8ES3_EELb0ELb0ELb0ELb0ELb0ELb1ELb0EEEvNS_16Flash_bwd_paramsE
        .type           _ZN5flash44flash_bwd_dq_dk_dv_loop_seqk_parallel_kernelI23Flash_bwd_kernel_traitsILi192ELi64ELi64ELi8ELi4ELi2ELi2ELb0ELb0EN7cutlass10bfloat16_tE19Flash_kernel_traitsILi192ELi64ELi64ELi8ES3_EELb0ELb0ELb0ELb0ELb0ELb1ELb0EEEvNS_16Flash_bwd_paramsE,@function
        .size           _ZN5flash44flash_bwd_dq_dk_dv_loop_seqk_parallel_kernelI23Flash_bwd_kernel_traitsILi192ELi64ELi64ELi8ELi4ELi2ELi2ELb0ELb0EN7cutlass10bfloat16_tE19Flash_kernel_traitsILi192ELi64ELi64ELi8ES3_EELb0ELb0ELb0ELb0ELb0ELb1ELb0EEEvNS_16Flash_bwd_paramsE,(.L_x_1590 - _ZN5flash44flash_bwd_dq_dk_dv_loop_seqk_parallel_kernelI23Flash_bwd_kernel_traitsILi192ELi64ELi64ELi8ELi4ELi2ELi2ELb0ELb0EN7cutlass10bfloat16_tE19Flash_kernel_traitsILi192ELi64ELi64ELi8ES3_EELb0ELb0ELb0ELb0ELb0ELb1ELb0EEEvNS_16Flash_bwd_paramsE)
        .other          _ZN5flash44flash_bwd_dq_dk_dv_loop_seqk_parallel_kernelI23Flash_bwd_kernel_traitsILi192ELi64ELi64ELi8ELi4ELi2ELi2ELb0ELb0EN7cutlass10bfloat16_tE19Flash_kernel_traitsILi192ELi64ELi64ELi8ES3_EELb0ELb0ELb0ELb0ELb0ELb1ELb0EEEvNS_16Flash_bwd_paramsE,@"STO_CUDA_ENTRY STV_DEFAULT"
_ZN5flash44flash_bwd_dq_dk_dv_loop_seqk_parallel_kernelI23Flash_bwd_kernel_traitsILi192ELi64ELi64ELi8ELi4ELi2ELi2ELb0ELb0EN7cutlass10bfloat16_tE19Flash_kernel_traitsILi192ELi64ELi64ELi8ES3_EELb0ELb0ELb0ELb0ELb0ELb1ELb0EEEvNS_16Flash_bwd_paramsE:
.text._ZN5flash44flash_bwd_dq_dk_dv_loop_seqk_parallel_kernelI23Flash_bwd_kernel_traitsILi192ELi64ELi64ELi8ELi4ELi2ELi2ELb0ELb0EN7cutlass10bfloat16_tE19Flash_kernel_traitsILi192ELi64ELi64ELi8ES3_EELb0ELb0ELb0ELb0ELb0ELb1ELb0EEEvNS_16Flash_bwd_paramsE:
        /* <DEDUP_REMOVED lines=16> */
[----:B------:R-:W-:Y:S01]  /*0100*/  ULDC.64 UR12, c[0x0][0x300] ;  /* 0x0000c000000c7ab9 */ /* 0x000fe20000000a00 */
[----:B------:R-:W4:Y:S01]  /*0110*/  S2R R221, SR_CTAID.Z ;  /* 0x0000000000dd7919 */ /* 0x000f220000002700 */
[----:B--2---:R-:W-:-:S04]  /*0120*/  ULEA UR5, UR5, UR4, 0x18 ;  /* 0x0000000405057291 */ /* 0x004fc8000f8ec03f */
[----:B------:R-:W-:Y:S02]  /*0130*/  UIADD3 UR6, UR5, 0x12000, URZ ;  /* 0x0001200005067890 */ /* 0x000fe4000fffe03f */
[----:B------:R-:W-:Y:S01]  /*0140*/  UIADD3 UR4, UR5, 0x1e000, URZ ;  /* 0x0001e00005047890 */ /* 0x000fe2000fffe03f */
[----:B-1----:R-:W-:Y:S01]  /*0150*/  SHF.R.S32.HI R10, RZ, 0x1f, R5 ;  /* 0x0000001fff0a7819 */ /* 0x002fe20000011405 */
[----:B------:R-:W-:-:S03]  /*0160*/  IMAD.SHL.U32 R207, R5, 0x2, RZ ;  /* 0x0000000205cf7824 */ /* 0x000fc600078e00ff */
[CC--:B------:R-:W-:Y:S02]  /*0170*/  LEA.HI R16, R10.reuse, R5.reuse, RZ, 0x4 ;  /* 0x000000050a107211 */ /* 0x0c0fe400078f20ff */
[-C--:B------:R-:W-:Y:S02]  /*0180*/  LEA.HI R14, R10, R5.reuse, RZ, 0x3 ;  /* 0x000000050a0e7211 */ /* 0x080fe400078f18ff */
[----:B------:R-:W-:Y:S02]  /*0190*/  SHF.R.S32.HI R9, RZ, 0x4, R16 ;  /* 0x00000004ff097819 */ /* 0x000fe40000011410 */
[----:B------:R-:W-:Y:S02]  /*01a0*/  LOP3.LUT R0, R14, 0xfffffff8, RZ, 0xc0, !PT ;  /* 0xfffffff80e007812 */ /* 0x000fe400078ec0ff */
[----:B------:R-:W-:Y:S02]  /*01b0*/  SHF.R.S32.HI R213, RZ, 0x3, R14 ;  /* 0x00000003ffd57819 */ /* 0x000fe4000001140e */
[----:B------:R-:W-:Y:S01]  /*01c0*/  LEA.HI R8, R10, R5, RZ, 0x5 ;  /* 0x000000050a087211 */ /* 0x000fe200078f28ff */
[----:B------:R-:W-:Y:S01]  /*01d0*/  IMAD.IADD R3, R5, 0x1, -R0 ;  /* 0x0000000105037824 */ /* 0x000fe200078e0a00 */
[----:B------:R-:W-:Y:S01]  /*01e0*/  LEA.HI R2, R16, R9, RZ, 0x1 ;  /* 0x0000000910027211 */ /* 0x000fe200078f08ff */
[----:B------:R-:W-:Y:S01]  /*01f0*/  IMAD.SHL.U32 R13, R213, 0x40, RZ ;  /* 0x00000040d50d7824 */ /* 0x000fe200078e00ff */
[----:B------:R-:W-:Y:S01]  /*0200*/  LEA.HI R7, R10, R5, RZ, 0x2 ;  /* 0x000000050a077211 */ /* 0x000fe200078f10ff */
[----:B------:R-:W-:Y:S01]  /*0210*/  IMAD.SHL.U32 R214, R3, 0x8, RZ ;  /* 0x0000000803d67824 */ /* 0x000fe200078e00ff */
[----:B------:R-:W-:-:S02]  /*0220*/  SHF.R.S32.HI R211, RZ, 0x5, R8 ;  /* 0x00000005ffd37819 */ /* 0x000fc40000011408 */
[----:B------:R-:W-:Y:S02]  /*0230*/  LOP3.LUT R2, R2, 0xfffffffe, RZ, 0xc0, !PT ;  /* 0xfffffffe02027812 */ /* 0x000fe400078ec0ff */
[--C-:B------:R-:W-:Y:S02]  /*0240*/  SHF.R.S32.HI R11, RZ, 0x2, R7.reuse ;  /* 0x00000002ff0b7819 */ /* 0x100fe40000011407 */
[----:B------:R-:W-:Y:S01]  /*0250*/  SHF.R.S32.HI R6, RZ, 0x1f, R7 ;  /* 0x0000001fff067819 */ /* 0x000fe20000011407 */
[----:B------:R-:W-:Y:S01]  /*0260*/  IMAD.IADD R2, R9, 0x1, -R2 ;  /* 0x0000000109027824 */ /* 0x000fe200078e0a02 */
[----:B------:R-:W-:Y:S02]  /*0270*/  LOP3.LUT R13, R13, 0x1c0, RZ, 0xc0, !PT ;  /* 0x000001c00d0d7812 */ /* 0x000fe400078ec0ff */
[----:B------:R-:W-:Y:S02]  /*0280*/  LEA.HI R0, R8, R211, RZ, 0x1 ;  /* 0x000000d308007211 */ /* 0x000fe400078f08ff */
[----:B------:R-:W-:-:S02]  /*0290*/  LEA.HI R6, R6, R11, RZ, 0x3 ;  /* 0x0000000b06067211 */ /* 0x000fc400078f18ff */
[----:B------:R-:W-:Y:S02]  /*02a0*/  LOP3.LUT R9, R13, 0x38, R214, 0xf8, !PT ;  /* 0x000000380d097812 */ /* 0x000fe400078ef8d6 */
[----:B------:R-:W-:Y:S02]  /*02b0*/  SHF.R.U32.HI R212, RZ, 0x3, R13 ;  /* 0x00000003ffd47819 */ /* 0x000fe4000001160d */
[----:B------:R-:W-:Y:S02]  /*02c0*/  LOP3.LUT R16, R16, 0xfffffff0, RZ, 0xc0, !PT ;  /* 0xfffffff010107812 */ /* 0x000fe400078ec0ff */
[----:B------:R-:W-:Y:S02]  /*02d0*/  LOP3.LUT R0, R0, 0xfffffffe, RZ, 0xc0, !PT ;  /* 0xfffffffe00007812 */ /* 0x000fe400078ec0ff */
[----:B------:R-:W-:Y:S01]  /*02e0*/  LOP3.LUT R6, R6, 0xfffffff8, RZ, 0xc0, !PT ;  /* 0xfffffff806067812 */ /* 0x000fe200078ec0ff */
[----:B------:R-:W-:Y:S01]  /*02f0*/  IMAD.IADD R16, R5, 0x1, -R16 ;  /* 0x0000000105107824 */ /* 0x000fe200078e0a10 */
[----:B------:R-:W-:Y:S01]  /*0300*/  LOP3.LUT R212, R9, R212, RZ, 0x3c, !PT ;  /* 0x000000d409d47212 */ /* 0x000fe200078e3cff */
[C---:B------:R-:W-:Y:S01]  /*0310*/  IMAD.SHL.U32 R9, R3.reuse, 0x40, RZ ;  /* 0x0000004003097824 */ /* 0x040fe200078e00ff */
[----:B------:R-:W-:Y:S01]  /*0320*/  LOP3.LUT P4, RZ, R3, 0x2, RZ, 0xc0, !PT ;  /* 0x0000000203ff7812 */ /* 0x000fe2000788c0ff */
[----:B------:R-:W-:Y:S01]  /*0330*/  IMAD.IADD R6, R11, 0x1, -R6 ;  /* 0x000000010b067824 */ /* 0x000fe200078e0a06 */
[----:B------:R-:W-:Y:S01]  /*0340*/  LOP3.LUT P3, RZ, R3, 0x4, RZ, 0xc0, !PT ;  /* 0x0000000403ff7812 */ /* 0x000fe2000786c0ff */
[----:B------:R-:W-:Y:S01]  /*0350*/  IMAD.IADD R3, R211, 0x1, -R0 ;  /* 0x00000001d3037824 */ /* 0x000fe200078e0a00 */
[----:B------:R-:W-:-:S02]  /*0360*/  SHF.R.S32.HI R11, RZ, 0x1f, R16 ;  /* 0x0000001fff0b7819 */ /* 0x000fc40000011410 */
[----:B------:R-:W-:Y:S01]  /*0370*/  LOP3.LUT R9, R9, 0x1c0, RZ, 0xc0, !PT ;  /* 0x000001c009097812 */ /* 0x000fe200078ec0ff */
[----:B------:R-:W-:Y:S01]  /*0380*/  IMAD.SHL.U32 R12, R3, 0x10, RZ ;  /* 0x00000010030c7824 */ /* 0x000fe200078e00ff */
[----:B------:R-:W-:Y:S02]  /*0390*/  LEA.HI R0, R11, R16, RZ, 0x3 ;  /* 0x000000100b007211 */ /* 0x000fe400078f18ff */
[-C--:B------:R-:W-:Y:S02]  /*03a0*/  LEA.HI R223, R10, R5.reuse, RZ, 0x6 ;  /* 0x000000050adf7211 */ /* 0x080fe400078f30ff */
[----:B------:R-:W-:Y:S02]  /*03b0*/  LOP3.LUT R11, R9, 0x10, R12, 0xf8, !PT ;  /* 0x00000010090b7812 */ /* 0x000fe400078ef80c */
[----:B------:R-:W-:Y:S02]  /*03c0*/  LOP3.LUT R12, R6, 0x1, RZ, 0xc0, !PT ;  /* 0x00000001060c7812 */ /* 0x000fe400078ec0ff */
[----:B------:R-:W-:-:S02]  /*03d0*/  LEA.HI R4, R10, R5, RZ, 0x7 ;  /* 0x000000050a047211 */ /* 0x000fc400078f38ff */
[----:B------:R-:W-:Y:S02]  /*03e0*/  ISETP.NE.U32.AND P0, PT, R12, 0x1, PT ;  /* 0x000000010c00780c */ /* 0x000fe40003f05070 */
[----:B------:R-:W-:Y:S02]  /*03f0*/  LOP3.LUT R13, R9, 0x8, R14, 0xf8, !PT ;  /* 0x00000008090d7812 */ /* 0x000fe400078ef80e */
[----:B------:R-:W-:Y:S01]  /*0400*/  SHF.R.U32.HI R198, RZ, 0x3, R9 ;  /* 0x00000003ffc67819 */ /* 0x000fe20000011609 */
[----:B------:R-:W-:Y:S01]  /*0410*/  IMAD.SHL.U32 R9, R2, 0x200, RZ ;  /* 0x0000020002097824 */ /* 0x000fe200078e00ff */
[----:B------:R-:W-:Y:S02]  /*0420*/  SHF.R.S32.HI R223, RZ, 0x6, R223 ;  /* 0x00000006ffdf7819 */ /* 0x000fe400000114df */
[----:B------:R-:W-:Y:S02]  /*0430*/  SHF.R.S32.HI R4, RZ, 0x7, R4 ;  /* 0x00000007ff047819 */ /* 0x000fe40000011404 */
[----:B------:R-:W-:Y:S01]  /*0440*/  LOP3.LUT R11, R11, 0x8, R14, 0xf8, !PT ;  /* 0x000000080b0b7812 */ /* 0x000fe200078ef80e */
[C---:B------:R-:W-:Y:S01]  /*0450*/  IMAD R212, R223.reuse, 0x200, R212 ;  /* 0x00000200dfd47824 */ /* 0x040fe200078e02d4 */
[C---:B------:R-:W-:Y:S01]  /*0460*/  R2P PR, R6.reuse, 0x6 ;  /* 0x0000000606007804 */ /* 0x040fe20000000000 */
[----:B------:R-:W-:Y:S01]  /*0470*/  IMAD.SHL.U32 R6, R6, 0x40, RZ ;  /* 0x0000004006067824 */ /* 0x000fe200078e00ff */
[----:B------:R-:W-:Y:S01]  /*0480*/  LOP3.LUT R210, R8, 0xffffffe0, RZ, 0xc0, !PT ;  /* 0xffffffe008d27812 */ /* 0x000fe200078ec0ff */
[----:B------:R-:W-:Y:S01]  /*0490*/  IMAD.SHL.U32 R223, R223, 0x8, RZ ;  /* 0x00000008dfdf7824 */ /* 0x000fe200078e00ff */
[----:B------:R-:W-:-:S02]  /*04a0*/  SHF.R.S32.HI R8, RZ, 0x1f, R8 ;  /* 0x0000001fff087819 */ /* 0x000fc40000011408 */
[----:B------:R-:W-:Y:S01]  /*04b0*/  LOP3.LUT R209, R0, 0xfffffff8, RZ, 0xc0, !PT ;  /* 0xfffffff800d17812 */ /* 0x000fe200078ec0ff */
[----:B------:R-:W-:Y:S01]  /*04c0*/  IMAD.IADD R210, R5, 0x1, -R210 ;  /* 0x0000000105d27824 */ /* 0x000fe200078e0ad2 */
[----:B------:R-:W-:Y:S01]  /*04d0*/  LOP3.LUT R202, R13, R198, RZ, 0x3c, !PT ;  /* 0x000000c60dca7212 */ /* 0x000fe200078e3cff */
[C---:B------:R-:W-:Y:S01]  /*04e0*/  IMAD R13, R4.reuse, 0x800, R9 ;  /* 0x00000800040d7824 */ /* 0x040fe200078e0209 */
[----:B------:R-:W-:Y:S01]  /*04f0*/  LOP3.LUT R198, R9, R11, R198, 0xf6, !PT ;  /* 0x0000000b09c67212 */ /* 0x000fe200078ef6c6 */
[----:B------:R-:W-:Y:S01]  /*0500*/  IMAD.SHL.U32 R9, R4, 0x20, RZ ;  /* 0x0000002004097824 */ /* 0x000fe200078e00ff */
[----:B------:R-:W-:Y:S01]  /*0510*/  LOP3.LUT R12, R7, 0x7ffffffc, RZ, 0xc0, !PT ;  /* 0x7ffffffc070c7812 */ /* 0x000fe200078ec0ff */
[----:B------:R-:W-:Y:S01]  /*0520*/  IMAD.IADD R209, R16, 0x1, -R209 ;  /* 0x0000000110d17824 */ /* 0x000fe200078e0ad1 */
[----:B------:R-:W-:Y:S01]  /*0530*/  LEA.HI R8, R8, R211, RZ, 0x2 ;  /* 0x000000d308087211 */ /* 0x000fe200078f10ff */
[----:B------:R-:W-:Y:S01]  /*0540*/  IMAD.SHL.U32 R0, R0, 0x40, RZ ;  /* 0x0000004000007824 */ /* 0x000fe200078e00ff */
[----:B------:R-:W-:Y:S01]  /*0550*/  LOP3.LUT R4, R6, 0x1c0, RZ, 0xc0, !PT ;  /* 0x000001c006047812 */ /* 0x000fe200078ec0ff */
[----:B------:R-:W-:Y:S01]  /*0560*/  IMAD.SHL.U32 R6, R2, 0x20, RZ ;  /* 0x0000002002067824 */ /* 0x000fe200078e00ff */
[----:B------:R-:W-:Y:S01]  /*0570*/  LOP3.LUT R223, R223, 0x18, RZ, 0xc0, !PT ;  /* 0x00000018dfdf7812 */ /* 0x000fe200078ec0ff */
[----:B------:R-:W-:Y:S01]  /*0580*/  IMAD.IADD R7, R5, 0x1, -R12 ;  /* 0x0000000105077824 */ /* 0x000fe200078e0a0c */
[----:B------:R-:W-:Y:S01]  /*0590*/  LOP3.LUT R8, R8, 0xfffffffc, RZ, 0xc0, !PT ;  /* 0xfffffffc08087812 */ /* 0x000fe200078ec0ff */
[----:B------:R-:W-:Y:S01]  /*05a0*/  IMAD.SHL.U32 R203, R209, 0x40, RZ ;  /* 0x00000040d1cb7824 */ /* 0x000fe200078e00ff */
[----:B------:R-:W-:Y:S01]  /*05b0*/  SHF.R.U32.HI R224, RZ, 0x3, R4 ;  /* 0x00000003ffe07819 */ /* 0x000fe20000011604 */
[----:B------:R-:W-:Y:S01]  /*05c0*/  IMAD.SHL.U32 R2, R2, 0x8, RZ ;  /* 0x0000000802027824 */ /* 0x000fe200078e00ff */
[----:B------:R-:W-:Y:S01]  /*05d0*/  LOP3.LUT R207, R9, 0x6, R207, 0xf8, !PT ;  /* 0x0000000609cf7812 */ /* 0x000fe200078ef8cf */
[----:B------:R-:W-:Y:S01]  /*05e0*/  IMAD.IADD R5, R211, 0x1, -R8 ;  /* 0x00000001d3057824 */ /* 0x000fe200078e0a08 */
[----:B------:R-:W-:Y:S01]  /*05f0*/  LOP3.LUT R6, R223, 0x20, R6, 0xf8, !PT ;  /* 0x00000020df067812 */ /* 0x000fe200078ef806 */
[----:B------:R-:W-:Y:S01]  /*0600*/  IMAD.IADD R202, R13, 0x1, R202 ;  /* 0x000000010dca7824 */ /* 0x000fe200078e02ca */
[----:B------:R-:W-:-:S02]  /*0610*/  LOP3.LUT R9, R4, 0x20, R9, 0xf8, !PT ;  /* 0x0000002004097812 */ /* 0x000fc400078ef809 */
[----:B------:R-:W-:Y:S01]  /*0620*/  LOP3.LUT R223, R224, R4, R223, 0x1e, !PT ;  /* 0x00000004e0df7212 */ /* 0x000fe200078e1edf */
[----:B------:R-:W-:Y:S01]  /*0630*/  IMAD.SHL.U32 R4, R7, 0x2, RZ ;  /* 0x0000000207047824 */ /* 0x000fe200078e00ff */
[----:B------:R-:W-:Y:S01]  /*0640*/  SHF.R.S32.HI R7, RZ, 0x1f, R210 ;  /* 0x0000001fff077819 */ /* 0x000fe200000114d2 */
[----:B------:R-:W-:Y:S01]  /*0650*/  IMAD.SHL.U32 R202, R202, 0x2, RZ ;  /* 0x00000002caca7824 */ /* 0x000fe200078e00ff */
[----:B------:R-:W-:Y:S02]  /*0660*/  LOP3.LUT R203, R203, 0x1c0, RZ, 0xc0, !PT ;  /* 0x000001c0cbcb7812 */ /* 0x000fe400078ec0ff */
[----:B------:R-:W-:Y:S01]  /*0670*/  LOP3.LUT R224, R9, R224, RZ, 0x3c, !PT ;  /* 0x000000e009e07212 */ /* 0x000fe200078e3cff */
[--C-:B------:R-:W-:Y:S01]  /*0680*/  IMAD R9, R5, 0x400, R4.reuse ;  /* 0x0000040005097824 */ /* 0x100fe200078e0204 */
[----:B------:R-:W-:Y:S01]  /*0690*/  LEA.HI R208, R7, R210, RZ, 0x2 ;  /* 0x000000d207d07211 */ /* 0x000fe200078f10ff */
[----:B------:R-:W-:Y:S01]  /*06a0*/  IMAD R4, R3, 0x400, R4 ;  /* 0x0000040003047824 */ /* 0x000fe200078e0204 */
[----:B------:R-:W-:Y:S01]  /*06b0*/  SHF.R.U32.HI R197, RZ, 0x3, R203 ;  /* 0x00000003ffc57819 */ /* 0x000fe200000116cb */
[----:B------:R-:W-:Y:S01]  /*06c0*/  IMAD.IADD R224, R9, 0x1, R224 ;  /* 0x0000000109e07824 */ /* 0x000fe200078e02e0 */
[----:B------:R-:W-:Y:S01]  /*06d0*/  LOP3.LUT R2, R203, 0x8, R2, 0xf8, !PT ;  /* 0x00000008cb027812 */ /* 0x000fe200078ef802 */
[----:B------:R-:W-:Y:S01]  /*06e0*/  IMAD.IADD R223, R4, 0x1, R223 ;  /* 0x0000000104df7824 */ /* 0x000fe200078e02df */
[----:B------:R-:W-:Y:S01]  /*06f0*/  LOP3.LUT R0, R0, 0xfffffe00, RZ, 0xc0, !PT ;  /* 0xfffffe0000007812 */ /* 0x000fe200078ec0ff */
[----:B------:R-:W-:Y:S01]  /*0700*/  VIADD R200, R202, UR6 ;  /* 0x00000006cac87c36 */ /* 0x000fe20008000000 */
[----:B------:R-:W-:-:S02]  /*0710*/  SHF.R.S32.HI R208, RZ, 0x2, R208 ;  /* 0x00000002ffd07819 */ /* 0x000fc400000114d0 */
[----:B------:R-:W-:Y:S01]  /*0720*/  LOP3.LUT R203, R197, R6, R203, 0x1e, !PT ;  /* 0x00000006c5cb7212 */ /* 0x000fe200078e1ecb */
[--C-:B------:R-:W-:Y:S01]  /*0730*/  IMAD R204, R5, 0x400, R0.reuse ;  /* 0x0000040005cc7824 */ /* 0x100fe200078e0200 */
[----:B------:R-:W-:Y:S01]  /*0740*/  LOP3.LUT R197, R2, R197, RZ, 0x3c, !PT ;  /* 0x000000c502c57212 */ /* 0x000fe200078e3cff */
[----:B------:R-:W-:Y:S01]  /*0750*/  IMAD R2, R3, 0x400, R0 ;  /* 0x0000040003027824 */ /* 0x000fe200078e0200 */
[----:B------:R-:W-:Y:S01]  /*0760*/  LEA R224, R224, UR5, 0x1 ;  /* 0x00000005e0e07c11 */ /* 0x000fe2000f8e08ff */
[----:B------:R-:W-:Y:S01]  /*0770*/  IMAD.MOV.U32 R3, RZ, RZ, -0x10 ;  /* 0xfffffff0ff037424 */ /* 0x000fe200078e00ff */
[----:B------:R-:W-:Y:S01]  /*0780*/  SEL R201, R201, 0xffffffe0, !P4 ;  /* 0xffffffe0c9c97807 */ /* 0x000fe20006000000 */
[----:B------:R-:W-:Y:S01]  /*0790*/  IMAD R208, R5, 0x10, R208 ;  /* 0x0000001005d07824 */ /* 0x000fe200078e02d0 */
[----:B------:R-:W-:Y:S01]  /*07a0*/  SEL R199, R199, 0xffffffc0, !P3 ;  /* 0xffffffc0c7c77807 */ /* 0x000fe20005800000 */
[----:B------:R-:W-:Y:S01]  /*07b0*/  IMAD.IADD R204, R204, 0x1, R197 ;  /* 0x00000001cccc7824 */ /* 0x000fe200078e02c5 */
[----:B------:R-:W-:Y:S01]  /*07c0*/  LEA R198, R198, UR5, 0x1 ;  /* 0x00000005c6c67c11 */ /* 0x000fe2000f8e08ff */
[----:B------:R-:W-:Y:S01]  /*07d0*/  IMAD.IADD R197, R197, 0x1, R2 ;  /* 0x00000001c5c57824 */ /* 0x000fe200078e0202 */
[----:B------:R-:W-:Y:S01]  /*07e0*/  LEA R223, R223, UR6, 0x1 ;  /* 0x00000006dfdf7c11 */ /* 0x000fe2000f8e08ff */
[----:B------:R-:W-:Y:S01]  /*07f0*/  VIADD R226, R224, 0x20 ;  /* 0x00000020e0e27836 */ /* 0x000fe20000000000 */
[----:B------:R-:W-:Y:S01]  /*0800*/  SEL R3, R3, 0x10, !P0 ;  /* 0x0000001003037807 */ /* 0x000fe20004000000 */
[----:B------:R-:W-:Y:S01]  /*0810*/  IMAD.IADD R201, R200, 0x1, R201 ;  /* 0x00000001c8c97824 */ /* 0x000fe200078e02c9 */
[----:B------:R-:W-:Y:S01]  /*0820*/  SHF.R.S32.HI R5, RZ, 0x1f, R208 ;  /* 0x0000001fff057819 */ /* 0x000fe200000114d0 */
[----:B------:R-:W-:Y:S01]  /*0830*/  @P1 VIADD R226, R224, 0xffffffe0 ;  /* 0xffffffe0e0e21836 */ /* 0x000fe20000000000 */
[----:B------:R-:W-:Y:S01]  /*0840*/  LOP3.LUT R203, R203, R0, RZ, 0xfc, !PT ;  /* 0x00000000cbcb7212 */ /* 0x000fe200078efcff */
[----:B------:R-:W-:Y:S01]  /*0850*/  IMAD.IADD R200, R200, 0x1, R199 ;  /* 0x00000001c8c87824 */ /* 0x000fe200078e02c7 */
[----:B---3--:R-:W-:Y:S01]  /*0860*/  SHF.R.S32.HI R219, RZ, 0x1f, R206 ;  /* 0x0000001fffdb7819 */ /* 0x008fe200000114ce */
[----:B------:R-:W-:Y:S01]  /*0870*/  IMAD.IADD R0, R199, 0x1, R198 ;  /* 0x00000001c7007824 */ /* 0x000fe200078e02c6 */
[----:B------:R-:W-:Y:S01]  /*0880*/  SHF.R.S32.HI R217, RZ, 0x1f, R213 ;  /* 0x0000001fffd97819 */ /* 0x000fe200000114d5 */
[----:B------:R-:W-:Y:S01]  /*0890*/  VIADD R225, R223, 0x40 ;  /* 0x00000040dfe17836 */ /* 0x000fe20000000000 */
[----:B------:R-:W-:Y:S01]  /*08a0*/  SHF.R.S32.HI R215, RZ, 0x1f, R214 ;  /* 0x0000001fffd77819 */ /* 0x000fe200000114d6 */
[----:B------:R-:W-:Y:S01]  /*08b0*/  VIADD R220, R208, 0x8 ;  /* 0x00000008d0dc7836 */ /* 0x000fe20000000000 */
[----:B------:R-:W-:Y:S01]  /*08c0*/  LEA R222, R212, UR5, 0x1 ;  /* 0x00000005d4de7c11 */ /* 0x000fe2000f8e08ff */
[----:B------:R-:W-:Y:S01]  /*08d0*/  IMAD.IADD R199, R201, 0x1, R199 ;  /* 0x00000001c9c77824 */ /* 0x000fe200078e02c7 */
[----:B------:R-:W-:Y:S01]  /*08e0*/  SHF.L.U64.HI R218, R208, 0x2, R5 ;  /* 0x00000002d0da7819 */ /* 0x000fe20000010205 */
[----:B------:R-:W-:Y:S01]  /*08f0*/  IMAD.IADD R227, R224, 0x1, R3 ;  /* 0x00000001e0e37824 */ /* 0x000fe200078e0203 */
[----:B------:R-:W-:Y:S01]  /*0900*/  LEA R197, R197, UR4, 0x1 ;  /* 0x00000004c5c57c11 */ /* 0x000fe2000f8e08ff */
[----:B------:R-:W-:-:S02]  /*0910*/  @P2 VIADD R225, R223, 0xffffffc0 ;  /* 0xffffffc0dfe12836 */ /* 0x000fc40000000000 */
[----:B----4-:R-:W-:-:S07]  /*0920*/  IMAD.IADD R230, R3, 0x1, R226 ;  /* 0x0000000103e67824 */ /* 0x010fce00078e02e2 */
.L_x_376:
        /* <DEDUP_REMOVED lines=21> */
[----:B----4-:R-:W4:Y:S04]  /*0a80*/  @P3 LDG.E R242, desc[UR16][R12.64] ;  /* 0x000000100cf23981 */ /* 0x010f28000c1e1900 */
[----:B------:R-:W-:Y:S02]  /*0a90*/  @P2 IMAD.X R19, R8, 0x1, R3, P0 ;  /* 0x0000000108132824 */ /* 0x000fe400000e0603 */
[----:B------:R-:W3:Y:S03]  /*0aa0*/  @!P2 LDC.64 R2, c[0x0][0x318] ;  /* 0x0000c600ff02ab82 */ /* 0x000ee60000000a00 */
[----:B------:R-:W4:Y:S01]  /*0ab0*/  @P2 LDG.E R243, desc[UR16][R18.64] ;  /* 0x0000001012f32981 */ /* 0x000f22000c1e1900 */
[----:B-1----:R-:W-:Y:S01]  /*0ac0*/  ISETP.NE.AND P3, PT, R7, RZ, PT ;  /* 0x000000ff0700720c */ /* 0x002fe20003f65270 */
[----:B------:R-:W-:-:S03]  /*0ad0*/  IMAD.MOV.U32 R245, RZ, RZ, -0x1 ;  /* 0xfffffffffff57424 */ /* 0x000fc600078e00ff */
[----:B------:R-:W1:Y:S01]  /*0ae0*/  @!P2 LDC R7, c[0x0][0x2cc] ;  /* 0x0000b300ff07ab82 */ /* 0x000e620000000800 */
[----:B---3--:R-:W-:-:S04]  /*0af0*/  ISETP.EQ.U32.AND P1, PT, R4, RZ, PT ;  /* 0x000000ff0400720c */ /* 0x008fc80003f22070 */
[----:B------:R-:W-:Y:S02]  /*0b00*/  ISETP.EQ.OR.EX P1, PT, R5, RZ, !P3, P1 ;  /* 0x000000ff0500720c */ /* 0x000fe40005f22710 */
[----:B------:R-:W-:-:S05]  /*0b10*/  IADD3 R10, P0, R11, R4, RZ ;  /* 0x000000040b0a7210 */ /* 0x000fca0007f1e0ff */
[----:B------:R-:W-:Y:S01]  /*0b20*/  IMAD.X R11, R8, 0x1, R5, P0 ;  /* 0x00000001080b7824 */ /* 0x000fe200000e0605 */
[----:B------:R-:W-:Y:S02]  /*0b30*/  @!P2 ISETP.NE.U32.AND P0, PT, R2, RZ, PT ;  /* 0x000000ff0200a20c */ /* 0x000fe40003f05070 */
[----:B------:R-:W3:Y:S03]  /*0b40*/  LDC R2, c[0x0][0x2c8] ;  /* 0x0000b200ff027b82 */ /* 0x000ee60000000800 */
[----:B-----5:R1:W5:Y:S01]  /*0b50*/  @!P1 LDG.E R245, desc[UR16][R10.64] ;  /* 0x000000100af59981 */ /* 0x020362000c1e1900 */
[----:B------:R-:W-:-:S04]  /*0b60*/  ISETP.NE.U32.AND P1, PT, R4, RZ, PT ;  /* 0x000000ff0400720c */ /* 0x000fc80003f25070 */
        /* <DEDUP_REMOVED lines=10> */
.L_x_348:
[----:B------:R-:W-:Y:S01]  /*0c10*/  IMAD.SHL.U32 R241, R216, 0x40, RZ ;  /* 0x00000040d8f17824 */ /* 0x000fe200078e00ff */
[----:B-----5:R-:W-:-:S04]  /*0c20*/  @!P2 IADD3 R243, R7, R2, -R242 ;  /* 0x0000000207f3a210 */ /* 0x020fc80007ffe8f2 */
[----:B------:R-:W-:-:S13]  /*0c30*/  ISETP.GT.AND P0, PT, R243, R241, PT ;  /* 0x000000f1f300720c */ /* 0x000fda0003f04270 */
[----:B------:R-:W-:Y:S05]  /*0c40*/  @!P0 BRA `(.L_x_349) ;  /* 0x0000006400208947 */ /* 0x000fea0003800000 */
[----:B------:R-:W3:Y:S01]  /*0c50*/  LDC R6, c[0x0][0x278] ;  /* 0x00009e00ff067b82 */ /* 0x000ee20000000800 */
[----:B------:R-:W-:Y:S01]  /*0c60*/  IMAD.MOV.U32 R8, RZ, RZ, RZ ;  /* 0x000000ffff087224 */ /* 0x000fe200078e00ff */
[----:B------:R-:W-:Y:S01]  /*0c70*/  ISETP.NE.AND P0, PT, R245, -0x1, PT ;  /* 0xfffffffff500780c */ /* 0x000fe20003f05270 */
[----:B-1----:R-:W-:Y:S01]  /*0c80*/  VIADD R12, R15, 0x3f ;  /* 0x0000003f0f0c7836 */ /* 0x002fe20000000000 */
[----:B------:R-:W-:Y:S01]  /*0c90*/  ISETP.NE.AND P1, PT, R17, -0x1, PT ;  /* 0xffffffff1100780c */ /* 0x000fe20003f25270 */
[----:B------:R-:W1:Y:S01]  /*0ca0*/  S2R R28, SR_CTAID.X ;  /* 0x00000000001c7919 */ /* 0x000e620000002500 */
[----:B------:R-:W-:Y:S02]  /*0cb0*/  SHF.R.S32.HI R229, RZ, 0x1f, R241 ;  /* 0x0000001fffe57819 */ /* 0x000fe400000114f1 */
[----:B------:R-:W4:Y:S01]  /*0cc0*/  LDC.64 R4, c[0x0][0x228] ;  /* 0x00008a00ff047b82 */ /* 0x000f220000000a00 */
[----:B------:R-:W-:Y:S02]  /*0cd0*/  SHF.R.S32.HI R19, RZ, 0x1f, R12 ;  /* 0x0000001fff137819 */ /* 0x000fe4000001140c */
[----:B------:R-:W-:-:S02]  /*0ce0*/  SHF.R.S32.HI R236, RZ, 0x1f, R221 ;  /* 0x0000001fffec7819 */ /* 0x000fc400000114dd */
[----:B------:R-:W-:-:S03]  /*0cf0*/  LEA.HI R19, R19, R12, RZ, 0x6 ;  /* 0x0000000c13137211 */ /* 0x000fc600078f30ff */
[----:B------:R-:W5:Y:S01]  /*0d00*/  LDC R27, c[0x0][0x2d4] ;  /* 0x0000b500ff1b7b82 */ /* 0x000f620000000800 */
[----:B------:R-:W-:-:S04]  /*0d10*/  LOP3.LUT R24, R19, 0xffffffc0, RZ, 0xc0, !PT ;  /* 0xffffffc013187812 */ /* 0x000fc800078ec0ff */
[----:B------:R-:W-:Y:S02]  /*0d20*/  IADD3 R24, R24, -0x40, RZ ;  /* 0xffffffc018187810 */ /* 0x000fe40007ffe0ff */
[----:B---3--:R-:W-:Y:S01]  /*0d30*/  IABS R7, R6 ;  /* 0x0000000600077213 */ /* 0x008fe20000000000 */
[----:B------:R-:W3:Y:S03]  /*0d40*/  LDC R21, c[0x0][0x2dc] ;  /* 0x0000b700ff157b82 */ /* 0x000ee60000000800 */
[----:B--2---:R-:W2:Y:S01]  /*0d50*/  I2F.RP R11, R7 ;  /* 0x00000007000b7306 */ /* 0x004ea20000209400 */
[----:B----4-:R-:W-:-:S04]  /*0d60*/  IMAD.WIDE.U32 R12, R206, R4, RZ ;  /* 0x00000004ce0c7225 */ /* 0x010fc800078e00ff */
[----:B------:R-:W3:Y:S01]  /*0d70*/  LDC R20, c[0x0][0x270] ;  /* 0x00009c00ff147b82 */ /* 0x000ee20000000800 */
[----:B-----5:R-:W-:-:S07]  /*0d80*/  IMAD.WIDE.U32 R34, R206, R27, RZ ;  /* 0x0000001bce227225 */ /* 0x020fce00078e00ff */
[----:B------:R-:W4:Y:S01]  /*0d90*/  LDC R33, c[0x0][0x2c4] ;  /* 0x0000b100ff217b82 */ /* 0x000f220000000800 */
[----:B--2---:R-:W2:Y:S07]  /*0da0*/  MUFU.RCP R10, R11 ;  /* 0x0000000b000a7308 */ /* 0x004eae0000001000 */
[----:B------:R-:W5:Y:S01]  /*0db0*/  LDC.U8 R32, c[0x0][0x480] ;  /* 0x00012000ff207b82 */ /* 0x000f620000000000 */
[----:B---3--:R-:W-:Y:S01]  /*0dc0*/  IMAD.WIDE R40, R21, R20, RZ ;  /* 0x0000001415287225 */ /* 0x008fe200078e02ff */
[----:B--2---:R-:W-:-:S03]  /*0dd0*/  IADD3 R10, R10, 0xffffffe, RZ ;  /* 0x0ffffffe0a0a7810 */ /* 0x004fc60007ffe0ff */
[----:B------:R-:W-:-:S03]  /*0de0*/  IMAD R11, R219, R4, RZ ;  /* 0x00000004db0b7224 */ /* 0x000fc600078e02ff */
[----:B------:R-:W2:Y:S01]  /*0df0*/  LDC.U8 R4, c[0x0][0x3d8] ;  /* 0x0000f600ff047b82 */ /* 0x000ea20000000000 */
[----:B------:R-:W3:Y:S01]  /*0e00*/  F2I.FTZ.U32.TRUNC.NTZ R9, R10 ;  /* 0x0000000a00097305 */ /* 0x000ee2000021f000 */
[----:B------:R-:W-:Y:S01]  /*0e10*/  IMAD R5, R206, R5, R11 ;  /* 0x00000005ce057224 */ /* 0x000fe200078e020b */
[----:B------:R-:W-:Y:S01]  /*0e20*/  SHF.R.S32.HI R11, RZ, 0x1f, R27 ;  /* 0x0000001fff0b7819 */ /* 0x000fe2000001141b */
[----:B------:R-:W-:-:S03]  /*0e30*/  IMAD.WIDE.U32 R30, R40, R17, RZ ;  /* 0x00000011281e7225 */ /* 0x000fc600078e00ff */
[----:B------:R-:W-:Y:S01]  /*0e40*/  IADD3 R25, R13, R5, RZ ;  /* 0x000000050d197210 */ /* 0x000fe20007ffe0ff */
[----:B------:R-:W-:Y:S01]  /*0e50*/  @P0 IMAD.IADD R5, R242, 0x1, R245 ;  /* 0x00000001f2050824 */ /* 0x000fe200078e02f5 */
[----:B-----5:R-:W-:Y:S02]  /*0e60*/  ISETP.NE.AND P6, PT, R32, RZ, PT ;  /* 0x000000ff2000720c */ /* 0x020fe40003fc5270 */
[----:B---3--:R-:W-:-:S05]  /*0e70*/  IADD3 R2, RZ, -R9, RZ ;  /* 0x80000009ff027210 */ /* 0x008fca0007ffe0ff */
[----:B------:R-:W-:Y:S01]  /*0e80*/  IMAD R3, R2, R7, RZ ;  /* 0x0000000702037224 */ /* 0x000fe200078e02ff */
[----:B------:R-:W-:-:S03]  /*0e90*/  IABS R2, R221 ;  /* 0x000000dd00027213 */ /* 0x000fc60000000000 */
[----:B------:R-:W-:Y:S02]  /*0ea0*/  IMAD.HI.U32 R3, R9, R3, R8 ;  /* 0x0000000309037227 */ /* 0x000fe400078e0008 */
[----:B------:R-:W3:Y:S04]  /*0eb0*/  LDC.64 R8, c[0x0][0x240] ;  /* 0x00009000ff087b82 */ /* 0x000ee80000000a00 */
[----:B------:R-:W-:-:S05]  /*0ec0*/  IMAD.HI.U32 R14, R3, R2, RZ ;  /* 0x00000002030e7227 */ /* 0x000fca00078e00ff */
[----:B------:R-:W-:-:S05]  /*0ed0*/  IADD3 R10, -R14, RZ, RZ ;  /* 0x000000ff0e0a7210 */ /* 0x000fca0007ffe1ff */
[C---:B------:R-:W-:Y:S02]  /*0ee0*/  IMAD R10, R7.reuse, R10, R2 ;  /* 0x0000000a070a7224 */ /* 0x040fe400078e0202 */
[----:B------:R-:W5:Y:S03]  /*0ef0*/  @P0 LDC.64 R2, c[0x0][0x250] ;  /* 0x00009400ff020b82 */ /* 0x000f660000000a00 */
[----:B------:R-:W-:Y:S01]  /*0f00*/  ISETP.GT.U32.AND P5, PT, R7, R10, PT ;  /* 0x0000000a0700720c */ /* 0x000fe20003fa4070 */
[----:B---3--:R-:W-:-:S03]  /*0f10*/  IMAD.WIDE.U32 R22, R17, R8, RZ ;  /* 0x0000000811167225 */ /* 0x008fc600078e00ff */
[----:B------:R-:W-:Y:S01]  /*0f20*/  SEL R26, R12, R22, !P1 ;  /* 0x000000160c1a7207 */ /* 0x000fe20004800000 */
[----:B------:R-:W-:Y:S01]  /*0f30*/  IMAD R12, R11, R206, RZ ;  /* 0x000000ce0b0c7224 */ /* 0x000fe200078e02ff */
[----:B------:R-:W-:-:S07]  /*0f40*/  LOP3.LUT R11, R221, R6, RZ, 0x3c, !PT ;  /* 0x00000006dd0b7212 */ /* 0x000fce00078e3cff */
[-C--:B------:R-:W-:Y:S02]  /*0f50*/  @!P5 IADD3 R10, R10, -R7.reuse, RZ ;  /* 0x800000070a0ad210 */ /* 0x080fe40007ffe0ff */
[----:B------:R-:W-:Y:S02]  /*0f60*/  @!P5 IADD3 R14, R14, 0x1, RZ ;  /* 0x000000010e0ed810 */ /* 0x000fe40007ffe0ff */
[----:B------:R-:W-:Y:S01]  /*0f70*/  ISETP.GE.U32.AND P2, PT, R10, R7, PT ;  /* 0x000000070a00720c */ /* 0x000fe20003f46070 */
[----:B------:R-:W-:Y:S01]  /*0f80*/  IMAD R10, R17, R9, RZ ;  /* 0x00000009110a7224 */ /* 0x000fe200078e02ff */
[----:B------:R-:W-:Y:S01]  /*0f90*/  ISETP.GE.AND P3, PT, R11, RZ, PT ;  /* 0x000000ff0b00720c */ /* 0x000fe20003f66270 */
[----:B------:R-:W-:Y:S01]  /*0fa0*/  IMAD R7, R219, R27, R12 ;  /* 0x0000001bdb077224 */ /* 0x000fe200078e020c */
[----:B------:R-:W-:Y:S01]  /*0fb0*/  ISETP.NE.AND P5, PT, R6, RZ, PT ;  /* 0x000000ff0600720c */ /* 0x000fe20003fa5270 */
[----:B-----5:R-:W-:Y:S01]  /*0fc0*/  @P0 IMAD.WIDE.U32 R12, R5, R2, RZ ;  /* 0x00000002050c0225 */ /* 0x020fe200078e00ff */
[----:B------:R-:W-:-:S02]  /*0fd0*/  @P1 IADD3 R25, R23, R10, RZ ;  /* 0x0000000a17191210 */ /* 0x000fc40007ffe0ff */
[----:B------:R-:W3:Y:S01]  /*0fe0*/  @!P1 LDC.64 R10, c[0x0][0x418] ;  /* 0x00010600ff0a9b82 */ /* 0x000ee20000000a00 */
[----:B------:R-:W-:Y:S01]  /*0ff0*/  @P0 IMAD R16, R5, R3, RZ ;  /* 0x0000000305100224 */ /* 0x000fe200078e02ff */
[----:B------:R-:W-:Y:S01]  /*1000*/  IADD3 R22, R35, R7, RZ ;  /* 0x0000000723167210 */ /* 0x000fe20007ffe0ff */
[----:B------:R-:W-:Y:S01]  /*1010*/  IMAD R5, R41, R34, RZ ;  /* 0x0000002229057224 */ /* 0x000fe200078e02ff */
[----:B------:R-:W-:Y:S01]  /*1020*/  @P0 MOV R18, R12 ;  /* 0x0000000c00120202 */ /* 0x000fe20000000f00 */
[----:B------:R-:W-:Y:S01]  /*1030*/  @P2 VIADD R14, R14, 0x1 ;  /* 0x000000010e0e2836 */ /* 0x000fe20000000000 */
[----:B--2---:R-:W-:Y:S01]  /*1040*/  ISETP.NE.AND P2, PT, R4, RZ, PT ;  /* 0x000000ff0400720c */ /* 0x004fe20003f45270 */
[----:B------:R-:W-:Y:S02]  /*1050*/  @P0 IMAD.IADD R16, R13, 0x1, R16 ;  /* 0x000000010d100824 */ /* 0x000fe400078e0210 */
[----:B------:R-:W2:Y:S01]  /*1060*/  @P1 LDC.64 R12, c[0x0][0x420] ;  /* 0x00010800ff0c1b82 */ /* 0x000ea20000000a00 */
[----:B------:R-:W-:Y:S01]  /*1070*/  IMAD.WIDE.U32 R34, R40, R34, RZ ;  /* 0x0000002228227225 */ /* 0x000fe200078e00ff */
[----:B------:R-:W-:-:S02]  /*1080*/  @!P3 IADD3 R14, -R14, RZ, RZ ;  /* 0x000000ff0e0eb210 */ /* 0x000fc40007ffe1ff */
[----:B------:R-:W-:Y:S01]  /*1090*/  @!P5 LOP3.LUT R14, RZ, R6, RZ, 0x33, !PT ;  /* 0x00000006ff0ed212 */ /* 0x000fe200078e33ff */
[----:B------:R-:W-:Y:S01]  /*10a0*/  IMAD R22, R40, R22, R5 ;  /* 0x0000001628167224 */ /* 0x000fe200078e0205 */
[----:B------:R-:W-:Y:S01]  /*10b0*/  SEL R23, R34, R30, !P1 ;  /* 0x0000001e22177207 */ /* 0x000fe20004800000 */
[----:B------:R-:W-:Y:S01]  /*10c0*/  IMAD R4, R41, R17, RZ ;  /* 0x0000001129047224 */ /* 0x000fe200078e02ff */
[----:B------:R-:W1:Y:S02]  /*10d0*/  LDC.64 R6, c[0x0][0x488] ;  /* 0x00012200ff067b82 */ /* 0x000e640000000a00 */
[----:B------:R-:W-:Y:S01]  /*10e0*/  IADD3 R22, R35, R22, RZ ;  /* 0x0000001623167210 */ /* 0x000fe20007ffe0ff */
[----:B------:R-:W-:Y:S01]  /*10f0*/  @P1 IMAD.IADD R22, R31, 0x1, R4 ;  /* 0x000000011f161824 */ /* 0x000fe200078e0204 */
[C---:B------:R-:W-:Y:S01]  /*1100*/  SHF.L.U32 R35, R206.reuse, 0x7, RZ ;  /* 0x00000007ce237819 */ /* 0x040fe200000006ff */
[C---:B----4-:R-:W-:Y:S01]  /*1110*/  @P2 IMAD R42, R206.reuse, R33, RZ ;  /* 0x00000021ce2a2224 */ /* 0x050fe200078e02ff */
[C---:B------:R-:W-:Y:S01]  /*1120*/  SHF.L.U64.HI R31, R206.reuse, 0x7, R219 ;  /* 0x00000007ce1f7819 */ /* 0x040fe200000102db */
[-C--:B---3--:R-:W-:Y:S01]  /*1130*/  @!P1 IMAD R29, R219, R10.reuse, RZ ;  /* 0x0000000adb1d9224 */ /* 0x088fe200078e02ff */
[----:B------:R-:W3:Y:S01]  /*1140*/  @P2 LDC R34, c[0x0][0x2e4] ;  /* 0x0000b900ff222b82 */ /* 0x000ee20000000800 */
[----:B------:R-:W-:Y:S01]  /*1150*/  @!P1 IMAD.WIDE.U32 R44, R206, R10, RZ ;  /* 0x0000000ace2c9225 */ /* 0x000fe200078e00ff */
[----:B------:R-:W-:-:S02]  /*1160*/  @P2 SEL R10, R42, R17, !P1 ;  /* 0x000000112a0a2207 */ /* 0x000fc40004800000 */
[----:B------:R-:W-:Y:S01]  /*1170*/  SEL R35, R35, RZ, P4 ;  /* 0x000000ff23237207 */ /* 0x000fe20002000000 */
[----:B------:R-:W-:Y:S01]  /*1180*/  @!P1 IMAD R29, R206, R11, R29 ;  /* 0x0000000bce1d9224 */ /* 0x000fe200078e021d */
[----:B------:R-:W-:Y:S02]  /*1190*/  SEL R31, R31, RZ, P4 ;  /* 0x000000ff1f1f7207 */ /* 0x000fe40002000000 */
[----:B------:R-:W4:Y:S01]  /*11a0*/  @P0 LDC.64 R4, c[0x0][0x248] ;  /* 0x00009200ff040b82 */ /* 0x000f220000000a00 */
[C---:B--2---:R-:W-:Y:S01]  /*11b0*/  @P1 IMAD.WIDE.U32 R36, R17.reuse, R12, RZ ;  /* 0x0000000c11241225 */ /* 0x044fe200078e00ff */
[----:B------:R-:W-:Y:S02]  /*11c0*/  IADD3 R30, P3, R24, R35, RZ ;  /* 0x00000023181e7210 */ /* 0x000fe40007f7e0ff */
[----:B------:R-:W-:Y:S01]  /*11d0*/  SHF.R.S32.HI R12, RZ, 0x1f, R24 ;  /* 0x0000001fff0c7819 */ /* 0x000fe20000011418 */
[----:B------:R-:W-:Y:S01]  /*11e0*/  @P1 IMAD R13, R17, R13, R37 ;  /* 0x0000000d110d1224 */ /* 0x000fe200078e0225 */
[----:B------:R-:W-:Y:S01]  /*11f0*/  @!P1 IADD3 R13, R45, R29, RZ ;  /* 0x0000001d2d0d9210 */ /* 0x000fe20007ffe0ff */
[----:B------:R-:W-:Y:S01]  /*1200*/  IMAD R37, R221, R21, RZ ;  /* 0x00000015dd257224 */ /* 0x000fe200078e02ff */
[----:B------:R-:W-:Y:S01]  /*1210*/  @P1 MOV R11, R36 ;  /* 0x00000024000b1202 */ /* 0x000fe20000000f00 */
[----:B------:R-:W-:-:S02]  /*1220*/  IMAD.X R38, R12, 0x1, R31, P3 ;  /* 0x000000010c267824 */ /* 0x000fc400018e061f */
[-C--:B------:R-:W-:Y:S02]  /*1230*/  IMAD R39, R41, R30.reuse, RZ ;  /* 0x0000001e29277224 */ /* 0x080fe400078e02ff */
[----:B------:R-:W-:-:S04]  /*1240*/  IMAD.WIDE.U32 R30, R40, R30, RZ ;  /* 0x0000001e281e7225 */ /* 0x000fc800078e00ff */
[----:B---3--:R-:W-:Y:S02]  /*1250*/  @P2 IMAD R29, R221, R34, R10 ;  /* 0x00000022dd1d2224 */ /* 0x008fe400078e020a */
[----:B-1----:R-:W-:Y:S01]  /*1260*/  IMAD.WIDE.U32 R34, R28, R6, RZ ;  /* 0x000000061c227225 */ /* 0x002fe200078e00ff */
[----:B------:R-:W-:-:S03]  /*1270*/  @P0 IADD3 R6, R242, R245, RZ ;  /* 0x000000f5f2060210 */ /* 0x000fc60007ffe0ff */
[----:B------:R-:W-:Y:S01]  /*1280*/  @!P2 IMAD R10, R206, R20, R221 ;  /* 0x00000014ce0aa224 */ /* 0x000fe200078e02dd */
[----:B------:R-:W-:Y:S01]  /*1290*/  SEL R34, R34, RZ, P6 ;  /* 0x000000ff22227207 */ /* 0x000fe20003000000 */
[----:B------:R-:W-:Y:S01]  /*12a0*/  IMAD R7, R28, R7, R35 ;  /* 0x000000071c077224 */ /* 0x000fe200078e0223 */
[----:B------:R-:W-:Y:S01]  /*12b0*/  SHF.R.S32.HI R35, RZ, 0x1f, R37 ;  /* 0x0000001fff237819 */ /* 0x000fe20000011425 */
[----:B------:R-:W-:Y:S02]  /*12c0*/  @!P2 IMAD R29, R10, R33, RZ ;  /* 0x000000210a1da224 */ /* 0x000fe400078e02ff */
[C---:B----4-:R-:W-:Y:S02]  /*12d0*/  @P0 IMAD R28, R6.reuse, R5, RZ ;  /* 0x00000005061c0224 */ /* 0x050fe400078e02ff */
[----:B------:R-:W-:-:S04]  /*12e0*/  @P0 IMAD.WIDE.U32 R32, R6, R4, RZ ;  /* 0x0000000406200225 */ /* 0x000fc800078e00ff */
[----:B------:R-:W-:Y:S01]  /*12f0*/  IMAD R39, R40, R38, R39 ;  /* 0x0000002628277224 */ /* 0x000fe200078e0227 */
[----:B------:R-:W-:Y:S01]  /*1300*/  @P0 IADD3 R28, R33, R28, RZ ;  /* 0x0000001c211c0210 */ /* 0x000fe20007ffe0ff */
[----:B------:R-:W-:Y:S01]  /*1310*/  @!P1 IMAD.MOV.U32 R11, RZ, RZ, R44 ;  /* 0x000000ffff0b9224 */ /* 0x000fe200078e002c */
[----:B------:R-:W-:Y:S01]  /*1320*/  SEL R33, R7, RZ, P6 ;  /* 0x000000ff07217207 */ /* 0x000fe20003000000 */
        /* <DEDUP_REMOVED lines=13> */
.L_x_350:
        /* <DEDUP_REMOVED lines=13> */
.L_x_351:
        /* <DEDUP_REMOVED lines=10> */
.L_x_352:
[----:B------:R-:W-:-:S04]  /*1570*/  IMAD R6, R206, R20, R221 ;  /* 0x00000014ce067224 */ /* 0x000fc800078e02dd */
[----:B------:R-:W-:-:S07]  /*1580*/  IMAD R27, R6, R27, RZ ;  /* 0x0000001b061b7224 */ /* 0x000fce00078e02ff */
.L_x_353:
[----:B------:R-:W1:Y:S01]  /*1590*/  LDC.64 R6, c[0x0][0x420] ;  /* 0x00010800ff067b82 */ /* 0x000e620000000a00 */
[----:B------:R-:W-:Y:S01]  /*15a0*/  IMAD R20, R21, R20, RZ ;  /* 0x0000001415147224 */ /* 0x000fe200078e02ff */
[----:B------:R-:W-:Y:S01]  /*15b0*/  IADD3 R38, P0, R214, R11, RZ ;  /* 0x0000000bd6267210 */ /* 0x000fe20007f1e0ff */
[----:B------:R-:W-:Y:S01]  /*15c0*/  ULDC.64 UR6, c[0x0][0x428] ;  /* 0x00010a0000067ab9 */ /* 0x000fe20000000a00 */
[----:B------:R-:W-:Y:S01]  /*15d0*/  IADD3 R29, R24, R29, RZ ;  /* 0x0000001d181d7210 */ /* 0x000fe20007ffe0ff */
[----:B------:R-:W-:Y:S01]  /*15e0*/  ULDC.64 UR10, c[0x0][0x210] ;  /* 0x00008400000a7ab9 */ /* 0x000fe20000000a00 */
[----:B------:R-:W-:Y:S01]  /*15f0*/  SHF.L.U32 R11, R20, 0x6, RZ ;  /* 0x00000006140b7819 */ /* 0x000fe200000006ff */
[----:B------:R-:W-:Y:S01]  /*1600*/  ULDC.64 UR8, c[0x0][0x3e0] ;  /* 0x0000f80000087ab9 */ /* 0x000fe20000000a00 */
[----:B------:R-:W-:Y:S01]  /*1610*/  IADD3.X R39, R215, R13, RZ, P0, !PT ;  /* 0x0000000dd7277210 */ /* 0x000fe200007fe4ff */
[----:B------:R-:W-:Y:S01]  /*1620*/  BSSY B1, `(.L_x_349) ;  /* 0x00005aa000017945 */ /* 0x000fe20003800000 */
[----:B------:R-:W-:-:S02]  /*1630*/  IADD3 R30, P1, P0, R30, R11, R37 ;  /* 0x0000000b1e1e7210 */ /* 0x000fc4000783e025 */
[----:B------:R-:W-:Y:S02]  /*1640*/  SHF.R.S32.HI R11, RZ, 0x1f, R11 ;  /* 0x0000001fff0b7819 */ /* 0x000fe4000001140b */
[----:B------:R-:W-:Y:S02]  /*1650*/  LEA.HI.SX32 R240, R19, 0xffffffff, 0x1a ;  /* 0xffffffff13f07811 */ /* 0x000fe400078fd2ff */
[----:B------:R-:W-:Y:S02]  /*1660*/  IADD3.X R35, R36, R11, R35, P1, P0 ;  /* 0x0000000b24237210 */ /* 0x000fe40000fe0423 */
[----:B------:R-:W-:Y:S02]  /*1670*/  IADD3 R11, P2, R213, R24, RZ ;  /* 0x00000018d50b7210 */ /* 0x000fe40007f5e0ff */
[----:B------:R-:W-:-:S03]  /*1680*/  IADD3 R23, P1, P0, R34, R30, R23 ;  /* 0x0000001e22177210 */ /* 0x000fc6000783e017 */
[----:B------:R-:W-:Y:S01]  /*1690*/  IMAD.WIDE.U32 R36, R11, R8, R214 ;  /* 0x000000080b247225 */ /* 0x000fe200078e00d6 */
[----:B------:R-:W-:Y:S02]  /*16a0*/  IADD3.X R22, R33, R35, R22, P1, P0 ;  /* 0x0000002321167210 */ /* 0x000fe40000fe0416 */
[----:B------:R-:W2:Y:S01]  /*16b0*/  LDC.64 R34, c[0x0][0x478] ;  /* 0x00011e00ff227b82 */ /* 0x000ea20000000a00 */
[----:B-1----:R-:W-:Y:S01]  /*16c0*/  IMAD R13, R12, R6, RZ ;  /* 0x000000060c0d7224 */ /* 0x002fe200078e02ff */
[----:B------:R-:W-:Y:S01]  /*16d0*/  IADD3 R26, P1, R26, R36, RZ ;  /* 0x000000241a1a7210 */ /* 0x000fe20007f3e0ff */
[----:B------:R-:W-:-:S04]  /*16e0*/  IMAD.WIDE.U32 R38, R24, R6, R38 ;  /* 0x0000000618267225 */ /* 0x000fc800078e0026 */
[----:B------:R-:W-:-:S04]  /*16f0*/  IMAD R13, R24, R7, R13 ;  /* 0x00000007180d7224 */ /* 0x000fc800078e020d */
[----:B------:R-:W-:Y:S02]  /*1700*/  IMAD.IADD R39, R39, 0x1, R13 ;  /* 0x0000000127277824 */ /* 0x000fe400078e020d */
[----:B------:R-:W-:Y:S01]  /*1710*/  IMAD.X R13, R217, 0x1, R12, P2 ;  /* 0x00000001d90d7824 */ /* 0x000fe200010e060c */
[----:B------:R-:W-:Y:S01]  /*1720*/  IADD3 R12, R24, R27, RZ ;  /* 0x0000001b180c7210 */ /* 0x000fe20007ffe0ff */
[----:B------:R-:W-:Y:S02]  /*1730*/  IMAD R24, R236, UR6, RZ ;  /* 0x00000006ec187c24 */ /* 0x000fe4000f8e02ff */
[----:B------:R-:W-:Y:S02]  /*1740*/  IMAD R30, R13, R8, RZ ;  /* 0x000000080d1e7224 */ /* 0x000fe400078e02ff */
[----:B------:R-:W-:Y:S02]  /*1750*/  IMAD R13, R211, R20, R210 ;  /* 0x00000014d30d7224 */ /* 0x000fe400078e02d2 */
[----:B------:R-:W-:-:S02]  /*1760*/  IMAD R20, R11, R9, R30 ;  /* 0x000000090b147224 */ /* 0x000fc400078e021e */
[----:B------:R-:W-:Y:S01]  /*1770*/  IMAD R11, R221, UR7, R24 ;  /* 0x00000007dd0b7c24 */ /* 0x000fe2000f8e0218 */
[----:B------:R-:W-:Y:S01]  /*1780*/  IADD3 R23, P0, R13, R23, RZ ;  /* 0x000000170d177210 */ /* 0x000fe20007f1e0ff */
[----:B------:R-:W-:Y:S01]  /*1790*/  IMAD.WIDE.U32 R38, R221, UR6, R38 ;  /* 0x00000006dd267c25 */ /* 0x000fe2000f8e0026 */
[----:B------:R-:W-:Y:S01]  /*17a0*/  ULDC.64 UR6, c[0x0][0x258] ;  /* 0x0000960000067ab9 */ /* 0x000fe20000000a00 */
[----:B------:R-:W-:Y:S01]  /*17b0*/  IADD3.X R27, R25, R37, R20, P1, !PT ;  /* 0x00000025191b7210 */ /* 0x000fe20000ffe414 */
[----:B------:R-:W1:Y:S01]  /*17c0*/  LDC.64 R30, c[0x0][0x2b0] ;  /* 0x0000ac00ff1e7b82 */ /* 0x000e620000000a00 */
[----:B------:R-:W-:Y:S01]  /*17d0*/  IMAD R20, R236, UR6, RZ ;  /* 0x00000006ec147c24 */ /* 0x000fe2000f8e02ff */
[----:B------:R-:W-:Y:S01]  /*17e0*/  LEA.HI.X.SX32 R22, R13, R22, 0x1, P0 ;  /* 0x000000160d167211 */ /* 0x000fe200000f0eff */
[----:B------:R-:W-:Y:S02]  /*17f0*/  IMAD.IADD R39, R39, 0x1, R11 ;  /* 0x0000000127277824 */ /* 0x000fe400078e020b */
[----:B------:R-:W-:-:S02]  /*1800*/  IMAD R20, R221, UR7, R20 ;  /* 0x00000007dd147c24 */ /* 0x000fc4000f8e0214 */
[----:B------:R-:W-:Y:S01]  /*1810*/  IMAD.WIDE.U32 R26, R221, UR6, R26 ;  /* 0x00000006dd1a7c25 */ /* 0x000fe2000f8e001a */
[----:B------:R-:W-:Y:S02]  /*1820*/  ULDC.64 UR6, c[0x0][0x400] ;  /* 0x0001000000067ab9 */ /* 0x000fe40000000a00 */
[----:B------:R-:W-:Y:S01]  /*1830*/  LEA R246, P0, R23, UR6, 0x2 ;  /* 0x0000000617f67c11 */ /* 0x000fe2000f8010ff */
[----:B------:R-:W-:Y:S01]  /*1840*/  IMAD R24, R217, R6, RZ ;  /* 0x00000006d9187224 */ /* 0x000fe200078e02ff */
[----:B------:R-:W-:Y:S01]  /*1850*/  IADD3 R20, R27, R20, RZ ;  /* 0x000000141b147210 */ /* 0x000fe20007ffe0ff */
[----:B------:R-:W-:Y:S01]  /*1860*/  IMAD.WIDE.U32 R38, R213, R6, R38 ;  /* 0x00000006d5267225 */ /* 0x000fe200078e0026 */
[----:B------:R-:W-:Y:S02]  /*1870*/  LEA.HI.X R247, R23, UR7, R22, 0x2, P0 ;  /* 0x0000000717f77c11 */ /* 0x000fe400080f1416 */
[----:B------:R-:W-:Y:S01]  /*1880*/  ISETP.GE.AND P0, PT, R15, 0x1, PT ;  /* 0x000000010f00780c */ /* 0x000fe20003f06270 */
[----:B------:R-:W-:Y:S01]  /*1890*/  IMAD R24, R213, R7, R24 ;  /* 0x00000007d5187224 */ /* 0x000fe200078e0218 */
[----:B------:R-:W-:Y:S01]  /*18a0*/  LEA R250, P2, R26, UR10, 0x1 ;  /* 0x0000000a1afa7c11 */ /* 0x000fe2000f8408ff */
[----:B--2---:R-:W-:Y:S01]  /*18b0*/  IMAD.WIDE R12, R12, 0x4, R34 ;  /* 0x000000040c0c7825 */ /* 0x004fe200078e0222 */
[----:B------:R-:W-:-:S02]  /*18c0*/  LEA R248, P1, R38, UR8, 0x1 ;  /* 0x0000000826f87c11 */ /* 0x000fc4000f8208ff */
[----:B------:R-:W-:Y:S01]  /*18d0*/  LEA.HI.X R251, R26, UR11, R20, 0x1, P2 ;  /* 0x0000000b1afb7c11 */ /* 0x000fe200090f0c14 */
[----:B------:R-:W-:Y:S02]  /*18e0*/  IMAD.IADD R24, R39, 0x1, R24 ;  /* 0x0000000127187824 */ /* 0x000fe400078e0218 */
[----:B-1----:R-:W-:-:S03]  /*18f0*/  IMAD.WIDE R232, R29, 0x4, R30 ;  /* 0x000000041de87825 */ /* 0x002fc600078e021e */
[----:B------:R-:W-:Y:S01]  /*1900*/  LEA.HI.X R249, R38, UR9, R24, 0x1, P1 ;  /* 0x0000000926f97c11 */ /* 0x000fe200088f0c18 */
[----:B------:R-:W-:Y:S06]  /*1910*/  @!P0 BRA `(.L_x_354) ;  /* 0x0000005000148947 */ /* 0x000fec0003800000 */
[----:B------:R-:W-:Y:S01]  /*1920*/  VIADD R11, R213, 0x20 ;  /* 0x00000020d50b7836 */ /* 0x000fe20000000000 */
[----:B------:R-:W-:Y:S01]  /*1930*/  @P6 BAR.SYNC.DEFER_BLOCKING 0x0 ;  /* 0x0000000000006b1d */ /* 0x000fe20000010000 */
[----:B------:R-:W-:Y:S02]  /*1940*/  IMAD R15, R240, -0x40, R15 ;  /* 0xffffffc0f00f7824 */ /* 0x000fe400078e020f */
[-C--:B------:R-:W-:Y:S02]  /*1950*/  IMAD R22, R229, R4.reuse, RZ ;  /* 0x00000004e5167224 */ /* 0x080fe400078e02ff */
[----:B------:R-:W-:Y:S01]  /*1960*/  IMAD.WIDE.U32 R24, R241, R4, R214 ;  /* 0x00000004f1187225 */ /* 0x000fe200078e00d6 */
[----:B------:R-:W-:Y:S01]  /*1970*/  ISETP.GE.AND P3, PT, R11, R15, PT ;  /* 0x0000000f0b00720c */ /* 0x000fe20003f66270 */
[----:B------:R-:W-:Y:S01]  /*1980*/  ULDC.64 UR8, c[0x0][0x260] ;  /* 0x0000980000087ab9 */ /* 0x000fe20000000a00 */
[----:B------:R-:W-:Y:S01]  /*1990*/  ULDC.64 UR6, c[0x0][0x268] ;  /* 0x00009a0000067ab9 */ /* 0x000fe20000000a00 */
[----:B------:R-:W-:Y:S01]  /*19a0*/  IMAD R17, R241, R5, R22 ;  /* 0x00000005f1117224 */ /* 0x000fe200078e0216 */
[----:B------:R-:W-:Y:S01]  /*19b0*/  IADD3 R32, P0, R32, R24, RZ ;  /* 0x0000001820207210 */ /* 0x000fe20007f1e0ff */
[----:B------:R-:W-:Y:S01]  /*19c0*/  IMAD R20, R216, -0x40, R243 ;  /* 0xffffffc0d8147824 */ /* 0x000fe200078e02f3 */
[----:B------:R-:W-:Y:S01]  /*19d0*/  ISETP.GE.AND P6, PT, R208, R15, PT ;  /* 0x0000000fd000720c */ /* 0x000fe20003fc6270 */
[----:B------:R-:W-:Y:S01]  /*19e0*/  IMAD.WIDE.U32 R26, R8, 0x40, RZ ;  /* 0x00000040081a7825 */ /* 0x000fe200078e00ff */
[----:B------:R-:W-:Y:S01]  /*19f0*/  IADD3.X R33, R28, R25, R17, P0, !PT ;  /* 0x000000191c217210 */ /* 0x000fe200007fe411 */
[----:B------:R-:W1:Y:S01]  /*1a00*/  LDC R228, c[0x0][0x270] ;  /* 0x00009c00ffe47b82 */ /* 0x000e620000000800 */
[----:B------:R-:W-:Y:S01]  /*1a10*/  ISETP.GE.AND P1, PT, R11, R20, PT ;  /* 0x000000140b00720c */ /* 0x000fe20003f26270 */
[----:B------:R-:W-:Y:S01]  /*1a20*/  IMAD.WIDE.U32 R24, R241, R2, R214 ;  /* 0x00000002f1187225 */ /* 0x000fe200078e00d6 */
[----:B------:R-:W-:-:S03]  /*1a30*/  ISETP.GE.AND P2, PT, R213, R20, PT ;  /* 0x00000014d500720c */ /* 0x000fc60003f46270 */
[----:B------:R-:W-:Y:S01]  /*1a40*/  IMAD.SHL.U32 R9, R9, 0x40, RZ ;  /* 0x0000004009097824 */ /* 0x000fe200078e00ff */
[----:B------:R-:W-:Y:S01]  /*1a50*/  IADD3 R24, P0, R18, R24, RZ ;  /* 0x0000001812187210 */ /* 0x000fe20007f1e0ff */
[----:B------:R-:W-:Y:S01]  /*1a60*/  IMAD.WIDE.U32 R22, R6, 0x40, RZ ;  /* 0x0000004006167825 */ /* 0x000fe200078e00ff */
[----:B------:R-:W-:-:S03]  /*1a70*/  @!P3 IADD3 R18, P4, R250, R26, RZ ;  /* 0x0000001afa12b210 */ /* 0x000fc60007f9e0ff */
[----:B------:R-:W-:Y:S01]  /*1a80*/  IMAD.SHL.U32 R7, R7, 0x40, RZ ;  /* 0x0000004007077824 */ /* 0x000fe200078e00ff */
[----:B------:R-:W-:Y:S01]  /*1a90*/  @!P3 IADD3.X R19, R251, R27, R9, P4, !PT ;  /* 0x0000001bfb13b210 */ /* 0x000fe200027fe409 */
[----:B------:R-:W-:Y:S01]  /*1aa0*/  IMAD R6, R229, R2, RZ ;  /* 0x00000002e5067224 */ /* 0x000fe200078e02ff */
[----:B------:R-:W-:Y:S01]  /*1ab0*/  LEA.HI R9, R240, R240, RZ, 0x1 ;  /* 0x000000f0f0097211 */ /* 0x000fe200078f08ff */
[----:B------:R-:W-:Y:S01]  /*1ac0*/  IMAD R17, R10, UR8, RZ ;  /* 0x000000080a117c24 */ /* 0x000fe2000f8e02ff */
[----:B------:R-:W-:Y:S01]  /*1ad0*/  @!P3 IADD3 R22, P5, R248, R22, RZ ;  /* 0x00000016f816b210 */ /* 0x000fe20007fbe0ff */
[----:B------:R-:W-:Y:S01]  /*1ae0*/  IMAD R11, R241, R3, R6 ;  /* 0x00000003f10b7224 */ /* 0x000fe200078e0206 */
[----:B------:R-:W-:Y:S01]  /*1af0*/  LOP3.LUT R9, R9, 0xfffffffe, RZ, 0xc0, !PT ;  /* 0xfffffffe09097812 */ /* 0x000fe200078ec0ff */
[----:B------:R-:W-:Y:S01]  /*1b00*/  IMAD.WIDE.U32 R32, R14, UR8, R32 ;  /* 0x000000080e207c25 */ /* 0x000fe2000f8e0020 */
[----:B------:R-:W-:-:S03]  /*1b10*/  @!P3 IADD3.X R23, R249, R23, R7, P5, !PT ;  /* 0x00000017f917b210 */ /* 0x000fc60002ffe407 */
[----:B------:R-:W-:Y:S01]  /*1b20*/  VIADD R239, R212, 0x3000 ;  /* 0x00003000d4ef7836 */ /* 0x000fe20000000000 */
[----:B------:R-:W-:Y:S01]  /*1b30*/  IADD3.X R25, R16, R25, R11, P0, !PT ;  /* 0x0000001910197210 */ /* 0x000fe200007fe40b */
[----:B------:R-:W-:Y:S01]  /*1b40*/  IMAD.IADD R8, R240, 0x1, -R9 ;  /* 0x00000001f0087824 */ /* 0x000fe200078e0a09 */
[C---:B------:R-:W-:Y:S01]  /*1b50*/  @!P1 IADD3 R6, P0, R213.reuse, 0x20, RZ ;  /* 0x00000020d5069810 */ /* 0x040fe20007f1e0ff */
[----:B------:R-:W-:Y:S01]  /*1b60*/  IMAD.SHL.U32 R235, R208, 0x4, RZ ;  /* 0x00000004d0eb7824 */ /* 0x000fe200078e00ff */
[-C--:B------:R-:W-:Y:S01]  /*1b70*/  ISETP.GE.AND P4, PT, R213, R15.reuse, PT ;  /* 0x0000000fd500720c */ /* 0x080fe20003f86270 */
[----:B------:R-:W-:Y:S01]  /*1b80*/  IMAD.WIDE.U32 R24, R14, UR6, R24 ;  /* 0x000000060e187c25 */ /* 0x000fe2000f8e0018 */
[----:B------:R-:W-:-:S03]  /*1b90*/  ISETP.GE.AND P5, PT, R220, R15, PT ;  /* 0x0000000fdc00720c */ /* 0x000fc60003fa6270 */
[----:B------:R-:W-:Y:S02]  /*1ba0*/  IMAD.MOV.U32 R231, RZ, RZ, R233 ;  /* 0x000000ffffe77224 */ /* 0x000fe400078e00e9 */
[----:B------:R-:W-:Y:S02]  /*1bb0*/  IMAD.MOV.U32 R237, RZ, RZ, 0x7f800000 ;  /* 0x7f800000ffed7424 */ /* 0x000fe400078e00ff */
[----:B------:R-:W-:Y:S02]  /*1bc0*/  IMAD.MOV.U32 R238, RZ, RZ, 0x7f800000 ;  /* 0x7f800000ffee7424 */ /* 0x000fe400078e00ff */
[----:B------:R-:W-:Y:S02]  /*1bd0*/  IMAD.MOV.U32 R194, RZ, RZ, 0x20 ;  /* 0x00000020ffc27424 */ /* 0x000fe400078e00ff */
[----:B------:R-:W-:Y:S01]  /*1be0*/  IMAD.MOV.U32 R193, RZ, RZ, 0x40 ;  /* 0x00000040ffc17424 */ /* 0x000fe200078e00ff */
[----:B------:R2:W-:Y:S01]  /*1bf0*/  @P4 STS.128 [R222+0xc000], RZ ;  /* 0x00c000ffde004388 */ /* 0x0005e20000000c00 */
[--C-:B------:R-:W-:Y:S01]  /*1c00*/  @!P1 IMAD.X R11, RZ, RZ, R217.reuse, P0 ;  /* 0x000000ffff0b9224 */ /* 0x100fe200000e06d9 */
[----:B------:R-:W-:Y:S01]  /*1c10*/  @!P1 IADD3 R7, P0, R213, 0x20, RZ ;  /* 0x00000020d5079810 */ /* 0x000fe20007f1e0ff */
[----:B------:R-:W-:Y:S01]  /*1c20*/  IMAD R15, R10, UR6, RZ ;  /* 0x000000060a0f7c24 */ /* 0x000fe2000f8e02ff */
[----:B------:R2:W-:Y:S01]  /*1c30*/  @P4 STS.128 [R222+0xe000], RZ ;  /* 0x00e000ffde004388 */ /* 0x0005e20000000c00 */
[----:B------:R-:W-:Y:S01]  /*1c40*/  @!P1 IMAD R11, R11, R4, RZ ;  /* 0x000000040b0b9224 */ /* 0x000fe200078e02ff */
[----:B------:R-:W-:Y:S01]  /*1c50*/  CS2R R142, SRZ ;  /* 0x00000000008e7805 */ /* 0x000fe2000001ff00 */
[----:B------:R-:W-:Y:S01]  /*1c60*/  @!P1 IMAD.X R9, RZ, RZ, R217, P0 ;  /* 0x000000ffff099224 */ /* 0x000fe200000e06d9 */
[----:B------:R-:W-:Y:S01]  /*1c70*/  ISETP.NE.AND P0, PT, R8, 0x1, PT ;  /* 0x000000010800780c */ /* 0x000fe20003f05270 */
[C---:B------:R-:W-:Y:S01]  /*1c80*/  IMAD R8, R14.reuse, UR9, R17 ;  /* 0x000000090e087c24 */ /* 0x040fe2000f8e0211 */
[----:B------:R2:W-:Y:S01]  /*1c90*/  @P4 STS.128 [R222+0x10000], RZ ;  /* 0x010000ffde004388 */ /* 0x0005e20000000c00 */
[----:B------:R-:W-:Y:S01]  /*1ca0*/  IMAD R16, R14, UR7, R15 ;  /* 0x000000070e107c24 */ /* 0x000fe2000f8e020f */
[----:B------:R-:W-:Y:S01]  /*1cb0*/  SEL R239, R239, R212, !P0 ;  /* 0x000000d4efef7207 */ /* 0x000fe20004000000 */
[----:B------:R-:W-:Y:S01]  /*1cc0*/  @!P1 IMAD R20, R9, R2, RZ ;  /* 0x0000000209149224 */ /* 0x000fe200078e02ff */
[----:B------:R-:W-:Y:S01]  /*1cd0*/  @!PT LDS RZ, [RZ] ;  /* 0x00000000fffff984 */ /* 0x000fe20000000800 */
[----:B------:R-:W-:Y:S01]  /*1ce0*/  @!PT LDS RZ, [RZ] ;  /* 0x00000000fffff984 */ /* 0x000fe20000000800 */
[----:B------:R-:W-:Y:S01]  /*1cf0*/  @!PT LDS RZ, [RZ] ;  /* 0x00000000fffff984 */ /* 0x000fe20000000800 */
[----:B------:R-:W-:Y:S01]  /*1d00*/  @!P4 LDGSTS.E.BYPASS.LTC128B.128 [R222+0xc000], desc[UR16][R248.64] ;  /* 0x0c000000f8decfae */ /* 0x000fe2000b901d50 */
[----:B------:R-:W-:Y:S01]  /*1d10*/  IMAD.IADD R33, R33, 0x1, R8 ;  /* 0x0000000121217824 */ /* 0x000fe200078e0208 */
[----:B------:R-:W-:Y:S01]  /*1d20*/  LEA R239, R239, UR5, 0x1 ;  /* 0x00000005efef7c11 */ /* 0x000fe2000f8e08ff */
[----:B------:R-:W-:Y:S01]  /*1d30*/  IMAD.IADD R27, R25, 0x1, R16 ;  /* 0x00000001191b7824 */ /* 0x000fe200078e0210 */
[----:B------:R-:W3:Y:S01]  /*1d40*/  @!P2 LDC.64 R8, c[0x0][0x218] ;  /* 0x00008600ff08ab82 */ /* 0x000ee20000000a00 */
[C---:B------:R-:W-:Y:S01]  /*1d50*/  @!P1 IMAD R15, R6.reuse, R5, R11 ;  /* 0x00000005060f9224 */ /* 0x040fe200078e020b */
[----:B------:R-:W-:Y:S01]  /*1d60*/  @!P4 LDGSTS.E.BYPASS.LTC128B.128 [R222+0xe000], desc[UR16][R248.64+0x80] ;  /* 0x0e000080f8decfae */ /* 0x000fe2000b901d50 */
[----:B------:R-:W-:Y:S01]  /*1d70*/  @!P1 IMAD R11, R7, R3, R20 ;  /* 0x00000003070b9224 */ /* 0x000fe200078e0214 */
[----:B------:R-:W-:Y:S01]  /*1d80*/  CS2R R140, SRZ ;  /* 0x00000000008c7805 */ /* 0x000fe2000001ff00 */
[----:B------:R-:W-:Y:S01]  /*1d90*/  @!P1 IMAD.MOV.U32 R16, RZ, RZ, R32 ;  /* 0x000000ffff109224 */ /* 0x000fe200078e0020 */
[----:B------:R-:W-:Y:S01]  /*1da0*/  @!P4 LDGSTS.E.BYPASS.LTC128B.128 [R222+0x10000], desc[UR16][R248.64+0x100] ;  /* 0x10000100f8decfae */ /* 0x000fe2000b901d50 */
[----:B------:R-:W-:Y:S01]  /*1db0*/  @!P1 IMAD.MOV.U32 R17, RZ, RZ, R33 ;  /* 0x000000ffff119224 */ /* 0x000fe200078e0021 */
[----:B------:R-:W-:Y:S01]  /*1dc0*/  CS2R R146, SRZ ;  /* 0x0000000000927805 */ /* 0x000fe2000001ff00 */
[----:B------:R-:W-:Y:S01]  /*1dd0*/  @!P1 IMAD.MOV.U32 R20, RZ, RZ, R24 ;  /* 0x000000ffff149224 */ /* 0x000fe200078e0018 */
[----:B------:R2:W-:Y:S01]  /*1de0*/  @P3 STS.128 [R222+0xd000], RZ ;  /* 0x00d000ffde003388 */ /* 0x0005e20000000c00 */
[----:B------:R-:W-:Y:S01]  /*1df0*/  @!P1 IMAD.MOV.U32 R21, RZ, RZ, R27 ;  /* 0x000000ffff159224 */ /* 0x000fe200078e001b */
[----:B------:R-:W-:Y:S01]  /*1e00*/  CS2R R144, SRZ ;  /* 0x0000000000907805 */ /* 0x000fe2000001ff00 */
[----:B------:R-:W-:Y:S01]  /*1e10*/  @!P1 IMAD.WIDE.U32 R16, R6, R4, R16 ;  /* 0x0000000406109225 */ /* 0x000fe200078e0010 */
[----:B------:R2:W-:Y:S01]  /*1e20*/  @P3 STS.128 [R222+0xf000], RZ ;  /* 0x00f000ffde003388 */ /* 0x0005e20000000c00 */
[----:B------:R-:W-:-:S02]  /*1e30*/  CS2R R138, SRZ ;  /* 0x00000000008a7805 */ /* 0x000fc4000001ff00 */
[----:B------:R-:W-:Y:S01]  /*1e40*/  CS2R R136, SRZ ;  /* 0x0000000000887805 */ /* 0x000fe2000001ff00 */
[-C--:B------:R-:W-:Y:S01]  /*1e50*/  @!P1 IMAD.WIDE.U32 R20, R7, R2.reuse, R20 ;  /* 0x0000000207149225 */ /* 0x080fe200078e0014 */
[----:B------:R2:W-:Y:S01]  /*1e60*/  @P3 STS.128 [R222+0x11000], RZ ;  /* 0x011000ffde003388 */ /* 0x0005e20000000c00 */
[----:B------:R-:W4:Y:S01]  /*1e70*/  @!P2 LDC.64 R6, c[0x0][0x220] ;  /* 0x00008800ff06ab82 */ /* 0x000f220000000a00 */
[----:B------:R-:W-:Y:S01]  /*1e80*/  CS2R R134, SRZ ;  /* 0x0000000000867805 */ /* 0x000fe2000001ff00 */
[-C--:B------:R-:W-:Y:S01]  /*1e90*/  @!P2 IMAD R14, R217, R2.reuse, RZ ;  /* 0x00000002d90ea224 */ /* 0x080fe200078e02ff */
[----:B------:R-:W-:Y:S01]  /*1ea0*/  @!PT LDS RZ, [RZ] ;  /* 0x00000000fffff984 */ /* 0x000fe20000000800 */
[----:B------:R-:W-:Y:S01]  /*1eb0*/  @!PT LDS RZ, [RZ] ;  /* 0x00000000fffff984 */ /* 0x000fe20000000800 */
[----:B------:R-:W-:Y:S01]  /*1ec0*/  @!PT LDS RZ, [RZ] ;  /* 0x00000000fffff984 */ /* 0x000fe20000000800 */
[----:B------:R-:W-:Y:S01]  /*1ed0*/  @!P3 LDGSTS.E.BYPASS.LTC128B.128 [R222+0xd000], desc[UR16][R22.64] ;  /* 0x0d00000016debfae */ /* 0x000fe2000b901d50 */
[----:B------:R-:W-:Y:S01]  /*1ee0*/  @!P2 IMAD.MOV.U32 R26, RZ, RZ, R24 ;  /* 0x000000ffff1aa224 */ /* 0x000fe200078e0018 */
[----:B------:R-:W-:Y:S01]  /*1ef0*/  CS2R R132, SRZ ;  /* 0x0000000000847805 */ /* 0x000fe2000001ff00 */
[C---:B------:R-:W-:Y:S01]  /*1f00*/  @!P2 IMAD R14, R213.reuse, R3, R14 ;  /* 0x00000003d50ea224 */ /* 0x040fe200078e020e */
[----:B------:R-:W-:Y:S01]  /*1f10*/  @!P3 LDGSTS.E.BYPASS.LTC128B.128 [R222+0xf000], desc[UR16][R22.64+0x80] ;  /* 0x0f00008016debfae */ /* 0x000fe2000b901d50 */
[----:B------:R-:W-:Y:S01]  /*1f20*/  @!P2 IMAD.WIDE.U32 R26, R213, R2, R26 ;  /* 0x00000002d51aa225 */ /* 0x000fe200078e001a */
[----:B------:R-:W-:Y:S01]  /*1f30*/  CS2R R126, SRZ ;  /* 0x00000000007e7805 */ /* 0x000fe2000001ff00 */
[----:B------:R-:W1:Y:S01]  /*1f40*/  @!P1 LDC.64 R2, c[0x0][0x220] ;  /* 0x00008800ff029b82 */ /* 0x000e620000000a00 */
[----:B------:R-:W-:Y:S01]  /*1f50*/  @!P3 LDGSTS.E.BYPASS.LTC128B.128 [R222+0x11000], desc[UR16][R22.64+0x100] ;  /* 0x1100010016debfae */ /* 0x000fe2000b901d50 */
[-C--:B------:R-:W-:Y:S01]  /*1f60*/  @!P2 IMAD R10, R217, R4.reuse, RZ ;  /* 0x00000004d90aa224 */ /* 0x080fe200078e02ff */
[----:B------:R-:W-:Y:S01]  /*1f70*/  CS2R R124, SRZ ;  /* 0x00000000007c7805 */ /* 0x000fe2000001ff00 */
[----:B------:R-:W-:Y:S01]  /*1f80*/  @!P2 IMAD.WIDE.U32 R24, R213, R4, R32 ;  /* 0x00000004d518a225 */ /* 0x000fe200078e0020 */
[----:B------:R2:W-:Y:S01]  /*1f90*/  @P4 STS [R239], RZ ;  /* 0x000000ffef004388 */ /* 0x0005e20000000800 */
[----:B------:R-:W-:-:S02]  /*1fa0*/  CS2R R130, SRZ ;  /* 0x0000000000827805 */ /* 0x000fc4000001ff00 */
[----:B------:R-:W-:Y:S01]  /*1fb0*/  CS2R R128, SRZ ;  /* 0x0000000000807805 */ /* 0x000fe2000001ff00 */
[----:B------:R-:W-:Y:S01]  /*1fc0*/  @!P2 IMAD R10, R213, R5, R10 ;  /* 0x00000005d50aa224 */ /* 0x000fe200078e020a */
[----:B------:R2:W-:Y:S01]  /*1fd0*/  @P4 STS [R239+0x4], RZ ;  /* 0x000004ffef004388 */ /* 0x0005e20000000800 */
[----:B------:R-:W-:Y:S01]  /*1fe0*/  @!P2 IMAD.IADD R14, R27, 0x1, R14 ;  /* 0x000000011b0ea824 */ /* 0x000fe200078e020e */
[----:B------:R-:W2:Y:S01]  /*1ff0*/  @!P1 LDC.64 R4, c[0x0][0x218] ;  /* 0x00008600ff049b82 */ /* 0x000ea20000000a00 */
[----:B------:R-:W-:Y:S01]  /*2000*/  @!P2 IMAD.IADD R10, R25, 0x1, R10 ;  /* 0x00000001190aa824 */ /* 0x000fe200078e020a */
[----:B------:R1:W-:Y:S01]  /*2010*/  @P4 STS [R239+0x8], RZ ;  /* 0x000008ffef004388 */ /* 0x0003e20000000800 */
[----:B------:R-:W-:Y:S01]  /*2020*/  @!P1 IMAD.IADD R11, R21, 0x1, R11 ;  /* 0x00000001150b9824 */ /* 0x000fe200078e020b */
[----:B------:R-:W-:Y:S01]  /*2030*/  CS2R R122, SRZ ;  /* 0x00000000007a7805 */ /* 0x000fe2000001ff00 */
[----:B------:R-:W-:Y:S01]  /*2040*/  @!P1 IMAD.IADD R15, R17, 0x1, R15 ;  /* 0x00000001110f9824 */ /* 0x000fe200078e020f */
[----:B------:R1:W-:Y:S01]  /*2050*/  @P4 STS [R239+0xc], RZ ;  /* 0x00000cffef004388 */ /* 0x0003e20000000800 */
[----:B------:R-:W-:Y:S01]  /*2060*/  IMAD.MOV.U32 R234, RZ, RZ, R12 ;  /* 0x000000ffffea7224 */ /* 0x000fe200078e000c */
[----:B------:R-:W-:Y:S01]  /*2070*/  CS2R R120, SRZ ;  /* 0x0000000000787805 */ /* 0x000fe2000001ff00 */
[----:B------:R-:W-:Y:S01]  /*2080*/  IMAD.MOV.U32 R233, RZ, RZ, R13 ;  /* 0x000000ffffe97224 */ /* 0x000fe200078e000d */
[----:B------:R1:W-:Y:S01]  /*2090*/  @P4 STS [R239+0x2000], RZ ;  /* 0x002000ffef004388 */ /* 0x0003e20000000800 */
[----:B------:R-:W-:-:S02]  /*20a0*/  CS2R R118, SRZ ;  /* 0x0000000000767805 */ /* 0x000fc4000001ff00 */
[----:B------:R-:W-:Y:S02]  /*20b0*/  CS2R R116, SRZ ;  /* 0x0000000000747805 */ /* 0x000fe4000001ff00 */
[----:B------:R-:W-:Y:S01]  /*20c0*/  CS2R R110, SRZ ;  /* 0x00000000006e7805 */ /* 0x000fe2000001ff00 */
[----:B------:R1:W-:Y:S01]  /*20d0*/  @P4 STS [R239+0x2004], RZ ;  /* 0x002004ffef004388 */ /* 0x0003e20000000800 */
[----:B------:R-:W-:Y:S02]  /*20e0*/  CS2R R108, SRZ ;  /* 0x00000000006c7805 */ /* 0x000fe4000001ff00 */
[----:B------:R-:W-:Y:S02]  /*20f0*/  CS2R R114, SRZ ;  /* 0x0000000000727805 */ /* 0x000fe4000001ff00 */
[----:B------:R-:W-:Y:S01]  /*2100*/  CS2R R112, SRZ ;  /* 0x0000000000707805 */ /* 0x000fe2000001ff00 */
        /* <DEDUP_REMOVED lines=24> */
[----:B------:R-:W-:Y:S01]  /*2290*/  @!PT LDS RZ, [RZ] ;  /* 0x00000000fffff984 */ /* 0x000fe20000000800 */
[----:B------:R-:W-:Y:S01]  /*22a0*/  @!PT LDS RZ, [RZ] ;  /* 0x00000000fffff984 */ /* 0x000fe20000000800 */
[----:B------:R-:W-:Y:S01]  /*22b0*/  @!PT LDS RZ, [RZ] ;  /* 0x00000000fffff984 */ /* 0x000fe20000000800 */
[----:B------:R-:W-:Y:S01]  /*22c0*/  @!P4 LDGSTS.E.BYPASS.LTC128B.128 [R239], desc[UR16][R250.64] ;  /* 0x00000000faefcfae */ /* 0x000fe2000b901d50 */
[----:B------:R-:W-:-:S02]  /*22d0*/  CS2R R38, SRZ ;  /* 0x0000000000267805 */ /* 0x000fc4000001ff00 */
[----:B------:R-:W-:Y:S02]  /*22e0*/  CS2R R36, SRZ ;  /* 0x0000000000247805 */ /* 0x000fe4000001ff00 */
[----:B------:R-:W-:Y:S01]  /*22f0*/  CS2R R30, SRZ ;  /* 0x00000000001e7805 */ /* 0x000fe2000001ff00 */
[----:B------:R-:W-:Y:S01]  /*2300*/  @!P4 LDGSTS.E.BYPASS.LTC128B.128 [R239+0x2000], desc[UR16][R250.64+0x80] ;  /* 0x02000080faefcfae */ /* 0x000fe2000b901d50 */
[----:B------:R-:W-:Y:S02]  /*2310*/  CS2R R28, SRZ ;  /* 0x00000000001c7805 */ /* 0x000fe4000001ff00 */
[----:B------:R-:W-:Y:S01]  /*2320*/  CS2R R34, SRZ ;  /* 0x0000000000227805 */ /* 0x000fe2000001ff00 */
[----:B------:R-:W-:Y:S01]  /*2330*/  ULDC UR4, c[0x0][0x2dc] ;  /* 0x0000b70000047ab9 */ /* 0x000fe20000000800 */
[----:B------:R-:W-:Y:S01]  /*2340*/  @!P4 LDGSTS.E.BYPASS.LTC128B.128 [R239+0x4000], desc[UR16][R250.64+0x100] ;  /* 0x04000100faefcfae */ /* 0x000fe2000b901d50 */
[----:B---3--:R-:W-:Y:S01]  /*2350*/  @!P2 LEA R8, P4, R24, R8, 0x1 ;  /* 0x000000081808a211 */ /* 0x008fe200078808ff */
[----:B------:R-:W-:-:S02]  /*2360*/  ULDC UR6, c[0x0][0x2ec] ;  /* 0x0000bb0000067ab9 */ /* 0x000fc40000000800 */
[----:B------:R3:W-:Y:S01]  /*2370*/  @P3 STS [R239+0x1000], RZ ;  /* 0x001000ffef003388 */ /* 0x0007e20000000800 */
[----:B------:R-:W-:Y:S02]  /*2380*/  @!P2 LEA.HI.X R9, R24, R9, R10, 0x1, P4 ;  /* 0x000000091809a211 */ /* 0x000fe400020f0c0a */
[C---:B--2---:R-:W-:Y:S01]  /*2390*/  @!P1 LEA R4, P4, R16.reuse, R4, 0x1 ;  /* 0x0000000410049211 */ /* 0x044fe200078808ff */
[----:B------:R3:W-:Y:S03]  /*23a0*/  @P3 STS [R239+0x1004], RZ ;  /* 0x001004ffef003388 */ /* 0x0007e60000000800 */
[----:B------:R-:W-:Y:S01]  /*23b0*/  @!P1 LEA.HI.X R5, R16, R5, R15, 0x1, P4 ;  /* 0x0000000510059211 */ /* 0x000fe200020f0c0f */
[----:B------:R3:W-:Y:S04]  /*23c0*/  @P3 STS [R239+0x1008], RZ ;  /* 0x001008ffef003388 */ /* 0x0007e80000000800 */
        /* <DEDUP_REMOVED lines=9> */
[----:B------:R-:W-:Y:S01]  /*2460*/  @!PT LDS RZ, [RZ] ;  /* 0x00000000fffff984 */ /* 0x000fe20000000800 */
[----:B------:R-:W-:Y:S01]  /*2470*/  @!PT LDS RZ, [RZ] ;  /* 0x00000000fffff984 */ /* 0x000fe20000000800 */
[----:B------:R-:W-:Y:S01]  /*2480*/  @!PT LDS RZ, [RZ] ;  /* 0x00000000fffff984 */ /* 0x000fe20000000800 */
[----:B------:R-:W-:Y:S04]  /*2490*/  @!P3 LDGSTS.E.BYPASS.LTC128B.128 [R239+0x1000], desc[UR16][R18.64] ;  /* 0x0100000012efbfae */ /* 0x000fe8000b901d50 */
[----:B------:R-:W-:Y:S04]  /*24a0*/  @!P3 LDGSTS.E.BYPASS.LTC128B.128 [R239+0x3000], desc[UR16][R18.64+0x80] ;  /* 0x0300008012efbfae */ /* 0x000fe8000b901d50 */
[----:B------:R-:W-:Y:S01]  /*24b0*/  @!P3 LDGSTS.E.BYPASS.LTC128B.128 [R239+0x5000], desc[UR16][R18.64+0x100] ;  /* 0x0500010012efbfae */ /* 0x000fe2000b901d50 */
[----:B----4-:R-:W-:-:S03]  /*24c0*/  @!P2 LEA R6, P3, R26, R6, 0x1 ;  /* 0x000000061a06a211 */ /* 0x010fc600078608ff */
[----:B------:R3:W-:Y:S01]  /*24d0*/  @P2 STS.128 [R222+0x12000], RZ ;  /* 0x012000ffde002388 */ /* 0x0007e20000000c00 */
[----:B------:R-:W-:Y:S02]  /*24e0*/  @!P2 LEA.HI.X R7, R26, R7, R14, 0x1, P3 ;  /* 0x000000071a07a211 */ /* 0x000fe400018f0c0e */
[C---:B-1----:R-:W-:Y:S01]  /*24f0*/  @!P1 LEA R10, P3, R20.reuse, R2, 0x1 ;  /* 0x00000002140a9211 */ /* 0x042fe200078608ff */
[----:B------:R3:W-:Y:S03]  /*2500*/  @P2 STS.128 [R222+0x14000], RZ ;  /* 0x014000ffde002388 */ /* 0x0007e60000000c00 */
[----:B------:R-:W-:Y:S01]  /*2510*/  @!P1 LEA.HI.X R11, R20, R3, R11, 0x1, P3 ;  /* 0x00000003140b9211 */ /* 0x000fe200018f0c0b */
[----:B------:R3:W-:Y:S04]  /*2520*/  @P2 STS.128 [R222+0x16000], RZ ;  /* 0x016000ffde002388 */ /* 0x0007e80000000c00 */
[----:B------:R-:W-:Y:S01]  /*2530*/  @!PT LDS RZ, [RZ] ;  /* 0x00000000fffff984 */ /* 0x000fe20000000800 */
[----:B------:R-:W-:Y:S01]  /*2540*/  @!PT LDS RZ, [RZ] ;  /* 0x00000000fffff984 */ /* 0x000fe20000000800 */
[----:B------:R-:W-:Y:S01]  /*2550*/  @!PT LDS RZ, [RZ] ;  /* 0x00000000fffff984 */ /* 0x000fe20000000800 */
[----:B------:R-:W-:Y:S04]  /*2560*/  @!P2 LDGSTS.E.BYPASS.LTC128B.128 [R222+0x12000], desc[UR16][R8.64] ;  /* 0x1200000008deafae */ /* 0x000fe8000b901d50 */
[----:B------:R-:W-:Y:S04]  /*2570*/  @!P2 LDGSTS.E.BYPASS.LTC128B.128 [R222+0x14000], desc[UR16][R8.64+0x80] ;  /* 0x1400008008deafae */ /* 0x000fe8000b901d50 */
[----:B------:R1:W-:Y:S04]  /*2580*/  @!P2 LDGSTS.E.BYPASS.LTC128B.128 [R222+0x16000], desc[UR16][R8.64+0x100] ;  /* 0x1600010008deafae */ /* 0x0003e8000b901d50 */
[----:B------:R3:W-:Y:S04]  /*2590*/  @P1 STS.128 [R222+0x13000], RZ ;  /* 0x013000ffde001388 */ /* 0x0007e80000000c00 */
[----:B------:R3:W-:Y:S04]  /*25a0*/  @P1 STS.128 [R222+0x15000], RZ ;  /* 0x015000ffde001388 */ /* 0x0007e80000000c00 */
[----:B------:R3:W-:Y:S04]  /*25b0*/  @P1 STS.128 [R222+0x17000], RZ ;  /* 0x017000ffde001388 */ /* 0x0007e80000000c00 */
[----:B------:R-:W-:Y:S01]  /*25c0*/  @!PT LDS RZ, [RZ] ;  /* 0x00000000fffff984 */ /* 0x000fe20000000800 */
[----:B------:R-:W-:Y:S01]  /*25d0*/  @!PT LDS RZ, [RZ] ;  /* 0x00000000fffff984 */ /* 0x000fe20000000800 */
[----:B------:R-:W-:Y:S01]  /*25e0*/  @!PT LDS RZ, [RZ] ;  /* 0x00000000fffff984 */ /* 0x000fe20000000800 */
[----:B------:R-:W-:Y:S04]  /*25f0*/  @!P1 LDGSTS.E.BYPASS.LTC128B.128 [R222+0x13000], desc[UR16][R4.64] ;  /* 0x1300000004de9fae */ /* 0x000fe8000b901d50 */
[----:B------:R-:W-:Y:S04]  /*2600*/  @!P1 LDGSTS.E.BYPASS.LTC128B.128 [R222+0x15000], desc[UR16][R4.64+0x80] ;  /* 0x1500008004de9fae */ /* 0x000fe8000b901d50 */
[----:B------:R2:W-:Y:S01]  /*2610*/  @!P1 LDGSTS.E.BYPASS.LTC128B.128 [R222+0x17000], desc[UR16][R4.64+0x100] ;  /* 0x1700010004de9fae */ /* 0x0005e2000b901d50 */
[----:B-1----:R-:W-:-:S03]  /*2620*/  IADD3 R8, P3, R235, R232, RZ ;  /* 0x000000e8eb087210 */ /* 0x002fc60007f7e0ff */
[----:B------:R3:W-:Y:S02]  /*2630*/  @P2 STS.128 [R222+0x18000], RZ ;  /* 0x018000ffde002388 */ /* 0x0007e40000000c00 */
[----:B------:R-:W-:Y:S02]  /*2640*/  IMAD.X R9, R218, 0x1, R231, P3 ;  /* 0x00000001da097824 */ /* 0x000fe400018e06e7 */
[----:B------:R3:W-:Y:S04]  /*2650*/  @P2 STS.128 [R222+0x1a000], RZ ;  /* 0x01a000ffde002388 */ /* 0x0007e80000000c00 */
[----:B------:R3:W5:Y:S04]  /*2660*/  @!P6 LDG.E R237, desc[UR16][R8.64] ;  /* 0x0000001008ede981 */ /* 0x000768000c1e1900 */
[----:B------:R3:W5:Y:S04]  /*2670*/  @!P5 LDG.E R238, desc[UR16][R8.64+0x20] ;  /* 0x0000201008eed981 */ /* 0x000768000c1e1900 */
[----:B------:R3:W-:Y:S04]  /*2680*/  @P2 STS.128 [R222+0x1c000], RZ ;  /* 0x01c000ffde002388 */ /* 0x0007e80000000c00 */
[----:B------:R-:W-:Y:S01]  /*2690*/  @!PT LDS RZ, [RZ] ;  /* 0x00000000fffff984 */ /* 0x000fe20000000800 */
[----:B------:R-:W-:Y:S01]  /*26a0*/  @!PT LDS RZ, [RZ] ;  /* 0x00000000fffff984 */ /* 0x000fe20000000800 */
[----:B------:R-:W-:Y:S01]  /*26b0*/  @!PT LDS RZ, [RZ] ;  /* 0x00000000fffff984 */ /* 0x000fe20000000800 */
[----:B------:R3:W-:Y:S01]  /*26c0*/  @!P2 LDGSTS.E.BYPASS.LTC128B.128 [R222+0x18000], desc[UR16][R6.64] ;  /* 0x1800000006deafae */ /* 0x0007e2000b901d50 */
[----:B------:R-:W-:-:S03]  /*26d0*/  VIADD R2, R241, 0x40 ;  /* 0x00000040f1027836 */ /* 0x000fc60000000000 */
[----:B------:R3:W-:Y:S04]  /*26e0*/  @!P2 LDGSTS.E.BYPASS.LTC128B.128 [R222+0x1a000], desc[UR16][R6.64+0x80] ;  /* 0x1a00008006deafae */ /* 0x0007e8000b901d50 */
[----:B------:R3:W-:Y:S04]  /*26f0*/  @!P2 LDGSTS.E.BYPASS.LTC128B.128 [R222+0x1c000], desc[UR16][R6.64+0x100] ;  /* 0x1c00010006deafae */ /* 0x0007e8000b901d50 */
[----:B------:R3:W-:Y:S04]  /*2700*/  @P1 STS.128 [R222+0x19000], RZ ;  /* 0x019000ffde001388 */ /* 0x0007e80000000c00 */
[----:B------:R3:W-:Y:S04]  /*2710*/  @P1 STS.128 [R222+0x1b000], RZ ;  /* 0x01b000ffde001388 */ /* 0x0007e80000000c00 */
[----:B------:R3:W-:Y:S04]  /*2720*/  @P1 STS.128 [R222+0x1d000], RZ ;  /* 0x01d000ffde001388 */ /* 0x0007e80000000c00 */
[----:B------:R-:W-:Y:S01]  /*2730*/  @!PT LDS RZ, [RZ] ;  /* 0x00000000fffff984 */ /* 0x000fe20000000800 */
[----:B------:R-:W-:Y:S01]  /*2740*/  @!PT LDS RZ, [RZ] ;  /* 0x00000000fffff984 */ /* 0x000fe20000000800 */
[----:B------:R-:W-:Y:S01]  /*2750*/  @!PT LDS RZ, [RZ] ;  /* 0x00000000fffff984 */ /* 0x000fe20000000800 */
[----:B------:R3:W-:Y:S04]  /*2760*/  @!P1 LDGSTS.E.BYPASS.LTC128B.128 [R222+0x19000], desc[UR16][R10.64] ;  /* 0x190000000ade9fae */ /* 0x0007e8000b901d50 */
[----:B------:R3:W-:Y:S01]  /*2770*/  @!P1 LDGSTS.E.BYPASS.LTC128B.128 [R222+0x1b000], desc[UR16][R10.64+0x80] ;  /* 0x1b0000800ade9fae */ /* 0x0007e2000b901d50 */
[----:B------:R-:W-:-:S03]  /*2780*/  ISETP.GE.AND P3, PT, R2, R243, PT ;  /* 0x000000f30200720c */ /* 0x000fc60003f66270 */
[----:B------:R3:W-:Y:S04]  /*2790*/  @!P1 LDGSTS.E.BYPASS.LTC128B.128 [R222+0x1d000], desc[UR16][R10.64+0x100] ;  /* 0x1d0001000ade9fae */ /* 0x0007e8000b901d50 */
[----:B------:R-:W0:Y:S01]  /*27a0*/  LDGDEPBAR ;  /* 0x00000000000079af */ /* 0x000e220000000000 */
[----:B------:R-:W-:Y:S01]  /*27b0*/  R2P PR, R209, 0x6 ;  /* 0x00000006d1007804 */ /* 0x000fe20000000000 */
[----:B------:R-:W-:Y:S02]  /*27c0*/  VIADD R3, R204, 0x3000 ;  /* 0x00003000cc037836 */ /* 0x000fe40000000000 */
[----:B--2---:R-:W-:Y:S02]  /*27d0*/  VIADD R4, R203, 0x3000 ;  /* 0x00003000cb047836 */ /* 0x004fe40000000000 */
[----:B------:R-:W-:-:S02]  /*27e0*/  SEL R194, R194, 0xffffffe0, !P1 ;  /* 0xffffffe0c2c27807 */ /* 0x000fc40004800000 */
[----:B------:R-:W-:Y:S02]  /*27f0*/  SEL R193, R193, 0xffffffc0, !P2 ;  /* 0xffffffc0c1c17807 */ /* 0x000fe40005000000 */
[----:B------:R-:W-:Y:S01]  /*2800*/  SEL R196, R3, R204, !P0 ;  /* 0x000000cc03c47207 */ /* 0x000fe20004000000 */
[----:B------:R-:W-:Y:S01]  /*2810*/  IMAD.IADD R192, R197, 0x1, R194 ;  /* 0x00000001c5c07824 */ /* 0x000fe200078e02c2 */
[----:B------:R-:W-:Y:S02]  /*2820*/  SEL R4, R4, R203, !P0 ;  /* 0x000000cb04047207 */ /* 0x000fe40004000000 */
[----:B------:R-:W-:Y:S02]  /*2830*/  CS2R R32, SRZ ;  /* 0x0000000000207805 */ /* 0x000fe4000001ff00 */
[----:B------:R-:W-:Y:S02]  /*2840*/  CS2R R26, SRZ ;  /* 0x00000000001a7805 */ /* 0x000fe4000001ff00 */
[----:B------:R-:W-:-:S02]  /*2850*/  CS2R R24, SRZ ;  /* 0x0000000000187805 */ /* 0x000fc4000001ff00 */
[----:B------:R-:W-:Y:S02]  /*2860*/  CS2R R22, SRZ ;  /* 0x0000000000167805 */ /* 0x000fe4000001ff00 */
[----:B------:R-:W-:Y:S01]  /*2870*/  CS2R R20, SRZ ;  /* 0x0000000000147805 */ /* 0x000fe2000001ff00 */
[----:B------:R-:W-:Y:S01]  /*2880*/  IMAD.IADD R2, R197, 0x1, R193 ;  /* 0x00000001c5027824 */ /* 0x000fe200078e02c1 */
[----:B------:R-:W-:Y:S01]  /*2890*/  LEA R196, R196, UR5, 0x1 ;  /* 0x00000005c4c47c11 */ /* 0x000fe2000f8e08ff */
[----:B------:R-:W-:Y:S01]  /*28a0*/  IMAD.IADD R3, R193, 0x1, R192 ;  /* 0x00000001c1037824 */ /* 0x000fe200078e02c0 */
[----:B---3--:R-:W-:-:S07]  /*28b0*/  LEA R195, R4, UR5, 0x1 ;  /* 0x0000000504c37c11 */ /* 0x008fce000f8e08ff */
.L_x_357:
[----:B------:R-:W0:Y:S01]  /*28c0*/  LDGDEPBAR ;  /* 0x00000000000079af */ /* 0x000e220000000000 */
[----:B------:R-:W-:Y:S01]  /*28d0*/  IADD3 R150, R196, R194, RZ ;  /* 0x000000c2c4967210 */ /* 0x000fe20007ffe0ff */
[----:B-----5:R-:W-:Y:S01]  /*28e0*/  FMUL.FTZ R166, R238, 1.4426950216293334961 ;  /* 0x3fb8aa3beea67820 */ /* 0x020fe20000410000 */
[----:B------:R-:W-:Y:S01]  /*28f0*/  IADD3 R149, R196, R193, RZ ;  /* 0x000000c1c4957210 */ /* 0x000fe20007ffe0ff */
[C---:B------:R-:W-:Y:S01]  /*2900*/  FMUL.FTZ R164, R237.reuse, 1.4426950216293334961 ;  /* 0x3fb8aa3beda47820 */ /* 0x040fe20000410000 */
[----:B------:R-:W-:Y:S01]  /*2910*/  @P3 LEA R162, R216, R207, 0x6 ;  /* 0x000000cfd8a23211 */ /* 0x000fe200078e30ff */
[----:B------:R-:W-:Y:S01]  /*2920*/  IMAD.IADD R148, R150, 0x1, R193 ;  /* 0x0000000196947824 */ /* 0x000fe200078e02c1 */
[----:B------:R-:W-:Y:S02]  /*2930*/  FSETP.NEU.FTZ.AND P0, PT, R237, -INF , PT ;  /* 0xff800000ed00780b */ /* 0x000fe40003f1d000 */
[C---:B------:R-:W-:Y:S01]  /*2940*/  @P3 IADD3 R168, R162.reuse, 0x18, RZ ;  /* 0x00000018a2a83810 */ /* 0x040fe20007ffe0ff */
[----:B------:R-:W-:Y:S01]  /*2950*/  @P3 VIADD R156, R162, 0x8 ;  /* 0x00000008a29c3836 */ /* 0x000fe20000000000 */
[----:B------:R-:W-:Y:S02]  /*2960*/  FSEL R164, R164, RZ, P0 ;  /* 0x000000ffa4a47208 */ /* 0x000fe40000000000 */
[----:B------:R-:W-:Y:S02]  /*2970*/  FSETP.NEU.FTZ.AND P0, PT, R238, -INF , PT ;  /* 0xff800000ee00780b */ /* 0x000fe40003f1d000 */
[-C--:B------:R-:W-:Y:S02]  /*2980*/  @P3 ISETP.GE.AND P1, PT, R162, R243.reuse, PT ;  /* 0x000000f3a200320c */ /* 0x080fe40003f26270 */
[----:B------:R-:W-:Y:S02]  /*2990*/  FSEL R166, R166, RZ, P0 ;  /* 0x000000ffa6a67208 */ /* 0x000fe40000000000 */
[-C--:B------:R-:W-:Y:S02]  /*29a0*/  @P3 ISETP.GE.AND P0, PT, R156, R243.reuse, PT ;  /* 0x000000f39c00320c */ /* 0x080fe40003f06270 */
[C---:B------:R-:W-:Y:S02]  /*29b0*/  @P3 IADD3 R158, R162.reuse, 0x9, RZ ;  /* 0x00000009a29e3810 */ /* 0x040fe40007ffe0ff */
[----:B------:R-:W-:Y:S01]  /*29c0*/  @P3 IADD3 R152, R162, 0x1, RZ ;  /* 0x00000001a2983810 */ /* 0x000fe20007ffe0ff */
[----:B------:R-:W-:Y:S04]  /*29d0*/  DEPBAR.LE SB0, 0x0 ;  /* 0x000080000000791a */ /* 0x000fe80000000000 */
[----:B------:R-:W-:Y:S01]  /*29e0*/  BAR.SYNC.DEFER_BLOCKING 0x0 ;  /* 0x0000000000007b1d */ /* 0x000fe20000010000 */
[----:B------:R-:W-:Y:S02]  /*29f0*/  @P3 ISETP.GE.AND P2, PT, R152, R243, PT ;  /* 0x000000f39800320c */ /* 0x000fe40003f46270 */
[----:B------:R-:W-:Y:S02]  /*2a00*/  @P3 IADD3 R160, R162, 0x10, RZ ;  /* 0x00000010a2a03810 */ /* 0x000fe40007ffe0ff */
[----:B------:R-:W-:Y:S01]  /*2a10*/  ISETP.GE.AND P4, PT, R240, 0x1, PT ;  /* 0x00000001f000780c */ /* 0x000fe20003f86270 */
[----:B------:R-:W-:Y:S04]  /*2a20*/  LDSM.16.M88.4 R68, [R196] ;  /* 0x00000000c444783b */ /* 0x000fe80000000200 */
[----:B------:R-:W1:Y:S04]  /*2a30*/  LDSM.16.M88.4 R72, [R202+UR5+0x12000] ;  /* 0x01200005ca48783b */ /* 0x000e680008000200 */
[----:B------:R-:W2:Y:S04]  /*2a40*/  LDSM.16.M88.4 R76, [R202+UR5+0x12800] ;  /* 0x01280005ca4c783b */ /* 0x000ea80008000200 */
[----:B------:R-:W-:Y:S04]  /*2a50*/  LDSM.16.M88.4 R80, [R150] ;  /* 0x000000009650783b */ /* 0x000fe80000000200 */
[----:B------:R-:W3:Y:S04]  /*2a60*/  LDSM.16.M88.4 R84, [R201] ;  /* 0x00000000c954783b */ /* 0x000ee80000000200 */
[----:B------:R-:W4:Y:S04]  /*2a70*/  LDSM.16.M88.4 R88, [R201+0x800] ;  /* 0x00080000c958783b */ /* 0x000f280000000200 */
[----:B------:R-:W-:Y:S04]  /*2a80*/  LDSM.16.M88.4 R92, [R149] ;  /* 0x00000000955c783b */ /* 0x000fe80000000200 */
[----:B------:R-:W4:Y:S01]  /*2a90*/  LDSM.16.M88.4 R96, [R200] ;  /* 0x00000000c860783b */ /* 0x000f220000000200 */
[C---:B-1----:R-:W-:Y:S06]  /*2aa0*/  HMMA.16816.F32.BF16 R4, R68.reuse, R72, RZ ;  /* 0x000000484404723c */ /* 0x042fec00000418ff */
[C---:B------:R-:W-:Y:S01]  /*2ab0*/  HMMA.16816.F32.BF16 R8, R68.reuse, R74, RZ ;  /* 0x0000004a4408723c */ /* 0x040fe200000418ff */
[----:B------:R-:W-:Y:S05]  /*2ac0*/  LDSM.16.M88.4 R72, [R148] ;  /* 0x000000009448783b */ /* 0x000fea0000000200 */
[C---:B--2---:R-:W-:Y:S06]  /*2ad0*/  HMMA.16816.F32.BF16 R12, R68.reuse, R76, RZ ;  /* 0x0000004c440c723c */ /* 0x044fec00000418ff */
[----:B------:R-:W-:Y:S01]  /*2ae0*/  HMMA.16816.F32.BF16 R16, R68, R78, RZ ;  /* 0x0000004e4410723c */ /* 0x000fe200000418ff */
[----:B------:R-:W1:Y:S04]  /*2af0*/  LDSM.16.M88.4 R68, [R200+0x800] ;  /* 0x00080000c844783b */ /* 0x000e680000000200 */
[----:B------:R-:W2:Y:S01]  /*2b00*/  LDSM.16.M88.4 R76, [R199] ;  /* 0x00000000c74c783b */ /* 0x000ea20000000200 */
[C---:B---3--:R-:W-:Y:S06]  /*2b10*/  HMMA.16816.F32.BF16 R4, R80.reuse, R84, R4 ;  /* 0x000000545004723c */ /* 0x048fec0000041804 */
[C---:B------:R-:W-:Y:S01]  /*2b20*/  HMMA.16816.F32.BF16 R8, R80.reuse, R86, R8 ;  /* 0x000000565008723c */ /* 0x040fe20000041808 */
[----:B------:R-:W-:Y:S05]  /*2b30*/  LDSM.16.M88.4 R84, [R196+0x2000] ;  /* 0x00200000c454783b */ /* 0x000fea0000000200 */
[C---:B----4-:R-:W-:Y:S06]  /*2b40*/  HMMA.16816.F32.BF16 R12, R80.reuse, R88, R12 ;  /* 0x00000058500c723c */ /* 0x050fec000004180c */
[----:B------:R-:W-:Y:S01]  /*2b50*/  HMMA.16816.F32.BF16 R16, R80, R90, R16 ;  /* 0x0000005a5010723c */ /* 0x000fe20000041810 */
[----:B------:R-:W3:Y:S04]  /*2b60*/  LDSM.16.M88.4 R80, [R199+0x800] ;  /* 0x00080000c750783b */ /* 0x000ee80000000200 */
[----:B------:R-:W4:Y:S01]  /*2b70*/  LDSM.16.M88.4 R88, [R202+UR5+0x14000] ;  /* 0x01400005ca58783b */ /* 0x000f220008000200 */
[C---:B------:R-:W-:Y:S06]  /*2b80*/  HMMA.16816.F32.BF16 R4, R92.reuse, R96, R4 ;  /* 0x000000605c04723c */ /* 0x040fec0000041804 */
[C---:B------:R-:W-:Y:S01]  /*2b90*/  HMMA.16816.F32.BF16 R8, R92.reuse, R98, R8 ;  /* 0x000000625c08723c */ /* 0x040fe20000041808 */
[----:B------:R-:W-:Y:S05]  /*2ba0*/  LDSM.16.M88.4 R96, [R201+0x2000] ;  /* 0x00200000c960783b */ /* 0x000fea0000000200 */
[C---:B-1----:R-:W-:Y:S06]  /*2bb0*/  HMMA.16816.F32.BF16 R12, R92.reuse, R68, R12 ;  /* 0x000000445c0c723c */ /* 0x042fec000004180c */
[----:B------:R-:W-:Y:S01]  /*2bc0*/  HMMA.16816.F32.BF16 R16, R92, R70, R16 ;  /* 0x000000465c10723c */ /* 0x000fe20000041810 */
[----:B------:R-:W1:Y:S04]  /*2bd0*/  LDSM.16.M88.4 R68, [R202+UR5+0x14800] ;  /* 0x01480005ca44783b */ /* 0x000e680008000200 */
[----:B------:R-:W1:Y:S01]  /*2be0*/  LDSM.16.M88.4 R92, [R150+0x2000] ;  /* 0x00200000965c783b */ /* 0x000e620000000200 */
[C---:B--2---:R-:W-:Y:S06]  /*2bf0*/  HMMA.16816.F32.BF16 R4, R72.reuse, R76, R4 ;  /* 0x0000004c4804723c */ /* 0x044fec0000041804 */
[C---:B------:R-:W-:Y:S01]  /*2c00*/  HMMA.16816.F32.BF16 R8, R72.reuse, R78, R8 ;  /* 0x0000004e4808723c */ /* 0x040fe20000041808 */
[----:B------:R-:W-:Y:S05]  /*2c10*/  LDSM.16.M88.4 R76, [R149+0x2000] ;  /* 0x00200000954c783b */ /* 0x000fea0000000200 */
[C---:B---3--:R-:W-:Y:S06]  /*2c20*/  HMMA.16816.F32.BF16 R12, R72.reuse, R80, R12 ;  /* 0x00000050480c723c */ /* 0x048fec000004180c */
        /* <DEDUP_REMOVED lines=11> */
[C---:B------:R-:W-:Y:S01]  /*2ce0*/  HMMA.16816.F32.BF16 R8, R92.reuse, R98, R8 ;  /* 0x000000625c08723c */ /* 0x040fe20000041808 */
[----:B------:R-:W-:Y:S05]  /*2cf0*/  LDSM.16.M88.4 R96, [R202+UR5+0x16000] ;  /* 0x01600005ca60783b */ /* 0x000fea0008000200 */
        /* <DEDUP_REMOVED lines=9> */
[----:B------:R-:W1:Y:S04]  /*2d90*/  LDSM.16.M88.4 R68, [R202+UR5+0x16800] ;  /* 0x01680005ca44783b */ /* 0x000e680008000200 */
        /* <DEDUP_REMOVED lines=13> */
[----:B------:R-:W1:Y:S04]  /*2e70*/  LDSM.16.M88.4 R68, [R200+0x4800] ;  /* 0x00480000c844783b */ /* 0x000e680000000200 */
[----:B------:R-:W1:Y:S01]  /*2e80*/  LDSM.16.M88.4 R92, [R148+0x4000] ;  /* 0x00400000945c783b */ /* 0x000e620000000200 */
[C---:B---3--:R-:W-:Y:S06]  /*2e90*/  HMMA.16816.F32.BF16 R4, R76.reuse, R80, R4 ;  /* 0x000000504c04723c */ /* 0x048fec0000041804 */
[C---:B------:R-:W-:Y:S06]  /*2ea0*/  HMMA.16816.F32.BF16 R8, R76.reuse, R82, R8 ;  /* 0x000000524c08723c */ /* 0x040fec0000041808 */
[C---:B--2---:R-:W-:Y:S06]  /*2eb0*/  HMMA.16816.F32.BF16 R12, R76.reuse, R72, R12 ;  /* 0x000000484c0c723c */ /* 0x044fec000004180c */
[----:B------:R-:W-:Y:S06]  /*2ec0*/  HMMA.16816.F32.BF16 R16, R76, R74, R16 ;  /* 0x0000004a4c10723c */ /* 0x000fec0000041810 */
[C---:B----4-:R-:W-:Y:S06]  /*2ed0*/  HMMA.16816.F32.BF16 R4, R84.reuse, R88, R4 ;  /* 0x000000585404723c */ /* 0x050fec0000041804 */
[C---:B------:R-:W-:Y:S06]  /*2ee0*/  HMMA.16816.F32.BF16 R8, R84.reuse, R90, R8 ;  /* 0x0000005a5408723c */ /* 0x040fec0000041808 */
[C---:B-1----:R-:W-:Y:S06]  /*2ef0*/  HMMA.16816.F32.BF16 R12, R84.reuse, R68, R12 ;  /* 0x00000044540c723c */ /* 0x042fec000004180c */
[----:B------:R-:W-:Y:S01]  /*2f00*/  HMMA.16816.F32.BF16 R16, R84, R70, R16 ;  /* 0x000000465410723c */ /* 0x000fe20000041810 */
[----:B------:R-:W1:Y:S05]  /*2f10*/  LDSM.16.M88.4 R68, [R199+0x4800] ;  /* 0x00480000c744783b */ /* 0x000e6a0000000200 */
[C---:B------:R-:W-:Y:S06]  /*2f20*/  HMMA.16816.F32.BF16 R4, R92.reuse, R96, R4 ;  /* 0x000000605c04723c */ /* 0x040fec0000041804 */
[C---:B------:R-:W-:Y:S07]  /*2f30*/  HMMA.16816.F32.BF16 R8, R92.reuse, R98, R8 ;  /* 0x000000625c08723c */ /* 0x040fee0000041808 */
[----:B------:R-:W-:Y:S04]  /*2f40*/  LEA R99, R204, UR5, 0x1 ;  /* 0x00000005cc637c11 */ /* 0x000fe8000f8e08ff */
[C---:B------:R-:W-:Y:S01]  /*2f50*/  IADD3 R97, R193.reuse, R99, RZ ;  /* 0x00000063c1617210 */ /* 0x040fe20007ffe0ff */
[----:B------:R-:W-:Y:S05]  /*2f60*/  IMAD.IADD R98, R194, 0x1, R99 ;  /* 0x00000001c2627824 */ /* 0x000fea00078e0263 */
[----:B------:R-:W-:Y:S02]  /*2f70*/  IADD3 R96, R193, R98, RZ ;  /* 0x00000062c1607210 */ /* 0x000fe40007ffe0ff */
[----:B------:R-:W-:Y:S02]  /*2f80*/  @P3 FSEL R4, R4, -INF , !P1 ;  /* 0xff80000004043808 */ /* 0x000fe40004800000 */
[----:B------:R-:W-:Y:S02]  /*2f90*/  @P3 FSEL R6, R6, -INF , !P1 ;  /* 0xff80000006063808 */ /* 0x000fe40004800000 */
[----:B------:R-:W-:Y:S01]  /*2fa0*/  @P3 FSEL R5, R5, -INF , !P2 ;  /* 0xff80000005053808 */ /* 0x000fe20005000000 */
[----:B------:R-:W-:Y:S01]  /*2fb0*/  FFMA.FTZ R151, R4, UR6, -R164 ;  /* 0x0000000604977c23 */ /* 0x000fe200080108a4 */
[----:B------:R-:W-:Y:S01]  /*2fc0*/  @P3 FSEL R8, R8, -INF , !P0 ;  /* 0xff80000008083808 */ /* 0x000fe20004000000 */
[----:B------:R-:W-:Y:S01]  /*2fd0*/  FFMA.FTZ R153, R6, UR6, -R166 ;  /* 0x0000000606997c23 */ /* 0x000fe200080108a6 */
[----:B------:R-:W-:Y:S01]  /*2fe0*/  @P3 FSEL R10, R10, -INF , !P0 ;  /* 0xff8000000a0a3808 */ /* 0x000fe20004000000 */
[----:B------:R-:W-:Y:S01]  /*2ff0*/  FFMA.FTZ R152, R5, UR6, -R164 ;  /* 0x0000000605987c23 */ /* 0x000fe200080108a4 */
[C---:B-1----:R-:W-:Y:S01]  /*3000*/  HMMA.16816.F32.BF16 R12, R92.reuse, R68, R12 ;  /* 0x000000445c0c723c */ /* 0x042fe2000004180c */
[----:B------:R-:W-:Y:S02]  /*3010*/  MUFU.EX2 R151, R151 ;  /* 0x0000009700977308 */ /* 0x000fe40000000800 */
[-C--:B------:R-:W-:Y:S01]  /*3020*/  @P3 ISETP.GE.AND P0, PT, R160, R243.reuse, PT ;  /* 0x000000f3a000320c */ /* 0x080fe20003f06270 */
[----:B------:R-:W-:Y:S01]  /*3030*/  @P3 VIADD R160, R162, 0x11 ;  /* 0x00000011a2a03836 */ /* 0x000fe20000000000 */
[-C--:B------:R-:W-:Y:S01]  /*3040*/  @P3 ISETP.GE.AND P1, PT, R158, R243.reuse, PT ;  /* 0x000000f39e00320c */ /* 0x080fe20003f26270 */
[----:B------:R-:W-:Y:S05]  /*3050*/  HMMA.16816.F32.BF16 R16, R92, R70, R16 ;  /* 0x000000465c10723c */ /* 0x000fea0000041810 */
[----:B------:R-:W-:Y:S01]  /*3060*/  MUFU.EX2 R153, R153 ;  /* 0x0000009900997308 */ /* 0x000fe20000000800 */
[----:B------:R-:W-:Y:S01]  /*3070*/  @P3 FSEL R9, R9, -INF , !P1 ;  /* 0xff80000009093808 */ /* 0x000fe20004800000 */
[----:B------:R-:W-:Y:S01]  /*3080*/  FFMA.FTZ R157, R10, UR6, -R166 ;  /* 0x000000060a9d7c23 */ /* 0x000fe200080108a6 */
[----:B------:R-:W-:Y:S03]  /*3090*/  @P3 FSEL R11, R11, -INF , !P1 ;  /* 0xff8000000b0b3808 */ /* 0x000fe60004800000 */
[----:B------:R-:W-:Y:S01]  /*30a0*/  FFMA.FTZ R155, R8, UR6, -R164 ;  /* 0x00000006089b7c23 */ /* 0x000fe200080108a4 */
[-C--:B------:R-:W-:Y:S02]  /*30b0*/  @P3 ISETP.GE.AND P1, PT, R160, R243.reuse, PT ;  /* 0x000000f3a000320c */ /* 0x080fe40003f26270 */
[----:B------:R-:W-:Y:S01]  /*30c0*/  @P3 FSEL R7, R7, -INF , !P2 ;  /* 0xff80000007073808 */ /* 0x000fe20005000000 */
[----:B------:R-:W-:Y:S01]  /*30d0*/  FFMA.FTZ R158, R11, UR6, -R166 ;  /* 0x000000060b9e7c23 */ /* 0x000fe200080108a6 */
[----:B------:R-:W-:Y:S01]  /*30e0*/  @P3 IADD3 R162, R162, 0x19, RZ ;  /* 0x00000019a2a23810 */ /* 0x000fe20007ffe0ff */
[----:B------:R-:W-:Y:S01]  /*30f0*/  FFMA.FTZ R156, R9, UR6, -R164 ;  /* 0x00000006099c7c23 */ /* 0x000fe200080108a4 */
[----:B------:R-:W1:Y:S01]  /*3100*/  MUFU.EX2 R152, R152 ;  /* 0x0000009800987308 */ /* 0x000e620000000800 */
[----:B------:R-:W-:Y:S01]  /*3110*/  FFMA.FTZ R154, R7, UR6, -R166 ;  /* 0x00000006079a7c23 */ /* 0x000fe200080108a6 */
[----:B------:R-:W-:Y:S02]  /*3120*/  @P3 FSEL R13, R13, -INF , !P1 ;  /* 0xff8000000d0d3808 */ /* 0x000fe40004800000 */
[----:B------:R-:W-:Y:S02]  /*3130*/  @P3 FSEL R12, R12, -INF , !P0 ;  /* 0xff8000000c0c3808 */ /* 0x000fe40004000000 */
[----:B------:R-:W-:Y:S01]  /*3140*/  @P3 FSEL R14, R14, -INF , !P0 ;  /* 0xff8000000e0e3808 */ /* 0x000fe20004000000 */
[----:B------:R-:W-:Y:S01]  /*3150*/  FFMA.FTZ R163, R13, UR6, -R164 ;  /* 0x000000060da37c23 */ /* 0x000fe200080108a4 */
[-C--:B------:R-:W-:Y:S02]  /*3160*/  @P3 ISETP.GE.AND P0, PT, R168, R243.reuse, PT ;  /* 0x000000f3a800320c */ /* 0x080fe40003f06270 */
[----:B------:R-:W2:Y:S01]  /*3170*/  MUFU.EX2 R154, R154 ;  /* 0x0000009a009a7308 */ /* 0x000ea20000000800 */
[----:B------:R-:W-:Y:S01]  /*3180*/  @P3 FSEL R15, R15, -INF , !P1 ;  /* 0xff8000000f0f3808 */ /* 0x000fe20004800000 */
[----:B------:R-:W-:Y:S01]  /*3190*/  FFMA.FTZ R161, R14, UR6, -R166 ;  /* 0x000000060ea17c23 */ /* 0x000fe200080108a6 */
[----:B------:R-:W-:Y:S01]  /*31a0*/  @P3 ISETP.GE.AND P1, PT, R162, R243, PT ;  /* 0x000000f3a200320c */ /* 0x000fe20003f26270 */
[----:B------:R-:W-:Y:S01]  /*31b0*/  FFMA.FTZ R159, R12, UR6, -R164 ;  /* 0x000000060c9f7c23 */ /* 0x000fe200080108a4 */
[----:B------:R-:W-:Y:S01]  /*31c0*/  @P3 FSEL R16, R16, -INF , !P0 ;  /* 0xff80000010103808 */ /* 0x000fe20004000000 */
[--C-:B------:R-:W-:Y:S01]  /*31d0*/  FFMA.FTZ R167, R15, UR6, -R166.reuse ;  /* 0x000000060fa77c23 */ /* 0x100fe200080108a6 */
[----:B------:R-:W-:Y:S03]  /*31e0*/  @P3 FSEL R17, R17, -INF , !P1 ;  /* 0xff80000011113808 */ /* 0x000fe60004800000 */
[----:B------:R3:W-:Y:S01]  /*31f0*/  MUFU.EX2 R160, R163 ;  /* 0x000000a300a07308 */ /* 0x0007e20000000800 */
[----:B------:R-:W-:Y:S02]  /*3200*/  @P3 FSEL R18, R18, -INF , !P0 ;  /* 0xff80000012123808 */ /* 0x000fe40004000000 */
[----:B------:R-:W-:Y:S02]  /*3210*/  @P3 FSEL R19, R19, -INF , !P1 ;  /* 0xff80000013133808 */ /* 0x000fe40004800000 */
[----:B-1----:R-:W-:Y:S01]  /*3220*/  F2FP.BF16.F32.PACK_AB R177, R152, R151 ;  /* 0x0000009798b1723e */ /* 0x002fe200000010ff */
[--C-:B------:R-:W-:Y:S04]  /*3230*/  FFMA.FTZ R165, R18, UR6, -R166.reuse ;  /* 0x0000000612a57c23 */ /* 0x100fe800080108a6 */
[----:B------:R-:W-:Y:S01]  /*3240*/  MUFU.EX2 R157, R157 ;  /* 0x0000009d009d7308 */ /* 0x000fe20000000800 */
[----:B------:R-:W-:Y:S01]  /*3250*/  FFMA.FTZ R166, R19, UR6, -R166 ;  /* 0x0000000613a67c23 */ /* 0x000fe200080108a6 */
[----:B--2---:R-:W-:Y:S01]  /*3260*/  F2FP.BF16.F32.PACK_AB R171, R154, R153 ;  /* 0x000000999aab723e */ /* 0x004fe200000010ff */
[----:B------:R-:W-:Y:S04]  /*3270*/  STS [R224+0x20000], R177 ;  /* 0x020000b1e0007388 */ /* 0x000fe80000000800 */
[----:B------:R-:W-:Y:S03]  /*3280*/  STS [R224+0x20400], R171 ;  /* 0x020400abe0007388 */ /* 0x000fe60000000800 */
[----:B------:R-:W1:Y:S01]  /*3290*/  MUFU.EX2 R158, R158 ;  /* 0x0000009e009e7308 */ /* 0x000e620000000800 */
[--C-:B---3--:R-:W-:Y:S01]  /*32a0*/  FFMA.FTZ R163, R16, UR6, -R164.reuse ;  /* 0x0000000610a37c23 */ /* 0x108fe200080108a4 */
[----:B------:R-:W-:Y:S08]  /*32b0*/  FFMA.FTZ R164, R17, UR6, -R164 ;  /* 0x0000000611a47c23 */ /* 0x000ff000080108a4 */
[----:B------:R-:W-:Y:S10]  /*32c0*/  MUFU.EX2 R155, R155 ;  /* 0x0000009b009b7308 */ /* 0x000ff40000000800 */
[----:B------:R-:W2:Y:S01]  /*32d0*/  MUFU.EX2 R156, R156 ;  /* 0x0000009c009c7308 */ /* 0x000ea20000000800 */
[----:B-1----:R-:W-:Y:S05]  /*32e0*/  F2FP.BF16.F32.PACK_AB R170, R158, R157 ;  /* 0x0000009d9eaa723e */ /* 0x002fea00000010ff */
[----:B------:R1:W-:Y:S04]  /*32f0*/  STS [R227+0x20400], R170 ;  /* 0x020400aae3007388 */ /* 0x0003e80000000800 */
[----:B------:R-:W-:Y:S10]  /*3300*/  MUFU.EX2 R162, R167 ;  /* 0x000000a700a27308 */ /* 0x000ff40000000800 */
[----:B------:R-:W3:Y:S01]  /*3310*/  MUFU.EX2 R159, R159 ;  /* 0x0000009f009f7308 */ /* 0x000ee20000000800 */
[----:B--2---:R-:W-:Y:S05]  /*3320*/  F2FP.BF16.F32.PACK_AB R172, R156, R155 ;  /* 0x0000009b9cac723e */ /* 0x004fea00000010ff */
[----:B------:R-:W-:Y:S04]  /*3330*/  STS [R227+0x20000], R172 ;  /* 0x020000ace3007388 */ /* 0x000fe80000000800 */
[----:B------:R-:W2:Y:S01]  /*3340*/  MUFU.EX2 R161, R161 ;  /* 0x000000a100a17308 */ /* 0x000ea20000000800 */
[----:B-1----:R-:W-:Y:S09]  /*3350*/  IADD3 R170, P0, R235, R234, RZ ;  /* 0x000000eaebaa7210 */ /* 0x002ff20007f1e0ff */
[----:B------:R1:W-:Y:S01]  /*3360*/  MUFU.EX2 R168, R166 ;  /* 0x000000a600a87308 */ /* 0x0003e20000000800 */
[----:B---3--:R-:W-:Y:S02]  /*3370*/  F2FP.BF16.F32.PACK_AB R175, R160, R159 ;  /* 0x0000009fa0af723e */ /* 0x008fe400000010ff */
[----:B------:R-:W-:Y:S03]  /*3380*/  IADD3.X R171, R218, R233, RZ, P0, !PT ;  /* 0x000000e9daab7210 */ /* 0x000fe600007fe4ff */
[----:B------:R-:W-:Y:S04]  /*3390*/  STS [R226+0x20000], R175 ;  /* 0x020000afe2007388 */ /* 0x000fe80000000800 */
[----:B------:R-:W3:Y:S01]  /*33a0*/  MUFU.EX2 R165, R165 ;  /* 0x000000a500a57308 */ /* 0x000ee20000000800 */
[----:B--2---:R-:W-:Y:S05]  /*33b0*/  F2FP.BF16.F32.PACK_AB R173, R162, R161 ;  /* 0x000000a1a2ad723e */ /* 0x004fea00000010ff */
[----:B------:R-:W-:Y:S04]  /*33c0*/  STS [R226+0x20400], R173 ;  /* 0x020400ade2007388 */ /* 0x000fe80000000800 */
[----:B------:R-:W-:Y:S01]  /*33d0*/  MUFU.EX2 R163, R163 ;  /* 0x000000a300a37308 */ /* 0x000fe20000000800 */
[----:B-1----:R-:W2:Y:S09]  /*33e0*/  LDG.E R166, desc[UR16][R170.64] ;  /* 0x00000010aaa67981 */ /* 0x002eb2000c1e1900 */
[----:B------:R-:W1:Y:S01]  /*33f0*/  MUFU.EX2 R164, R164 ;  /* 0x000000a400a47308 */ /* 0x000e620000000800 */
[----:B---3--:R-:W-:Y:S05]  /*3400*/  F2FP.BF16.F32.PACK_AB R167, R168, R165 ;  /* 0x000000a5a8a7723e */ /* 0x008fea00000010ff */
[----:B------:R3:W-:Y:S01]  /*3410*/  STS [R230+0x20400], R167 ;  /* 0x020400a7e6007388 */ /* 0x0007e20000000800 */
[----:B-1----:R-:W-:Y:S05]  /*3420*/  F2FP.BF16.F32.PACK_AB R169, R164, R163 ;  /* 0x000000a3a4a9723e */ /* 0x002fea00000010ff */
[----:B------:R-:W-:Y:S04]  /*3430*/  STS [R230+0x20000], R169 ;  /* 0x020000a9e6007388 */ /* 0x000fe80000000800 */
[----:B------:R-:W-:Y:S04]  /*3440*/  LDSM.16.M88.4 R68, [R99+0xc000] ;  /* 0x00c000006344783b */ /* 0x000fe80000000200 */
[----:B------:R-:W1:Y:S04]  /*3450*/  LDSM.16.M88.4 R72, [R202+UR5+0x18000] ;  /* 0x01800005ca48783b */ /* 0x000e680008000200 */
[----:B------:R-:W4:Y:S04]  /*3460*/  LDSM.16.M88.4 R76, [R202+UR5+0x18800] ;  /* 0x01880005ca4c783b */ /* 0x000f280008000200 */
[----:B------:R-:W-:Y:S04]  /*3470*/  LDSM.16.M88.4 R80, [R98+0xc000] ;  /* 0x00c000006250783b */ /* 0x000fe80000000200 */
[----:B------:R-:W4:Y:S04]  /*3480*/  LDSM.16.M88.4 R84, [R201+0x6000] ;  /* 0x00600000c954783b */ /* 0x000f280000000200 */
[----:B------:R-:W4:Y:S04]  /*3490*/  LDSM.16.M88.4 R88, [R201+0x6800] ;  /* 0x00680000c958783b */ /* 0x000f280000000200 */
[----:B---3--:R2:W3:Y:S04]  /*34a0*/  LDG.E R167, desc[UR16][R170.64+0x20] ;  /* 0x00002010aaa77981 */ /* 0x0084e8000c1e1900 */
[----:B------:R-:W-:Y:S01]  /*34b0*/  LDSM.16.M88.4 R92, [R200+0x6000] ;  /* 0x00600000c85c783b */ /* 0x000fe20000000200 */
[C---:B-1----:R-:W-:Y:S06]  /*34c0*/  HMMA.16816.F32.BF16 R4, R68.reuse, R72, RZ ;  /* 0x000000484404723c */ /* 0x042fec00000418ff */
[C---:B------:R-:W-:Y:S01]  /*34d0*/  HMMA.16816.F32.BF16 R8, R68.reuse, R74, RZ ;  /* 0x0000004a4408723c */ /* 0x040fe200000418ff */
[----:B------:R-:W1:Y:S05]  /*34e0*/  LDSM.16.M88.4 R72, [R97+0xc000] ;  /* 0x00c000006148783b */ /* 0x000e6a0000000200 */
[C---:B----4-:R-:W-:Y:S06]  /*34f0*/  HMMA.16816.F32.BF16 R12, R68.reuse, R76, RZ ;  /* 0x0000004c440c723c */ /* 0x050fec00000418ff */
[----:B------:R-:W-:Y:S01]  /*3500*/  HMMA.16816.F32.BF16 R16, R68, R78, RZ ;  /* 0x0000004e4410723c */ /* 0x000fe200000418ff */
[----:B------:R-:W4:Y:S04]  /*3510*/  LDSM.16.M88.4 R68, [R200+0x6800] ;  /* 0x00680000c844783b */ /* 0x000f280000000200 */
[----:B------:R-:W-:Y:S01]  /*3520*/  LDSM.16.M88.4 R76, [R96+0xc000] ;  /* 0x00c00000604c783b */ /* 0x000fe20000000200 */
[C---:B------:R-:W-:Y:S06]  /*3530*/  HMMA.16816.F32.BF16 R4, R80.reuse, R84, R4 ;  /* 0x000000545004723c */ /* 0x040fec0000041804 */
[C---:B------:R-:W-:Y:S01]  /*3540*/  HMMA.16816.F32.BF16 R8, R80.reuse, R86, R8 ;  /* 0x000000565008723c */ /* 0x040fe20000041808 */
[----:B------:R-:W4:Y:S05]  /*3550*/  LDSM.16.M88.4 R84, [R199+0x6000] ;  /* 0x00600000c754783b */ /* 0x000f2a0000000200 */
[C---:B------:R-:W-:Y:S06]  /*3560*/  HMMA.16816.F32.BF16 R12, R80.reuse, R88, R12 ;  /* 0x00000058500c723c */ /* 0x040fec000004180c */
[----:B------:R-:W-:Y:S01]  /*3570*/  HMMA.16816.F32.BF16 R16, R80, R90, R16 ;  /* 0x0000005a5010723c */ /* 0x000fe20000041810 */
[----:B------:R-:W4:Y:S04]  /*3580*/  LDSM.16.M88.4 R80, [R199+0x6800] ;  /* 0x00680000c750783b */ /* 0x000f280000000200 */
[----:B------:R-:W-:Y:S01]  /*3590*/  LDSM.16.M88.4 R88, [R99+0xe000] ;  /* 0x00e000006358783b */ /* 0x000fe20000000200 */
[C---:B-1----:R-:W-:Y:S06]  /*35a0*/  HMMA.16816.F32.BF16 R4, R72.reuse, R92, R4 ;  /* 0x0000005c4804723c */ /* 0x042fec0000041804 */
[C---:B------:R-:W-:Y:S01]  /*35b0*/  HMMA.16816.F32.BF16 R8, R72.reuse, R94, R8 ;  /* 0x0000005e4808723c */ /* 0x040fe20000041808 */
[----:B------:R-:W1:Y:S05]  /*35c0*/  LDSM.16.M88.4 R92, [R202+UR5+0x1a000] ;  /* 0x01a00005ca5c783b */ /* 0x000e6a0008000200 */
[C---:B----4-:R-:W-:Y:S06]  /*35d0*/  HMMA.16816.F32.BF16 R12, R72.reuse, R68, R12 ;  /* 0x00000044480c723c */ /* 0x050fec000004180c */
[----:B------:R-:W-:Y:S01]  /*35e0*/  HMMA.16816.F32.BF16 R16, R72, R70, R16 ;  /* 0x000000464810723c */ /* 0x000fe20000041810 */
[----:B------:R-:W4:Y:S04]  /*35f0*/  LDSM.16.M88.4 R68, [R202+UR5+0x1a800] ;  /* 0x01a80005ca44783b */ /* 0x000f280008000200 */
        /* <DEDUP_REMOVED lines=10> */
[----:B------:R-:W1:Y:S05]  /*36a0*/  LDSM.16.M88.4 R92, [R200+0x8000] ;  /* 0x00800000c85c783b */ /* 0x000e6a0000000200 */
[C---:B----4-:R-:W-:Y:S06]  /*36b0*/  HMMA.16816.F32.BF16 R12, R88.reuse, R68, R12 ;  /* 0x00000044580c723c */ /* 0x050fec000004180c */
[----:B------:R-:W-:Y:S01]  /*36c0*/  HMMA.16816.F32.BF16 R16, R88, R70, R16 ;  /* 0x000000465810723c */ /* 0x000fe20000041810 */
        /* <DEDUP_REMOVED lines=18> */
[----:B------:R-:W2:Y:S05]  /*37f0*/  LDSM.16.M88.4 R88, [R201+0xa000] ;  /* 0x00a00000c958783b */ /* 0x000eaa0000000200 */
[C---:B------:R-:W-:Y:S06]  /*3800*/  HMMA.16816.F32.BF16 R12, R84.reuse, R72, R12 ;  /* 0x00000048540c723c */ /* 0x040fec000004180c */
[----:B------:R-:W-:Y:S01]  /*3810*/  HMMA.16816.F32.BF16 R16, R84, R74, R16 ;  /* 0x0000004a5410723c */ /* 0x000fe20000041810 */
[----:B------:R-:W2:Y:S04]  /*3820*/  LDSM.16.M88.4 R72, [R201+0xa800] ;  /* 0x00a80000c948783b */ /* 0x000ea80000000200 */
        /* <DEDUP_REMOVED lines=8> */
[C---:B--2---:R-:W-:Y:S06]  /*38b0*/  HMMA.16816.F32.BF16 R4, R80.reuse, R88, R4 ;  /* 0x000000585004723c */ /* 0x044fec0000041804 */
[C---:B------:R-:W-:Y:S01]  /*38c0*/  HMMA.16816.F32.BF16 R8, R80.reuse, R90, R8 ;  /* 0x0000005a5008723c */ /* 0x040fe20000041808 */
[----:B------:R-:W2:Y:S05]  /*38d0*/  LDSM.16.M88.4 R88, [R199+0xa000] ;  /* 0x00a00000c758783b */ /* 0x000eaa0000000200 */
[C---:B------:R-:W-:Y:S06]  /*38e0*/  HMMA.16816.F32.BF16 R12, R80.reuse, R72, R12 ;  /* 0x00000048500c723c */ /* 0x040fec000004180c */
[----:B------:R-:W-:Y:S01]  /*38f0*/  HMMA.16816.F32.BF16 R16, R80, R74, R16 ;  /* 0x0000004a5010723c */ /* 0x000fe20000041810 */
[----:B------:R-:W3:Y:S05]  /*3900*/  LDSM.16.M88.4 R72, [R199+0xa800] ;  /* 0x00a80000c748783b */ /* 0x000eea0000000200 */
[C---:B-1----:R-:W-:Y:S06]  /*3910*/  HMMA.16816.F32.BF16 R4, R84.reuse, R92, R4 ;  /* 0x0000005c5404723c */ /* 0x042fec0000041804 */
[C---:B------:R-:W-:Y:S06]  /*3920*/  HMMA.16816.F32.BF16 R8, R84.reuse, R94, R8 ;  /* 0x0000005e5408723c */ /* 0x040fec0000041808 */
[C---:B----4-:R-:W-:Y:S06]  /*3930*/  HMMA.16816.F32.BF16 R12, R84.reuse, R68, R12 ;  /* 0x00000044540c723c */ /* 0x050fec000004180c */
[----:B------:R-:W-:Y:S06]  /*3940*/  HMMA.16816.F32.BF16 R16, R84, R70, R16 ;  /* 0x000000465410723c */ /* 0x000fec0000041810 */
[C---:B--2---:R-:W-:Y:S06]  /*3950*/  HMMA.16816.F32.BF16 R4, R76.reuse, R88, R4 ;  /* 0x000000584c04723c */ /* 0x044fec0000041804 */
[C---:B------:R-:W-:Y:S06]  /*3960*/  HMMA.16816.F32.BF16 R8, R76.reuse, R90, R8 ;  /* 0x0000005a4c08723c */ /* 0x040fec0000041808 */
[C---:B---3--:R-:W-:Y:S06]  /*3970*/  HMMA.16816.F32.BF16 R12, R76.reuse, R72, R12 ;  /* 0x000000484c0c723c */ /* 0x048fec000004180c */
[----:B------:R-:W-:Y:S06]  /*3980*/  HMMA.16816.F32.BF16 R16, R76, R74, R16 ;  /* 0x0000004a4c10723c */ /* 0x000fec0000041810 */
[C---:B------:R-:W-:Y:S01]  /*3990*/  FADD.FTZ R170, -R166.reuse, R4 ;  /* 0x00000004a6aa7221 */ /* 0x040fe20000010100 */
[----:B------:R-:W-:Y:S04]  /*39a0*/  FADD.FTZ R169, -R166, R5 ;  /* 0x00000005a6a97221 */ /* 0x000fe80000010100 */
[----:B------:R-:W-:Y:S01]  /*39b0*/  FMUL.FTZ R170, R151, R170 ;  /* 0x000000aa97aa7220 */ /* 0x000fe20000410000 */
[----:B------:R-:W-:Y:S01]  /*39c0*/  FMUL.FTZ R169, R152, R169 ;  /* 0x000000a998a97220 */ /* 0x000fe20000410000 */
[C---:B------:R-:W-:Y:S01]  /*39d0*/  FADD.FTZ R152, -R166.reuse, R8 ;  /* 0x00000008a6987221 */ /* 0x040fe20000010100 */
[----:B------:R-:W-:Y:S03]  /*39e0*/  FADD.FTZ R151, -R166, R9 ;  /* 0x00000009a6977221 */ /* 0x000fe60000010100 */
[----:B------:R-:W-:Y:S01]  /*39f0*/  F2FP.BF16.F32.PACK_AB R169, R169, R170 ;  /* 0x000000aaa9a9723e */ /* 0x000fe200000010ff */
[----:B------:R-:W-:Y:S01]  /*3a00*/  FMUL.FTZ R152, R155, R152 ;  /* 0x000000989b987220 */ /* 0x000fe20000410000 */
[----:B------:R-:W-:Y:S01]  /*3a10*/  FMUL.FTZ R151, R156, R151 ;  /* 0x000000979c977220 */ /* 0x000fe20000410000 */
[C---:B------:R-:W-:Y:S01]  /*3a20*/  FADD.FTZ R155, -R166.reuse, R13 ;  /* 0x0000000da69b7221 */ /* 0x040fe20000010100 */
[----:B------:R-:W-:Y:S03]  /*3a30*/  FADD.FTZ R156, -R166, R12 ;  /* 0x0000000ca69c7221 */ /* 0x000fe60000010100 */
[----:B------:R-:W-:Y:S01]  /*3a40*/  FMUL.FTZ R155, R160, R155 ;  /* 0x0000009ba09b7220 */ /* 0x000fe20000410000 */
[----:B------:R-:W-:Y:S01]  /*3a50*/  F2FP.BF16.F32.PACK_AB R152, R151, R152 ;  /* 0x000000989798723e */ /* 0x000fe200000010ff */
[C---:B------:R-:W-:Y:S01]  /*3a60*/  FADD.FTZ R160, -R167.reuse, R6 ;  /* 0x00000006a7a07221 */ /* 0x040fe20000010100 */
[----:B------:R-:W-:Y:S01]  /*3a70*/  FADD.FTZ R151, -R167, R7 ;  /* 0x00000007a7977221 */ /* 0x000fe20000010100 */
[----:B------:R-:W-:Y:S01]  /*3a80*/  FMUL.FTZ R156, R159, R156 ;  /* 0x0000009c9f9c7220 */ /* 0x000fe20000410000 */
[----:B------:R-:W-:Y:S01]  /*3a90*/  FADD.FTZ R170, -R166, R16 ;  /* 0x00000010a6aa7221 */ /* 0x000fe20000010100 */
[----:B------:R-:W-:Y:S01]  /*3aa0*/  FMUL.FTZ R160, R153, R160 ;  /* 0x000000a099a07220 */ /* 0x000fe20000410000 */
[----:B------:R-:W-:Y:S01]  /*3ab0*/  FMUL.FTZ R151, R154, R151 ;  /* 0x000000979a977220 */ /* 0x000fe20000410000 */
[C---:B------:R-:W-:Y:S01]  /*3ac0*/  FADD.FTZ R154, -R167.reuse, R10 ;  /* 0x0000000aa79a7221 */ /* 0x040fe20000010100 */
[----:B------:R-:W-:Y:S01]  /*3ad0*/  FADD.FTZ R153, -R167, R11 ;  /* 0x0000000ba7997221 */ /* 0x000fe20000010100 */
[----:B------:R-:W-:Y:S01]  /*3ae0*/  FADD.FTZ R171, -R166, R17 ;  /* 0x00000011a6ab7221 */ /* 0x000fe20000010100 */
[----:B------:R-:W-:Y:S01]  /*3af0*/  F2FP.BF16.F32.PACK_AB R155, R155, R156 ;  /* 0x0000009c9b9b723e */ /* 0x000fe200000010ff */
[----:B------:R-:W-:Y:S01]  /*3b00*/  FMUL.FTZ R154, R157, R154 ;  /* 0x0000009a9d9a7220 */ /* 0x000fe20000410000 */
[----:B------:R-:W-:Y:S01]  /*3b10*/  FMUL.FTZ R153, R158, R153 ;  /* 0x000000999e997220 */ /* 0x000fe20000410000 */
[----:B------:R-:W-:Y:S01]  /*3b20*/  FMUL.FTZ R170, R163, R170 ;  /* 0x000000aaa3aa7220 */ /* 0x000fe20000410000 */
[----:B------:R-:W-:Y:S01]  /*3b30*/  FMUL.FTZ R171, R164, R171 ;  /* 0x000000aba4ab7220 */ /* 0x000fe20000410000 */
[C---:B------:R-:W-:Y:S01]  /*3b40*/  FADD.FTZ R156, -R167.reuse, R14 ;  /* 0x0000000ea79c7221 */ /* 0x040fe20000010100 */
[C---:B------:R-:W-:Y:S01]  /*3b50*/  FADD.FTZ R157, -R167.reuse, R15 ;  /* 0x0000000fa79d7221 */ /* 0x040fe20000010100 */
[C---:B------:R-:W-:Y:S01]  /*3b60*/  FADD.FTZ R158, -R167.reuse, R18 ;  /* 0x00000012a79e7221 */ /* 0x040fe20000010100 */
[----:B------:R-:W-:Y:S01]  /*3b70*/  FADD.FTZ R167, -R167, R19 ;  /* 0x00000013a7a77221 */ /* 0x000fe20000010100 */
[----:B------:R-:W-:Y:S01]  /*3b80*/  F2FP.BF16.F32.PACK_AB R171, R171, R170 ;  /* 0x000000aaabab723e */ /* 0x000fe200000010ff */
[----:B------:R-:W-:Y:S01]  /*3b90*/  FMUL.FTZ R156, R161, R156 ;  /* 0x0000009ca19c7220 */ /* 0x000fe20000410000 */
[----:B------:R-:W-:Y:S01]  /*3ba0*/  F2FP.BF16.F32.PACK_AB R151, R151, R160 ;  /* 0x000000a09797723e */ /* 0x000fe200000010ff */
[----:B------:R-:W-:Y:S01]  /*3bb0*/  FMUL.FTZ R157, R162, R157 ;  /* 0x0000009da29d7220 */ /* 0x000fe20000410000 */
[----:B------:R-:W-:Y:S01]  /*3bc0*/  FMUL.FTZ R158, R165, R158 ;  /* 0x0000009ea59e7220 */ /* 0x000fe20000410000 */
[----:B------:R-:W-:Y:S01]  /*3bd0*/  FMUL.FTZ R167, R168, R167 ;  /* 0x000000a7a8a77220 */ /* 0x000fe20000410000 */
[----:B------:R-:W-:Y:S06]  /*3be0*/  @!P4 BRA `(.L_x_355) ;  /* 0x00000000005cc947 */ /* 0x000fec0003800000 */
[----:B------:R-:W1:Y:S01]  /*3bf0*/  LDC R7, c[0x0][0x240] ;  /* 0x00009000ff077b82 */ /* 0x000e620000000800 */
[----:B------:R-:W-:Y:S04]  /*3c00*/  LOP3.LUT R4, R240, 0x1, RZ, 0xc0, !PT ;  /* 0x00000001f0047812 */ /* 0x000fe800078ec0ff */
[----:B------:R-:W-:Y:S01]  /*3c10*/  ISETP.NE.U32.AND P1, PT, R4, 0x1, PT ;  /* 0x000000010400780c */ /* 0x000fe20003f25070 */
[----:B------:R-:W-:Y:S02]  /*3c20*/  IMAD.MOV.U32 R4, RZ, RZ, -0x6000 ;  /* 0xffffa000ff047424 */ /* 0x000fe400078e00ff */
[----:B------:R-:W2:Y:S03]  /*3c30*/  LDC R5, c[0x0][0x244] ;  /* 0x00009100ff057b82 */ /* 0x000ea60000000800 */
[----:B------:R-:W-:Y:S05]  /*3c40*/  SEL R4, R4, 0x6000, !P1 ;  /* 0x0000600004047807 */ /* 0x000fea0004800000 */
[--C-:B------:R-:W-:Y:S02]  /*3c50*/  IMAD.IADD R239, R239, 0x1, R4.reuse ;  /* 0x00000001efef7824 */ /* 0x100fe400078e0204 */
[----:B------:R-:W-:Y:S02]  /*3c60*/  IMAD.IADD R196, R196, 0x1, R4 ;  /* 0x00000001c4c47824 */ /* 0x000fe400078e0204 */
[----:B-1----:R-:W-:Y:S05]  /*3c70*/  IMAD.U32 R9, R7, -0x40, RZ ;  /* 0xffffffc007097824 */ /* 0x002fea00078e00ff */
[C---:B------:R-:W-:Y:S04]  /*3c80*/  LEA R250, P0, R9.reuse, R250, 0x1 ;  /* 0x000000fa09fa7211 */ /* 0x040fe800078008ff */
[----:B------:R-:W-:Y:S02]  /*3c90*/  LEA.HI.X.SX32 R251, R9, R251, 0x1, P0 ;  /* 0x000000fb09fb7211 */ /* 0x000fe400000f0eff */
[C---:B------:R-:W-:Y:S03]  /*3ca0*/  LEA R6, P0, R7.reuse, R250, 0x6 ;  /* 0x000000fa07067211 */ /* 0x040fe600078030ff */
[----:B------:R-:W-:Y:S01]  /*3cb0*/  @!PT LDS RZ, [RZ] ;  /* 0x00000000fffff984 */ /* 0x000fe20000000800 */
[----:B------:R-:W-:Y:S01]  /*3cc0*/  @!PT LDS RZ, [RZ] ;  /* 0x00000000fffff984 */ /* 0x000fe20000000800 */
[----:B------:R-:W-:Y:S01]  /*3cd0*/  @!PT LDS RZ, [RZ] ;  /* 0x00000000fffff984 */ /* 0x000fe20000000800 */
[----:B------:R1:W-:Y:S01]  /*3ce0*/  LDGSTS.E.BYPASS.LTC128B.128 [R239], desc[UR16][R250.64] ;  /* 0x00000000faef7fae */ /* 0x0003e2000b901d50 */
[----:B--2---:R-:W-:Y:S03]  /*3cf0*/  LEA.HI.X R7, R7, R251, R5, 0x6, P0 ;  /* 0x000000fb07077211 */ /* 0x004fe600000f3405 */
[----:B------:R1:W-:Y:S04]  /*3d00*/  LDGSTS.E.BYPASS.LTC128B.128 [R239+0x2000], desc[UR16][R250.64+0x80] ;  /* 0x02000080faef7fae */ /* 0x0003e8000b901d50 */
[----:B------:R1:W-:Y:S04]  /*3d10*/  LDGSTS.E.BYPASS.LTC128B.128 [R239+0x4000], desc[UR16][R250.64+0x100] ;  /* 0x04000100faef7fae */ /* 0x0003e8000b901d50 */
[----:B------:R1:W-:Y:S04]  /*3d20*/  LDGSTS.E.BYPASS.LTC128B.128 [R239+0x1000], desc[UR16][R6.64] ;  /* 0x0100000006ef7fae */ /* 0x0003e8000b901d50 */
[----:B------:R1:W-:Y:S04]  /*3d30*/  LDGSTS.E.BYPASS.LTC128B.128 [R239+0x3000], desc[UR16][R6.64+0x80] ;  /* 0x0300008006ef7fae */ /* 0x0003e8000b901d50 */
[----:B------:R1:W-:Y:S04]  /*3d40*/  LDGSTS.E.BYPASS.LTC128B.128 [R239+0x5000], desc[UR16][R6.64+0x100] ;  /* 0x0500010006ef7fae */ /* 0x0003e8000b901d50 */
[----:B------:R-:W0:Y:S02]  /*3d50*/  LDGDEPBAR ;  /* 0x00000000000079af */ /* 0x000e240000000000 */
.L_x_355:
        /* <DEDUP_REMOVED lines=14> */
[----:B-1----:R-:W-:Y:S04]  /*3e40*/  LDSM.16.MT88.4 R4, [R198+0x20000] ;  /* 0x02000000c604783b */ /* 0x002fe80000004200 */
[----:B------:R-:W1:Y:S04]  /*3e50*/  LDSM.16.MT88.4 R8, [R205+0xc000] ;  /* 0x00c00000cd08783b */ /* 0x000e680000004200 */
        /* <DEDUP_REMOVED lines=73> */
[----:B------:R-:W1:Y:S08]  /*42f0*/  LDC R7, c[0x0][0x420] ;  /* 0x00010800ff077b82 */ /* 0x000e700000000800 */
[----:B------:R-:W2:Y:S01]  /*4300*/  LDC R5, c[0x0][0x424] ;  /* 0x00010900ff057b82 */ /* 0x000ea20000000800 */
[----:B-1----:R-:W-:Y:S05]  /*4310*/  IMAD.U32 R9, R7, -0x40, RZ ;  /* 0xffffffc007097824 */ /* 0x002fea00078e00ff */
[C---:B------:R-:W-:Y:S04]  /*4320*/  LEA R248, P0, R9.reuse, R248, 0x1 ;  /* 0x000000f809f87211 */ /* 0x040fe800078008ff */
[----:B------:R-:W-:Y:S02]  /*4330*/  LEA.HI.X.SX32 R249, R9, R249, 0x1, P0 ;  /* 0x000000f909f97211 */ /* 0x000fe400000f0eff */
[C---:B------:R-:W-:Y:S03]  /*4340*/  LEA R6, P0, R7.reuse, R248, 0x6 ;  /* 0x000000f807067211 */ /* 0x040fe600078030ff */
[----:B------:R-:W-:Y:S01]  /*4350*/  @!PT LDS RZ, [RZ] ;  /* 0x00000000fffff984 */ /* 0x000fe20000000800 */
[----:B------:R-:W-:Y:S01]  /*4360*/  @!PT LDS RZ, [RZ] ;  /* 0x00000000fffff984 */ /* 0x000fe20000000800 */
[----:B------:R-:W-:Y:S01]  /*4370*/  @!PT LDS RZ, [RZ] ;  /* 0x00000000fffff984 */ /* 0x000fe20000000800 */
[----:B------:R1:W-:Y:S01]  /*4380*/  LDGSTS.E.BYPASS.LTC128B.128 [R222+0xc000], desc[UR16][R248.64] ;  /* 0x0c000000f8de7fae */ /* 0x0003e2000b901d50 */
[----:B--2---:R-:W-:Y:S03]  /*4390*/  LEA.HI.X R7, R7, R249, R5, 0x6, P0 ;  /* 0x000000f907077211 */ /* 0x004fe600000f3405 */
[----:B------:R1:W-:Y:S04]  /*43a0*/  LDGSTS.E.BYPASS.LTC128B.128 [R222+0xe000], desc[UR16][R248.64+0x80] ;  /* 0x0e000080f8de7fae */ /* 0x0003e8000b901d50 */
[----:B------:R1:W-:Y:S04]  /*43b0*/  LDGSTS.E.BYPASS.LTC128B.128 [R222+0x10000], desc[UR16][R248.64+0x100] ;  /* 0x10000100f8de7fae */ /* 0x0003e8000b901d50 */
[----:B------:R1:W-:Y:S04]  /*43c0*/  LDGSTS.E.BYPASS.LTC128B.128 [R222+0xd000], desc[UR16][R6.64] ;  /* 0x0d00000006de7fae */ /* 0x0003e8000b901d50 */
[----:B------:R1:W-:Y:S04]  /*43d0*/  LDGSTS.E.BYPASS.LTC128B.128 [R222+0xf000], desc[UR16][R6.64+0x80] ;  /* 0x0f00008006de7fae */ /* 0x0003e8000b901d50 */
[----:B------:R1:W-:Y:S04]  /*43e0*/  LDGSTS.E.BYPASS.LTC128B.128 [R222+0x11000], desc[UR16][R6.64+0x100] ;  /* 0x1100010006de7fae */ /* 0x0003e8000b901d50 */
[----:B------:R-:W0:Y:S02]  /*43f0*/  LDGDEPBAR ;  /* 0x00000000000079af */ /* 0x000e240000000000 */
.L_x_356:
[----:B------:R-:W-:Y:S04]  /*4400*/  LDSM.16.M88.4 R148, [R197] ;  /* 0x00000000c594783b */ /* 0x000fe80000000200 */
[----:B------:R-:W1:Y:S04]  /*4410*/  LDSM.16.MT88.4 R16, [R205+0x12000] ;  /* 0x01200000cd10783b */ /* 0x000e680000004200 */
[----:B------:R-:W2:Y:S04]  /*4420*/  LDSM.16.M88.4 R92, [R197+0x1000] ;  /* 0x00100000c55c783b */ /* 0x000ea80000000200 */
[----:B------:R-:W3:Y:S04]  /*4430*/  LDSM.16.MT88.4 R80, [R205+0x14000] ;  /* 0x01400000cd50783b */ /* 0x000ee80000004200 */
[----:B------:R-:W4:Y:S04]  /*4440*/  LDSM.16.MT88.4 R96, [R205+0x16000] ;  /* 0x01600000cd60783b */ /* 0x000f280000004200 */
[----:B------:R-:W-:Y:S04]  /*4450*/  LDSM.16.M88.4 R152, [R192] ;  /* 0x00000000c098783b */ /* 0x000fe80000000200 */
[----:B------:R-:W4:Y:S04]  /*4460*/  LDSM.16.MT88.4 R156, [R205+0x12800] ;  /* 0x01280000cd9c783b */ /* 0x000f280000004200 */
[----:B------:R-:W4:Y:S04]  /*4470*/  LDSM.16.M88.4 R160, [R192+0x1000] ;  /* 0x00100000c0a0783b */ /* 0x000f280000000200 */
[----:B------:R-:W4:Y:S04]  /*4480*/  LDSM.16.MT88.4 R164, [R205+0x14800] ;  /* 0x01480000cda4783b */ /* 0x000f280000004200 */
[----:B------:R-:W4:Y:S04]  /*4490*/  LDSM.16.MT88.4 R168, [R205+0x16800] ;  /* 0x01680000cda8783b */ /* 0x000f280000004200 */
[----:B------:R-:W-:Y:S01]  /*44a0*/  LDSM.16.MT88.4 R172, [R205+0x13000] ;  /* 0x01300000cdac783b */ /* 0x000fe20000004200 */
[-C--:B-1----:R-:W-:Y:S03]  /*44b0*/  HMMA.16816.F32.BF16 R4, R148, R16.reuse, RZ ;  /* 0x000000109404723c */ /* 0x082fe600000418ff */
[----:B------:R-:W-:Y:S04]  /*44c0*/  LDSM.16.M88.4 R176, [R2+0x1000] ;  /* 0x0010000002b0783b */ /* 0x000fe80000000200 */
[----:B------:R-:W-:Y:S01]  /*44d0*/  LDSM.16.MT88.4 R180, [R205+0x15000] ;  /* 0x01500000cdb4783b */ /* 0x000fe20000004200 */
[C---:B--2---:R-:W-:Y:S03]  /*44e0*/  HMMA.16816.F32.BF16 R8, R92.reuse, R16, RZ ;  /* 0x000000105c08723c */ /* 0x044fe600000418ff */
[----:B------:R-:W-:Y:S03]  /*44f0*/  LDSM.16.MT88.4 R184, [R205+0x17000] ;  /* 0x01700000cdb8783b */ /* 0x000fe60000004200 */
[-C--:B------:R-:W-:Y:S01]  /*4500*/  HMMA.16816.F32.BF16 R12, R92, R18.reuse, RZ ;  /* 0x000000125c0c723c */ /* 0x080fe200000418ff */
[----:B------:R-:W-:Y:S05]  /*4510*/  LDSM.16.MT88.4 R188, [R205+0x15800] ;  /* 0x01580000cdbc783b */ /* 0x000fea0000004200 */
[C---:B------:R-:W-:Y:S06]  /*4520*/  HMMA.16816.F32.BF16 R16, R148.reuse, R18, RZ ;  /* 0x000000129410723c */ /* 0x040fec00000418ff */
[-C--:B---3--:R-:W-:Y:S06]  /*4530*/  HMMA.16816.F32.BF16 R68, R148, R80.reuse, RZ ;  /* 0x000000509444723c */ /* 0x088fec00000418ff */
        /* <DEDUP_REMOVED lines=281> */
[C---:B------:R-:W-:Y:S01]  /*56d0*/  ISETP.GT.AND P2, PT, R240.reuse, RZ, PT ;  /* 0x000000fff000720c */ /* 0x040fe20003f44270 */
        /* <DEDUP_REMOVED lines=128> */
[CC--:B------:R-:W-:Y:S01]  /*5ee0*/  @P0 IADD3 R8, R242.reuse, R245.reuse, RZ ;  /* 0x000000f5f2080210 */ /* 0x0c0fe20007ffe0ff */
[----:B------:R-:W-:Y:S01]  /*5ef0*/  STS [R223+0x4400], R134 ;  /* 0x00440086df007388 */ /* 0x000fe20000000800 */
[----:B------:R-:W-:Y:S02]  /*5f00*/  @P0 IADD3 R47, R242, R245, RZ ;  /* 0x000000f5f22f0210 */ /* 0x000fe40007ffe0ff */
[----:B------:R-:W-:Y:S01]  /*5f10*/  F2FP.BF16.F32.PACK_AB R56, R57, R56 ;  /* 0x000000383938723e */ /* 0x000fe200000010ff */
[----:B------:R-:W-:Y:S01]  /*5f20*/  STS [R225+0x4000], R144 ;  /* 0x00400090e1007388 */ /* 0x000fe20000000800 */
[C---:B-1----:R-:W-:Y:S01]  /*5f30*/  @P0 IMAD R6, R8.reuse, R3, RZ ;  /* 0x0000000308060224 */ /* 0x042fe200078e02ff */
[----:B------:R-:W-:Y:S01]  /*5f40*/  F2FP.BF16.F32.PACK_AB R60, R61, R60 ;  /* 0x0000003c3d3c723e */ /* 0x000fe200000010ff */
[----:B------:R-:W-:Y:S01]  /*5f50*/  @P0 IMAD.WIDE.U32 R8, R8, R2, RZ ;  /* 0x0000000208080225 */ /* 0x000fe200078e00ff */
[----:B------:R-:W-:Y:S01]  /*5f60*/  STS [R225+0x4400], R146 ;  /* 0x00440092e1007388 */ /* 0x000fe20000000800 */
[----:B------:R-:W-:-:S03]  /*5f70*/  F2FP.BF16.F32.PACK_AB R62, R63, R62 ;  /* 0x0000003e3f3e723e */ /* 0x000fc600000010ff */
[----:B------:R-:W-:Y:S01]  /*5f80*/  STS [R223+0x5000], R136 ;  /* 0x00500088df007388 */ /* 0x000fe20000000800 */
[----:B------:R-:W-:-:S03]  /*5f90*/  @P0 IADD3 R6, R9, R6, RZ ;  /* 0x0000000609060210 */ /* 0x000fc60007ffe0ff */
        /* <DEDUP_REMOVED lines=19> */
[----:B------:R-:W-:Y:S04]  /*60d0*/  STS [R223+0xa000], R52 ;  /* 0x00a00034df007388 */ /* 0x000fe80000000800 */
[----:B------:R-:W-:Y:S04]  /*60e0*/  STS [R223+0xa400], R54 ;  /* 0x00a40036df007388 */ /* 0x000fe80000000800 */
[----:B------:R-:W-:Y:S04]  /*60f0*/  STS [R225+0xa000], R64 ;  /* 0x00a00040e1007388 */ /* 0x000fe80000000800 */
[----:B------:R-:W-:Y:S04]  /*6100*/  STS [R225+0xa400], R66 ;  /* 0x00a40042e1007388 */ /* 0x000fe80000000800 */
[----:B------:R-:W-:Y:S01]  /*6110*/  STS [R223+0xb400], R58 ;  /* 0x00b4003adf007388 */ /* 0x000fe20000000800 */
[----:B--2---:R-:W-:-:S03]  /*6120*/  @P0 IMAD R44, R47, R5, RZ ;  /* 0x000000052f2c0224 */ /* 0x004fc600078e02ff */
[----:B------:R2:W-:Y:S01]  /*6130*/  STS [R223+0xb000], R56 ;  /* 0x00b00038df007388 */ /* 0x0005e20000000800 */
[----:B-1----:R-:W-:-:S05]  /*6140*/  @P0 IMAD.WIDE.U32 R46, R47, R4, RZ ;  /* 0x000000042f2e0225 */ /* 0x002fca00078e00ff */
[----:B------:R-:W-:Y:S02]  /*6150*/  @P0 IADD3 R44, R47, R44, RZ ;  /* 0x0000002c2f2c0210 */ /* 0x000fe40007ffe0ff */
[----:B--2---:R-:W-:Y:S01]  /*6160*/  @P0 MOV R56, R8 ;  /* 0x0000000800380202 */ /* 0x004fe20000000f00 */
        /* <DEDUP_REMOVED lines=12> */
.L_x_358:
        /* <DEDUP_REMOVED lines=12> */
.L_x_359:
[----:B------:R1:W-:Y:S01]  /*62f0*/  STS [R225+0xb000], R60 ;  /* 0x00b0003ce1007388 */ /* 0x0003e20000000800 */
[----:B------:R-:W-:Y:S01]  /*6300*/  MOV R61, R215 ;  /* 0x000000d7003d7202 */ /* 0x000fe20000000f00 */
[----:B------:R-:W-:Y:S01]  /*6310*/  IMAD R48, R229, R4, RZ ;  /* 0x00000004e5307224 */ /* 0x000fe200078e02ff */
[----:B------:R-:W-:Y:S01]  /*6320*/  ULDC.64 UR6, c[0x0][0x468] ;  /* 0x00011a0000067ab9 */ /* 0x000fe20000000a00 */
[----:B------:R2:W-:Y:S01]  /*6330*/  STS [R225+0xb400], R62 ;  /* 0x00b4003ee1007388 */ /* 0x0005e20000000800 */
[----:B------:R-:W-:Y:S01]  /*6340*/  IADD3 R45, R213, 0x20, RZ ;  /* 0x00000020d52d7810 */ /* 0x000fe20007ffe0ff */
[----:B------:R-:W-:Y:S01]  /*6350*/  IMAD R7, R241, R5, R48 ;  /* 0x00000005f1077224 */ /* 0x000fe200078e0230 */
[----:B------:R-:W-:Y:S01]  /*6360*/  BSSY B0, `(.L_x_360) ;  /* 0x0000026000007945 */ /* 0x000fe20003800000 */
[----:B------:R-:W-:Y:S01]  /*6370*/  BAR.SYNC.DEFER_BLOCKING 0x0 ;  /* 0x0000000000007b1d */ /* 0x000fe20000010000 */
[----:B-1----:R-:W-:-:S05]  /*6380*/  MOV R60, R214 ;  /* 0x000000d6003c7202 */ /* 0x002fca0000000f00 */
[----:B------:R-:W-:Y:S01]  /*6390*/  IMAD.WIDE.U32 R50, R241, R4, R60 ;  /* 0x00000004f1327225 */ /* 0x000fe200078e003c */
[----:B------:R1:W3:Y:S02]  /*63a0*/  LDS.128 R40, [R222+0x13000] ;  /* 0x01300000de287984 */ /* 0x0002e40000000c00 */
[----:B--2---:R-:W-:Y:S02]  /*63b0*/  IADD3 R62, P0, R46, R50, RZ ;  /* 0x000000322e3e7210 */ /* 0x004fe40007f1e0ff */
[----:B------:R1:W2:Y:S01]  /*63c0*/  LDS.128 R36, [R222+0x15000] ;  /* 0x01500000de247984 */ /* 0x0002a20000000c00 */
[----:B------:R-:W-:Y:S01]  /*63d0*/  IMAD R46, R216, -0x40, R243 ;  /* 0xffffffc0d82e7824 */ /* 0x000fe200078e02f3 */
[----:B------:R-:W-:Y:S02]  /*63e0*/  IADD3.X R63, R44, R51, R7, P0, !PT ;  /* 0x000000332c3f7210 */ /* 0x000fe400007fe407 */
[----:B------:R1:W4:Y:S01]  /*63f0*/  LDS.128 R32, [R222+0x17000] ;  /* 0x01700000de207984 */ /* 0x0003220000000c00 */
[----:B------:R-:W-:Y:S01]  /*6400*/  IMAD R44, R236, UR6, RZ ;  /* 0x00000006ec2c7c24 */ /* 0x000fe2000f8e02ff */
[----:B------:R-:W-:-:S02]  /*6410*/  ISETP.GE.AND P2, PT, R213, R46, PT ;  /* 0x0000002ed500720c */ /* 0x000fc40003f46270 */
[----:B------:R1:W1:Y:S01]  /*6420*/  LDS.128 R28, [R222+0x18000] ;  /* 0x01800000de1c7984 */ /* 0x0002620000000c00 */
[----:B------:R-:W-:Y:S01]  /*6430*/  IMAD R7, R221, UR7, R44 ;  /* 0x00000007dd077c24 */ /* 0x000fe2000f8e022c */
[----:B------:R-:W-:Y:S01]  /*6440*/  ISETP.GE.AND P1, PT, R45, R46, PT ;  /* 0x0000002e2d00720c */ /* 0x000fe20003f26270 */
        /* <DEDUP_REMOVED lines=8> */
[----:B------:R-:W3:Y:S01]  /*64d0*/  LDS.128 R48, [R222+0x14000] ;  /* 0x01400000de307984 */ /* 0x000ee20000000c00 */
[----:B------:R-:W-:Y:S01]  /*64e0*/  MOV R64, R62 ;  /* 0x0000003e00407202 */ /* 0x000fe20000000f00 */
[-C--:B------:R-:W-:Y:S01]  /*64f0*/  IMAD R58, R217, R4.reuse, RZ ;  /* 0x00000004d93a7224 */ /* 0x080fe200078e02ff */
[----:B------:R-:W-:Y:S01]  /*6500*/  MOV R65, R7 ;  /* 0x0000000700417202 */ /* 0x000fe20000000f00 */
[----:B------:R-:W2:Y:S01]  /*6510*/  LDS.128 R44, [R222+0x12000] ;  /* 0x01200000de2c7984 */ /* 0x000ea20000000c00 */
[----:B------:R-:W-:Y:S01]  /*6520*/  ULDC.64 UR6, c[0x0][0x3f0] ;  /* 0x0000fc0000067ab9 */ /* 0x000fe20000000a00 */
[C---:B------:R-:W-:Y:S02]  /*6530*/  IMAD R57, R213.reuse, R5, R58 ;  /* 0x00000005d5397224 */ /* 0x040fe400078e023a */
[----:B------:R-:W4:Y:S01]  /*6540*/  LDS.128 R52, [R222+0x16000] ;  /* 0x01600000de347984 */ /* 0x000f220000000c00 */
[----:B------:R-:W-:-:S05]  /*6550*/  IMAD.WIDE.U32 R64, R213, R4, R64 ;  /* 0x00000004d5407225 */ /* 0x000fca00078e0040 */
[----:B------:R-:W-:Y:S02]  /*6560*/  IADD3 R57, R65, R57, RZ ;  /* 0x0000003941397210 */ /* 0x000fe40007ffe0ff */
[----:B------:R-:W-:-:S04]  /*6570*/  LEA R58, P0, R64, UR6, 0x1 ;  /* 0x00000006403a7c11 */ /* 0x000fc8000f8008ff */
[----:B------:R-:W-:-:S05]  /*6580*/  LEA.HI.X R59, R64, UR7, R57, 0x1, P0 ;  /* 0x00000007403b7c11 */ /* 0x000fca00080f0c39 */
[----:B---3--:R3:W-:Y:S04]  /*6590*/  STG.E.128 desc[UR16][R58.64+0x80], R48 ;  /* 0x000080303a007986 */ /* 0x0087e8000c101d10 */
[----:B--2---:R3:W-:Y:S04]  /*65a0*/  STG.E.128 desc[UR16][R58.64], R44 ;  /* 0x0000002c3a007986 */ /* 0x0047e8000c101d10 */
[----:B----4-:R3:W-:Y:S02]  /*65b0*/  STG.E.128 desc[UR16][R58.64+0x100], R52 ;  /* 0x000100343a007986 */ /* 0x0107e4000c101d10 */
.L_x_361:
[----:B------:R-:W-:Y:S05]  /*65c0*/  BSYNC B0 ;  /* 0x0000000000007941 */ /* 0x000fea0003800000 */
.L_x_360:
[----:B------:R-:W-:Y:S04]  /*65d0*/  BSSY B0, `(.L_x_362) ;  /* 0x0000010000007945 */ /* 0x000fe80003800000 */
[----:B------:R-:W-:Y:S05]  /*65e0*/  @P1 BRA `(.L_x_363) ;  /* 0x0000000000381947 */ /* 0x000fea0003800000 */
[----:B---3--:R-:W-:Y:S01]  /*65f0*/  IADD3 R44, P0, R213, 0x20, RZ ;  /* 0x00000020d52c7810 */ /* 0x008fe20007f1e0ff */
[----:B------:R-:W-:Y:S01]  /*6600*/  IMAD.MOV.U32 R46, RZ, RZ, R62 ;  /* 0x000000ffff2e7224 */ /* 0x000fe200078e003e */
[----:B------:R-:W-:Y:S01]  /*6610*/  MOV R47, R7 ;  /* 0x00000007002f7202 */ /* 0x000fe20000000f00 */
[----:B------:R-:W-:Y:S02]  /*6620*/  ULDC.64 UR6, c[0x0][0x3f0] ;  /* 0x0000fc0000067ab9 */ /* 0x000fe40000000a00 */
[----:B------:R-:W-:Y:S02]  /*6630*/  IMAD.X R45, RZ, RZ, R217, P0 ;  /* 0x000000ffff2d7224 */ /* 0x000fe400000e06d9 */
[----:B------:R-:W-:-:S04]  /*6640*/  IMAD.WIDE.U32 R46, R44, R4, R46 ;  /* 0x000000042c2e7225 */ /* 0x000fc800078e002e */
[----:B------:R-:W-:Y:S01]  /*6650*/  IMAD R45, R45, R4, RZ ;  /* 0x000000042d2d7224 */ /* 0x000fe200078e02ff */
[----:B------:R-:W-:-:S03]  /*6660*/  LEA R4, P0, R46, UR6, 0x1 ;  /* 0x000000062e047c11 */ /* 0x000fc6000f8008ff */
[----:B------:R-:W-:-:S05]  /*6670*/  IMAD R45, R44, R5, R45 ;  /* 0x000000052c2d7224 */ /* 0x000fca00078e022d */
[----:B------:R-:W-:-:S04]  /*6680*/  IADD3 R45, R47, R45, RZ ;  /* 0x0000002d2f2d7210 */ /* 0x000fc80007ffe0ff */
[----:B------:R-:W-:-:S05]  /*6690*/  LEA.HI.X R5, R46, UR7, R45, 0x1, P0 ;  /* 0x000000072e057c11 */ /* 0x000fca00080f0c2d */
[----:B------:R3:W-:Y:S04]  /*66a0*/  STG.E.128 desc[UR16][R4.64], R40 ;  /* 0x0000002804007986 */ /* 0x0007e8000c101d10 */
[----:B--2---:R3:W-:Y:S04]  /*66b0*/  STG.E.128 desc[UR16][R4.64+0x80], R36 ;  /* 0x0000802404007986 */ /* 0x0047e8000c101d10 */
[----:B----4-:R3:W-:Y:S02]  /*66c0*/  STG.E.128 desc[UR16][R4.64+0x100], R32 ;  /* 0x0001002004007986 */ /* 0x0107e4000c101d10 */
.L_x_363:
[----:B------:R-:W-:Y:S05]  /*66d0*/  BSYNC B0 ;  /* 0x0000000000007941 */ /* 0x000fea0003800000 */
.L_x_362:
[-C--:B------:R-:W-:Y:S01]  /*66e0*/  IMAD.WIDE.U32 R60, R241, R2.reuse, R60 ;  /* 0x00000002f13c7225 */ /* 0x080fe200078e003c */
[----:B------:R-:W-:Y:S01]  /*66f0*/  ULDC.64 UR6, c[0x0][0x470] ;  /* 0x00011c0000067ab9 */ /* 0x000fe20000000a00 */
[----:B------:R-:W-:Y:S02]  /*6700*/  BSSY B0, `(.L_x_364) ;  /* 0x0000016000007945 */ /* 0x000fe40003800000 */
[----:B---3--:R-:W-:Y:S01]  /*6710*/  IMAD R4, R229, R2, RZ ;  /* 0x00000002e5047224 */ /* 0x008fe200078e02ff */
        /* <DEDUP_REMOVED lines=8> */
[----:B----4-:R-:W-:Y:S01]  /*67a0*/  MOV R32, R6 ;  /* 0x0000000600207202 */ /* 0x010fe20000000f00 */
[-C--:B------:R-:W-:Y:S01]  /*67b0*/  IMAD R4, R217, R2.reuse, RZ ;  /* 0x00000002d9047224 */ /* 0x080fe200078e02ff */
[----:B------:R-:W-:Y:S01]  /*67c0*/  MOV R33, R5 ;  /* 0x0000000500217202 */ /* 0x000fe20000000f00 */
[----:B------:R-:W-:Y:S02]  /*67d0*/  ULDC.64 UR6, c[0x0][0x3f8] ;  /* 0x0000fe0000067ab9 */ /* 0x000fe40000000a00 */
[C---:B------:R-:W-:Y:S02]  /*67e0*/  IMAD R4, R213.reuse, R3, R4 ;  /* 0x00000003d5047224 */ /* 0x040fe400078e0204 */
[----:B------:R-:W-:-:S05]  /*67f0*/  IMAD.WIDE.U32 R32, R213, R2, R32 ;  /* 0x00000002d5207225 */ /* 0x000fca00078e0020 */
[----:B------:R-:W-:Y:S02]  /*6800*/  IADD3 R4, R33, R4, RZ ;  /* 0x0000000421047210 */ /* 0x000fe40007ffe0ff */
[----:B------:R-:W-:-:S04]  /*6810*/  LEA R34, P0, R32, UR6, 0x1 ;  /* 0x0000000620227c11 */ /* 0x000fc8000f8008ff */
[----:B------:R-:W-:-:S05]  /*6820*/  LEA.HI.X R35, R32, UR7, R4, 0x1, P0 ;  /* 0x0000000720237c11 */ /* 0x000fca00080f0c04 */
[----:B-1----:R3:W-:Y:S04]  /*6830*/  STG.E.128 desc[UR16][R34.64], R28 ;  /* 0x0000001c22007986 */ /* 0x0027e8000c101d10 */
[----:B------:R3:W-:Y:S04]  /*6840*/  STG.E.128 desc[UR16][R34.64+0x80], R20 ;  /* 0x0000801422007986 */ /* 0x0007e8000c101d10 */
[----:B------:R3:W-:Y:S02]  /*6850*/  STG.E.128 desc[UR16][R34.64+0x100], R12 ;  /* 0x0001000c22007986 */ /* 0x0007e4000c101d10 */
.L_x_365:
[----:B------:R-:W-:Y:S05]  /*6860*/  BSYNC B0 ;  /* 0x0000000000007941 */ /* 0x000fea0003800000 */
.L_x_364:
[----:B------:R-:W-:Y:S05]  /*6870*/  @P1 BRA `(.L_x_366) ;  /* 0x0000000800101947 */ /* 0x000fea0003800000 */
[----:B------:R-:W-:Y:S01]  /*6880*/  IADD3 R4, P0, R213, 0x20, RZ ;  /* 0x00000020d5047810 */ /* 0x000fe20007f1e0ff */
[----:B-1-3--:R-:W-:Y:S01]  /*6890*/  IMAD.MOV.U32 R12, RZ, RZ, R6 ;  /* 0x000000ffff0c7224 */ /* 0x00afe200078e0006 */
        /* <DEDUP_REMOVED lines=10> */
[----:B------:R1:W-:Y:S04]  /*6940*/  STG.E.128 desc[UR16][R2.64+0x80], R16 ;  /* 0x0000801002007986 */ /* 0x0003e8000c101d10 */
[----:B------:R1:W-:Y:S01]  /*6950*/  STG.E.128 desc[UR16][R2.64+0x100], R8 ;  /* 0x0001000802007986 */ /* 0x0003e2000c101d10 */
[----:B------:R-:W-:Y:S05]  /*6960*/  BRA `(.L_x_366) ;  /* 0x0000000400d47947 */ /* 0x000fea0003800000 */
.L_x_354:
[----:B------:R-:W-:-:S13]  /*6970*/  ISETP.NE.AND P0, PT, R245, -0x1, PT ;  /* 0xfffffffff500780c */ /* 0x000fda0003f05270 */
        /* <DEDUP_REMOVED lines=22> */
.L_x_367:
        /* <DEDUP_REMOVED lines=12> */
.L_x_368:
[----:B------:R-:W-:Y:S01]  /*6ba0*/  IMAD R243, R216, -0x40, R243 ;  /* 0xffffffc0d8f37824 */ /* 0x000fe200078e02f3 */
[----:B------:R-:W-:Y:S01]  /*6bb0*/  ULDC.64 UR6, c[0x0][0x468] ;  /* 0x00011a0000067ab9 */ /* 0x000fe20000000a00 */
[-C--:B------:R-:W-:Y:S01]  /*6bc0*/  IMAD R6, R229, R4.reuse, RZ ;  /* 0x00000004e5067224 */ /* 0x080fe200078e02ff */
[----:B------:R-:W-:Y:S01]  /*6bd0*/  BSSY B0, `(.L_x_369) ;  /* 0x0000018000007945 */ /* 0x000fe20003800000 */
[----:B------:R-:W-:Y:S01]  /*6be0*/  IMAD.WIDE.U32 R14, R241, R4, R214 ;  /* 0x00000004f10e7225 */ /* 0x000fe200078e00d6 */
[----:B------:R-:W-:-:S03]  /*6bf0*/  ISETP.GE.AND P2, PT, R213, R243, PT ;  /* 0x000000f3d500720c */ /* 0x000fc60003f46270 */
[----:B------:R-:W-:Y:S01]  /*6c00*/  IMAD R7, R241, R5, R6 ;  /* 0x00000005f1077224 */ /* 0x000fe200078e0206 */
[----:B------:R-:W-:Y:S02]  /*6c10*/  IADD3 R10, P0, R10, R14, RZ ;  /* 0x0000000e0a0a7210 */ /* 0x000fe40007f1e0ff */
[----:B------:R-:W-:Y:S02]  /*6c20*/  IADD3 R6, R213, 0x20, RZ ;  /* 0x00000020d5067810 */ /* 0x000fe40007ffe0ff */
        /* <DEDUP_REMOVED lines=8> */
[----:B------:R-:W-:Y:S01]  /*6cb0*/  IMAD R6, R217, R4, RZ ;  /* 0x00000004d9067224 */ /* 0x000fe200078e02ff */
[----:B------:R-:W-:-:S03]  /*6cc0*/  ULDC.64 UR6, c[0x0][0x3f0] ;  /* 0x0000fc0000067ab9 */ /* 0x000fc60000000a00 */
[----:B------:R-:W-:-:S04]  /*6cd0*/  IMAD.WIDE.U32 R16, R213, R4, R10 ;  /* 0x00000004d5107225 */ /* 0x000fc800078e000a */
[----:B------:R-:W-:Y:S01]  /*6ce0*/  IMAD R6, R213, R5, R6 ;  /* 0x00000005d5067224 */ /* 0x000fe200078e0206 */
[----:B------:R-:W-:-:S04]  /*6cf0*/  LEA R18, P0, R16, UR6, 0x1 ;  /* 0x0000000610127c11 */ /* 0x000fc8000f8008ff */
[----:B------:R-:W-:-:S04]  /*6d00*/  IADD3 R6, R6, R17, RZ ;  /* 0x0000001106067210 */ /* 0x000fc80007ffe0ff */
[----:B------:R-:W-:-:S05]  /*6d10*/  LEA.HI.X R19, R16, UR7, R6, 0x1, P0 ;  /* 0x0000000710137c11 */ /* 0x000fca00080f0c06 */
[----:B------:R1:W-:Y:S04]  /*6d20*/  STG.E.128 desc[UR16][R18.64], RZ ;  /* 0x000000ff12007986 */ /* 0x0003e8000c101d10 */
[----:B------:R1:W-:Y:S04]  /*6d30*/  STG.E.128 desc[UR16][R18.64+0x80], RZ ;  /* 0x000080ff12007986 */ /* 0x0003e8000c101d10 */
[----:B------:R1:W-:Y:S02]  /*6d40*/  STG.E.128 desc[UR16][R18.64+0x100], RZ ;  /* 0x000100ff12007986 */ /* 0x0003e4000c101d10 */
.L_x_370:
[----:B------:R-:W-:Y:S05]  /*6d50*/  BSYNC B0 ;  /* 0x0000000000007941 */ /* 0x000fea0003800000 */
.L_x_369:
[----:B------:R-:W-:Y:S04]  /*6d60*/  BSSY B0, `(.L_x_371) ;  /* 0x000000f000007945 */ /* 0x000fe80003800000 */
[----:B------:R-:W-:Y:S05]  /*6d70*/  @P1 BRA `(.L_x_372) ;  /* 0x0000000000341947 */ /* 0x000fea0003800000 */
[----:B------:R-:W-:Y:S01]  /*6d80*/  IADD3 R7, P0, R213, 0x20, RZ ;  /* 0x00000020d5077810 */ /* 0x000fe20007f1e0ff */
[----:B------:R-:W-:Y:S01]  /*6d90*/  ULDC.64 UR6, c[0x0][0x3f0] ;  /* 0x0000fc0000067ab9 */ /* 0x000fe20000000a00 */
[----:B------:R-:W-:Y:S02]  /*6da0*/  MOV R10, R14 ;  /* 0x0000000e000a7202 */ /* 0x000fe40000000f00 */
[----:B------:R-:W-:-:S03]  /*6db0*/  IADD3.X R13, RZ, R217, RZ, P0, !PT ;  /* 0x000000d9ff0d7210 */ /* 0x000fc600007fe4ff */
[----:B------:R-:W-:-:S04]  /*6dc0*/  IMAD.WIDE.U32 R10, R7, R4, R10 ;  /* 0x00000004070a7225 */ /* 0x000fc800078e000a */
[----:B------:R-:W-:Y:S01]  /*6dd0*/  IMAD R6, R13, R4, RZ ;  /* 0x000000040d067224 */ /* 0x000fe200078e02ff */
[----:B------:R-:W-:-:S03]  /*6de0*/  LEA R4, P0, R10, UR6, 0x1 ;  /* 0x000000060a047c11 */ /* 0x000fc6000f8008ff */
[----:B------:R-:W-:-:S05]  /*6df0*/  IMAD R5, R7, R5, R6 ;  /* 0x0000000507057224 */ /* 0x000fca00078e0206 */
[----:B------:R-:W-:-:S04]  /*6e00*/  IADD3 R5, R5, R11, RZ ;  /* 0x0000000b05057210 */ /* 0x000fc80007ffe0ff */
[----:B------:R-:W-:-:S05]  /*6e10*/  LEA.HI.X R5, R10, UR7, R5, 0x1, P0 ;  /* 0x000000070a057c11 */ /* 0x000fca00080f0c05 */
[----:B------:R2:W-:Y:S04]  /*6e20*/  STG.E.128 desc[UR16][R4.64], RZ ;  /* 0x000000ff04007986 */ /* 0x0005e8000c101d10 */
[----:B------:R2:W-:Y:S04]  /*6e30*/  STG.E.128 desc[UR16][R4.64+0x80], RZ ;  /* 0x000080ff04007986 */ /* 0x0005e8000c101d10 */
[----:B------:R2:W-:Y:S02]  /*6e40*/  STG.E.128 desc[UR16][R4.64+0x100], RZ ;  /* 0x000100ff04007986 */ /* 0x0005e4000c101d10 */
.L_x_372:
[----:B------:R-:W-:Y:S05]  /*6e50*/  BSYNC B0 ;  /* 0x0000000000007941 */ /* 0x000fea0003800000 */
.L_x_371:
[-C--:B------:R-:W-:Y:S01]  /*6e60*/  IMAD.WIDE.U32 R6, R241, R2.reuse, R214 ;  /* 0x00000002f1067225 */ /* 0x080fe200078e00d6 */
[----:B------:R-:W-:Y:S01]  /*6e70*/  ULDC.64 UR6, c[0x0][0x470] ;  /* 0x00011c0000067ab9 */ /* 0x000fe20000000a00 */
[----:B------:R-:W-:Y:S02]  /*6e80*/  BSSY B0, `(.L_x_373) ;  /* 0x0000015000007945 */ /* 0x000fe40003800000 */
[----:B--2---:R-:W-:Y:S01]  /*6e90*/  IMAD R4, R229, R2, RZ ;  /* 0x00000002e5047224 */ /* 0x004fe200078e02ff */
[----:B------:R-:W-:Y:S01]  /*6ea0*/  IADD3 R8, P0, R12, R6, RZ ;  /* 0x000000060c087210 */ /* 0x000fe20007f1e0ff */
[----:B------:R-:W-:Y:S02]  /*6eb0*/  IMAD R236, R236, UR6, RZ ;  /* 0x00000006ecec7c24 */ /* 0x000fe4000f8e02ff */
[----:B------:R-:W-:-:S05]  /*6ec0*/  IMAD R4, R241, R3, R4 ;  /* 0x00000003f1047224 */ /* 0x000fca00078e0204 */
[----:B------:R-:W-:Y:S01]  /*6ed0*/  IADD3.X R9, R9, R7, R4, P0, !PT ;  /* 0x0000000709097210 */ /* 0x000fe200007fe404 */
        /* <DEDUP_REMOVED lines=15> */
.L_x_374:
[----:B------:R-:W-:Y:S05]  /*6fd0*/  BSYNC B0 ;  /* 0x0000000000007941 */ /* 0x000fea0003800000 */
.L_x_373:
        /* <DEDUP_REMOVED lines=14> */
.L_x_366:
[----:B------:R-:W-:Y:S05]  /*70c0*/  BSYNC B1 ;  /* 0x0000000000017941 */ /* 0x000fea0003800000 */
.L_x_349:
[----:B-1-3--:R-:W1:Y:S02]  /*70d0*/  LDC R3, c[0x0][0xc] ;  /* 0x00000300ff037b82 */ /* 0x00ae640000000800 */
[----:B-1----:R-:W-:-:S04]  /*70e0*/  IADD3 R216, R3, R216, RZ ;  /* 0x000000d803d87210 */ /* 0x002fc80007ffe0ff */
[----:B------:R-:W-:-:S13]  /*70f0*/  ISETP.GE.AND P0, PT, R216, UR14, PT ;  /* 0x0000000ed8007c0c */ /* 0x000fda000bf06270 */
[----:B------:R-:W-:Y:S05]  /*7100*/  @P0 BRA `(.L_x_375) ;  /* 0x0000000000040947 */ /* 0x000fea0003800000 */
[----:B------:R-:W-:Y:S05]  /*7110*/  BRA `(.L_x_376) ;  /* 0xffffff9800047947 */ /* 0x000fea000383ffff */
.L_x_375:
[----:B------:R-:W-:Y:S05]  /*7120*/  EXIT ;  /* 0x000000000000794d */ /* 0x000fea0003800000 */
.L_x_377:
        /* <DEDUP_REMOVED lines=13> */
.L_x_1590:


//--------------------- .text._ZN5flash44flash_bwd_dq_dk_dv_loop_seqk_parallel_kernelI23Flash_bwd_kernel_traitsILi192ELi64ELi64ELi8ELi4ELi2ELi2ELb0ELb0EN7cutlass10bfloat16_tE19Flash_kernel_traitsILi192ELi64ELi64ELi8ES3_EELb0ELb0ELb0ELb1ELb0ELb0ELb0EEEvNS_16Flash_bwd_paramsE --------------------------
	.section	.text._ZN5flash44flash_bwd_dq_dk_dv_loop_seqk_parallel_kernelI23Flash_bwd_kernel_traitsILi192ELi64ELi64ELi8ELi4ELi2ELi2ELb0ELb0EN7cutlass10bfloat16_tE19Flash_kernel_traitsILi192ELi64ELi64ELi8ES3_EELb0ELb0ELb0ELb1ELb0ELb0ELb0EEEvNS_16Flash_bwd_paramsE,"ax",@progbits
	.align	128
        .global         _ZN5flash44flash_bwd_dq_dk_dv_loop_seqk_parallel_kernelI23Flash_bwd_kernel_traitsILi192ELi64ELi64ELi8ELi4ELi2ELi2ELb0ELb0EN7cutlass10bfloat16_tE19Flash_kernel_traitsILi192ELi64ELi64ELi8ES3_EELb0ELb0ELb0ELb1ELb0ELb0ELb0EEEvNS_16Flash_bwd_paramsE
        .type           _ZN5flash44flash_bwd_dq_dk_dv_loop_seqk_parallel_kernelI23Flash_bwd_kernel_traitsILi192ELi64ELi64ELi8ELi4ELi2ELi2ELb0ELb0EN7cutlass10bfloat16_tE19Flash_kernel_traitsILi192ELi64ELi64ELi8ES3_EELb0ELb0ELb0ELb1ELb0ELb0ELb0EEEvNS_16Flash_bwd_paramsE,@function
        .size           _ZN5flash44flash_bwd_dq_dk_dv_loop_seqk_parallel_kernelI23Flash_bwd_kernel_traitsILi192ELi64ELi64ELi8ELi4ELi2ELi2ELb0ELb0EN7cutlass10bfloat16_tE19Flash_kernel_traitsILi192ELi64ELi64ELi8ES3_EELb0ELb0ELb0ELb1ELb0ELb0ELb0EEEvNS_16Flash_bwd_paramsE,(.L_x_1591 - _ZN5flash44flash_bwd_dq_dk_dv_loop_seqk_parallel_kernelI23Flash_bwd_kernel_traitsILi192ELi64ELi64ELi8ELi4ELi2ELi2ELb0ELb0EN7cutlass10bfloat16_tE19Flash_kernel_traitsILi192ELi64ELi64ELi8ES3_EELb0ELb0ELb0ELb1ELb0ELb0ELb0EEEvNS_16Flash_bwd_paramsE)
        .other          _ZN5flash44flash_bwd_dq_dk_dv_loop_seqk_parallel_kernelI23Flash_bwd_kernel_traitsILi192ELi64ELi64ELi8ELi4ELi2ELi2ELb0ELb0EN7cutlass10bfloat16_tE19Flash_kernel_traitsILi192ELi64ELi64ELi8ES3_EELb0ELb0ELb0ELb1ELb0ELb0ELb0EEEvNS_16Flash_bwd_paramsE,@"STO_CUDA_ENTRY STV_DEFAULT"
_ZN5flash44flash_bwd_dq_dk_dv_loop_seqk_parallel_kernelI23Flash_bwd_kernel_traitsILi192ELi64ELi64ELi8ELi4ELi2ELi2ELb0ELb0EN7cutlass10bfloat16_tE19Flash_kernel_traitsILi192ELi64ELi64ELi8ES3_EELb0ELb0ELb0ELb1ELb0ELb0ELb0EEEvNS_16Flash_bwd_paramsE:
.text._ZN5flash44flash_bwd_dq_dk_dv_loop_seqk_parallel_kernelI23Flash_bwd_kernel_traitsILi192ELi64ELi64ELi8ELi4ELi2ELi2ELb0ELb0EN7cutlass10bfloat16_tE19Flash_kernel_traitsILi192ELi64ELi64ELi8ES3_EELb0ELb0ELb0ELb1ELb0ELb0ELb0EEEvNS_16Flash_bwd_paramsE:
        /* <DEDUP_REMOVED lines=25> */
[----:B------:R-:W-:Y:S02]  /*0190*/  LEA.HI R15, R9, R6, RZ, 0x3 ;  /* 0x00000006090f7211 */ /* 0x000fe400078f18ff */
[--C-:B------:R-:W-:Y:S02]  /*01a0*/  SHF.R.S32.HI R10, RZ, 0x2, R7.reuse ;  /* 0x00000002ff0a7819 */ /* 0x100fe40000011407 */
[----:B------:R-:W-:Y:S02]  /*01b0*/  SHF.R.S32.HI R4, RZ, 0x1f, R7 ;  /* 0x0000001fff047819 */ /* 0x000fe40000011407 */
[----:B------:R-:W-:Y:S02]  /*01c0*/  LOP3.LUT R3, R15, 0xfffffff8, RZ, 0xc0, !PT ;  /* 0xfffffff80f037812 */ /* 0x000fe400078ec0ff */
[----:B------:R-:W-:-:S02]  /*01d0*/  SHF.R.S32.HI R204, RZ, 0x3, R15 ;  /* 0x00000003ffcc7819 */ /* 0x000fc4000001140f */
[----:B------:R-:W-:Y:S01]  /*01e0*/  LEA.HI R4, R4, R10, RZ, 0x3 ;  /* 0x0000000a04047211 */ /* 0x000fe200078f18ff */
[----:B------:R-:W-:Y:S01]  /*01f0*/  IMAD.IADD R3, R6, 0x1, -R3 ;  /* 0x0000000106037824 */ /* 0x000fe200078e0a03 */
[----:B------:R-:W-:Y:S01]  /*0200*/  LEA.HI R14, R9, R6, RZ, 0x4 ;  /* 0x00000006090e7211 */ /* 0x000fe200078f20ff */
[----:B------:R-:W-:Y:S01]  /*0210*/  IMAD.SHL.U32 R203, R204, 0x40, RZ ;  /* 0x00000040cccb7824 */ /* 0x000fe200078e00ff */
[----:B------:R-:W-:Y:S01]  /*0220*/  LOP3.LUT R4, R4, 0xfffffff8, RZ, 0xc0, !PT ;  /* 0xfffffff804047812 */ /* 0x000fe200078ec0ff */
[----:B------:R-:W-:Y:S01]  /*0230*/  IMAD.SHL.U32 R206, R3, 0x8, RZ ;  /* 0x0000000803ce7824 */ /* 0x000fe200078e00ff */
[----:B------:R-:W-:Y:S02]  /*0240*/  SHF.R.S32.HI R2, RZ, 0x4, R14 ;  /* 0x00000004ff027819 */ /* 0x000fe4000001140e */
[----:B------:R-:W-:Y:S01]  /*0250*/  LOP3.LUT R203, R203, 0x1c0, RZ, 0xc0, !PT ;  /* 0x000001c0cbcb7812 */ /* 0x000fe200078ec0ff */
[----:B------:R-:W-:Y:S01]  /*0260*/  IMAD.IADD R4, R10, 0x1, -R4 ;  /* 0x000000010a047824 */ /* 0x000fe200078e0a04 */
[----:B------:R-:W-:Y:S01]  /*0270*/  LEA.HI R0, R14, R2, RZ, 0x1 ;  /* 0x000000020e007211 */ /* 0x000fe200078f08ff */
[----:B------:R-:W-:Y:S01]  /*0280*/  IMAD.SHL.U32 R10, R3, 0x40, RZ ;  /* 0x00000040030a7824 */ /* 0x000fe200078e00ff */
[----:B------:R-:W-:Y:S01]  /*0290*/  LOP3.LUT R5, R203, 0x38, R206, 0xf8, !PT ;  /* 0x00000038cb057812 */ /* 0x000fe200078ef8ce */
[C---:B------:R-:W-:Y:S01]  /*02a0*/  VIADD R210, R206.reuse, 0x40 ;  /* 0x00000040ced27836 */ /* 0x040fe20000000000 */
[----:B------:R-:W-:Y:S01]  /*02b0*/  LEA.HI R8, R9, R6, RZ, 0x5 ;  /* 0x0000000609087211 */ /* 0x000fe200078f28ff */
[----:B------:R-:W-:Y:S01]  /*02c0*/  VIADD R209, R206, 0x80 ;  /* 0x00000080ced17836 */ /* 0x000fe20000000000 */
[----:B------:R-:W-:-:S02]  /*02d0*/  SHF.R.U32.HI R203, RZ, 0x3, R203 ;  /* 0x00000003ffcb7819 */ /* 0x000fc400000116cb */
[----:B------:R-:W-:Y:S02]  /*02e0*/  LOP3.LUT R14, R14, 0xfffffff0, RZ, 0xc0, !PT ;  /* 0xfffffff00e0e7812 */ /* 0x000fe400078ec0ff */
[----:B------:R-:W-:Y:S02]  /*02f0*/  LOP3.LUT R0, R0, 0xfffffffe, RZ, 0xc0, !PT ;  /* 0xfffffffe00007812 */ /* 0x000fe400078ec0ff */
[----:B------:R-:W-:Y:S01]  /*0300*/  LOP3.LUT R12, R4, 0x1, RZ, 0xc0, !PT ;  /* 0x00000001040c7812 */ /* 0x000fe200078ec0ff */
[----:B------:R-:W-:Y:S01]  /*0310*/  IMAD.IADD R14, R6, 0x1, -R14 ;  /* 0x00000001060e7824 */ /* 0x000fe200078e0a0e */
[----:B------:R-:W-:Y:S01]  /*0320*/  LEA.HI R216, R9, R6, RZ, 0x6 ;  /* 0x0000000609d87211 */ /* 0x000fe200078f30ff */
[----:B------:R-:W-:Y:S01]  /*0330*/  IMAD.IADD R0, R2, 0x1, -R0 ;  /* 0x0000000102007824 */ /* 0x000fe200078e0a00 */
[----:B------:R-:W-:Y:S02]  /*0340*/  SHF.R.S32.HI R202, RZ, 0x5, R8 ;  /* 0x00000005ffca7819 */ /* 0x000fe40000011408 */
[----:B------:R-:W-:Y:S01]  /*0350*/  LOP3.LUT R203, R5, R203, RZ, 0x3c, !PT ;  /* 0x000000cb05cb7212 */ /* 0x000fe200078e3cff */
[C---:B------:R-:W-:Y:S01]  /*0360*/  IMAD.SHL.U32 R11, R0.reuse, 0x200, RZ ;  /* 0x00000200000b7824 */ /* 0x040fe200078e00ff */
[C---:B------:R-:W-:Y:S01]  /*0370*/  LOP3.LUT P4, RZ, R3.reuse, 0x4, RZ, 0xc0, !PT ;  /* 0x0000000403ff7812 */ /* 0x040fe2000788c0ff */
[----:B------:R-:W-:Y:S01]  /*0380*/  IMAD.SHL.U32 R195, R0, 0x20, RZ ;  /* 0x0000002000c37824 */ /* 0x000fe200078e00ff */
[----:B------:R-:W-:-:S02]  /*0390*/  LOP3.LUT P3, RZ, R3, 0x2, RZ, 0xc0, !PT ;  /* 0x0000000203ff7812 */ /* 0x000fc4000786c0ff */
[----:B------:R-:W-:Y:S02]  /*03a0*/  LEA.HI R5, R9, R6, RZ, 0x7 ;  /* 0x0000000609057211 */ /* 0x000fe400078f38ff */
[----:B------:R-:W-:Y:S02]  /*03b0*/  ISETP.NE.U32.AND P0, PT, R12, 0x1, PT ;  /* 0x000000010c00780c */ /* 0x000fe40003f05070 */
[----:B------:R-:W-:Y:S02]  /*03c0*/  SHF.R.S32.HI R216, RZ, 0x6, R216 ;  /* 0x00000006ffd87819 */ /* 0x000fe400000114d8 */
[CC--:B------:R-:W-:Y:S02]  /*03d0*/  LEA.HI R2, R8.reuse, R202.reuse, RZ, 0x1 ;  /* 0x000000ca08027211 */ /* 0x0c0fe400078f08ff */
[----:B------:R-:W-:Y:S01]  /*03e0*/  LOP3.LUT R201, R8, 0xffffffe0, RZ, 0xc0, !PT ;  /* 0xffffffe008c97812 */ /* 0x000fe200078ec0ff */
[C---:B------:R-:W-:Y:S01]  /*03f0*/  IMAD R203, R216.reuse, 0x200, R203 ;  /* 0x00000200d8cb7824 */ /* 0x040fe200078e02cb */
[----:B------:R-:W-:Y:S01]  /*0400*/  LOP3.LUT R7, R7, 0x7ffffffc, RZ, 0xc0, !PT ;  /* 0x7ffffffc07077812 */ /* 0x000fe200078ec0ff */
[----:B------:R-:W-:Y:S01]  /*0410*/  IMAD.SHL.U32 R216, R216, 0x8, RZ ;  /* 0x00000008d8d87824 */ /* 0x000fe200078e00ff */
[----:B------:R-:W-:Y:S01]  /*0420*/  SHF.R.S32.HI R196, RZ, 0x1f, R8 ;  /* 0x0000001fffc47819 */ /* 0x000fe20000011408 */
[C---:B------:R-:W-:Y:S01]  /*0430*/  IMAD.IADD R201, R6.reuse, 0x1, -R201 ;  /* 0x0000000106c97824 */ /* 0x040fe200078e0ac9 */
[----:B------:R-:W-:Y:S01]  /*0440*/  SHF.R.S32.HI R5, RZ, 0x7, R5 ;  /* 0x00000007ff057819 */ /* 0x000fe20000011405 */
[----:B------:R-:W-:Y:S01]  /*0450*/  IMAD.IADD R7, R6, 0x1, -R7 ;  /* 0x0000000106077824 */ /* 0x000fe200078e0a07 */
[C---:B------:R-:W-:Y:S01]  /*0460*/  R2P PR, R4.reuse, 0x6 ;  /* 0x0000000604007804 */ /* 0x040fe20000000000 */
[----:B------:R-:W-:Y:S01]  /*0470*/  IMAD.SHL.U32 R4, R4, 0x40, RZ ;  /* 0x0000004004047824 */ /* 0x000fe200078e00ff */
[----:B------:R-:W-:Y:S01]  /*0480*/  SHF.R.S32.HI R3, RZ, 0x1f, R14 ;  /* 0x0000001fff037819 */ /* 0x000fe2000001140e */
[C---:B------:R-:W-:Y:S01]  /*0490*/  IMAD R13, R5.reuse, 0x800, R11 ;  /* 0x00000800050d7824 */ /* 0x040fe200078e020b */
[----:B------:R-:W-:Y:S01]  /*04a0*/  LOP3.LUT R2, R2, 0xfffffffe, RZ, 0xc0, !PT ;  /* 0xfffffffe02027812 */ /* 0x000fe200078ec0ff */
[----:B------:R-:W-:Y:S01]  /*04b0*/  IMAD.SHL.U32 R6, R5, 0x20, RZ ;  /* 0x0000002005067824 */ /* 0x000fe200078e00ff */
[----:B------:R-:W-:-:S02]  /*04c0*/  LEA.HI R196, R196, R202, RZ, 0x2 ;  /* 0x000000cac4c47211 */ /* 0x000fc400078f10ff */
[----:B------:R-:W-:Y:S01]  /*04d0*/  LEA.HI R3, R3, R14, RZ, 0x3 ;  /* 0x0000000e03037211 */ /* 0x000fe200078f18ff */
[----:B------:R-:W-:Y:S01]  /*04e0*/  IMAD.IADD R2, R202, 0x1, -R2 ;  /* 0x00000001ca027824 */ /* 0x000fe200078e0a02 */
[----:B------:R-:W-:Y:S01]  /*04f0*/  LOP3.LUT R5, R4, 0x1c0, RZ, 0xc0, !PT ;  /* 0x000001c004057812 */ /* 0x000fe200078ec0ff */
[----:B------:R-:W-:Y:S01]  /*0500*/  IMAD.SHL.U32 R4, R7, 0x2, RZ ;  /* 0x0000000207047824 */ /* 0x000fe200078e00ff */
[----:B------:R-:W-:Y:S01]  /*0510*/  LOP3.LUT R196, R196, 0xfffffffc, RZ, 0xc0, !PT ;  /* 0xfffffffcc4c47812 */ /* 0x000fe200078ec0ff */
[----:B------:R-:W-:Y:S01]  /*0520*/  IMAD.SHL.U32 R190, R2, 0x10, RZ ;  /* 0x0000001002be7824 */ /* 0x000fe200078e00ff */
[----:B------:R-:W-:Y:S02]  /*0530*/  LOP3.LUT R200, R3, 0xfffffff8, RZ, 0xc0, !PT ;  /* 0xfffffff803c87812 */ /* 0x000fe400078ec0ff */
[----:B------:R-:W-:Y:S01]  /*0540*/  LOP3.LUT R216, R216, 0x18, RZ, 0xc0, !PT ;  /* 0x00000018d8d87812 */ /* 0x000fe200078ec0ff */
[----:B------:R-:W-:Y:S01]  /*0550*/  IMAD.IADD R196, R202, 0x1, -R196 ;  /* 0x00000001cac47824 */ /* 0x000fe200078e0ac4 */
[----:B------:R-:W-:Y:S01]  /*0560*/  LOP3.LUT R198, R6, 0x6, R198, 0xf8, !PT ;  /* 0x0000000606c67812 */ /* 0x000fe200078ef8c6 */
[----:B------:R-:W-:Y:S01]  /*0570*/  IMAD.IADD R200, R14, 0x1, -R200 ;  /* 0x000000010ec87824 */ /* 0x000fe200078e0ac8 */
[----:B------:R-:W-:Y:S01]  /*0580*/  SHF.R.U32.HI R217, RZ, 0x3, R5 ;  /* 0x00000003ffd97819 */ /* 0x000fe20000011605 */
[----:B------:R-:W-:Y:S01]  /*0590*/  IMAD R7, R196, 0x400, R4 ;  /* 0x00000400c4077824 */ /* 0x000fe200078e0204 */
[----:B------:R-:W-:Y:S01]  /*05a0*/  LOP3.LUT R6, R5, 0x20, R6, 0xf8, !PT ;  /* 0x0000002005067812 */ /* 0x000fe200078ef806 */
[----:B------:R-:W-:Y:S01]  /*05b0*/  IMAD R4, R2, 0x400, R4 ;  /* 0x0000040002047824 */ /* 0x000fe200078e0204 */
[----:B------:R-:W-:-:S02]  /*05c0*/  LOP3.LUT R10, R10, 0x1c0, RZ, 0xc0, !PT ;  /* 0x000001c00a0a7812 */ /* 0x000fc400078ec0ff */
[----:B------:R-:W-:Y:S02]  /*05d0*/  LOP3.LUT R195, R216, 0x20, R195, 0xf8, !PT ;  /* 0x00000020d8c37812 */ /* 0x000fe400078ef8c3 */
[----:B------:R-:W-:Y:S01]  /*05e0*/  LOP3.LUT R216, R217, R5, R216, 0x1e, !PT ;  /* 0x00000005d9d87212 */ /* 0x000fe200078e1ed8 */
[----:B------:R-:W-:Y:S01]  /*05f0*/  IMAD.SHL.U32 R5, R200, 0x40, RZ ;  /* 0x00000040c8057824 */ /* 0x000fe200078e00ff */
[----:B------:R-:W-:Y:S02]  /*0600*/  LOP3.LUT R217, R6, R217, RZ, 0x3c, !PT ;  /* 0x000000d906d97212 */ /* 0x000fe400078e3cff */
[----:B------:R-:W-:Y:S01]  /*0610*/  LOP3.LUT R194, R10, 0x8, R15, 0xf8, !PT ;  /* 0x000000080ac27812 */ /* 0x000fe200078ef80f */
[----:B------:R-:W-:Y:S01]  /*0620*/  IMAD.IADD R216, R4, 0x1, R216 ;  /* 0x0000000104d87824 */ /* 0x000fe200078e02d8 */
[----:B------:R-:W-:Y:S01]  /*0630*/  LOP3.LUT R190, R10, 0x10, R190, 0xf8, !PT ;  /* 0x000000100abe7812 */ /* 0x000fe200078ef8be */
[----:B------:R-:W-:Y:S01]  /*0640*/  IMAD.IADD R217, R7, 0x1, R217 ;  /* 0x0000000107d97824 */ /* 0x000fe200078e02d9 */
[----:B------:R-:W-:Y:S01]  /*0650*/  SHF.R.U32.HI R10, RZ, 0x3, R10 ;  /* 0x00000003ff0a7819 */ /* 0x000fe2000001160a */
[----:B------:R-:W-:Y:S01]  /*0660*/  IMAD.SHL.U32 R7, R0, 0x8, RZ ;  /* 0x0000000800077824 */ /* 0x000fe200078e00ff */
[----:B------:R-:W-:-:S02]  /*0670*/  SHF.R.S32.HI R6, RZ, 0x1f, R201 ;  /* 0x0000001fff067819 */ /* 0x000fc400000114c9 */
[----:B------:R-:W-:Y:S02]  /*0680*/  LOP3.LUT R194, R194, R10, RZ, 0x3c, !PT ;  /* 0x0000000ac2c27212 */ /* 0x000fe400078e3cff */
[----:B------:R-:W-:Y:S01]  /*0690*/  LEA.HI R0, R6, R201, RZ, 0x2 ;  /* 0x000000c906007211 */ /* 0x000fe200078f10ff */
[----:B------:R-:W-:Y:S01]  /*06a0*/  IMAD.SHL.U32 R6, R3, 0x40, RZ ;  /* 0x0000004003067824 */ /* 0x000fe200078e00ff */
[----:B------:R-:W-:Y:S01]  /*06b0*/  LOP3.LUT R5, R5, 0x1c0, RZ, 0xc0, !PT ;  /* 0x000001c005057812 */ /* 0x000fe200078ec0ff */
[----:B------:R-:W-:Y:S01]  /*06c0*/  IMAD.IADD R194, R13, 0x1, R194 ;  /* 0x000000010dc27824 */ /* 0x000fe200078e02c2 */
[----:B------:R-:W-:Y:S02]  /*06d0*/  SHF.R.S32.HI R199, RZ, 0x2, R0 ;  /* 0x00000002ffc77819 */ /* 0x000fe40000011400 */
[----:B------:R-:W-:Y:S01]  /*06e0*/  SHF.R.U32.HI R189, RZ, 0x3, R5 ;  /* 0x00000003ffbd7819 */ /* 0x000fe20000011605 */
[----:B------:R-:W-:Y:S01]  /*06f0*/  IMAD.SHL.U32 R194, R194, 0x2, RZ ;  /* 0x00000002c2c27824 */ /* 0x000fe200078e00ff */
[----:B------:R-:W-:Y:S01]  /*0700*/  LOP3.LUT R3, R5, 0x8, R7, 0xf8, !PT ;  /* 0x0000000805037812 */ /* 0x000fe200078ef807 */
[----:B------:R-:W-:Y:S01]  /*0710*/  IMAD R199, R196, 0x10, R199 ;  /* 0x00000010c4c77824 */ /* 0x000fe200078e02c7 */
[----:B------:R-:W-:Y:S01]  /*0720*/  LOP3.LUT R0, R6, 0xfffffe00, RZ, 0xc0, !PT ;  /* 0xfffffe0006007812 */ /* 0x000fe200078ec0ff */
[----:B------:R-:W-:Y:S01]  /*0730*/  VIADD R192, R194, UR6 ;  /* 0x00000006c2c07c36 */ /* 0x000fe20008000000 */
[----:B------:R-:W-:-:S02]  /*0740*/  LOP3.LUT R190, R190, 0x8, R15, 0xf8, !PT ;  /* 0x00000008bebe7812 */ /* 0x000fc400078ef80f */
[----:B------:R-:W-:Y:S01]  /*0750*/  LOP3.LUT R195, R189, R195, R5, 0x1e, !PT ;  /* 0x000000c3bdc37212 */ /* 0x000fe200078e1e05 */
[--C-:B------:R-:W-:Y:S01]  /*0760*/  IMAD R196, R196, 0x400, R0.reuse ;  /* 0x00000400c4c47824 */ /* 0x100fe200078e0200 */
[----:B------:R-:W-:Y:S01]  /*0770*/  LOP3.LUT R189, R3, R189, RZ, 0x3c, !PT ;  /* 0x000000bd03bd7212 */ /* 0x000fe200078e3cff */
[----:B------:R-:W-:Y:S01]  /*0780*/  IMAD R2, R2, 0x400, R0 ;  /* 0x0000040002027824 */ /* 0x000fe200078e0200 */
[----:B------:R-:W-:Y:S02]  /*0790*/  LOP3.LUT R190, R11, R190, R10, 0xf6, !PT ;  /* 0x000000be0bbe7212 */ /* 0x000fe400078ef60a */
        /* <DEDUP_REMOVED lines=16> */
[----:B------:R-:W-:Y:S01]  /*08a0*/  SHF.R.S32.HI R205, RZ, 0x1f, R204 ;  /* 0x0000001fffcd7819 */ /* 0x000fe200000114cc */
[C---:B------:R-:W-:Y:S01]  /*08b0*/  VIADD R218, R216.reuse, 0x40 ;  /* 0x00000040d8da7836 */ /* 0x040fe20000000000 */
[----:B------:R-:W-:Y:S01]  /*08c0*/  LEA R213, R203, UR5, 0x1 ;  /* 0x00000005cbd57c11 */ /* 0x000fe2000f8e08ff */
[----:B------:R-:W-:Y:S01]  /*08d0*/  IMAD.IADD R191, R193, 0x1, R191 ;  /* 0x00000001c1bf7824 */ /* 0x000fe200078e02bf */
[----:B------:R-:W-:Y:S01]  /*08e0*/  SHF.L.U64.HI R212, R199, 0x2, R212 ;  /* 0x00000002c7d47819 */ /* 0x000fe200000102d4 */
[----:B------:R-:W-:Y:S01]  /*08f0*/  @P2 VIADD R218, R216, 0xffffffc0 ;  /* 0xffffffc0d8da2836 */ /* 0x000fe20000000000 */
[----:B------:R-:W-:Y:S01]  /*0900*/  LEA R189, R189, UR4, 0x1 ;  /* 0x00000004bdbd7c11 */ /* 0x000fe2000f8e08ff */
[----:B---34-:R-:W-:-:S07]  /*0910*/  IMAD.IADD R224, R224, 0x1, R219 ;  /* 0x00000001e0e07824 */ /* 0x018fce00078e02db */
.L_x_424:
[----:B------:R-:W1:Y:S01]  /*0920*/  LDC.64 R4, c[0x0][0x2f0] ;  /* 0x0000bc00ff047b82 */ /* 0x000e620000000a00 */
[C---:B------:R-:W-:Y:S01]  /*0930*/  IMAD.SHL.U32 R7, R208.reuse, 0x4, RZ ;  /* 0x00000004d0077824 */ /* 0x040fe200078e00ff */
[----:B--2---:R-:W-:Y:S01]  /*0940*/  SHF.R.S32.HI R15, RZ, 0x1f, R208 ;  /* 0x0000001fff0f7819 */ /* 0x004fe200000114d0 */
        /* <DEDUP_REMOVED lines=44> */
.L_x_378:
        /* <DEDUP_REMOVED lines=23> */
[----:B------:R-:W2:Y:S01]  /*0d80*/  LDC R22, c[0x0][0x270] ;  /* 0x00009c00ff167b82 */ /* 0x000ea20000000800 */
[----:B------:R-:W-:-:S04]  /*0d90*/  IMAD.WIDE.U32 R12, R208, R4, RZ ;  /* 0x00000004d00c7225 */ /* 0x000fc800078e00ff */
[C---:B------:R-:W-:Y:S01]  /*0da0*/  IMAD R5, R208.reuse, R5, R11 ;  /* 0x00000005d0057224 */ /* 0x040fe200078e020b */
[----:B----4-:R-:W-:Y:S02]  /*0db0*/  SHF.R.S32.HI R11, RZ, 0x1f, R29 ;  /* 0x0000001fff0b7819 */ /* 0x010fe4000001141d */
[----:B------:R-:W1:Y:S01]  /*0dc0*/  LDC.U8 R4, c[0x0][0x3d8] ;  /* 0x0000f600ff047b82 */ /* 0x000e620000000000 */
[----:B------:R-:W-:Y:S01]  /*0dd0*/  IMAD.WIDE.U32 R34, R208, R29, RZ ;  /* 0x0000001dd0227225 */ /* 0x000fe200078e00ff */
[----:B-----5:R-:W4:Y:S01]  /*0de0*/  MUFU.RCP R2, R2 ;  /* 0x0000000200027308 */ /* 0x020f220000001000 */
[----:B------:R-:W-:Y:S02]  /*0df0*/  IADD3 R27, R13, R5, RZ ;  /* 0x000000050d1b7210 */ /* 0x000fe40007ffe0ff */
[----:B------:R-:W-:-:S03]  /*0e00*/  @P1 IADD3 R5, R241, R242, RZ ;  /* 0x000000f2f1051210 */ /* 0x000fc60007ffe0ff */
[----:B------:R-:W5:Y:S01]  /*0e10*/  LDC R33, c[0x0][0x2c4] ;  /* 0x0000b100ff217b82 */ /* 0x000f620000000800 */
[----:B--2---:R-:W-:Y:S01]  /*0e20*/  IMAD.WIDE R40, R23, R22, RZ ;  /* 0x0000001617287225 */ /* 0x004fe200078e02ff */
[----:B----4-:R-:W-:-:S03]  /*0e30*/  IADD3 R2, R2, 0xffffffe, RZ ;  /* 0x0ffffffe02027810 */ /* 0x010fc60007ffe0ff */
[----:B------:R-:W-:Y:S01]  /*0e40*/  IMAD.WIDE.U32 R30, R40, R19, RZ ;  /* 0x00000013281e7225 */ /* 0x000fe200078e00ff */
[----:B------:R-:W2:Y:S03]  /*0e50*/  F2I.FTZ.U32.TRUNC.NTZ R3, R2 ;  /* 0x0000000200037305 */ /* 0x000ea6000021f000 */
        /* <DEDUP_REMOVED lines=8> */
[----:B------:R-:W4:Y:S03]  /*0ee0*/  @P1 LDC.64 R6, c[0x0][0x250] ;  /* 0x00009400ff061b82 */ /* 0x000f260000000a00 */
        /* <DEDUP_REMOVED lines=13> */
[----:B----4-:R-:W-:-:S02]  /*0fc0*/  @P1 IMAD R17, R5, R7, RZ ;  /* 0x0000000705111224 */ /* 0x010fc400078e02ff */
[----:B------:R-:W-:Y:S01]  /*0fd0*/  @P1 IMAD.WIDE.U32 R12, R5, R6, RZ ;  /* 0x00000006050c1225 */ /* 0x000fe200078e00ff */
[----:B------:R-:W-:-:S03]  /*0fe0*/  IADD3 R5, R35, R9, RZ ;  /* 0x0000000923057210 */ /* 0x000fc60007ffe0ff */
[----:B------:R-:W-:Y:S01]  /*0ff0*/  @P2 IMAD.IADD R27, R25, 0x1, R10 ;  /* 0x00000001191b2824 */ /* 0x000fe200078e020a */
[----:B------:R-:W-:Y:S01]  /*1000*/  @P3 IADD3 R16, R16, 0x1, RZ ;  /* 0x0000000110103810 */ /* 0x000fe20007ffe0ff */
[----:B------:R-:W2:Y:S01]  /*1010*/  @!P2 LDC.64 R10, c[0x0][0x418] ;  /* 0x00010600ff0aab82 */ /* 0x000ea20000000a00 */
[----:B-1----:R-:W-:Y:S01]  /*1020*/  ISETP.NE.AND P3, PT, R4, RZ, PT ;  /* 0x000000ff0400720c */ /* 0x002fe20003f65270 */
[C---:B------:R-:W-:Y:S01]  /*1030*/  IMAD R24, R40.reuse, R5, R24 ;  /* 0x0000000528187224 */ /* 0x040fe200078e0218 */
[----:B------:R-:W-:Y:S01]  /*1040*/  @P1 IADD3 R17, R13, R17, RZ ;  /* 0x000000110d111210 */ /* 0x000fe20007ffe0ff */
[----:B------:R-:W-:Y:S01]  /*1050*/  IMAD.WIDE.U32 R34, R40, R34, RZ ;  /* 0x0000002228227225 */ /* 0x000fe200078e00ff */
[----:B------:R-:W-:-:S03]  /*1060*/  @P1 MOV R18, R12 ;  /* 0x0000000c00121202 */ /* 0x000fc60000000f00 */
[----:B------:R-:W1:Y:S01]  /*1070*/  @P2 LDC.64 R12, c[0x0][0x420] ;  /* 0x00010800ff0c2b82 */ /* 0x000e620000000a00 */
[----:B------:R-:W-:Y:S01]  /*1080*/  IMAD R4, R41, R19, RZ ;  /* 0x0000001329047224 */ /* 0x000fe200078e02ff */
[----:B------:R-:W-:Y:S01]  /*1090*/  IADD3 R24, R35, R24, RZ ;  /* 0x0000001823187210 */ /* 0x000fe20007ffe0ff */
[----:B------:R-:W-:Y:S01]  /*10a0*/  @!P0 IMAD.MOV R16, RZ, RZ, -R16 ;  /* 0x000000ffff108224 */ /* 0x000fe200078e0a10 */
[----:B------:R-:W-:Y:S02]  /*10b0*/  @!P5 LOP3.LUT R16, RZ, R8, RZ, 0x33, !PT ;  /* 0x00000008ff10d212 */ /* 0x000fe400078e33ff */
[----:B------:R-:W-:Y:S01]  /*10c0*/  @P2 IADD3 R24, R31, R4, RZ ;  /* 0x000000041f182210 */ /* 0x000fe20007ffe0ff */
[----:B-----5:R-:W-:Y:S01]  /*10d0*/  @P3 IMAD R39, R208, R33, RZ ;  /* 0x00000021d0273224 */ /* 0x020fe200078e02ff */
[----:B------:R-:W3:Y:S01]  /*10e0*/  LDC.64 R4, c[0x0][0x488] ;  /* 0x00012200ff047b82 */ /* 0x000ee20000000a00 */
[----:B------:R-:W-:Y:S02]  /*10f0*/  SEL R25, R34, R30, !P2 ;  /* 0x0000001e22197207 */ /* 0x000fe40005000000 */
[----:B------:R-:W-:-:S02]  /*1100*/  SHF.L.U64.HI R35, R208, 0x7, R15 ;  /* 0x00000007d0237819 */ /* 0x000fc4000001020f */
[----:B------:R-:W-:Y:S02]  /*1110*/  IADD3 R38, P0, R26, R38, RZ ;  /* 0x000000261a267210 */ /* 0x000fe40007f1e0ff */
[----:B------:R-:W-:Y:S01]  /*1120*/  SEL R35, R35, RZ, P4 ;  /* 0x000000ff23237207 */ /* 0x000fe20002000000 */
[----:B------:R-:W4:Y:S01]  /*1130*/  @P3 LDC R32, c[0x0][0x2e4] ;  /* 0x0000b900ff203b82 */ /* 0x000f220000000800 */
[-C--:B--2---:R-:W-:Y:S01]  /*1140*/  @!P2 IMAD R31, R15, R10.reuse, RZ ;  /* 0x0000000a0f1fa224 */ /* 0x084fe200078e02ff */
[----:B------:R-:W-:Y:S01]  /*1150*/  SHF.R.S32.HI R30, RZ, 0x1f, R26 ;  /* 0x0000001fff1e7819 */ /* 0x000fe2000001141a */
[----:B------:R-:W-:-:S03]  /*1160*/  @!P2 IMAD.WIDE.U32 R42, R208, R10, RZ ;  /* 0x0000000ad02aa225 */ /* 0x000fc600078e00ff */
[----:B------:R-:W-:Y:S02]  /*1170*/  IADD3.X R35, R30, R35, RZ, P0, !PT ;  /* 0x000000231e237210 */ /* 0x000fe400007fe4ff */
[----:B------:R-:W2:Y:S01]  /*1180*/  @P1 LDC.64 R8, c[0x0][0x248] ;  /* 0x00009200ff081b82 */ /* 0x000ea20000000a00 */
[----:B-1----:R-:W-:-:S04]  /*1190*/  @P2 IMAD.WIDE.U32 R36, R19, R12, RZ ;  /* 0x0000000c13242225 */ /* 0x002fc800078e00ff */
[----:B------:R-:W-:Y:S02]  /*11a0*/  @!P2 IMAD R12, R208, R11, R31 ;  /* 0x0000000bd00ca224 */ /* 0x000fe400078e021f */
[-C--:B------:R-:W-:Y:S01]  /*11b0*/  IMAD R11, R41, R38.reuse, RZ ;  /* 0x00000026290b7224 */ /* 0x080fe200078e02ff */
[----:B------:R-:W1:Y:S01]  /*11c0*/  LDC.U8 R34, c[0x0][0x480] ;  /* 0x00012000ff227b82 */ /* 0x000e620000000000 */
[----:B------:R-:W-:Y:S01]  /*11d0*/  @P2 IMAD R31, R19, R13, R37 ;  /* 0x0000000d131f2224 */ /* 0x000fe200078e0225 */
[----:B------:R-:W-:Y:S01]  /*11e0*/  @P3 SEL R13, R39, R19, !P2 ;  /* 0x00000013270d3207 */ /* 0x000fe20005000000 */
[----:B------:R-:W-:Y:S01]  /*11f0*/  IMAD.WIDE.U32 R38, R40, R38, RZ ;  /* 0x0000002628267225 */ /* 0x000fe200078e00ff */
[----:B------:R-:W-:-:S03]  /*1200*/  @!P2 IADD3 R31, R43, R12, RZ ;  /* 0x0000000c2b1fa210 */ /* 0x000fc60007ffe0ff */
[----:B------:R-:W-:Y:S02]  /*1210*/  IMAD R11, R40, R35, R11 ;  /* 0x00000023280b7224 */ /* 0x000fe400078e020b */
[----:B---3--:R-:W-:-:S04]  /*1220*/  IMAD.WIDE.U32 R40, R20, R4, RZ ;  /* 0x0000000414287225 */ /* 0x008fc800078e00ff */
[----:B------:R-:W-:Y:S02]  /*1230*/  @P1 IMAD.IADD R4, R241, 0x1, R242 ;  /* 0x00000001f1041824 */ /* 0x000fe400078e02f2 */
[----:B------:R-:W-:Y:S01]  /*1240*/  @P2 IMAD.MOV.U32 R10, RZ, RZ, R36 ;  /* 0x000000ffff0a2224 */ /* 0x000fe200078e0024 */
[----:B------:R-:W-:Y:S01]  /*1250*/  @!P2 MOV R10, R42 ;  /* 0x0000002a000aa202 */ /* 0x000fe20000000f00 */
[----:B----4-:R-:W-:Y:S02]  /*1260*/  @P3 IMAD R32, R214, R32, R13 ;  /* 0x00000020d6203224 */ /* 0x010fe400078e020d */
[----:B------:R-:W-:Y:S02]  /*1270*/  @!P3 IMAD R12, R208, R22, R214 ;  /* 0x00000016d00cb224 */ /* 0x000fe400078e02d6 */
[----:B------:R-:W-:Y:S02]  /*1280*/  IMAD R5, R20, R5, R41 ;  /* 0x0000000514057224 */ /* 0x000fe400078e0229 */
[----:B------:R-:W-:Y:S01]  /*1290*/  IMAD R36, R214, R23, RZ ;  /* 0x00000017d6247224 */ /* 0x000fe200078e02ff */
[----:B-1----:R-:W-:Y:S01]  /*12a0*/  ISETP.NE.AND P0, PT, R34, RZ, PT ;  /* 0x000000ff2200720c */ /* 0x002fe20003f05270 */
[----:B--2---:R-:W-:-:S02]  /*12b0*/  @P1 IMAD R13, R4, R9, RZ ;  /* 0x00000009040d1224 */ /* 0x004fc400078e02ff */
[----:B------:R-:W-:Y:S01]  /*12c0*/  @P1 IMAD.WIDE.U32 R42, R4, R8, RZ ;  /* 0x00000008042a1225 */ /* 0x000fe200078e00ff */
[----:B------:R-:W-:Y:S02]  /*12d0*/  SEL R34, R40, RZ, P0 ;  /* 0x000000ff28227207 */ /* 0x000fe40000000000 */
[----:B------:R-:W-:Y:S01]  /*12e0*/  SHF.R.S32.HI R35, RZ, 0x1f, R36 ;  /* 0x0000001fff237819 */ /* 0x000fe20000011424 */
[----:B------:R-:W-:Y:S01]  /*12f0*/  @!P3 IMAD R32, R12, R33, RZ ;  /* 0x000000210c20b224 */ /* 0x000fe200078e02ff */
[----:B------:R-:W-:Y:S02]  /*1300*/  SHF.R.S32.HI R12, RZ, 0x1f, R14 ;  /* 0x0000001fff0c7819 */ /* 0x000fe4000001140e */
        /* <DEDUP_REMOVED lines=16> */
.L_x_380:
        /* <DEDUP_REMOVED lines=13> */
.L_x_381:
        /* <DEDUP_REMOVED lines=10> */
.L_x_382:
[----:B------:R-:W-:-:S04]  /*1580*/  IMAD R4, R208, R22, R214 ;  /* 0x00000016d0047224 */ /* 0x000fc800078e02d6 */
[----:B------:R-:W-:-:S07]  /*1590*/  IMAD R29, R4, R29, RZ ;  /* 0x0000001d041d7224 */ /* 0x000fce00078e02ff */
.L_x_383:
[----:B------:R-:W1:Y:S01]  /*15a0*/  LDC.64 R4, c[0x0][0x420] ;  /* 0x00010800ff047b82 */ /* 0x000e620000000a00 */
[----:B------:R-:W-:Y:S01]  /*15b0*/  IMAD R22, R23, R22, RZ ;  /* 0x0000001617167224 */ /* 0x000fe200078e02ff */
[----:B------:R-:W-:Y:S01]  /*15c0*/  SHF.R.S32.HI R207, RZ, 0x1f, R206 ;  /* 0x0000001fffcf7819 */ /* 0x000fe200000114ce */
[----:B------:R-:W-:Y:S01]  /*15d0*/  ULDC.64 UR6, c[0x0][0x428] ;  /* 0x00010a0000067ab9 */ /* 0x000fe20000000a00 */
[C---:B------:R-:W-:Y:S01]  /*15e0*/  IMAD.IADD R29, R26.reuse, 0x1, R29 ;  /* 0x000000011a1d7824 */ /* 0x040fe200078e021d */
[----:B------:R-:W-:Y:S01]  /*15f0*/  IADD3 R32, R26, R32, RZ ;  /* 0x000000201a207210 */ /* 0x000fe20007ffe0ff */
[----:B------:R-:W-:Y:S01]  /*1600*/  IMAD.SHL.U32 R19, R22, 0x40, RZ ;  /* 0x0000004016137824 */ /* 0x000fe200078e00ff */
[----:B------:R-:W-:Y:S01]  /*1610*/  ULDC.64 UR8, c[0x0][0x258] ;  /* 0x0000960000087ab9 */ /* 0x000fe20000000a00 */
[----:B------:R-:W-:Y:S01]  /*1620*/  IMAD R23, R202, R22, R201 ;  /* 0x00000016ca177224 */ /* 0x000fe200078e02c9 */
[----:B------:R-:W-:Y:S01]  /*1630*/  BSSY B1, `(.L_x_379) ;  /* 0x0000741000017945 */ /* 0x000fe20003800000 */
[----:B------:R-:W-:-:S02]  /*1640*/  LEA.HI.SX32 R21, R21, 0xffffffff, 0x1a ;  /* 0xffffffff15157811 */ /* 0x000fc400078fd2ff */
[----:B------:R-:W-:Y:S02]  /*1650*/  IADD3 R36, P2, P1, R38, R19, R36 ;  /* 0x0000001326247210 */ /* 0x000fe4000795e024 */
[----:B------:R-:W-:Y:S02]  /*1660*/  IADD3 R38, P3, R206, R10, RZ ;  /* 0x0000000ace267210 */ /* 0x000fe40007f7e0ff */
[----:B------:R-:W-:Y:S02]  /*1670*/  SHF.R.S32.HI R19, RZ, 0x1f, R19 ;  /* 0x0000001fff137819 */ /* 0x000fe40000011413 */
[----:B------:R-:W-:Y:S02]  /*1680*/  IADD3.X R39, R207, R31, RZ, P3, !PT ;  /* 0x0000001fcf277210 */ /* 0x000fe40001ffe4ff */
[----:B------:R-:W-:Y:S02]  /*1690*/  IADD3 R10, P3, R204, R26, RZ ;  /* 0x0000001acc0a7210 */ /* 0x000fe40007f7e0ff */
[----:B------:R-:W-:Y:S01]  /*16a0*/  IADD3.X R19, R37, R19, R35, P2, P1 ;  /* 0x0000001325137210 */ /* 0x000fe200017e2423 */
[----:B-1----:R-:W-:Y:S01]  /*16b0*/  IMAD R31, R30, R4, RZ ;  /* 0x000000041e1f7224 */ /* 0x002fe200078e02ff */
[----:B------:R-:W-:Y:S01]  /*16c0*/  IADD3 R25, P2, P1, R34, R36, R25 ;  /* 0x0000002422197210 */ /* 0x000fe2000795e019 */
[C---:B------:R-:W-:Y:S01]  /*16d0*/  IMAD.WIDE.U32 R38, R26.reuse, R4, R38 ;  /* 0x000000041a267225 */ /* 0x040fe200078e0026 */
[----:B------:R-:W1:Y:S02]  /*16e0*/  LDC.64 R34, c[0x0][0x478] ;  /* 0x00011e00ff227b82 */ /* 0x000e640000000a00 */
[----:B------:R-:W-:Y:S01]  /*16f0*/  IADD3.X R19, R33, R19, R24, P2, P1 ;  /* 0x0000001321137210 */ /* 0x000fe200017e2418 */
[----:B------:R-:W-:Y:S01]  /*1700*/  IMAD R22, R26, R5, R31 ;  /* 0x000000051a167224 */ /* 0x000fe200078e021f */
[----:B------:R-:W-:Y:S01]  /*1710*/  IADD3 R25, P1, R23, R25, RZ ;  /* 0x0000001917197210 */ /* 0x000fe20007f3e0ff */
[----:B------:R-:W-:Y:S01]  /*1720*/  IMAD.X R30, R205, 0x1, R30, P3 ;  /* 0x00000001cd1e7824 */ /* 0x000fe200018e061e */
[----:B------:R-:W-:Y:S01]  /*1730*/  ISETP.GE.AND P3, PT, R222, 0x1, PT ;  /* 0x00000001de00780c */ /* 0x000fe20003f66270 */
[----:B------:R-:W-:Y:S01]  /*1740*/  IMAD.WIDE.U32 R40, R10, R2, R206 ;  /* 0x000000020a287225 */ /* 0x000fe200078e00ce */
[----:B------:R-:W-:-:S02]  /*1750*/  IADD3 R39, R39, R22, RZ ;  /* 0x0000001627277210 */ /* 0x000fc40007ffe0ff */
[----:B------:R-:W-:Y:S01]  /*1760*/  LEA.HI.X.SX32 R23, R23, R19, 0x1, P1 ;  /* 0x0000001317177211 */ /* 0x000fe200008f0eff */
[----:B------:R-:W-:Y:S01]  /*1770*/  IMAD R22, R30, R2, RZ ;  /* 0x000000021e167224 */ /* 0x000fe200078e02ff */
[----:B------:R-:W-:Y:S01]  /*1780*/  IADD3 R26, P2, R28, R40, RZ ;  /* 0x000000281c1a7210 */ /* 0x000fe20007f5e0ff */
[----:B------:R-:W2:Y:S01]  /*1790*/  LDC.64 R30, c[0x0][0x2b0] ;  /* 0x0000ac00ff1e7b82 */ /* 0x000ea20000000a00 */
        /* <DEDUP_REMOVED lines=15> */
[----:B------:R-:W-:Y:S01]  /*1890*/  IMAD R22, R204, R5, R22 ;  /* 0x00000005cc167224 */ /* 0x000fe200078e0216 */
        /* <DEDUP_REMOVED lines=12> */
[C---:B------:R-:W-:Y:S02]  /*1960*/  VIADD R21, R204.reuse, 0x20 ;  /* 0x00000020cc157836 */ /* 0x040fe40000000000 */
        /* <DEDUP_REMOVED lines=31> */
.L_x_386:
[----:B------:R-:W-:Y:S05]  /*1b60*/  BSYNC B0 ;  /* 0x0000000000007941 */ /* 0x000fea0003800000 */
.L_x_385:
        /* <DEDUP_REMOVED lines=42> */
.L_x_388:
[----:B------:R-:W-:Y:S05]  /*1e10*/  BSYNC B0 ;  /* 0x0000000000007941 */ /* 0x000fea0003800000 */
.L_x_387:
        /* <DEDUP_REMOVED lines=16> */
.L_x_390:
        /* <DEDUP_REMOVED lines=29> */
.L_x_391:
[----:B------:R-:W-:Y:S05]  /*20f0*/  BSYNC B0 ;  /* 0x0000000000007941 */ /* 0x000fea0003800000 */
.L_x_389:
        /* <DEDUP_REMOVED lines=17> */
.L_x_393:
        /* <DEDUP_REMOVED lines=37> */
.L_x_394:
[----:B------:R-:W-:Y:S05]  /*2460*/  BSYNC B0 ;  /* 0x0000000000007941 */ /* 0x000fea0003800000 */
.L_x_392:
[----:B-1----:R-:W-:Y:S01]  /*2470*/  IMAD R2, R211, -0x40, R240 ;  /* 0xffffffc0d3027824 */ /* 0x002fe200078e02f0 */
[----:B------:R-:W-:Y:S01]  /*2480*/  ULDC.64 UR6, c[0x0][0x260] ;  /* 0x0000980000067ab9 */ /* 0x000fe20000000a00 */
[--C-:B------:R-:W-:Y:S01]  /*2490*/  IMAD.WIDE.U32 R4, R14, R8, R206.reuse ;  /* 0x000000080e047225 */ /* 0x100fe200078e00ce */
[----:B------:R-:W-:Y:S02]  /*24a0*/  BSSY B0, `(.L_x_395) ;  /* 0x0000037000007945 */ /* 0x000fe40003800000 */
[----:B------:R-:W-:Y:S01]  /*24b0*/  ISETP.GE.AND P6, PT, R204, R2, PT ;  /* 0x00000002cc00720c */ /* 0x000fe20003fc6270 */
[----:B------:R-:W-:Y:S01]  /*24c0*/  IMAD R3, R12, R8, RZ ;  /* 0x000000080c037224 */ /* 0x000fe200078e02ff */
[----:B------:R-:W-:Y:S01]  /*24d0*/  IADD3 R4, P0, R20, R4, RZ ;  /* 0x0000000414047210 */ /* 0x000fe20007f1e0ff */
[----:B------:R-:W-:Y:S01]  /*24e0*/  IMAD.WIDE.U32 R22, R14, R6, R206 ;  /* 0x000000060e167225 */ /* 0x000fe200078e00ce */
[----:B------:R-:W-:-:S03]  /*24f0*/  ISETP.GE.AND P5, PT, R21, R2, PT ;  /* 0x000000021500720c */ /* 0x000fc60003fa6270 */
[----:B------:R-:W-:Y:S02]  /*2500*/  IMAD R3, R14, R9, R3 ;  /* 0x000000090e037224 */ /* 0x000fe400078e0203 */
[----:B------:R-:W-:-:S03]  /*2510*/  IMAD R12, R12, R6, RZ ;  /* 0x000000060c0c7224 */ /* 0x000fc600078e02ff */
[----:B------:R-:W-:Y:S01]  /*2520*/  IADD3.X R5, R13, R5, R3, P0, !PT ;  /* 0x000000050d057210 */ /* 0x000fe200007fe403 */
[----:B------:R1:W-:Y:S01]  /*2530*/  @P6 STS.128 [R213+0x12000], RZ ;  /* 0x012000ffd5006388 */ /* 0x0003e20000000c00 */
[----:B------:R-:W-:Y:S01]  /*2540*/  IMAD R3, R11, UR6, RZ ;  /* 0x000000060b037c24 */ /* 0x000fe2000f8e02ff */
[----:B------:R-:W-:Y:S01]  /*2550*/  IADD3 R20, P0, R18, R22, RZ ;  /* 0x0000001612147210 */ /* 0x000fe20007f1e0ff */
[----:B------:R-:W-:Y:S01]  /*2560*/  IMAD R2, R14, R7, R12 ;  /* 0x000000070e027224 */ /* 0x000fe200078e020c */
[----:B------:R1:W-:Y:S01]  /*2570*/  @P6 STS.128 [R213+0x14000], RZ ;  /* 0x014000ffd5006388 */ /* 0x0003e20000000c00 */
[C---:B------:R-:W-:Y:S02]  /*2580*/  IMAD R3, R16.reuse, UR7, R3 ;  /* 0x0000000710037c24 */ /* 0x040fe4000f8e0203 */
[----:B------:R-:W-:Y:S01]  /*2590*/  IMAD.WIDE.U32 R18, R16, UR6, R4 ;  /* 0x0000000610127c25 */ /* 0x000fe2000f8e0004 */
[----:B------:R1:W-:Y:S01]  /*25a0*/  @P6 STS.128 [R213+0x16000], RZ ;  /* 0x016000ffd5006388 */ /* 0x0003e20000000c00 */
[----:B------:R-:W-:-:S03]  /*25b0*/  IADD3.X R21, R17, R23, R2, P0, !PT ;  /* 0x0000001711157210 */ /* 0x000fc600007fe402 */
        /* <DEDUP_REMOVED lines=37> */
.L_x_396:
[----:B------:R-:W-:Y:S05]  /*2810*/  BSYNC B0 ;  /* 0x0000000000007941 */ /* 0x000fea0003800000 */
.L_x_395:
        /* <DEDUP_REMOVED lines=41> */
.L_x_398:
[----:B------:R-:W-:Y:S05]  /*2ab0*/  BSYNC B0 ;  /* 0x0000000000007941 */ /* 0x000fea0003800000 */
.L_x_397:
[----:B------:R1:W-:Y:S01]  /*2ac0*/  @P6 STS.128 [R213+0x18000], RZ ;  /* 0x018000ffd5006388 */ /* 0x0003e20000000c00 */
[----:B------:R-:W-:Y:S01]  /*2ad0*/  ULDC.64 UR6, c[0x0][0x268] ;  /* 0x00009a0000067ab9 */ /* 0x000fe20000000a00 */
[----:B------:R-:W-:Y:S01]  /*2ae0*/  BSSY B0, `(.L_x_399) ;  /* 0x000002b000007945 */ /* 0x000fe20003800000 */
[----:B------:R-:W-:Y:S01]  /*2af0*/  IMAD R11, R11, UR6, RZ ;  /* 0x000000060b0b7c24 */ /* 0x000fe2000f8e02ff */
[----:B------:R1:W-:Y:S01]  /*2b00*/  @P6 STS.128 [R213+0x1a000], RZ ;  /* 0x01a000ffd5006388 */ /* 0x0003e20000000c00 */
[----:B------:R-:W-:-:S03]  /*2b10*/  IMAD.WIDE.U32 R20, R16, UR6, R20 ;  /* 0x0000000610147c25 */ /* 0x000fc6000f8e0014 */
[----:B------:R1:W-:Y:S01]  /*2b20*/  @P6 STS.128 [R213+0x1c000], RZ ;  /* 0x01c000ffd5006388 */ /* 0x0003e20000000c00 */
[----:B------:R-:W-:-:S05]  /*2b30*/  IMAD R8, R16, UR7, R11 ;  /* 0x0000000710087c24 */ /* 0x000fca000f8e020b */
        /* <DEDUP_REMOVED lines=12> */
[----:B-1----:R-:W1:Y:S01]  /*2c00*/  @!P4 LDC.64 R4, c[0x0][0x220] ;  /* 0x00008800ff04cb82 */ /* 0x002e620000000a00 */
        /* <DEDUP_REMOVED lines=24> */
.L_x_400:
[----:B------:R-:W-:Y:S05]  /*2d90*/  BSYNC B0 ;  /* 0x0000000000007941 */ /* 0x000fea0003800000 */
.L_x_399:
        /* <DEDUP_REMOVED lines=42> */
.L_x_402:
[----:B------:R-:W-:Y:S05]  /*3040*/  BSYNC B0 ;  /* 0x0000000000007941 */ /* 0x000fea0003800000 */
.L_x_401:
[----:B------:R-:W-:Y:S01]  /*3050*/  ULDC.64 UR6, c[0x0][0x3c8] ;  /* 0x0000f20000067ab9 */ /* 0x000fe20000000a00 */
[C---:B------:R-:W-:Y:S01]  /*3060*/  IMAD.SHL.U32 R229, R199.reuse, 0x4, RZ ;  /* 0x00000004c7e57824 */ /* 0x040fe200078e00ff */
[----:B------:R-:W-:Y:S01]  /*3070*/  ISETP.NE.U32.AND P2, PT, RZ, UR6, PT ;  /* 0x00000006ff007c0c */ /* 0x000fe2000bf45070 */
[----:B------:R-:W0:Y:S01]  /*3080*/  LDGDEPBAR ;  /* 0x00000000000079af */ /* 0x000e220000000000 */
[----:B------:R-:W-:Y:S01]  /*3090*/  ISETP.GE.AND P4, PT, R199, R10, PT ;  /* 0x0000000ac700720c */ /* 0x000fe20003f86270 */
[----:B------:R-:W-:Y:S01]  /*30a0*/  IMAD.MOV.U32 R236, RZ, RZ, 0x7f800000 ;  /* 0x7f800000ffec7424 */ /* 0x000fe200078e00ff */
[----:B------:R-:W-:Y:S01]  /*30b0*/  ISETP.NE.AND.EX P2, PT, RZ, UR7, PT, P2 ;  /* 0x00000007ff007c0c */ /* 0x000fe2000bf45320 */
[----:B------:R-:W-:Y:S01]  /*30c0*/  IMAD.MOV.U32 R237, RZ, RZ, 0x7f800000 ;  /* 0x7f800000ffed7424 */ /* 0x000fe200078e00ff */
[----:B------:R-:W2:Y:S01]  /*30d0*/  LDC R221, c[0x0][0x270] ;  /* 0x00009c00ffdd7b82 */ /* 0x000ea20000000800 */
[----:B------:R-:W-:Y:S01]  /*30e0*/  VIADD R14, R14, 0x40 ;  /* 0x000000400e0e7836 */ /* 0x000fe20000000000 */
[----:B------:R-:W-:-:S09]  /*30f0*/  ULDC UR4, c[0x0][0x2d0] ;  /* 0x0000b40000047ab9 */ /* 0x000fd20000000800 */
[----:B-1----:R-:W1:Y:S02]  /*3100*/  @P2 LDC.64 R2, c[0x0][0x3d0] ;  /* 0x0000f400ff022b82 */ /* 0x002e640000000a00 */
[-C--:B-1----:R-:W-:Y:S02]  /*3110*/  @P2 IMAD R15, R15, R2.reuse, RZ ;  /* 0x000000020f0f2224 */ /* 0x082fe400078e02ff */
[----:B------:R-:W-:-:S04]  /*3120*/  @P2 IMAD.WIDE.U32 R4, R208, R2, R214 ;  /* 0x00000002d0042225 */ /* 0x000fc800078e00d6 */
[----:B------:R-:W-:Y:S01]  /*3130*/  @P2 IMAD R3, R208, R3, R15 ;  /* 0x00000003d0032224 */ /* 0x000fe200078e020f */
[----:B------:R-:W-:Y:S01]  /*3140*/  @P2 LEA R2, P0, R4, UR6, 0x2 ;  /* 0x0000000604022c11 */ /* 0x000fe2000f8010ff */
[----:B------:R-:W-:Y:S02]  /*3150*/  VIADD R188, R195, 0x3000 ;  /* 0x00003000c3bc7836 */ /* 0x000fe40000000000 */
[----:B------:R-:W-:Y:S02]  /*3160*/  VIADD R187, R196, 0x3000 ;  /* 0x00003000c4bb7836 */ /* 0x000fe40000000000 */
[----:B------:R-:W-:Y:S02]  /*3170*/  IMAD.MOV.U32 R235, RZ, RZ, RZ ;  /* 0x000000ffffeb7224 */ /* 0x000fe400078e00ff */
[----:B------:R-:W-:Y:S02]  /*3180*/  @P2 IMAD.IADD R3, R5, 0x1, R3 ;  /* 0x0000000105032824 */ /* 0x000fe400078e0203 */
[----:B------:R-:W-:-:S02]  /*3190*/  IMAD.MOV.U32 R186, RZ, RZ, 0x20 ;  /* 0x00000020ffba7424 */ /* 0x000fc400078e00ff */
[----:B------:R-:W-:Y:S01]  /*31a0*/  IMAD R223, R211, 0x40, R198 ;  /* 0x00000040d3df7824 */ /* 0x000fe200078e02c6 */
[----:B------:R-:W-:Y:S01]  /*31b0*/  @P2 LEA.HI.X R3, R4, UR7, R3, 0x2, P0 ;  /* 0x0000000704032c11 */ /* 0x000fe200080f1403 */
[----:B------:R-:W-:Y:S01]  /*31c0*/  IMAD.MOV.U32 R185, RZ, RZ, 0x40 ;  /* 0x00000040ffb97424 */ /* 0x000fe200078e00ff */
[----:B------:R-:W-:Y:S01]  /*31d0*/  SEL R188, R188, R195, !P1 ;  /* 0x000000c3bcbc7207 */ /* 0x000fe20004800000 */
[----:B------:R-:W-:Y:S01]  /*31e0*/  IMAD.MOV.U32 R234, RZ, RZ, R238 ;  /* 0x000000ffffea7224 */ /* 0x000fe200078e00ee */
[----:B------:R-:W-:Y:S01]  /*31f0*/  SEL R187, R187, R196, !P1 ;  /* 0x000000c4bbbb7207 */ /* 0x000fe20004800000 */
[----:B------:R1:W3:Y:S01]  /*3200*/  @P2 LDG.E R2, desc[UR14][R2.64] ;  /* 0x0000000e02022981 */ /* 0x0002e2000c1e1900 */
[----:B------:R-:W-:Y:S02]  /*3210*/  IADD3 R4, P0, R229, R228, RZ ;  /* 0x000000e4e5047210 */ /* 0x000fe40007f1e0ff */
[----:B------:R-:W-:Y:S02]  /*3220*/  CS2R R142, SRZ ;  /* 0x00000000008e7805 */ /* 0x000fe4000001ff00 */
[----:B------:R-:W-:-:S02]  /*3230*/  IADD3 R222, -R222, R199, -R223 ;  /* 0x000000c7dede7210 */ /* 0x000fc40007ffe9df */
[----:B------:R-:W-:Y:S02]  /*3240*/  CS2R R140, SRZ ;  /* 0x00000000008c7805 */ /* 0x000fe4000001ff00 */
[----:B------:R-:W-:Y:S01]  /*3250*/  CS2R R146, SRZ ;  /* 0x0000000000927805 */ /* 0x000fe2000001ff00 */
[----:B------:R-:W-:Y:S01]  /*3260*/  IMAD.X R5, R212, 0x1, R227, P0 ;  /* 0x00000001d4057824 */ /* 0x000fe200000e06e3 */
[----:B------:R-:W-:Y:S02]  /*3270*/  CS2R R144, SRZ ;  /* 0x0000000000907805 */ /* 0x000fe4000001ff00 */
        /* <DEDUP_REMOVED lines=17> */
[----:B-1----:R-:W-:Y:S01]  /*3390*/  VIADD R3, R199, 0x8 ;  /* 0x00000008c7037836 */ /* 0x002fe20000000000 */
[----:B------:R-:W-:-:S02]  /*33a0*/  CS2R R106, SRZ ;  /* 0x00000000006a7805 */ /* 0x000fc4000001ff00 */
[----:B------:R-:W-:Y:S02]  /*33b0*/  CS2R R104, SRZ ;  /* 0x0000000000687805 */ /* 0x000fe4000001ff00 */
[----:B------:R-:W-:Y:S02]  /*33c0*/  CS2R R102, SRZ ;  /* 0x0000000000667805 */ /* 0x000fe4000001ff00 */
[----:B------:R-:W-:Y:S02]  /*33d0*/  CS2R R100, SRZ ;  /* 0x0000000000647805 */ /* 0x000fe4000001ff00 */
[----:B------:R-:W-:Y:S02]  /*33e0*/  ISETP.GE.AND P3, PT, R3, R10, PT ;  /* 0x0000000a0300720c */ /* 0x000fe40003f66270 */
[----:B------:R-:W-:Y:S01]  /*33f0*/  CS2R R62, SRZ ;  /* 0x00000000003e7805 */ /* 0x000fe2000001ff00 */
[----:B------:R-:W1:Y:S01]  /*3400*/  @P2 LDC R3, c[0x0][0x2e8] ;  /* 0x0000ba00ff032b82 */ /* 0x000e620000000800 */
        /* <DEDUP_REMOVED lines=10> */
[----:B------:R1:W5:Y:S01]  /*34b0*/  @!P3 LDG.E R237, desc[UR14][R4.64+0x20] ;  /* 0x0000200e04edb981 */ /* 0x000362000c1e1900 */
        /* <DEDUP_REMOVED lines=12> */
[----:B-1----:R-:W3:Y:S01]  /*3580*/  @P2 MUFU.RCP R3, R3 ;  /* 0x0000000300032308 */ /* 0x002ee20000001000 */
[----:B------:R-:W-:Y:S02]  /*3590*/  ISETP.GE.AND P0, PT, R14, R240, PT ;  /* 0x000000f00e00720c */ /* 0x000fe40003f06270 */
[----:B------:R-:W-:Y:S01]  /*35a0*/  CS2R R20, SRZ ;  /* 0x0000000000147805 */ /* 0x000fe2000001ff00 */
[----:B------:R-:W-:Y:S01]  /*35b0*/  IMAD.IADD R222, R222, 0x1, R240 ;  /* 0x00000001dede7824 */ /* 0x000fe200078e02f0 */
[----:B------:R-:W-:Y:S01]  /*35c0*/  LEA R188, R188, UR5, 0x1 ;  /* 0x00000005bcbc7c11 */ /* 0x000fe2000f8e08ff */
[----:B------:R-:W-:Y:S01]  /*35d0*/  ULDC UR6, c[0x0][0x2dc] ;  /* 0x0000b70000067ab9 */ /* 0x000fe20000000800 */
[----:B------:R-:W-:Y:S01]  /*35e0*/  LEA R187, R187, UR5, 0x1 ;  /* 0x00000005bbbb7c11 */ /* 0x000fe2000f8e08ff */
[----:B------:R-:W-:-:S06]  /*35f0*/  ULDC UR7, c[0x0][0x2ec] ;  /* 0x0000bb0000077ab9 */ /* 0x000fcc0000000800 */
[C---:B------:R-:W-:Y:S02]  /*3600*/  @P0 VIADD R233, R223.reuse, 0x19 ;  /* 0x00000019dfe90836 */ /* 0x040fe40000000000 */
[C---:B------:R-:W-:Y:S02]  /*3610*/  @P0 VIADD R232, R223.reuse, 0x18 ;  /* 0x00000018dfe80836 */ /* 0x040fe40000000000 */
[C---:B------:R-:W-:Y:S02]  /*3620*/  @P0 VIADD R231, R223.reuse, 0x11 ;  /* 0x00000011dfe70836 */ /* 0x040fe40000000000 */
[C---:B------:R-:W-:Y:S02]  /*3630*/  @P0 VIADD R230, R223.reuse, 0x10 ;  /* 0x00000010dfe60836 */ /* 0x040fe40000000000 */
[C---:B------:R-:W-:Y:S02]  /*3640*/  @P0 VIADD R244, R223.reuse, 0x9 ;  /* 0x00000009dff40836 */ /* 0x040fe40000000000 */
[----:B------:R-:W-:-:S02]  /*3650*/  @P0 VIADD R243, R223, 0x8 ;  /* 0x00000008dff30836 */ /* 0x000fc40000000000 */
[----:B------:R-:W-:Y:S02]  /*3660*/  @P0 VIADD R245, R223, 0x1 ;  /* 0x00000001dff50836 */ /* 0x000fe40000000000 */
[----:B---3--:R-:W-:Y:S01]  /*3670*/  @P2 FMUL.FTZ R235, R2, R3 ;  /* 0x0000000302eb2220 */ /* 0x008fe20000410000 */
[----:B------:R-:W-:-:S05]  /*3680*/  R2P PR, R200, 0x6 ;  /* 0x00000006c8007804 */ /* 0x000fca0000000000 */
[----:B------:R-:W-:Y:S02]  /*3690*/  SEL R186, R186, 0xffffffe0, !P1 ;  /* 0xffffffe0baba7807 */ /* 0x000fe40004800000 */
[----:B------:R-:W-:-:S03]  /*36a0*/  SEL R185, R185, 0xffffffc0, !P2 ;  /* 0xffffffc0b9b97807 */ /* 0x000fc60005000000 */
[C---:B------:R-:W-:Y:S02]  /*36b0*/  IMAD.IADD R184, R189.reuse, 0x1, R186 ;  /* 0x00000001bdb87824 */ /* 0x040fe400078e02ba */
[----:B------:R-:W-:Y:S02]  /*36c0*/  IMAD.IADD R2, R189, 0x1, R185 ;  /* 0x00000001bd027824 */ /* 0x000fe400078e02b9 */
[----:B--2---:R-:W-:-:S07]  /*36d0*/  IMAD.IADD R3, R185, 0x1, R184 ;  /* 0x00000001b9037824 */ /* 0x004fce00078e02b8 */
.L_x_405:
[----:B------:R-:W0:Y:S01]  /*36e0*/  LDGDEPBAR ;  /* 0x00000000000079af */ /* 0x000e220000000000 */
[C---:B------:R-:W-:Y:S01]  /*36f0*/  IMAD.IADD R150, R187.reuse, 0x1, R186 ;  /* 0x00000001bb967824 */ /* 0x040fe200078e02ba */
[----:B-----5:R-:W-:Y:S01]  /*3700*/  FSETP.NEU.FTZ.AND P1, PT, R236, -INF , PT ;  /* 0xff800000ec00780b */ /* 0x020fe20003f3d000 */
[----:B------:R-:W-:Y:S01]  /*3710*/  IMAD.IADD R149, R187, 0x1, R185 ;  /* 0x00000001bb957824 */ /* 0x000fe200078e02b9 */
[----:B------:R-:W-:Y:S02]  /*3720*/  @P0 ISETP.GE.AND P2, PT, R223, R240, PT ;  /* 0x000000f0df00020c */ /* 0x000fe40003f46270 */
[----:B------:R-:W-:Y:S02]  /*3730*/  IADD3 R148, R150, R185, RZ ;  /* 0x000000b996947210 */ /* 0x000fe40007ffe0ff */
[C---:B------:R-:W-:Y:S01]  /*3740*/  ISETP.GE.AND P6, PT, R239.reuse, 0x1, PT ;  /* 0x00000001ef00780c */ /* 0x040fe20003fc6270 */
        /* <DEDUP_REMOVED lines=78> */
[----:B------:R-:W-:Y:S01]  /*3c30*/  IMAD R72, R239, 0x40, R222 ;  /* 0x00000040ef487824 */ /* 0x000fe200078e02de */
[C---:B---3--:R-:W-:Y:S05]  /*3c40*/  HMMA.16816.F32.BF16 R4, R76.reuse, R80, R4 ;  /* 0x000000504c04723c */ /* 0x048fea0000041804 */
[----:B------:R-:W-:Y:S01]  /*3c50*/  VIADD R74, R72, 0x8 ;  /* 0x00000008484a7836 */ /* 0x000fe20000000000 */
[C---:B------:R-:W-:Y:S04]  /*3c60*/  HMMA.16816.F32.BF16 R8, R76.reuse, R82, R8 ;  /* 0x000000524c08723c */ /* 0x040fe80000041808 */
[----:B------:R-:W-:Y:S01]  /*3c70*/  ISETP.GE.AND P3, PT, R74, RZ, PT ;  /* 0x000000ff4a00720c */ /* 0x000fe20003f66270 */
[--C-:B------:R-:W-:Y:S01]  /*3c80*/  IMAD.IADD R98, R186, 0x1, R99.reuse ;  /* 0x00000001ba627824 */ /* 0x100fe200078e0263 */
[C---:B-1----:R-:W-:Y:S05]  /*3c90*/  HMMA.16816.F32.BF16 R12, R76.reuse, R68, R12 ;  /* 0x000000444c0c723c */ /* 0x042fea000004180c */
[----:B------:R-:W-:Y:S01]  /*3ca0*/  IABS R75, R72 ;  /* 0x00000048004b7213 */ /* 0x000fe20000000000 */
[----:B------:R-:W-:Y:S01]  /*3cb0*/  HMMA.16816.F32.BF16 R16, R76, R70, R16 ;  /* 0x000000464c10723c */ /* 0x000fe20000041810 */
[----:B------:R-:W1:Y:S04]  /*3cc0*/  LDSM.16.M88.4 R68, [R191+0x4800] ;  /* 0x00480000bf44783b */ /* 0x000e680000000200 */
[----:B------:R-:W-:Y:S01]  /*3cd0*/  I2FP.F32.S32 R75, R75 ;  /* 0x0000004b004b7245 */ /* 0x000fe20000201400 */
[C---:B----4-:R-:W-:Y:S05]  /*3ce0*/  HMMA.16816.F32.BF16 R4, R84.reuse, R88, R4 ;  /* 0x000000585404723c */ /* 0x050fea0000041804 */
[----:B------:R-:W-:Y:S01]  /*3cf0*/  FMUL.FTZ R73, R236, 1.4426950216293334961 ;  /* 0x3fb8aa3bec497820 */ /* 0x000fe20000410000 */
[C---:B------:R-:W-:Y:S05]  /*3d00*/  HMMA.16816.F32.BF16 R8, R84.reuse, R90, R8 ;  /* 0x0000005a5408723c */ /* 0x040fea0000041808 */
[C---:B------:R-:W-:Y:S01]  /*3d10*/  VIADD R78, R72.reuse, 0x7 ;  /* 0x00000007484e7836 */ /* 0x040fe20000000000 */
[C---:B------:R-:W-:Y:S01]  /*3d20*/  IADD3 R76, R72.reuse, -0x1, RZ ;  /* 0xffffffff484c7810 */ /* 0x040fe20007ffe0ff */
[----:B------:R-:W-:Y:S01]  /*3d30*/  VIADD R77, R72, 0xfffffff8 ;  /* 0xfffffff8484d7836 */ /* 0x000fe20000000000 */
[----:B------:R-:W-:Y:S02]  /*3d40*/  FSEL R73, R73, RZ, P1 ;  /* 0x000000ff49497208 */ /* 0x000fe40000800000 */
[----:B------:R-:W-:Y:S01]  /*3d50*/  ISETP.GE.AND P1, PT, R78, RZ, PT ;  /* 0x000000ff4e00720c */ /* 0x000fe20003f26270 */
[----:B------:R-:W-:Y:S01]  /*3d60*/  IMAD.IADD R97, R185, 0x1, R99 ;  /* 0x00000001b9617824 */ /* 0x000fe200078e0263 */
[----:B------:R-:W-:Y:S02]  /*3d70*/  ISETP.GE.AND P4, PT, R76, RZ, PT ;  /* 0x000000ff4c00720c */ /* 0x000fe40003f86270 */
[C---:B------:R-:W-:Y:S02]  /*3d80*/  @!P3 IADD3 R74, -R72.reuse, -0x8, RZ ;  /* 0xfffffff8484ab810 */ /* 0x040fe40007ffe1ff */
[----:B------:R-:W-:Y:S02]  /*3d90*/  @P0 ISETP.GE.AND P3, PT, R245, R240, PT ;  /* 0x000000f0f500020c */ /* 0x000fe40003f66270 */
[-C--:B------:R-:W-:Y:S01]  /*3da0*/  FFMA.FTZ R4, R75, -R235.reuse, R4 ;  /* 0x800000eb4b047223 */ /* 0x080fe20000010004 */
[----:B------:R-:W-:Y:S02]  /*3db0*/  I2FP.F32.S32 R79, R74 ;  /* 0x0000004a004f7245 */ /* 0x000fe40000201400 */
[----:B------:R-:W-:Y:S02]  /*3dc0*/  IADD3 R96, R185, R98, RZ ;  /* 0x00000062b9607210 */ /* 0x000fe40007ffe0ff */
[C---:B------:R-:W-:Y:S01]  /*3dd0*/  @!P1 IADD3 R78, -R72.reuse, -0x7, RZ ;  /* 0xfffffff9484e9810 */ /* 0x040fe20007ffe1ff */
[-C--:B------:R-:W-:Y:S01]  /*3de0*/  FFMA.FTZ R6, R79, -R235.reuse, R6 ;  /* 0x800000eb4f067223 */ /* 0x080fe20000010006 */
[----:B------:R-:W-:Y:S01]  /*3df0*/  @!P4 IADD3 R76, -R72, 0x1, RZ ;  /* 0x00000001484cc810 */ /* 0x000fe20007ffe1ff */
[-C--:B------:R-:W-:Y:S01]  /*3e00*/  FFMA.FTZ R10, R75, -R235.reuse, R10 ;  /* 0x800000eb4b0a7223 */ /* 0x080fe2000001000a */
[----:B------:R-:W-:Y:S01]  /*3e10*/  @P0 FSEL R4, R4, -INF , !P2 ;  /* 0xff80000004040808 */ /* 0x000fe20005000000 */
[C---:B-1----:R-:W-:Y:S03]  /*3e20*/  HMMA.16816.F32.BF16 R12, R84.reuse, R68, R12 ;  /* 0x00000044540c723c */ /* 0x042fe6000004180c */
[----:B------:R-:W-:Y:S01]  /*3e30*/  I2FP.F32.S32 R78, R78 ;  /* 0x0000004e004e7245 */ /* 0x000fe20000201400 */
[----:B------:R-:W-:Y:S01]  /*3e40*/  FFMA.FTZ R149, R4, UR7, -R73 ;  /* 0x0000000704957c23 */ /* 0x000fe20008010849 */
[----:B------:R-:W-:Y:S01]  /*3e50*/  I2FP.F32.S32 R74, R76 ;  /* 0x0000004c004a7245 */ /* 0x000fe20000201400 */
[----:B------:R-:W-:Y:S03]  /*3e60*/  HMMA.16816.F32.BF16 R16, R84, R70, R16 ;  /* 0x000000465410723c */ /* 0x000fe60000041810 */
[C---:B------:R-:W-:Y:S01]  /*3e70*/  FSETP.NEU.FTZ.AND P1, PT, R237.reuse, -INF , PT ;  /* 0xff800000ed00780b */ /* 0x040fe20003f3d000 */
[----:B------:R-:W-:Y:S01]  /*3e80*/  MUFU.EX2 R149, R149 ;  /* 0x0000009500957308 */ /* 0x000fe20000000800 */
[----:B------:R-:W-:Y:S01]  /*3e90*/  IADD3 R76, R72, -0x9, RZ ;  /* 0xfffffff7484c7810 */ /* 0x000fe20007ffe0ff */
[-C--:B------:R-:W-:Y:S01]  /*3ea0*/  FFMA.FTZ R7, R78, -R235.reuse, R7 ;  /* 0x800000eb4e077223 */ /* 0x080fe20000010007 */
[----:B------:R-:W-:Y:S01]  /*3eb0*/  FMUL.FTZ R4, R237, 1.4426950216293334961 ;  /* 0x3fb8aa3bed047820 */ /* 0x000fe20000410000 */
[-C--:B------:R-:W-:Y:S01]  /*3ec0*/  FFMA.FTZ R5, R74, -R235.reuse, R5 ;  /* 0x800000eb4a057223 */ /* 0x080fe20000010005 */
[----:B------:R-:W-:Y:S02]  /*3ed0*/  ISETP.GE.AND P4, PT, R76, RZ, PT ;  /* 0x000000ff4c00720c */ /* 0x000fe40003f86270 */
[----:B------:R-:W-:Y:S01]  /*3ee0*/  @P0 FSEL R7, R7, -INF , !P3 ;  /* 0xff80000007070808 */ /* 0x000fe20005800000 */
[----:B------:R-:W-:Y:S01]  /*3ef0*/  VIADD R68, R72, 0xfffffff0 ;  /* 0xfffffff048447836 */ /* 0x000fe20000000000 */
[----:B------:R-:W-:Y:S01]  /*3f00*/  FSEL R4, R4, RZ, P1 ;  /* 0x000000ff04047208 */ /* 0x000fe20000800000 */
[----:B------:R-:W-:Y:S01]  /*3f10*/  FFMA.FTZ R11, R74, -R235, R11 ;  /* 0x800000eb4a0b7223 */ /* 0x000fe2000001000b */
[----:B------:R-:W-:Y:S02]  /*3f20*/  ISETP.GE.AND P5, PT, R77, RZ, PT ;  /* 0x000000ff4d00720c */ /* 0x000fe40003fa6270 */
[----:B------:R-:W-:Y:S01]  /*3f30*/  @P0 FSEL R5, R5, -INF , !P3 ;  /* 0xff80000005050808 */ /* 0x000fe20005800000 */
[--C-:B------:R-:W-:Y:S01]  /*3f40*/  FFMA.FTZ R151, R7, UR7, -R4.reuse ;  /* 0x0000000707977c23 */ /* 0x100fe20008010804 */
[----:B------:R-:W-:Y:S01]  /*3f50*/  VIADD R7, R72, 0xffffffef ;  /* 0xffffffef48077836 */ /* 0x000fe20000000000 */
[----:B------:R-:W-:Y:S02]  /*3f60*/  @P0 FSEL R6, R6, -INF , !P2 ;  /* 0xff80000006060808 */ /* 0x000fe40005000000 */
[----:B------:R-:W-:Y:S01]  /*3f70*/  @!P4 IADD3 R76, -R72, 0x9, RZ ;  /* 0x00000009484cc810 */ /* 0x000fe20007ffe1ff */
[----:B------:R-:W-:Y:S01]  /*3f80*/  FFMA.FTZ R148, R5, UR7, -R73 ;  /* 0x0000000705947c23 */ /* 0x000fe20008010849 */
[----:B------:R-:W-:Y:S01]  /*3f90*/  ISETP.GE.AND P4, PT, R68, RZ, PT ;  /* 0x000000ff4400720c */ /* 0x000fe20003f86270 */
[----:B------:R-:W-:Y:S01]  /*3fa0*/  FFMA.FTZ R150, R6, UR7, -R4 ;  /* 0x0000000706967c23 */ /* 0x000fe20008010804 */
[----:B------:R-:W-:Y:S01]  /*3fb0*/  ISETP.GE.AND P3, PT, R7, RZ, PT ;  /* 0x000000ff0700720c */ /* 0x000fe20003f66270 */
[----:B------:R-:W-:Y:S01]  /*3fc0*/  MUFU.EX2 R151, R151 ;  /* 0x0000009700977308 */ /* 0x000fe20000000800 */
[----:B------:R-:W-:Y:S02]  /*3fd0*/  @!P5 IADD3 R77, -R72, 0x8, RZ ;  /* 0x00000008484dd810 */ /* 0x000fe40007ffe1ff */
[----:B------:R-:W-:Y:S02]  /*3fe0*/  I2FP.F32.S32 R6, R76 ;  /* 0x0000004c00067245 */ /* 0x000fe40000201400 */
[----:B------:R-:W-:Y:S02]  /*3ff0*/  I2FP.F32.S32 R5, R77 ;  /* 0x0000004d00057245 */ /* 0x000fe40000201400 */
[-C--:B------:R-:W-:Y:S01]  /*4000*/  @P0 ISETP.GE.AND P1, PT, R243, R240.reuse, PT ;  /* 0x000000f0f300020c */ /* 0x080fe20003f26270 */
[-C--:B------:R-:W-:Y:S01]  /*4010*/  FFMA.FTZ R9, R6, -R235.reuse, R9 ;  /* 0x800000eb06097223 */ /* 0x080fe20000010009 */
[----:B------:R-:W-:Y:S01]  /*4020*/  @P0 ISETP.GE.AND P2, PT, R244, R240, PT ;  /* 0x000000f0f400020c */ /* 0x000fe20003f46270 */
[CC--:B------:R-:W-:Y:S01]  /*4030*/  FFMA.FTZ R8, R5.reuse, -R235.reuse, R8 ;  /* 0x800000eb05087223 */ /* 0x0c0fe20000010008 */
[C---:B------:R-:W-:Y:S01]  /*4040*/  @!P4 IADD3 R68, -R72.reuse, 0x10, RZ ;  /* 0x000000104844c810 */ /* 0x040fe20007ffe1ff */
[-C--:B------:R-:W-:Y:S01]  /*4050*/  FFMA.FTZ R14, R5, -R235.reuse, R14 ;  /* 0x800000eb050e7223 */ /* 0x080fe2000001000e */
[----:B------:R-:W-:Y:S01]  /*4060*/  @!P3 IADD3 R7, -R72, 0x11, RZ ;  /* 0x000000114807b810 */ /* 0x000fe20007ffe1ff */
[----:B------:R-:W-:Y:S01]  /*4070*/  FFMA.FTZ R15, R6, -R235, R15 ;  /* 0x800000eb060f7223 */ /* 0x000fe2000001000f */
[----:B------:R-:W-:Y:S01]  /*4080*/  I2FP.F32.S32 R68, R68 ;  /* 0x0000004400447245 */ /* 0x000fe20000201400 */
[----:B------:R-:W1:Y:S01]  /*4090*/  MUFU.EX2 R148, R148 ;  /* 0x0000009400947308 */ /* 0x000e620000000800 */
[----:B------:R-:W-:Y:S02]  /*40a0*/  I2FP.F32.S32 R7, R7 ;  /* 0x0000000700077245 */ /* 0x000fe40000201400 */
[----:B------:R-:W-:Y:S01]  /*40b0*/  @P0 FSEL R10, R10, -INF , !P1 ;  /* 0xff8000000a0a0808 */ /* 0x000fe20004800000 */
[-C--:B------:R-:W-:Y:S01]  /*40c0*/  FFMA.FTZ R12, R68, -R235.reuse, R12 ;  /* 0x800000eb440c7223 */ /* 0x080fe2000001000c */
[----:B------:R-:W-:Y:S01]  /*40d0*/  @P0 FSEL R8, R8, -INF , !P1 ;  /* 0xff80000008080808 */ /* 0x000fe20004800000 */
[-C--:B------:R-:W-:Y:S01]  /*40e0*/  FFMA.FTZ R13, R7, -R235.reuse, R13 ;  /* 0x800000eb070d7223 */ /* 0x080fe2000001000d */
[----:B------:R-:W-:Y:S01]  /*40f0*/  @P0 FSEL R11, R11, -INF , !P2 ;  /* 0xff8000000b0b0808 */ /* 0x000fe20005000000 */
[-C--:B------:R-:W-:Y:S01]  /*4100*/  FFMA.FTZ R18, R68, -R235.reuse, R18 ;  /* 0x800000eb44127223 */ /* 0x080fe20000010012 */
[----:B------:R-:W-:Y:S01]  /*4110*/  @P0 FSEL R9, R9, -INF , !P2 ;  /* 0xff80000009090808 */ /* 0x000fe20005000000 */
[----:B------:R-:W-:Y:S01]  /*4120*/  FFMA.FTZ R19, R7, -R235, R19 ;  /* 0x800000eb07137223 */ /* 0x000fe20000010013 */
[-C--:B------:R-:W-:Y:S01]  /*4130*/  @P0 ISETP.GE.AND P1, PT, R230, R240.reuse, PT ;  /* 0x000000f0e600020c */ /* 0x080fe20003f26270 */
[--C-:B------:R-:W-:Y:S01]  /*4140*/  FFMA.FTZ R152, R8, UR7, -R73.reuse ;  /* 0x0000000708987c23 */ /* 0x100fe20008010849 */
[-C--:B------:R-:W-:Y:S01]  /*4150*/  @P0 ISETP.GE.AND P2, PT, R231, R240.reuse, PT ;  /* 0x000000f0e700020c */ /* 0x080fe20003f46270 */
[--C-:B------:R-:W-:Y:S01]  /*4160*/  FFMA.FTZ R153, R9, UR7, -R73.reuse ;  /* 0x0000000709997c23 */ /* 0x100fe20008010849 */
[----:B------:R-:W-:Y:S01]  /*4170*/  @P0 FSEL R14, R14, -INF , !P1 ;  /* 0xff8000000e0e0808 */ /* 0x000fe20004800000 */
[----:B------:R-:W-:Y:S01]  /*4180*/  VIADD R8, R72, 0xffffffe7 ;  /* 0xffffffe748087836 */ /* 0x000fe20000000000 */
[----:B------:R-:W-:Y:S01]  /*4190*/  @P0 FSEL R12, R12, -INF , !P1 ;  /* 0xff8000000c0c0808 */ /* 0x000fe20004800000 */
[--C-:B------:R-:W-:Y:S01]  /*41a0*/  FFMA.FTZ R154, R10, UR7, -R4.reuse ;  /* 0x000000070a9a7c23 */ /* 0x100fe20008010804 */
[----:B------:R-:W-:Y:S01]  /*41b0*/  @P0 FSEL R15, R15, -INF , !P2 ;  /* 0xff8000000f0f0808 */ /* 0x000fe20005000000 */
[--C-:B------:R-:W-:Y:S01]  /*41c0*/  FFMA.FTZ R155, R11, UR7, -R4.reuse ;  /* 0x000000070b9b7c23 */ /* 0x100fe20008010804 */
[----:B------:R-:W-:Y:S01]  /*41d0*/  @P0 FSEL R13, R13, -INF , !P2 ;  /* 0xff8000000d0d0808 */ /* 0x000fe20005000000 */
[--C-:B------:R-:W-:Y:S01]  /*41e0*/  FFMA.FTZ R158, R14, UR7, -R4.reuse ;  /* 0x000000070e9e7c23 */ /* 0x100fe20008010804 */
[-C--:B------:R-:W-:Y:S01]  /*41f0*/  @P0 ISETP.GE.AND P1, PT, R232, R240.reuse, PT ;  /* 0x000000f0e800020c */ /* 0x080fe20003f26270 */
[--C-:B------:R-:W-:Y:S01]  /*4200*/  FFMA.FTZ R159, R15, UR7, -R4.reuse ;  /* 0x000000070f9f7c23 */ /* 0x100fe20008010804 */
[----:B------:R-:W-:Y:S01]  /*4210*/  @P0 ISETP.GE.AND P2, PT, R233, R240, PT ;  /* 0x000000f0e900020c */ /* 0x000fe20003f46270 */
[----:B------:R-:W2:Y:S01]  /*4220*/  MUFU.EX2 R150, R150 ;  /* 0x0000009600967308 */ /* 0x000ea20000000800 */
[----:B------:R-:W-:Y:S01]  /*4230*/  IADD3 R9, R72, -0x18, RZ ;  /* 0xffffffe848097810 */ /* 0x000fe20007ffe0ff */
[--C-:B------:R-:W-:Y:S01]  /*4240*/  FFMA.FTZ R156, R12, UR7, -R73.reuse ;  /* 0x000000070c9c7c23 */ /* 0x100fe20008010849 */
[----:B------:R-:W-:Y:S01]  /*4250*/  @P0 FSEL R18, R18, -INF , !P1 ;  /* 0xff80000012120808 */ /* 0x000fe20004800000 */
[----:B------:R-:W-:Y:S01]  /*4260*/  FFMA.FTZ R157, R13, UR7, -R73 ;  /* 0x000000070d9d7c23 */ /* 0x000fe20008010849 */
[----:B------:R-:W-:Y:S02]  /*4270*/  @P0 FSEL R19, R19, -INF , !P2 ;  /* 0xff80000013130808 */ /* 0x000fe40005000000 */
[----:B------:R-:W-:Y:S01]  /*4280*/  ISETP.GE.AND P4, PT, R9, RZ, PT ;  /* 0x000000ff0900720c */ /* 0x000fe20003f86270 */
[--C-:B------:R-:W-:Y:S01]  /*4290*/  FFMA.FTZ R163, R18, UR7, -R4.reuse ;  /* 0x0000000712a37c23 */ /* 0x100fe20008010804 */
[----:B------:R-:W-:Y:S01]  /*42a0*/  ISETP.GE.AND P3, PT, R8, RZ, PT ;  /* 0x000000ff0800720c */ /* 0x000fe20003f66270 */
[----:B------:R-:W-:Y:S01]  /*42b0*/  FFMA.FTZ R4, R19, UR7, -R4 ;  /* 0x0000000713047c23 */ /* 0x000fe20008010804 */
[----:B------:R-:W-:Y:S01]  /*42c0*/  MUFU.EX2 R152, R152 ;  /* 0x0000009800987308 */ /* 0x000fe20000000800 */
[----:B-1----:R-:W-:Y:S02]  /*42d0*/  F2FP.BF16.F32.PACK_AB R7, R148, R149 ;  /* 0x000000959407723e */ /* 0x002fe400000010ff */
[----:B--2---:R-:W-:Y:S03]  /*42e0*/  F2FP.BF16.F32.PACK_AB R6, R151, R150 ;  /* 0x000000969706723e */ /* 0x004fe600000010ff */
[----:B------:R1:W-:Y:S04]  /*42f0*/  STS [R217+0x20000], R7 ;  /* 0x02000007d9007388 */ /* 0x0003e80000000800 */
[----:B------:R-:W2:Y:S01]  /*4300*/  MUFU.EX2 R153, R153 ;  /* 0x0000009900997308 */ /* 0x000ea20000000800 */
[C---:B------:R-:W-:Y:S02]  /*4310*/  @!P4 IADD3 R9, -R72.reuse, 0x18, RZ ;  /* 0x000000184809c810 */ /* 0x040fe40007ffe1ff */
[----:B------:R-:W-:Y:S01]  /*4320*/  @!P3 IADD3 R8, -R72, 0x19, RZ ;  /* 0x000000194808b810 */ /* 0x000fe20007ffe1ff */
[----:B------:R3:W-:Y:S01]  /*4330*/  STS [R217+0x20400], R6 ;  /* 0x02040006d9007388 */ /* 0x0007e20000000800 */
[----:B------:R-:W-:Y:S02]  /*4340*/  I2FP.F32.S32 R9, R9 ;  /* 0x0000000900097245 */ /* 0x000fe40000201400 */
[----:B------:R-:W-:Y:S03]  /*4350*/  I2FP.F32.S32 R8, R8 ;  /* 0x0000000800087245 */ /* 0x000fe60000201400 */
[----:B------:R-:W-:Y:S01]  /*4360*/  MUFU.EX2 R154, R154 ;  /* 0x0000009a009a7308 */ /* 0x000fe20000000800 */
[-C--:B------:R-:W-:Y:S01]  /*4370*/  FFMA.FTZ R16, R9, -R235.reuse, R16 ;  /* 0x800000eb09107223 */ /* 0x080fe20000010010 */
[----:B------:R-:W-:Y:S04]  /*4380*/  FFMA.FTZ R17, R8, -R235, R17 ;  /* 0x800000eb08117223 */ /* 0x000fe80000010011 */
[----:B------:R-:W-:Y:S04]  /*4390*/  @P0 FSEL R16, R16, -INF , !P1 ;  /* 0xff80000010100808 */ /* 0x000fe80004800000 */
[----:B------:R-:W4:Y:S01]  /*43a0*/  MUFU.EX2 R155, R155 ;  /* 0x0000009b009b7308 */ /* 0x000f220000000800 */
[----:B--2---:R-:W-:Y:S02]  /*43b0*/  F2FP.BF16.F32.PACK_AB R5, R153, R152 ;  /* 0x000000989905723e */ /* 0x004fe400000010ff */
[----:B------:R-:W-:Y:S01]  /*43c0*/  @P0 FSEL R17, R17, -INF , !P2 ;  /* 0xff80000011110808 */ /* 0x000fe20005000000 */
[--C-:B------:R-:W-:Y:S01]  /*43d0*/  FFMA.FTZ R160, R16, UR7, -R73.reuse ;  /* 0x0000000710a07c23 */ /* 0x100fe20008010849 */
[----:B------:R-:W-:Y:S01]  /*43e0*/  IADD3 R12, P1, R229, R226, RZ ;  /* 0x000000e2e50c7210 */ /* 0x000fe20007f3e0ff */
[----:B------:R2:W-:Y:S04]  /*43f0*/  STS [R220+0x20000], R5 ;  /* 0x02000005dc007388 */ /* 0x0005e80000000800 */
[----:B------:R4:W-:Y:S01]  /*4400*/  MUFU.EX2 R162, R4 ;  /* 0x0000000400a27308 */ /* 0x0009e20000000800 */
[----:B------:R-:W-:Y:S01]  /*4410*/  FFMA.FTZ R73, R17, UR7, -R73 ;  /* 0x0000000711497c23 */ /* 0x000fe20008010849 */
[----:B------:R-:W-:Y:S05]  /*4420*/  IADD3.X R13, R212, R225, RZ, P1, !PT ;  /* 0x000000e1d40d7210 */ /* 0x000fea0000ffe4ff */
[----:B------:R-:W2:Y:S03]  /*4430*/  LDG.E R161, desc[UR14][R12.64] ;  /* 0x0000000e0ca17981 */ /* 0x000ea6000c1e1900 */
[----:B------:R-:W-:Y:S01]  /*4440*/  MUFU.EX2 R156, R156 ;  /* 0x0000009c009c7308 */ /* 0x000fe20000000800 */
[----:B------:R2:W2:Y:S09]  /*4450*/  LDG.E R165, desc[UR14][R12.64+0x20] ;  /* 0x0000200e0ca57981 */ /* 0x0004b2000c1e1900 */
[----:B------:R-:W1:Y:S01]  /*4460*/  MUFU.EX2 R157, R157 ;  /* 0x0000009d009d7308 */ /* 0x000e620000000800 */
[----:B----4-:R-:W-:Y:S05]  /*4470*/  F2FP.BF16.F32.PACK_AB R4, R155, R154 ;  /* 0x0000009a9b04723e */ /* 0x010fea00000010ff */
[----:B------:R4:W-:Y:S04]  /*4480*/  STS [R220+0x20400], R4 ;  /* 0x02040004dc007388 */ /* 0x0009e80000000800 */
[----:B------:R-:W-:Y:S10]  /*4490*/  MUFU.EX2 R158, R158 ;  /* 0x0000009e009e7308 */ /* 0x000ff40000000800 */
[----:B------:R-:W3:Y:S01]  /*44a0*/  MUFU.EX2 R159, R159 ;  /* 0x0000009f009f7308 */ /* 0x000ee20000000800 */
[----:B-1----:R-:W-:Y:S05]  /*44b0*/  F2FP.BF16.F32.PACK_AB R7, R157, R156 ;  /* 0x0000009c9d07723e */ /* 0x002fea00000010ff */
[----:B------:R-:W-:Y:S04]  /*44c0*/  STS [R219+0x20000], R7 ;  /* 0x02000007db007388 */ /* 0x000fe80000000800 */
[----:B------:R-:W-:Y:S10]  /*44d0*/  MUFU.EX2 R164, R73 ;  /* 0x0000004900a47308 */ /* 0x000ff40000000800 */
[----:B------:R-:W2:Y:S01]  /*44e0*/  MUFU.EX2 R160, R160 ;  /* 0x000000a000a07308 */ /* 0x000ea20000000800 */
[----:B---3--:R-:W-:Y:S05]  /*44f0*/  F2FP.BF16.F32.PACK_AB R6, R159, R158 ;  /* 0x0000009e9f06723e */ /* 0x008fea00000010ff */
[----:B------:R-:W-:Y:S04]  /*4500*/  STS [R219+0x20400], R6 ;  /* 0x02040006db007388 */ /* 0x000fe80000000800 */
[----:B------:R-:W4:Y:S01]  /*4510*/  MUFU.EX2 R163, R163 ;  /* 0x000000a300a37308 */ /* 0x000f220000000800 */
[----:B--2---:R-:W-:Y:S05]  /*4520*/  F2FP.BF16.F32.PACK_AB R5, R164, R160 ;  /* 0x000000a0a405723e */ /* 0x004fea00000010ff */
        /* <DEDUP_REMOVED lines=106> */
[C---:B------:R-:W-:Y:S01]  /*4bd0*/  FADD.FTZ R10, -R165.reuse, R10 ;  /* 0x0000000aa50a7221 */ /* 0x040fe20000010100 */
        /* <DEDUP_REMOVED lines=93> */
.L_x_403:
        /* <DEDUP_REMOVED lines=139> */
.L_x_404:
        /* <DEDUP_REMOVED lines=10> */
[----:B------:R-:W-:Y:S01]  /*5b00*/  LDSM.16.M88.4 R172, [R2] ;  /* 0x0000000002ac783b */ /* 0x000fe20000000200 */
[-C--:B---3--:R-:W-:Y:S03]  /*5b10*/  HMMA.16816.F32.BF16 R4, R96, R16.reuse, RZ ;  /* 0x000000106004723c */ /* 0x088fe600000418ff */
[----:B------:R-:W3:Y:S04]  /*5b20*/  LDSM.16.MT88.4 R176, [R197+0x13000] ;  /* 0x01300000c5b0783b */ /* 0x000ee80000004200 */
[----:B------:R-:W3:Y:S01]  /*5b30*/  LDSM.16.M88.4 R180, [R2+0x1000] ;  /* 0x0010000002b4783b */ /* 0x000ee20000000200 */
[C---:B-1----:R-:W-:Y:S06]  /*5b40*/  HMMA.16816.F32.BF16 R8, R92.reuse, R16, RZ ;  /* 0x000000105c08723c */ /* 0x042fec00000418ff */
[-C--:B------:R-:W-:Y:S06]  /*5b50*/  HMMA.16816.F32.BF16 R12, R92, R18.reuse, RZ ;  /* 0x000000125c0c723c */ /* 0x080fec00000418ff */
        /* <DEDUP_REMOVED lines=9> */
[----:B------:R-:W1:Y:S05]  /*5bf0*/  LDSM.16.MT88.4 R148, [R197+0x15000] ;  /* 0x01500000c594783b */ /* 0x000e6a0000004200 */
[-C--:B------:R-:W-:Y:S06]  /*5c00*/  HMMA.16816.F32.BF16 R4, R152, R156.reuse, R4 ;  /* 0x0000009c9804723c */ /* 0x080fec0000041804 */
[C---:B------:R-:W-:Y:S06]  /*5c10*/  HMMA.16816.F32.BF16 R8, R160.reuse, R156, R8 ;  /* 0x0000009ca008723c */ /* 0x040fec0000041808 */
[-C--:B------:R-:W-:Y:S06]  /*5c20*/  HMMA.16816.F32.BF16 R12, R160, R158.reuse, R12 ;  /* 0x0000009ea00c723c */ /* 0x080fec000004180c */
[C---:B------:R-:W-:Y:S01]  /*5c30*/  HMMA.16816.F32.BF16 R16, R152.reuse, R158, R16 ;  /* 0x0000009e9810723c */ /* 0x040fe20000041810 */
[----:B------:R-:W2:Y:S05]  /*5c40*/  LDSM.16.MT88.4 R156, [R197+0x17000] ;  /* 0x01700000c59c783b */ /* 0x000eaa0000004200 */
        /* <DEDUP_REMOVED lines=8> */
[----:B------:R-:W-:Y:S05]  /*5cd0*/  LDSM.16.MT88.4 R160, [R197+0x13800] ;  /* 0x01380000c5a0783b */ /* 0x000fea0000004200 */
[----:B------:R-:W-:Y:S01]  /*5ce0*/  HMMA.16816.F32.BF16 R96, R152, R170, R96 ;  /* 0x000000aa9860723c */ /* 0x000fe20000041860 */
[----:B------:R-:W4:Y:S04]  /*5cf0*/  LDSM.16.M88.4 R152, [R3] ;  /* 0x000000000398783b */ /* 0x000f280000000200 */
[----:B------:R-:W4:Y:S01]  /*5d00*/  LDSM.16.MT88.4 R168, [R197+0x15800] ;  /* 0x01580000c5a8783b */ /* 0x000f220000004200 */
[-C--:B---3--:R-:W-:Y:S06]  /*5d10*/  HMMA.16816.F32.BF16 R4, R172, R176.reuse, R4 ;  /* 0x000000b0ac04723c */ /* 0x088fec0000041804 */
[C---:B------:R-:W-:Y:S06]  /*5d20*/  HMMA.16816.F32.BF16 R8, R180.reuse, R176, R8 ;  /* 0x000000b0b408723c */ /* 0x040fec0000041808 */
[-C--:B------:R-:W-:Y:S06]  /*5d30*/  HMMA.16816.F32.BF16 R12, R180, R178.reuse, R12 ;  /* 0x000000b2b40c723c */ /* 0x080fec000004180c */
[C---:B------:R-:W-:Y:S01]  /*5d40*/  HMMA.16816.F32.BF16 R16, R172.reuse, R178, R16 ;  /* 0x000000b2ac10723c */ /* 0x040fe20000041810 */
[----:B------:R-:W3:Y:S05]  /*5d50*/  LDSM.16.MT88.4 R176, [R197+0x17800] ;  /* 0x01780000c5b0783b */ /* 0x000eea0000004200 */
[-C--:B-1----:R-:W-:Y:S06]  /*5d60*/  HMMA.16816.F32.BF16 R68, R172, R148.reuse, R68 ;  /* 0x00000094ac44723c */ /* 0x082fec0000041844 */
[C---:B------:R-:W-:Y:S06]  /*5d70*/  HMMA.16816.F32.BF16 R72, R180.reuse, R148, R72 ;  /* 0x00000094b448723c */ /* 0x040fec0000041848 */
[-C--:B------:R-:W-:Y:S05]  /*5d80*/  HMMA.16816.F32.BF16 R76, R180, R150.reuse, R76 ;  /* 0x00000096b44c723c */ /* 0x080fea000004184c */
[C---:B------:R-:W-:Y:S01]  /*5d90*/  IMAD.SHL.U32 R148, R252.reuse, 0x8, RZ ;  /* 0x00000008fc947824 */ /* 0x040fe200078e00ff */
[C---:B------:R-:W-:Y:S05]  /*5da0*/  HMMA.16816.F32.BF16 R80, R172.reuse, R150, R80 ;  /* 0x00000096ac50723c */ /* 0x040fea0000041850 */
[----:B------:R-:W-:Y:S01]  /*5db0*/  IMAD.SHL.U32 R149, R252, 0x10, RZ ;  /* 0x00000010fc957824 */ /* 0x000fe200078e00ff */
[-C--:B--2---:R-:W-:Y:S05]  /*5dc0*/  HMMA.16816.F32.BF16 R84, R172, R156.reuse, R84 ;  /* 0x0000009cac54723c */ /* 0x084fea0000041854 */
[----:B------:R-:W-:Y:S01]  /*5dd0*/  @P6 IADD3 R150, P1, R229, R228, RZ ;  /* 0x000000e4e5966210 */ /* 0x000fe20007f3e0ff */
[C---:B------:R-:W-:Y:S05]  /*5de0*/  HMMA.16816.F32.BF16 R88, R180.reuse, R156, R88 ;  /* 0x0000009cb458723c */ /* 0x040fea0000041858 */
[----:B------:R-:W-:Y:S01]  /*5df0*/  @P6 IMAD.X R151, R212, 0x1, R227, P1 ;  /* 0x00000001d4976824 */ /* 0x000fe200008e06e3 */
[-C--:B------:R-:W-:Y:S04]  /*5e00*/  HMMA.16816.F32.BF16 R92, R180, R158.reuse, R92 ;  /* 0x0000009eb45c723c */ /* 0x080fe8000004185c */
[----:B------:R-:W5:Y:S02]  /*5e10*/  @P6 LDG.E R236, desc[UR14][R150.64+-0x100] ;  /* 0xffff000e96ec6981 */ /* 0x000f64000c1e1900 */
[----:B------:R-:W-:Y:S02]  /*5e20*/  HMMA.16816.F32.BF16 R96, R172, R158, R96 ;  /* 0x0000009eac60723c */ /* 0x000fe40000041860 */
[----:B------:R1:W5:Y:S04]  /*5e30*/  @P6 LDG.E R237, desc[UR14][R150.64+-0xe0] ;  /* 0xffff200e96ed6981 */ /* 0x000368000c1e1900 */
[-C--:B----4-:R-:W-:Y:S05]  /*5e40*/  HMMA.16816.F32.BF16 R4, R152, R160.reuse, R4 ;  /* 0x000000a09804723c */ /* 0x090fea0000041804 */
[CC--:B------:R-:W-:Y:S01]  /*5e50*/  LEA R158, P2, R149.reuse, R246.reuse, 0x2 ;  /* 0x000000f6959e7211 */ /* 0x0c0fe200078410ff */
[C---:B------:R-:W-:Y:S05]  /*5e60*/  HMMA.16816.F32.BF16 R8, R164.reuse, R160, R8 ;  /* 0x000000a0a408723c */ /* 0x040fea0000041808 */
[CC--:B------:R-:W-:Y:S01]  /*5e70*/  LEA.HI.X.SX32 R159, R149.reuse, R247.reuse, 0x2, P2 ;  /* 0x000000f7959f7211 */ /* 0x0c0fe200010f16ff */
[-C--:B------:R-:W-:Y:S06]  /*5e80*/  HMMA.16816.F32.BF16 R12, R164, R162.reuse, R12 ;  /* 0x000000a2a40c723c */ /* 0x080fec000004180c */
[C---:B------:R-:W-:Y:S05]  /*5e90*/  HMMA.16816.F32.BF16 R16, R152.reuse, R162, R16 ;  /* 0x000000a29810723c */ /* 0x040fea0000041810 */
[----:B------:R2:W-:Y:S01]  /*5ea0*/  REDG.E.ADD.F32.FTZ.RN.STRONG.GPU desc[UR14][R246.64], R4 ;  /* 0x00000004f60079a6 */ /* 0x0005e2000c10f38e */
[-C--:B------:R-:W-:Y:S05]  /*5eb0*/  HMMA.16816.F32.BF16 R68, R152, R168.reuse, R68 ;  /* 0x000000a89844723c */ /* 0x080fea0000041844 */
[CC--:B-1----:R-:W-:Y:S01]  /*5ec0*/  LEA R150, P1, R148.reuse, R246.reuse, 0x2 ;  /* 0x000000f694967211 */ /* 0x0c2fe200078210ff */
[C---:B------:R-:W-:Y:S05]  /*5ed0*/  HMMA.16816.F32.BF16 R72, R164.reuse, R168, R72 ;  /* 0x000000a8a448723c */ /* 0x040fea0000041848 */
[-C--:B------:R-:W-:Y:S01]  /*5ee0*/  LEA.HI.X.SX32 R151, R148, R247.reuse, 0x2, P1 ;  /* 0x000000f794977211 */ /* 0x080fe200008f16ff */
[-C--:B------:R-:W-:Y:S04]  /*5ef0*/  HMMA.16816.F32.BF16 R76, R164, R170.reuse, R76 ;  /* 0x000000aaa44c723c */ /* 0x080fe8000004184c */
[----:B------:R1:W-:Y:S02]  /*5f00*/  REDG.E.ADD.F32.FTZ.RN.STRONG.GPU desc[UR14][R150.64], R5 ;  /* 0x00000005960079a6 */ /* 0x0003e4000c10f38e */
[C---:B------:R-:W-:Y:S02]  /*5f10*/  HMMA.16816.F32.BF16 R80, R152.reuse, R170, R80 ;  /* 0x000000aa9850723c */ /* 0x040fe40000041850 */
[----:B------:R4:W-:Y:S04]  /*5f20*/  REDG.E.ADD.F32.FTZ.RN.STRONG.GPU desc[UR14][R158.64], R6 ;  /* 0x000000069e0079a6 */ /* 0x0009e8000c10f38e */
[-C--:B---3--:R-:W-:Y:S05]  /*5f30*/  HMMA.16816.F32.BF16 R84, R152, R176.reuse, R84 ;  /* 0x000000b09854723c */ /* 0x088fea0000041854 */
[C---:B--2---:R-:W-:Y:S01]  /*5f40*/  IMAD.SHL.U32 R4, R252.reuse, 0x20, RZ ;  /* 0x00000020fc047824 */ /* 0x044fe200078e00ff */
[C---:B------:R-:W-:Y:S06]  /*5f50*/  HMMA.16816.F32.BF16 R88, R164.reuse, R176, R88 ;  /* 0x000000b0a458723c */ /* 0x040fec0000041858 */
[-C--:B------:R-:W-:Y:S06]  /*5f60*/  HMMA.16816.F32.BF16 R92, R164, R178.reuse, R92 ;  /* 0x000000b2a45c723c */ /* 0x080fec000004185c */
[----:B------:R-:W-:Y:S05]  /*5f70*/  HMMA.16816.F32.BF16 R96, R152, R178, R96 ;  /* 0x000000b29860723c */ /* 0x000fea0000041860 */
[C---:B-1----:R-:W-:Y:S02]  /*5f80*/  IMAD R5, R252.reuse, 0x28, RZ ;  /* 0x00000028fc057824 */ /* 0x042fe400078e02ff */
[----:B------:R-:W-:Y:S01]  /*5f90*/  IMAD R152, R252, 0x18, RZ ;  /* 0x00000018fc987824 */ /* 0x000fe200078e02ff */
[-C--:B------:R-:W-:Y:S03]  /*5fa0*/  LEA R154, P2, R4, R246.reuse, 0x2 ;  /* 0x000000f6049a7211 */ /* 0x080fe600078410ff */
[----:B----4-:R-:W-:Y:S01]  /*5fb0*/  IMAD R6, R252, 0x30, RZ ;  /* 0x00000030fc067824 */ /* 0x010fe200078e02ff */
[-C--:B------:R-:W-:Y:S01]  /*5fc0*/  LEA R156, P1, R152, R246.reuse, 0x2 ;  /* 0x000000f6989c7211 */ /* 0x080fe200078210ff */
[----:B------:R-:W-:Y:S01]  /*5fd0*/  IMAD R252, R252, 0x38, RZ ;  /* 0x00000038fcfc7824 */ /* 0x000fe200078e02ff */
[-C--:B------:R-:W-:Y:S01]  /*5fe0*/  LEA.HI.X.SX32 R155, R4, R247.reuse, 0x2, P2 ;  /* 0x000000f7049b7211 */ /* 0x080fe200010f16ff */
[----:B------:R-:W-:Y:S01]  /*5ff0*/  VIADD R4, R149, 0x20 ;  /* 0x0000002095047836 */ /* 0x000fe20000000000 */
[-C--:B------:R-:W-:Y:S02]  /*6000*/  LEA.HI.X.SX32 R157, R152, R247.reuse, 0x2, P1 ;  /* 0x000000f7989d7211 */ /* 0x080fe400008f16ff */
[CC--:B------:R-:W-:Y:S03]  /*6010*/  LEA R152, P1, R5.reuse, R246.reuse, 0x2 ;  /* 0x000000f605987211 */ /* 0x0c0fe600078210ff */
[----:B------:R1:W-:Y:S01]  /*6020*/  REDG.E.ADD.F32.FTZ.RN.STRONG.GPU desc[UR14][R156.64], R7 ;  /* 0x000000079c0079a6 */ /* 0x0003e2000c10f38e */
[-C--:B------:R-:W-:Y:S01]  /*6030*/  LEA.HI.X.SX32 R153, R5, R247.reuse, 0x2, P1 ;  /* 0x000000f705997211 */ /* 0x080fe200008f16ff */
[----:B------:R-:W-:Y:S02]  /*6040*/  IMAD.IADD R5, R148, 0x1, R4 ;  /* 0x0000000194057824 */ /* 0x000fe400078e0204 */
[----:B------:R2:W-:Y:S04]  /*6050*/  REDG.E.ADD.F32.FTZ.RN.STRONG.GPU desc[UR14][R154.64], R8 ;  /* 0x000000089a0079a6 */ /* 0x0005e8000c10f38e */
[----:B------:R3:W-:Y:S01]  /*6060*/  REDG.E.ADD.F32.FTZ.RN.STRONG.GPU desc[UR14][R152.64], R9 ;  /* 0x00000009980079a6 */ /* 0x0007e2000c10f38e */
[-C--:B-1----:R-:W-:Y:S02]  /*6070*/  LEA R156, P2, R6, R246.reuse, 0x2 ;  /* 0x000000f6069c7211 */ /* 0x082fe400078410ff */
[-C--:B--2---:R-:W-:Y:S02]  /*6080*/  LEA R8, P1, R252, R246.reuse, 0x2 ;  /* 0x000000f6fc087211 */ /* 0x084fe400078210ff */
[-C--:B------:R-:W-:Y:S02]  /*6090*/  LEA.HI.X.SX32 R157, R6, R247.reuse, 0x2, P2 ;  /* 0x000000f7069d7211 */ /* 0x080fe400010f16ff */
[-C--:B---3--:R-:W-:Y:S02]  /*60a0*/  LEA.HI.X.SX32 R9, R252, R247.reuse, 0x2, P1 ;  /* 0x000000f7fc097211 */ /* 0x088fe400008f16ff */
[CC--:B------:R-:W-:Y:S01]  /*60b0*/  LEA R6, P1, R4.reuse, R246.reuse, 0x2 ;  /* 0x000000f604067211 */ /* 0x0c0fe200078210ff */
[----:B------:R-:W-:Y:S03]  /*60c0*/  REDG.E.ADD.F32.FTZ.RN.STRONG.GPU desc[UR14][R156.64], R10 ;  /* 0x0000000a9c0079a6 */ /* 0x000fe6000c10f38e */
[-C--:B------:R-:W-:Y:S01]  /*60d0*/  LEA.HI.X.SX32 R7, R4, R247.reuse, 0x2, P1 ;  /* 0x000000f704077211 */ /* 0x080fe200008f16ff */
[----:B------:R1:W-:Y:S01]  /*60e0*/  REDG.E.ADD.F32.FTZ.RN.STRONG.GPU desc[UR14][R8.64], R11 ;  /* 0x0000000b080079a6 */ /* 0x0003e2000c10f38e */
[C---:B------:R-:W-:Y:S03]  /*60f0*/  IMAD.IADD R4, R148.reuse, 0x1, R5 ;  /* 0x0000000194047824 */ /* 0x040fe600078e0205 */
        /* <DEDUP_REMOVED lines=329> */
[----:B------:R-:W-:-:S02]  /*7590*/  F2FP.BF16.F32.PACK_AB R60, R61, R60 ;  /* 0x0000003c3d3c723e */ /* 0x000fc400000010ff */
[----:B------:R-:W-:Y:S01]  /*75a0*/  F2FP.BF16.F32.PACK_AB R62, R63, R62 ;  /* 0x0000003e3f3e723e */ /* 0x000fe200000010ff */
[----:B------:R-:W-:Y:S01]  /*75b0*/  STS [R218+0x4400], R146 ;  /* 0x00440092da007388 */ /* 0x000fe20000000800 */
[C---:B--2---:R-:W-:Y:S02]  /*75c0*/  @P0 IMAD R6, R8.reuse, R5, RZ ;  /* 0x0000000508060224 */ /* 0x044fe400078e02ff */
[----:B------:R-:W-:Y:S01]  /*75d0*/  @P0 IMAD.WIDE.U32 R8, R8, R4, RZ ;  /* 0x0000000408080225 */ /* 0x000fe200078e00ff */
[----:B------:R-:W-:Y:S03]  /*75e0*/  STS [R216+0x5000], R136 ;  /* 0x00500088d8007388 */ /* 0x000fe60000000800 */
[----:B------:R-:W-:Y:S01]  /*75f0*/  @P0 IMAD.MOV.U32 R7, RZ, RZ, R8 ;  /* 0x000000ffff070224 */ /* 0x000fe200078e0008 */
        /* <DEDUP_REMOVED lines=25> */
[----:B-1----:R-:W-:-:S02]  /*7790*/  @P0 IMAD R44, R10, R3, RZ ;  /* 0x000000030a2c0224 */ /* 0x002fc400078e02ff */
[----:B------:R-:W-:Y:S01]  /*77a0*/  @P0 IMAD.WIDE.U32 R10, R10, R2, RZ ;  /* 0x000000020a0a0225 */ /* 0x000fe200078e00ff */
[----:B------:R2:W-:Y:S03]  /*77b0*/  STS [R216+0xb400], R58 ;  /* 0x00b4003ad8007388 */ /* 0x0005e60000000800 */
[----:B------:R-:W-:Y:S01]  /*77c0*/  @P0 IMAD.MOV.U32 R45, RZ, RZ, R10 ;  /* 0x000000ffff2d0224 */ /* 0x000fe200078e000a */
[----:B------:R-:W-:Y:S02]  /*77d0*/  @P0 IADD3 R44, R11, R44, RZ ;  /* 0x0000002c0b2c0210 */ /* 0x000fe40007ffe0ff */
[----:B------:R-:W-:Y:S01]  /*77e0*/  SHF.R.S32.HI R10, RZ, 0x1f, R208 ;  /* 0x0000001fff0a7819 */ /* 0x000fe200000114d0 */
[----:B------:R-:W-:Y:S06]  /*77f0*/  @P0 BRA `(.L_x_406) ;  /* 0x0000000000340947 */ /* 0x000fec0003800000 */
[----:B------:R-:W1:Y:S01]  /*7800*/  LDC.64 R2, c[0x0][0x450] ;  /* 0x00011400ff027b82 */ /* 0x000e620000000a00 */
[----:B------:R-:W-:-:S07]  /*7810*/  SHF.R.S32.HI R12, RZ, 0x1f, R241 ;  /* 0x0000001fff0c7819 */ /* 0x000fce00000114f1 */
[----:B------:R-:W3:Y:S01]  /*7820*/  LDC.64 R8, c[0x0][0x438] ;  /* 0x00010e00ff087b82 */ /* 0x000ee20000000a00 */
[-C--:B-1----:R-:W-:Y:S02]  /*7830*/  IMAD R12, R12, R2.reuse, RZ ;  /* 0x000000020c0c7224 */ /* 0x082fe400078e02ff */
[----:B------:R-:W-:-:S04]  /*7840*/  IMAD.WIDE.U32 R14, R241, R2, RZ ;  /* 0x00000002f10e7225 */ /* 0x000fc800078e00ff */
[----:B------:R-:W-:Y:S02]  /*7850*/  IMAD R12, R241, R3, R12 ;  /* 0x00000003f10c7224 */ /* 0x000fe400078e020c */
[----:B---3--:R-:W-:-:S03]  /*7860*/  IMAD R11, R10, R8, RZ ;  /* 0x000000080a0b7224 */ /* 0x008fc600078e02ff */
[----:B------:R-:W-:Y:S01]  /*7870*/  IADD3 R13, R15, R12, RZ ;  /* 0x0000000c0f0d7210 */ /* 0x000fe20007ffe0ff */
[----:B------:R-:W-:Y:S01]  /*7880*/  IMAD R9, R208, R9, R11 ;  /* 0x00000009d0097224 */ /* 0x000fe200078e020b */
[----:B------:R-:W-:-:S05]  /*7890*/  MOV R12, R14 ;  /* 0x0000000e000c7202 */ /* 0x000fca0000000f00 */
[----:B------:R-:W-:-:S05]  /*78a0*/  IMAD.WIDE.U32 R12, R208, R8, R12 ;  /* 0x00000008d00c7225 */ /* 0x000fca00078e000c */
[----:B------:R-:W-:Y:S02]  /*78b0*/  IADD3 R44, R13, R9, RZ ;  /* 0x000000090d2c7210 */ /* 0x000fe40007ffe0ff */
[----:B------:R-:W-:Y:S02]  /*78c0*/  MOV R45, R12 ;  /* 0x0000000c002d7202 */ /* 0x000fe40000000f00 */
.L_x_406:
[----:B------:R-:W-:Y:S05]  /*78d0*/  @P0 BRA `(.L_x_407) ;  /* 0x0000000000340947 */ /* 0x000fea0003800000 */
        /* <DEDUP_REMOVED lines=12> */
[----:B------:R-:W-:-:S07]  /*79a0*/  MOV R7, R8 ;  /* 0x0000000800077202 */ /* 0x000fce0000000f00 */
.L_x_407:
[----:B------:R-:W-:Y:S01]  /*79b0*/  STS [R218+0xb000], R60 ;  /* 0x00b0003cda007388 */ /* 0x000fe20000000800 */
[C---:B--2---:R-:W-:Y:S01]  /*79c0*/  IMAD.SHL.U32 R58, R211.reuse, 0x40, RZ ;  /* 0x00000040d33a7824 */ /* 0x044fe200078e00ff */
[----:B------:R-:W-:Y:S01]  /*79d0*/  SHF.R.S32.HI R63, RZ, 0x1f, R206 ;  /* 0x0000001fff3f7819 */ /* 0x000fe200000114ce */
[----:B------:R-:W-:Y:S01]  /*79e0*/  IMAD R240, R211, -0x40, R240 ;  /* 0xffffffc0d3f07824 */ /* 0x000fe200078e02f0 */
[----:B------:R1:W-:Y:S01]  /*79f0*/  STS [R218+0xb400], R62 ;  /* 0x00b4003eda007388 */ /* 0x0003e20000000800 */
[----:B------:R-:W-:Y:S01]  /*7a00*/  SHF.R.S32.HI R56, RZ, 0x1f, R214 ;  /* 0x0000001fff387819 */ /* 0x000fe200000114d6 */
[----:B------:R-:W-:Y:S01]  /*7a10*/  ULDC.64 UR6, c[0x0][0x468] ;  /* 0x00011a0000067ab9 */ /* 0x000fe20000000a00 */
[----:B------:R-:W-:Y:S01]  /*7a20*/  SHF.R.S32.HI R57, RZ, 0x1f, R58 ;  /* 0x0000001fff397819 */ /* 0x000fe2000001143a */
[----:B------:R-:W-:Y:S01]  /*7a30*/  BAR.SYNC.DEFER_BLOCKING 0x0 ;  /* 0x0000000000007b1d */ /* 0x000fe20000010000 */
[----:B------:R-:W-:-:S03]  /*7a40*/  ISETP.GE.AND P4, PT, R204, R240, PT ;  /* 0x000000f0cc00720c */ /* 0x000fc60003f86270 */
[-C--:B------:R-:W-:Y:S02]  /*7a50*/  IMAD R46, R57, R2.reuse, RZ ;  /* 0x00000002392e7224 */ /* 0x080fe400078e02ff */
[----:B------:R-:W-:Y:S02]  /*7a60*/  BSSY B0, `(.L_x_408) ;  /* 0x0000029000007945 */ /* 0x000fe40003800000 */
[C---:B------:R-:W-:Y:S02]  /*7a70*/  IMAD R46, R58.reuse, R3, R46 ;  /* 0x000000033a2e7224 */ /* 0x040fe400078e022e */
[----:B-1----:R-:W-:Y:S01]  /*7a80*/  IMAD.MOV.U32 R62, RZ, RZ, R206 ;  /* 0x000000ffff3e7224 */ /* 0x002fe200078e00ce */
[----:B------:R1:W2:Y:S03]  /*7a90*/  LDS.128 R40, [R213+0x13000] ;  /* 0x01300000d5287984 */ /* 0x0002a60000000c00 */
[----:B------:R-:W-:Y:S01]  /*7aa0*/  IMAD.WIDE.U32 R48, R58, R2, R62 ;  /* 0x000000023a307225 */ /* 0x000fe200078e003e */
[----:B------:R1:W3:Y:S02]  /*7ab0*/  LDS.128 R36, [R213+0x15000] ;  /* 0x01500000d5247984 */ /* 0x0002e40000000c00 */
[----:B------:R-:W-:-:S02]  /*7ac0*/  IADD3 R64, P0, R45, R48, RZ ;  /* 0x000000302d407210 */ /* 0x000fc40007f1e0ff */
[----:B------:R1:W4:Y:S01]  /*7ad0*/  LDS.128 R32, [R213+0x17000] ;  /* 0x01700000d5207984 */ /* 0x0003220000000c00 */
[----:B------:R-:W-:Y:S02]  /*7ae0*/  IADD3 R45, R204, 0x20, RZ ;  /* 0x00000020cc2d7810 */ /* 0x000fe40007ffe0ff */
[----:B------:R-:W-:Y:S01]  /*7af0*/  IADD3.X R65, R44, R49, R46, P0, !PT ;  /* 0x000000312c417210 */ /* 0x000fe200007fe42e */
[----:B------:R1:W1:Y:S01]  /*7b00*/  LDS.128 R28, [R213+0x18000] ;  /* 0x01800000d51c7984 */ /* 0x0002620000000c00 */
[----:B------:R-:W-:Y:S01]  /*7b10*/  IMAD R44, R56, UR6, RZ ;  /* 0x00000006382c7c24 */ /* 0x000fe2000f8e02ff */
[----:B------:R-:W-:Y:S02]  /*7b20*/  ISETP.GE.AND P3, PT, R45, R240, PT ;  /* 0x000000f02d00720c */ /* 0x000fe40003f66270 */
[----:B------:R1:W1:Y:S01]  /*7b30*/  LDS.128 R24, [R213+0x19000] ;  /* 0x01900000d5187984 */ /* 0x0002620000000c00 */
[C---:B------:R-:W-:Y:S02]  /*7b40*/  IMAD R44, R214.reuse, UR7, R44 ;  /* 0x00000007d62c7c24 */ /* 0x040fe4000f8e022c */
[----:B------:R-:W-:Y:S01]  /*7b50*/  IMAD.WIDE.U32 R64, R214, UR6, R64 ;  /* 0x00000006d6407c25 */ /* 0x000fe2000f8e0040 */
[----:B------:R1:W1:Y:S04]  /*7b60*/  LDS.128 R20, [R213+0x1a000] ;  /* 0x01a00000d5147984 */ /* 0x0002680000000c00 */
[----:B------:R1:W1:Y:S01]  /*7b70*/  LDS.128 R16, [R213+0x1b000] ;  /* 0x01b00000d5107984 */ /* 0x0002620000000c00 */
[----:B------:R-:W-:-:S03]  /*7b80*/  IADD3 R59, R65, R44, RZ ;  /* 0x0000002c413b7210 */ /* 0x000fc60007ffe0ff */
[----:B------:R1:W1:Y:S04]  /*7b90*/  LDS.128 R12, [R213+0x1c000] ;  /* 0x01c00000d50c7984 */ /* 0x0002680000000c00 */
[----:B------:R1:W1:Y:S01]  /*7ba0*/  LDS.128 R8, [R213+0x1d000] ;  /* 0x01d00000d5087984 */ /* 0x0002620000000c00 */
[----:B------:R-:W-:Y:S05]  /*7bb0*/  @P4 BRA `(.L_x_409) ;  /* 0x00000000004c4947 */ /* 0x000fea0003800000 */
[----:B------:R-:W-:Y:S01]  /*7bc0*/  ULDC UR4, c[0x0][0x2d0] ;  /* 0x0000b40000047ab9 */ /* 0x000fe20000000800 */
[----:B------:R-:W2:Y:S01]  /*7bd0*/  LDS.128 R52, [R213+0x14000] ;  /* 0x01400000d5347984 */ /* 0x000ea20000000c00 */
[----:B------:R-:W-:Y:S01]  /*7be0*/  ISETP.GE.AND P5, PT, R206, UR4, PT ;  /* 0x00000004ce007c0c */ /* 0x000fe2000bfa6270 */
[-C--:B------:R-:W-:Y:S01]  /*7bf0*/  IMAD R60, R205, R2.reuse, RZ ;  /* 0x00000002cd3c7224 */ /* 0x080fe200078e02ff */
[----:B------:R-:W-:Y:S01]  /*7c00*/  MOV R67, R59 ;  /* 0x0000003b00437202 */ /* 0x000fe20000000f00 */
[----:B------:R-:W3:Y:S01]  /*7c10*/  LDS.128 R48, [R213+0x16000] ;  /* 0x01600000d5307984 */ /* 0x000ee20000000c00 */
[----:B------:R-:W-:Y:S01]  /*7c20*/  IMAD.MOV.U32 R66, RZ, RZ, R64 ;  /* 0x000000ffff427224 */ /* 0x000fe200078e0040 */
[----:B------:R-:W-:Y:S01]  /*7c30*/  ISETP.GE.AND P2, PT, R210, UR4, PT ;  /* 0x00000004d2007c0c */ /* 0x000fe2000bf46270 */
[C---:B------:R-:W-:Y:S01]  /*7c40*/  IMAD R60, R204.reuse, R3, R60 ;  /* 0x00000003cc3c7224 */ /* 0x040fe200078e023c */
[----:B------:R-:W-:Y:S01]  /*7c50*/  ISETP.GE.AND P1, PT, R209, UR4, PT ;  /* 0x00000004d1007c0c */ /* 0x000fe2000bf26270 */
[----:B------:R-:W-:Y:S01]  /*7c60*/  IMAD.WIDE.U32 R66, R204, R2, R66 ;  /* 0x00000002cc427225 */ /* 0x000fe200078e0042 */
[----:B------:R-:W-:-:S03]  /*7c70*/  ULDC.64 UR6, c[0x0][0x3f0] ;  /* 0x0000fc0000067ab9 */ /* 0x000fc60000000a00 */
[----:B------:R-:W-:Y:S01]  /*7c80*/  IMAD.IADD R60, R67, 0x1, R60 ;  /* 0x00000001433c7824 */ /* 0x000fe200078e023c */
[----:B------:R-:W4:Y:S01]  /*7c90*/  @!P5 LDS.128 R44, [R213+0x12000] ;  /* 0x01200000d52cd984 */ /* 0x000f220000000c00 */
[----:B------:R-:W-:-:S04]  /*7ca0*/  LEA R68, P0, R66, UR6, 0x1 ;  /* 0x0000000642447c11 */ /* 0x000fc8000f8008ff */
[----:B------:R-:W-:-:S05]  /*7cb0*/  LEA.HI.X R69, R66, UR7, R60, 0x1, P0 ;  /* 0x0000000742457c11 */ /* 0x000fca00080f0c3c */
[----:B--2---:R2:W-:Y:S04]  /*7cc0*/  @!P2 STG.E.128 desc[UR14][R68.64+0x80], R52 ;  /* 0x000080344400a986 */ /* 0x0045e8000c101d0e */
[----:B---3--:R2:W-:Y:S04]  /*7cd0*/  @!P1 STG.E.128 desc[UR14][R68.64+0x100], R48 ;  /* 0x0001003044009986 */ /* 0x0085e8000c101d0e */
[----:B----4-:R2:W-:Y:S02]  /*7ce0*/  @!P5 STG.E.128 desc[UR14][R68.64], R44 ;  /* 0x0000002c4400d986 */ /* 0x0105e4000c101d0e */
.L_x_409:
[----:B------:R-:W-:Y:S05]  /*7cf0*/  BSYNC B0 ;  /* 0x0000000000007941 */ /* 0x000fea0003800000 */
.L_x_408:
[----:B------:R-:W-:Y:S04]  /*7d00*/  BSSY B0, `(.L_x_410) ;  /* 0x0000014000007945 */ /* 0x000fe80003800000 */
[----:B------:R-:W-:Y:S05]  /*7d10*/  @P3 BRA `(.L_x_411) ;  /* 0x0000000000483947 */ /* 0x000fea0003800000 */
[----:B--2---:R-:W-:Y:S01]  /*7d20*/  IADD3 R45, P0, R204, 0x20, RZ ;  /* 0x00000020cc2d7810 */ /* 0x004fe20007f1e0ff */
        /* <DEDUP_REMOVED lines=15> */
[----:B---3--:R2:W-:Y:S04]  /*7e20*/  @!P1 STG.E.128 desc[UR14][R2.64+0x80], R36 ;  /* 0x0000802402009986 */ /* 0x0085e8000c101d0e */
[----:B----4-:R2:W-:Y:S02]  /*7e30*/  @!P0 STG.E.128 desc[UR14][R2.64+0x100], R32 ;  /* 0x0001002002008986 */ /* 0x0105e4000c101d0e */
.L_x_411:
[----:B------:R-:W-:Y:S05]  /*7e40*/  BSYNC B0 ;  /* 0x0000000000007941 */ /* 0x000fea0003800000 */
.L_x_410:
[-C--:B------:R-:W-:Y:S01]  /*7e50*/  IMAD.WIDE.U32 R62, R58, R4.reuse, R62 ;  /* 0x000000043a3e7225 */ /* 0x080fe200078e003e */
[----:B------:R-:W-:Y:S01]  /*7e60*/  ULDC.64 UR6, c[0x0][0x470] ;  /* 0x00011c0000067ab9 */ /* 0x000fe20000000a00 */
[----:B------:R-:W-:Y:S02]  /*7e70*/  BSSY B0, `(.L_x_412) ;  /* 0x000001a000007945 */ /* 0x000fe40003800000 */
[----:B------:R-:W-:Y:S01]  /*7e80*/  IMAD R57, R57, R4, RZ ;  /* 0x0000000439397224 */ /* 0x000fe200078e02ff */
[----:B--2-4-:R-:W-:Y:S01]  /*7e90*/  IADD3 R32, P0, R7, R62, RZ ;  /* 0x0000003e07207210 */ /* 0x014fe20007f1e0ff */
        /* <DEDUP_REMOVED lines=23> */
.L_x_413:
[----:B------:R-:W-:Y:S05]  /*8010*/  BSYNC B0 ;  /* 0x0000000000007941 */ /* 0x000fea0003800000 */
.L_x_412:
        /* <DEDUP_REMOVED lines=21> */
.L_x_384:
[----:B------:R-:W-:Y:S02]  /*8170*/  ISETP.NE.AND P0, PT, R242, -0x1, PT ;  /* 0xfffffffff200780c */ /* 0x000fe40003f05270 */
[----:B------:R-:W-:Y:S02]  /*8180*/  SHF.L.U32 R9, R211, 0x6, RZ ;  /* 0x00000006d3097819 */ /* 0x000fe400000006ff */
[----:B------:R-:W-:Y:S02]  /*8190*/  SHF.R.S32.HI R10, RZ, 0x1f, R208 ;  /* 0x0000001fff0a7819 */ /* 0x000fe400000114d0 */
[----:B------:R-:W-:-:S07]  /*81a0*/  SHF.R.S32.HI R8, RZ, 0x1f, R9 ;  /* 0x0000001fff087819 */ /* 0x000fce0000011409 */
[----:B------:R-:W1:Y:S01]  /*81b0*/  @P0 LDC.64 R4, c[0x0][0x450] ;  /* 0x00011400ff040b82 */ /* 0x000e620000000a00 */
[CC--:B------:R-:W-:Y:S02]  /*81c0*/  @P0 IADD3 R6, R241.reuse, R242.reuse, RZ ;  /* 0x000000f2f1060210 */ /* 0x0c0fe40007ffe0ff */
[----:B------:R-:W-:-:S05]  /*81d0*/  @P0 IADD3 R14, R241, R242, RZ ;  /* 0x000000f2f10e0210 */ /* 0x000fca0007ffe0ff */
[----:B------:R-:W2:Y:S01]  /*81e0*/  @P0 LDC.64 R2, c[0x0][0x458] ;  /* 0x00011600ff020b82 */ /* 0x000ea20000000a00 */
[C---:B-1----:R-:W-:Y:S02]  /*81f0*/  @P0 IMAD R11, R6.reuse, R5, RZ ;  /* 0x00000005060b0224 */ /* 0x042fe400078e02ff */
[----:B------:R-:W-:-:S04]  /*8200*/  @P0 IMAD.WIDE.U32 R6, R6, R4, RZ ;  /* 0x0000000406060225 */ /* 0x000fc800078e00ff */
[----:B------:R-:W-:Y:S01]  /*8210*/  @P0 IMAD.IADD R11, R7, 0x1, R11 ;  /* 0x00000001070b0824 */ /* 0x000fe200078e020b */
[----:B------:R-:W-:Y:S01]  /*8220*/  @P0 MOV R12, R6 ;  /* 0x00000006000c0202 */ /* 0x000fe20000000f00 */
[C---:B--2---:R-:W-:Y:S02]  /*8230*/  @P0 IMAD R13, R14.reuse, R3, RZ ;  /* 0x000000030e0d0224 */ /* 0x044fe400078e02ff */
[----:B------:R-:W-:-:S04]  /*8240*/  @P0 IMAD.WIDE.U32 R14, R14, R2, RZ ;  /* 0x000000020e0e0225 */ /* 0x000fc800078e00ff */
[----:B------:R-:W-:Y:S01]  /*8250*/  @P0 IMAD.IADD R13, R15, 0x1, R13 ;  /* 0x000000010f0d0824 */ /* 0x000fe200078e020d */
        /* <DEDUP_REMOVED lines=13> */
.L_x_415:
        /* <DEDUP_REMOVED lines=12> */
.L_x_416:
[----:B------:R-:W-:Y:S01]  /*83f0*/  IMAD R240, R211, -0x40, R240 ;  /* 0xffffffc0d3f07824 */ /* 0x000fe200078e02f0 */
[----:B------:R-:W-:Y:S01]  /*8400*/  SHF.R.S32.HI R6, RZ, 0x1f, R214 ;  /* 0x0000001fff067819 */ /* 0x000fe200000114d6 */
[-C--:B------:R-:W-:Y:S01]  /*8410*/  IMAD R7, R8, R4.reuse, RZ ;  /* 0x0000000408077224 */ /* 0x080fe200078e02ff */
[----:B------:R-:W-:Y:S01]  /*8420*/  ULDC.64 UR6, c[0x0][0x468] ;  /* 0x00011a0000067ab9 */ /* 0x000fe20000000a00 */
[C---:B------:R-:W-:Y:S01]  /*8430*/  IMAD.WIDE.U32 R16, R9.reuse, R4, R206 ;  /* 0x0000000409107225 */ /* 0x040fe200078e00ce */
[C---:B------:R-:W-:Y:S01]  /*8440*/  ISETP.GE.AND P4, PT, R204.reuse, R240, PT ;  /* 0x000000f0cc00720c */ /* 0x040fe20003f86270 */
[----:B------:R-:W-:Y:S01]  /*8450*/  BSSY B0, `(.L_x_417) ;  /* 0x000001a000007945 */ /* 0x000fe20003800000 */
[----:B------:R-:W-:Y:S01]  /*8460*/  IADD3 R10, R204, 0x20, RZ ;  /* 0x00000020cc0a7810 */ /* 0x000fe20007ffe0ff */
[----:B------:R-:W-:Y:S01]  /*8470*/  IMAD R7, R9, R5, R7 ;  /* 0x0000000509077224 */ /* 0x000fe200078e0207 */
[----:B------:R-:W-:Y:S02]  /*8480*/  IADD3 R16, P0, R12, R16, RZ ;  /* 0x000000100c107210 */ /* 0x000fe40007f1e0ff */
[----:B------:R-:W-:-:S02]  /*8490*/  ISETP.GE.AND P3, PT, R10, R240, PT ;  /* 0x000000f00a00720c */ /* 0x000fc40003f66270 */
[----:B------:R-:W-:Y:S01]  /*84a0*/  IADD3.X R17, R11, R17, R7, P0, !PT ;  /* 0x000000110b117210 */ /* 0x000fe200007fe407 */
[----:B------:R-:W-:-:S04]  /*84b0*/  IMAD R7, R6, UR6, RZ ;  /* 0x0000000606077c24 */ /* 0x000fc8000f8e02ff */
[C---:B------:R-:W-:Y:S02]  /*84c0*/  IMAD R7, R214.reuse, UR7, R7 ;  /* 0x00000007d6077c24 */ /* 0x040fe4000f8e0207 */
[----:B------:R-:W-:-:S05]  /*84d0*/  IMAD.WIDE.U32 R16, R214, UR6, R16 ;  /* 0x00000006d6107c25 */ /* 0x000fca000f8e0010 */
[----:B------:R-:W-:Y:S01]  /*84e0*/  IADD3 R11, R7, R17, RZ ;  /* 0x00000011070b7210 */ /* 0x000fe20007ffe0ff */
[----:B------:R-:W-:Y:S06]  /*84f0*/  @P4 BRA `(.L_x_418) ;  /* 0x00000000003c4947 */ /* 0x000fec0003800000 */
        /* <DEDUP_REMOVED lines=15> */
.L_x_418:
[----:B------:R-:W-:Y:S05]  /*85f0*/  BSYNC B0 ;  /* 0x0000000000007941 */ /* 0x000fea0003800000 */
.L_x_417:
        /* <DEDUP_REMOVED lines=19> */
.L_x_420:
[----:B------:R-:W-:Y:S05]  /*8730*/  BSYNC B0 ;  /* 0x0000000000007941 */ /* 0x000fea0003800000 */
.L_x_419:
[CC--:B--2---:R-:W-:Y:S01]  /*8740*/  IMAD.WIDE.U32 R4, R9.reuse, R2.reuse, R206 ;  /* 0x0000000209047225 */ /* 0x0c4fe200078e00ce */
        /* <DEDUP_REMOVED lines=27> */
.L_x_422:
[----:B------:R-:W-:Y:S05]  /*8900*/  BSYNC B0 ;  /* 0x0000000000007941 */ /* 0x000fea0003800000 */
.L_x_421:
        /* <DEDUP_REMOVED lines=19> */
.L_x_414:
[----:B------:R-:W-:Y:S05]  /*8a40*/  BSYNC B1 ;  /* 0x0000000000017941 */ /* 0x000fea0003800000 */
.L_x_379:
[----:B-1-34-:R-:W1:Y:S02]  /*8a50*/  LDC R2, c[0x0][0xc] ;  /* 0x00000300ff027b82 */ /* 0x01ae640000000800 */
[----:B-1----:R-:W-:-:S04]  /*8a60*/  IADD3 R211, R2, R211, RZ ;  /* 0x000000d302d37210 */ /* 0x002fc80007ffe0ff */
[----:B------:R-:W-:-:S13]  /*8a70*/  ISETP.GE.AND P0, PT, R211, UR12, PT ;  /* 0x0000000cd3007c0c */ /* 0x000fda000bf06270 */
[----:B------:R-:W-:Y:S05]  /*8a80*/  @P0 BRA `(.L_x_423) ;  /* 0x0000000000040947 */ /* 0x000fea0003800000 */
[----:B------:R-:W-:Y:S05]  /*8a90*/  BRA `(.L_x_424) ;  /* 0xffffff7c00a07947 */ /* 0x000fea000383ffff */
.L_x_423:
[----:B------:R-:W-:Y:S05]  /*8aa0*/  EXIT ;  /* 0x000000000000794d */ /* 0x000fea0003800000 */
.L_x_425:
        /* <DEDUP_REMOVED lines=13> */
.L_x_1591:


//--------------------- .text._ZN5flash44flash_bwd_dq_dk_dv_loop_seqk_parallel_kernelI23Flash_bwd_kernel_traitsILi192ELi64ELi64ELi8ELi4ELi2ELi2ELb0ELb0EN7cutlass10bfloat16_tE19Flash_kernel_traitsILi192ELi64ELi64ELi8ES3_EELb0ELb0ELb1ELb0ELb0ELb1ELb0EEEvNS_16Flash_bwd_paramsE --------------------------
	.section	.text._ZN5flash44flash_bwd_dq_dk_dv_loop_seqk_parallel_kernelI23Flash_bwd_kernel_traitsILi192ELi64ELi64ELi8ELi4ELi2ELi2ELb0ELb0EN7cutlass10bfloat16_tE19Flash_kernel_traitsILi192ELi64ELi64ELi8ES3_EELb0ELb0ELb1ELb0ELb0ELb1ELb0EEEvNS_16Flash_bwd_paramsE,"ax",@progbits
	.align	128
        .global         _ZN5flash44flash_bwd_dq_dk_dv_loop_seqk_parallel_kernelI23Flash_bwd_kernel_traitsILi192ELi64ELi64ELi8ELi4ELi2ELi2ELb0ELb0EN7cutlass10bfloat16_tE19Flash_kernel_traitsILi192ELi64ELi64ELi8ES3_EELb0ELb0ELb1ELb0ELb0ELb1ELb0EEEvNS_16Flash_bwd_paramsE
        .type           _ZN5flash44flash_bwd_dq_dk_dv_loop_seqk_parallel_kernelI23Flash_bwd_kernel_traitsILi192ELi64ELi64ELi8ELi4ELi2ELi2ELb0ELb0EN7cutlass10bfloat16_tE19Flash_kernel_traitsILi192ELi64ELi64ELi8ES3_EELb0ELb0ELb1ELb0ELb0ELb1ELb0EEEvNS_16Flash_bwd_paramsE,@function
        .size           _ZN5flash44flash_bwd_dq_dk_dv_loop_seqk_parallel_kernelI23Flash_bwd_kernel_traitsILi192ELi64ELi64ELi8ELi4ELi2ELi2ELb0ELb0EN7cutlass10bfloat16_tE19Flash_kernel_traitsILi192ELi64ELi64ELi8ES3_EELb0ELb0ELb1ELb0ELb0ELb1ELb0EEEvNS_16Flash_bwd_paramsE,(.L_x_1592 - _ZN5flash44flash_bwd_dq_dk_dv_loop_seqk_parallel_kernelI23Flash_bwd_kernel_traitsILi192ELi64ELi64ELi8ELi4ELi2ELi2ELb0ELb0EN7cutlass10bfloat16_tE19Flash_kernel_traitsILi192ELi64ELi64ELi8ES3_EELb0ELb0ELb1ELb0ELb0ELb1ELb0EEEvNS_16Flash_bwd_paramsE)
        .other          _ZN5flash44flash_bwd_dq_dk_dv_loop_seqk_parallel_kernelI23Flash_bwd_kernel_traitsILi192ELi64ELi64ELi8ELi4ELi2ELi2ELb0ELb0EN7cutlass10bfloat16_tE19Flash_kernel_traitsILi192ELi64ELi64ELi8ES3_EELb0ELb0ELb1ELb0ELb0ELb1ELb0EEEvNS_16Flash_bwd_paramsE,@"STO_CUDA_ENTRY STV_DEFAULT"
_ZN5flash44flash_bwd_dq_dk_dv_loop_seqk_parallel_kernelI23Flash_bwd_kernel_traitsILi192ELi64ELi64ELi8ELi4ELi2ELi2ELb0ELb0EN7cutlass10bfloat16_tE19Flash_kernel_traitsILi192ELi64ELi64ELi8ES3_EELb0ELb0ELb1ELb0ELb0ELb1ELb0EEEvNS_16Flash_bwd_paramsE:
.text._ZN5flash44flash_bwd_dq_dk_dv_loop_seqk_parallel_kernelI23Flash_bwd_kernel_traitsILi192ELi64ELi64ELi8ELi4ELi2ELi2ELb0ELb0EN7cutlass10bfloat16_tE19Flash_kernel_traitsILi192ELi64ELi64ELi8ES3_EELb0ELb0ELb1ELb0ELb0ELb1ELb0EEEvNS_16Flash_bwd_paramsE:
        /* <DEDUP_REMOVED lines=25> */
[----:B------:R-:W-:Y:S02]  /*0190*/  LEA.HI R7, R11, R6, RZ, 0x2 ;  /* 0x000000060b077211 */ /* 0x000fe400078f10ff */
[----:B------:R-:W-:Y:S02]  /*01a0*/  SHF.R.S32.HI R2, RZ, 0x4, R17 ;  /* 0x00000004ff027819 */ /* 0x000fe40000011411 */
[----:B------:R-:W-:Y:S02]  /*01b0*/  LOP3.LUT R3, R19, 0xfffffff8, RZ, 0xc0, !PT ;  /* 0xfffffff813037812 */ /* 0x000fe400078ec0ff */
[----:B------:R-:W-:-:S02]  /*01c0*/  SHF.R.S32.HI R208, RZ, 0x3, R19 ;  /* 0x00000003ffd07819 */ /* 0x000fc40000011413 */
[----:B------:R-:W-:Y:S01]  /*01d0*/  SHF.R.S32.HI R5, RZ, 0x2, R7 ;  /* 0x00000002ff057819 */ /* 0x000fe20000011407 */
[----:B------:R-:W-:Y:S01]  /*01e0*/  IMAD.IADD R3, R6, 0x1, -R3 ;  /* 0x0000000106037824 */ /* 0x000fe200078e0a03 */
[----:B------:R-:W-:Y:S01]  /*01f0*/  LEA.HI R0, R17, R2, RZ, 0x1 ;  /* 0x0000000211007211 */ /* 0x000fe200078f08ff */
[----:B------:R-:W-:Y:S01]  /*0200*/  IMAD.SHL.U32 R207, R208, 0x40, RZ ;  /* 0x00000040d0cf7824 */ /* 0x000fe200078e00ff */
[----:B------:R-:W-:Y:S01]  /*0210*/  SHF.R.S32.HI R4, RZ, 0x1f, R7 ;  /* 0x0000001fff047819 */ /* 0x000fe20000011407 */
[----:B------:R-:W-:Y:S01]  /*0220*/  IMAD.SHL.U32 R210, R3, 0x8, RZ ;  /* 0x0000000803d27824 */ /* 0x000fe200078e00ff */
[----:B------:R-:W-:Y:S02]  /*0230*/  LEA.HI R9, R11, R6, RZ, 0x5 ;  /* 0x000000060b097211 */ /* 0x000fe400078f28ff */
[----:B------:R-:W-:Y:S02]  /*0240*/  LOP3.LUT R0, R0, 0xfffffffe, RZ, 0xc0, !PT ;  /* 0xfffffffe00007812 */ /* 0x000fe400078ec0ff */
[----:B------:R-:W-:-:S02]  /*0250*/  LEA.HI R4, R4, R5, RZ, 0x3 ;  /* 0x0000000504047211 */ /* 0x000fc400078f18ff */
[----:B------:R-:W-:Y:S01]  /*0260*/  SHF.R.S32.HI R206, RZ, 0x5, R9 ;  /* 0x00000005ffce7819 */ /* 0x000fe20000011409 */
[----:B------:R-:W-:Y:S01]  /*0270*/  IMAD.IADD R0, R2, 0x1, -R0 ;  /* 0x0000000102007824 */ /* 0x000fe200078e0a00 */
[----:B------:R-:W-:Y:S02]  /*0280*/  LOP3.LUT R207, R207, 0x1c0, RZ, 0xc0, !PT ;  /* 0x000001c0cfcf7812 */ /* 0x000fe400078ec0ff */
[----:B------:R-:W-:Y:S02]  /*0290*/  LOP3.LUT R4, R4, 0xfffffff8, RZ, 0xc0, !PT ;  /* 0xfffffff804047812 */ /* 0x000fe400078ec0ff */
[----:B------:R-:W-:Y:S02]  /*02a0*/  LEA.HI R2, R9, R206, RZ, 0x1 ;  /* 0x000000ce09027211 */ /* 0x000fe400078f08ff */
[----:B------:R-:W-:Y:S01]  /*02b0*/  LOP3.LUT R8, R207, 0x38, R210, 0xf8, !PT ;  /* 0x00000038cf087812 */ /* 0x000fe200078ef8d2 */
[----:B------:R-:W-:Y:S01]  /*02c0*/  IMAD.IADD R4, R5, 0x1, -R4 ;  /* 0x0000000105047824 */ /* 0x000fe200078e0a04 */
[----:B------:R-:W-:-:S02]  /*02d0*/  SHF.R.U32.HI R207, RZ, 0x3, R207 ;  /* 0x00000003ffcf7819 */ /* 0x000fc400000116cf */
[----:B------:R-:W-:Y:S02]  /*02e0*/  LOP3.LUT R5, R2, 0xfffffffe, RZ, 0xc0, !PT ;  /* 0xfffffffe02057812 */ /* 0x000fe400078ec0ff */
[----:B------:R-:W-:Y:S01]  /*02f0*/  LOP3.LUT R207, R8, R207, RZ, 0x3c, !PT ;  /* 0x000000cf08cf7212 */ /* 0x000fe200078e3cff */
[C---:B------:R-:W-:Y:S01]  /*0300*/  IMAD.SHL.U32 R8, R3.reuse, 0x40, RZ ;  /* 0x0000004003087824 */ /* 0x040fe200078e00ff */
[C---:B------:R-:W-:Y:S02]  /*0310*/  LOP3.LUT P4, RZ, R3.reuse, 0x2, RZ, 0xc0, !PT ;  /* 0x0000000203ff7812 */ /* 0x040fe4000788c0ff */
[----:B------:R-:W-:Y:S01]  /*0320*/  LOP3.LUT P3, RZ, R3, 0x4, RZ, 0xc0, !PT ;  /* 0x0000000403ff7812 */ /* 0x000fe2000786c0ff */
[----:B------:R-:W-:Y:S01]  /*0330*/  IMAD.IADD R3, R206, 0x1, -R5 ;  /* 0x00000001ce037824 */ /* 0x000fe200078e0a05 */
[----:B------:R-:W-:Y:S02]  /*0340*/  LOP3.LUT R17, R17, 0xfffffff0, RZ, 0xc0, !PT ;  /* 0xfffffff011117812 */ /* 0x000fe400078ec0ff */
[----:B------:R-:W-:Y:S01]  /*0350*/  LOP3.LUT R8, R8, 0x1c0, RZ, 0xc0, !PT ;  /* 0x000001c008087812 */ /* 0x000fe200078ec0ff */
[----:B------:R-:W-:Y:S01]  /*0360*/  IMAD.SHL.U32 R13, R3, 0x10, RZ ;  /* 0x00000010030d7824 */ /* 0x000fe200078e00ff */
[CC--:B------:R-:W-:Y:S01]  /*0370*/  LEA.HI R5, R11.reuse, R6.reuse, RZ, 0x7 ;  /* 0x000000060b057211 */ /* 0x0c0fe200078f38ff */
[----:B------:R-:W-:Y:S01]  /*0380*/  IMAD.IADD R17, R6, 0x1, -R17 ;  /* 0x0000000106117824 */ /* 0x000fe200078e0a11 */
[----:B------:R-:W-:-:S02]  /*0390*/  LEA.HI R216, R11, R6, RZ, 0x6 ;  /* 0x000000060bd87211 */ /* 0x000fc400078f30ff */
[----:B------:R-:W-:Y:S02]  /*03a0*/  LOP3.LUT R194, R8, 0x10, R13, 0xf8, !PT ;  /* 0x0000001008c27812 */ /* 0x000fe400078ef80d */
[----:B------:R-:W-:Y:S02]  /*03b0*/  LOP3.LUT R10, R4, 0x1, RZ, 0xc0, !PT ;  /* 0x00000001040a7812 */ /* 0x000fe400078ec0ff */
[----:B------:R-:W-:Y:S02]  /*03c0*/  LOP3.LUT R205, R9, 0xffffffe0, RZ, 0xc0, !PT ;  /* 0xffffffe009cd7812 */ /* 0x000fe400078ec0ff */
[----:B------:R-:W-:Y:S02]  /*03d0*/  LOP3.LUT R11, R7, 0x7ffffffc, RZ, 0xc0, !PT ;  /* 0x7ffffffc070b7812 */ /* 0x000fe400078ec0ff */
[----:B------:R-:W-:Y:S01]  /*03e0*/  LOP3.LUT R198, R8, 0x8, R19, 0xf8, !PT ;  /* 0x0000000808c67812 */ /* 0x000fe200078ef813 */
[----:B------:R-:W-:Y:S01]  /*03f0*/  IMAD.IADD R205, R6, 0x1, -R205 ;  /* 0x0000000106cd7824 */ /* 0x000fe200078e0acd */
[----:B------:R-:W-:Y:S01]  /*0400*/  SHF.R.U32.HI R13, RZ, 0x3, R8 ;  /* 0x00000003ff0d7819 */ /* 0x000fe20000011608 */
[----:B------:R-:W-:Y:S01]  /*0410*/  IMAD.SHL.U32 R8, R0, 0x200, RZ ;  /* 0x0000020000087824 */ /* 0x000fe200078e00ff */
[----:B------:R-:W-:-:S02]  /*0420*/  SHF.R.S32.HI R5, RZ, 0x7, R5 ;  /* 0x00000007ff057819 */ /* 0x000fc40000011405 */
[----:B------:R-:W-:Y:S01]  /*0430*/  SHF.R.S32.HI R7, RZ, 0x1f, R9 ;  /* 0x0000001fff077819 */ /* 0x000fe20000011409 */
[----:B------:R-:W-:Y:S01]  /*0440*/  IMAD.SHL.U32 R9, R6, 0x2, RZ ;  /* 0x0000000206097824 */ /* 0x000fe200078e00ff */
[----:B------:R-:W-:Y:S01]  /*0450*/  SHF.R.S32.HI R2, RZ, 0x1f, R17 ;  /* 0x0000001fff027819 */ /* 0x000fe20000011411 */
[----:B------:R-:W-:Y:S01]  /*0460*/  IMAD R15, R5, 0x800, R8 ;  /* 0x00000800050f7824 */ /* 0x000fe200078e0208 */
[----:B------:R-:W-:Y:S02]  /*0470*/  LOP3.LUT R194, R194, 0x8, R19, 0xf8, !PT ;  /* 0x00000008c2c27812 */ /* 0x000fe400078ef813 */
[----:B------:R-:W-:Y:S01]  /*0480*/  ISETP.NE.U32.AND P0, PT, R10, 0x1, PT ;  /* 0x000000010a00780c */ /* 0x000fe20003f05070 */
[----:B------:R-:W-:Y:S01]  /*0490*/  IMAD.IADD R10, R6, 0x1, -R11 ;  /* 0x00000001060a7824 */ /* 0x000fe200078e0a0b */
[----:B------:R-:W-:Y:S02]  /*04a0*/  SHF.R.S32.HI R216, RZ, 0x6, R216 ;  /* 0x00000006ffd87819 */ /* 0x000fe400000114d8 */
[----:B------:R-:W-:Y:S01]  /*04b0*/  LEA.HI R6, R7, R206, RZ, 0x2 ;  /* 0x000000ce07067211 */ /* 0x000fe200078f10ff */
[----:B------:R-:W-:Y:S01]  /*04c0*/  IMAD.SHL.U32 R7, R4, 0x40, RZ ;  /* 0x0000004004077824 */ /* 0x000fe200078e00ff */
[----:B------:R-:W-:Y:S01]  /*04d0*/  LEA.HI R2, R2, R17, RZ, 0x3 ;  /* 0x0000001102027211 */ /* 0x000fe200078f18ff */
[----:B------:R-:W-:Y:S01]  /*04e0*/  IMAD R207, R216, 0x200, R207 ;  /* 0x00000200d8cf7824 */ /* 0x000fe200078e02cf */
[----:B------:R-:W-:Y:S01]  /*04f0*/  LOP3.LUT R194, R8, R194, R13, 0xf6, !PT ;  /* 0x000000c208c27212 */ /* 0x000fe200078ef60d */
[----:B------:R-:W-:Y:S01]  /*0500*/  IMAD.SHL.U32 R8, R5, 0x20, RZ ;  /* 0x0000002005087824 */ /* 0x000fe200078e00ff */
[----:B------:R-:W-:Y:S01]  /*0510*/  LOP3.LUT R204, R2, 0xfffffff8, RZ, 0xc0, !PT ;  /* 0xfffffff802cc7812 */ /* 0x000fe200078ec0ff */
[----:B------:R-:W-:Y:S01]  /*0520*/  IMAD.SHL.U32 R216, R216, 0x8, RZ ;  /* 0x00000008d8d87824 */ /* 0x000fe200078e00ff */
[----:B------:R-:W-:-:S02]  /*0530*/  LOP3.LUT R7, R7, 0x1c0, RZ, 0xc0, !PT ;  /* 0x000001c007077812 */ /* 0x000fc400078ec0ff */
[----:B------:R-:W-:Y:S01]  /*0540*/  LOP3.LUT R5, R6, 0xfffffffc, RZ, 0xc0, !PT ;  /* 0xfffffffc06057812 */ /* 0x000fe200078ec0ff */
[----:B------:R-:W-:Y:S01]  /*0550*/  IMAD.IADD R204, R17, 0x1, -R204 ;  /* 0x0000000111cc7824 */ /* 0x000fe200078e0acc */
[----:B------:R-:W-:Y:S01]  /*0560*/  LOP3.LUT R202, R8, 0x6, R9, 0xf8, !PT ;  /* 0x0000000608ca7812 */ /* 0x000fe200078ef809 */
[----:B------:R-:W-:Y:S01]  /*0570*/  IMAD.SHL.U32 R9, R0, 0x20, RZ ;  /* 0x0000002000097824 */ /* 0x000fe200078e00ff */
[----:B------:R-:W-:Y:S01]  /*0580*/  LOP3.LUT R216, R216, 0x18, RZ, 0xc0, !PT ;  /* 0x00000018d8d87812 */ /* 0x000fe200078ec0ff */
[----:B------:R-:W-:Y:S01]  /*0590*/  IMAD.IADD R5, R206, 0x1, -R5 ;  /* 0x00000001ce057824 */ /* 0x000fe200078e0a05 */
[----:B------:R-:W-:Y:S01]  /*05a0*/  SHF.R.U32.HI R217, RZ, 0x3, R7 ;  /* 0x00000003ffd97819 */ /* 0x000fe20000011607 */
[----:B------:R-:W-:Y:S01]  /*05b0*/  IMAD.SHL.U32 R199, R204, 0x40, RZ ;  /* 0x00000040ccc77824 */ /* 0x000fe200078e00ff */
[----:B------:R-:W-:Y:S01]  /*05c0*/  R2P PR, R4, 0x6 ;  /* 0x0000000604007804 */ /* 0x000fe20000000000 */
[----:B------:R-:W-:Y:S01]  /*05d0*/  IMAD.SHL.U32 R4, R10, 0x2, RZ ;  /* 0x000000020a047824 */ /* 0x000fe200078e00ff */
[----:B------:R-:W-:-:S02]  /*05e0*/  LOP3.LUT R8, R7, 0x20, R8, 0xf8, !PT ;  /* 0x0000002007087812 */ /* 0x000fc400078ef808 */
[----:B------:R-:W-:Y:S02]  /*05f0*/  LOP3.LUT R6, R216, 0x20, R9, 0xf8, !PT ;  /* 0x00000020d8067812 */ /* 0x000fe400078ef809 */
[----:B------:R-:W-:Y:S01]  /*0600*/  LOP3.LUT R216, R217, R7, R216, 0x1e, !PT ;  /* 0x00000007d9d87212 */ /* 0x000fe200078e1ed8 */
[----:B------:R-:W-:Y:S01]  /*0610*/  IMAD.SHL.U32 R7, R2, 0x40, RZ ;  /* 0x0000004002077824 */ /* 0x000fe200078e00ff */
[----:B------:R-:W-:Y:S01]  /*0620*/  LOP3.LUT R217, R8, R217, RZ, 0x3c, !PT ;  /* 0x000000d908d97212 */ /* 0x000fe200078e3cff */
[----:B------:R-:W-:Y:S01]  /*0630*/  IMAD R8, R5, 0x400, R4 ;  /* 0x0000040005087824 */ /* 0x000fe200078e0204 */
[----:B------:R-:W-:Y:S02]  /*0640*/  LOP3.LUT R199, R199, 0x1c0, RZ, 0xc0, !PT ;  /* 0x000001c0c7c77812 */ /* 0x000fe400078ec0ff */
[----:B------:R-:W-:Y:S01]  /*0650*/  SHF.R.S32.HI R10, RZ, 0x1f, R205 ;  /* 0x0000001fff0a7819 */ /* 0x000fe200000114cd */
[----:B------:R-:W-:Y:S01]  /*0660*/  IMAD.IADD R217, R8, 0x1, R217 ;  /* 0x0000000108d97824 */ /* 0x000fe200078e02d9 */
[----:B------:R-:W-:Y:S01]  /*0670*/  SHF.R.U32.HI R193, RZ, 0x3, R199 ;  /* 0x00000003ffc17819 */ /* 0x000fe200000116c7 */
[----:B------:R-:W-:Y:S01]  /*0680*/  IMAD.SHL.U32 R8, R0, 0x8, RZ ;  /* 0x0000000800087824 */ /* 0x000fe200078e00ff */
[----:B------:R-:W-:-:S02]  /*0690*/  LOP3.LUT R198, R198, R13, RZ, 0x3c, !PT ;  /* 0x0000000dc6c67212 */ /* 0x000fc400078e3cff */
[----:B------:R-:W-:Y:S02]  /*06a0*/  LEA.HI R0, R10, R205, RZ, 0x2 ;  /* 0x000000cd0a007211 */ /* 0x000fe400078f10ff */
[----:B------:R-:W-:Y:S01]  /*06b0*/  LOP3.LUT R2, R199, 0x8, R8, 0xf8, !PT ;  /* 0x00000008c7027812 */ /* 0x000fe200078ef808 */
[----:B------:R-:W-:Y:S01]  /*06c0*/  IMAD.IADD R198, R15, 0x1, R198 ;  /* 0x000000010fc67824 */ /* 0x000fe200078e02c6 */
[----:B------:R-:W-:Y:S02]  /*06d0*/  LOP3.LUT R199, R193, R6, R199, 0x1e, !PT ;  /* 0x00000006c1c77212 */ /* 0x000fe400078e1ec7 */
[----:B------:R-:W-:Y:S01]  /*06e0*/  SHF.R.S32.HI R6, RZ, 0x2, R0 ;  /* 0x00000002ff067819 */ /* 0x000fe20000011400 */
[----:B------:R-:W-:Y:S01]  /*06f0*/  IMAD.SHL.U32 R198, R198, 0x2, RZ ;  /* 0x00000002c6c67824 */ /* 0x000fe200078e00ff */
[----:B------:R-:W-:Y:S01]  /*0700*/  LOP3.LUT R0, R7, 0xfffffe00, RZ, 0xc0, !PT ;  /* 0xfffffe0007007812 */ /* 0x000fe200078ec0ff */
[----:B------:R-:W-:Y:S01]  /*0710*/  IMAD R7, R3, 0x400, R4 ;  /* 0x0000040003077824 */ /* 0x000fe200078e0204 */
[----:B------:R-:W-:Y:S01]  /*0720*/  LOP3.LUT R193, R2, R193, RZ, 0x3c, !PT ;  /* 0x000000c102c17212 */ /* 0x000fe200078e3cff */
[----:B------:R-:W-:Y:S01]  /*0730*/  VIADD R196, R198, UR6 ;  /* 0x00000006c6c47c36 */ /* 0x000fe20008000000 */
[----:B------:R-:W-:Y:S01]  /*0740*/  LEA R217, R217, UR5, 0x1 ;  /* 0x00000005d9d97c11 */ /* 0x000fe2000f8e08ff */
[----:B------:R-:W-:Y:S01]  /*0750*/  IMAD.IADD R216, R7, 0x1, R216 ;  /* 0x0000000107d87824 */ /* 0x000fe200078e02d8 */
[----:B------:R-:W-:Y:S01]  /*0760*/  SEL R197, R197, 0xffffffe0, !P4 ;  /* 0xffffffe0c5c57807 */ /* 0x000fe20006000000 */
[--C-:B------:R-:W-:Y:S01]  /*0770*/  IMAD R200, R5, 0x400, R0.reuse ;  /* 0x0000040005c87824 */ /* 0x100fe200078e0200 */
        /* <DEDUP_REMOVED lines=8> */
[----:B------:R-:W-:Y:S01]  /*0800*/  LOP3.LUT R199, R199, R0, RZ, 0xfc, !PT ;  /* 0x00000000c7c77212 */ /* 0x000fe200078efcff */
[C---:B------:R-:W-:Y:S01]  /*0810*/  IMAD.IADD R197, R196.reuse, 0x1, R197 ;  /* 0x00000001c4c57824 */ /* 0x040fe200078e02c5 */
[----:B------:R-:W-:Y:S01]  /*0820*/  SHF.R.S32.HI R209, RZ, 0x1f, R208 ;  /* 0x0000001fffd17819 */ /* 0x000fe200000114d0 */
[----:B------:R-:W-:Y:S01]  /*0830*/  @P1 VIADD R219, R217, 0xffffffe0 ;  /* 0xffffffe0d9db1836 */ /* 0x000fe20000000000 */
[----:B------:R-:W-:Y:S01]  /*0840*/  SHF.R.S32.HI R211, RZ, 0x1f, R210 ;  /* 0x0000001fffd37819 */ /* 0x000fe200000114d2 */
[----:B------:R-:W-:Y:S01]  /*0850*/  IMAD.IADD R196, R196, 0x1, R195 ;  /* 0x00000001c4c47824 */ /* 0x000fe200078e02c3 */
[----:B------:R-:W-:Y:S01]  /*0860*/  LEA R214, R207, UR5, 0x1 ;  /* 0x00000005cfd67c11 */ /* 0x000fe2000f8e08ff */
[----:B------:R-:W-:Y:S01]  /*0870*/  IMAD.IADD R0, R195, 0x1, R194 ;  /* 0x00000001c3007824 */ /* 0x000fe200078e02c2 */
[----:B------:R-:W-:Y:S01]  /*0880*/  LEA R193, R193, UR4, 0x1 ;  /* 0x00000004c1c17c11 */ /* 0x000fe2000f8e08ff */
[----:B------:R-:W-:-:S02]  /*0890*/  VIADD R218, R216, 0x40 ;  /* 0x00000040d8da7836 */ /* 0x000fc40000000000 */
[----:B------:R-:W-:Y:S02]  /*08a0*/  IMAD.IADD R220, R217, 0x1, R224 ;  /* 0x00000001d9dc7824 */ /* 0x000fe400078e02e0 */
[----:B------:R-:W-:Y:S02]  /*08b0*/  IMAD R203, R5, 0x10, R6 ;  /* 0x0000001005cb7824 */ /* 0x000fe400078e0206 */
[----:B------:R-:W-:Y:S02]  /*08c0*/  IMAD.IADD R195, R197, 0x1, R195 ;  /* 0x00000001c5c37824 */ /* 0x000fe400078e02c3 */
[----:B------:R-:W-:Y:S02]  /*08d0*/  @P2 VIADD R218, R216, 0xffffffc0 ;  /* 0xffffffc0d8da2836 */ /* 0x000fe40000000000 */
[----:B---34-:R-:W-:-:S07]  /*08e0*/  IMAD.IADD R224, R224, 0x1, R219 ;  /* 0x00000001e0e07824 */ /* 0x018fce00078e02db */
.L_x_456:
        /* <DEDUP_REMOVED lines=26> */
[----:B-1----:R-:W-:-:S02]  /*0a90*/  ISETP.NE.AND P3, PT, R7, RZ, PT ;  /* 0x000000ff0700720c */ /* 0x002fc40003f65270 */
[----:B---3--:R-:W-:-:S04]  /*0aa0*/  ISETP.EQ.U32.AND P1, PT, R4, RZ, PT ;  /* 0x000000ff0400720c */ /* 0x008fc80003f22070 */
[----:B------:R-:W-:Y:S02]  /*0ab0*/  ISETP.EQ.OR.EX P1, PT, R5, RZ, !P3, P1 ;  /* 0x000000ff0500720c */ /* 0x000fe40005f22710 */
[----:B------:R-:W-:Y:S01]  /*0ac0*/  IADD3 R8, P0, R9, R4, RZ ;  /* 0x0000000409087210 */ /* 0x000fe20007f1e0ff */
[----:B------:R-:W-:-:S04]  /*0ad0*/  IMAD.MOV.U32 R240, RZ, RZ, -0x1 ;  /* 0xfffffffffff07424 */ /* 0x000fc800078e00ff */
[----:B------:R-:W-:Y:S02]  /*0ae0*/  IMAD.X R9, R6, 0x1, R5, P0 ;  /* 0x0000000106097824 */ /* 0x000fe400000e0605 */
[----:B------:R-:W1:Y:S01]  /*0af0*/  @!P2 LDC R6, c[0x0][0x2cc] ;  /* 0x0000b300ff06ab82 */ /* 0x000e620000000800 */
[----:B------:R-:W-:-:S03]  /*0b00*/  @!P2 ISETP.NE.U32.AND P0, PT, R2, RZ, PT ;  /* 0x000000ff0200a20c */ /* 0x000fc60003f05070 */
        /* <DEDUP_REMOVED lines=13> */
.L_x_426:
[----:B------:R-:W-:Y:S01]  /*0be0*/  IMAD.SHL.U32 R225, R215, 0x40, RZ ;  /* 0x00000040d7e17824 */ /* 0x000fe200078e00ff */
[----:B-----5:R-:W-:-:S04]  /*0bf0*/  @!P2 IADD3 R238, R6, R2, -R237 ;  /* 0x0000000206eea210 */ /* 0x020fc80007ffe8ed */
[----:B------:R-:W-:-:S13]  /*0c00*/  ISETP.GT.AND P0, PT, R238, R225, PT ;  /* 0x000000e1ee00720c */ /* 0x000fda0003f04270 */
[----:B------:R-:W-:Y:S05]  /*0c10*/  @!P0 BRA `(.L_x_427) ;  /* 0x0000006800408947 */ /* 0x000fea0003800000 */
[----:B------:R-:W3:Y:S01]  /*0c20*/  LDC R7, c[0x0][0x278] ;  /* 0x00009e00ff077b82 */ /* 0x000ee20000000800 */
[----:B------:R-:W-:Y:S01]  /*0c30*/  IABS R4, R212 ;  /* 0x000000d400047213 */ /* 0x000fe20000000000 */
[----:B------:R-:W4:Y:S01]  /*0c40*/  S2R R20, SR_CTAID.X ;  /* 0x0000000000147919 */ /* 0x000f220000002500 */
[----:B------:R-:W-:Y:S02]  /*0c50*/  ISETP.NE.AND P0, PT, R240, -0x1, PT ;  /* 0xfffffffff000780c */ /* 0x000fe40003f05270 */
[----:B------:R-:W-:-:S03]  /*0c60*/  ISETP.NE.AND P1, PT, R22, -0x1, PT ;  /* 0xffffffff1600780c */ /* 0x000fc60003f25270 */
[----:B------:R-:W5:Y:S08]  /*0c70*/  LDC.64 R2, c[0x0][0x228] ;  /* 0x00008a00ff027b82 */ /* 0x000f700000000a00 */
[----:B------:R-:W4:Y:S01]  /*0c80*/  LDC R5, c[0x0][0x394] ;  /* 0x0000e500ff057b82 */ /* 0x000f220000000800 */
[----:B------:R-:W-:Y:S01]  /*0c90*/  @P0 IMAD.IADD R34, R237, 0x1, R240 ;  /* 0x00000001ed220824 */ /* 0x000fe200078e02f0 */
[----:B---3--:R-:W-:-:S06]  /*0ca0*/  IABS R6, R7 ;  /* 0x0000000700067213 */ /* 0x008fcc0000000000 */
[----:B------:R-:W3:Y:S01]  /*0cb0*/  LDC R28, c[0x0][0x2d4] ;  /* 0x0000b500ff1c7b82 */ /* 0x000ee20000000800 */
[----:B------:R-:W2:Y:S07]  /*0cc0*/  I2F.RP R10, R6 ;  /* 0x00000006000a7306 */ /* 0x000eae0000209400 */
[----:B------:R-:W5:Y:S08]  /*0cd0*/  LDC R26, c[0x0][0x2dc] ;  /* 0x0000b700ff1a7b82 */ /* 0x000f700000000800 */
[----:B------:R-:W5:Y:S01]  /*0ce0*/  LDC R25, c[0x0][0x270] ;  /* 0x00009c00ff197b82 */ /* 0x000f620000000800 */
[----:B--2---:R-:W2:Y:S01]  /*0cf0*/  MUFU.RCP R8, R10 ;  /* 0x0000000a00087308 */ /* 0x004ea20000001000 */
[----:B---3--:R-:W-:-:S06]  /*0d00*/  IMAD.WIDE.U32 R32, R213, R28, RZ ;  /* 0x0000001cd5207225 */ /* 0x008fcc00078e00ff */
[----:B------:R-:W3:Y:S01]  /*0d10*/  LDC R36, c[0x0][0x2c4] ;  /* 0x0000b100ff247b82 */ /* 0x000ee20000000800 */
[----:B--2---:R-:W-:Y:S01]  /*0d20*/  IADD3 R8, R8, 0xffffffe, RZ ;  /* 0x0ffffffe08087810 */ /* 0x004fe20007ffe0ff */
[----:B-1----:R-:W-:-:S03]  /*0d30*/  VIADD R10, R239, 0x3f ;  /* 0x0000003fef0a7836 */ /* 0x002fc60000000000 */
[----:B------:R-:W1:Y:S01]  /*0d40*/  F2I.FTZ.U32.TRUNC.NTZ R9, R8 ;  /* 0x0000000800097305 */ /* 0x000e62000021f000 */
[----:B-----5:R-:W-:-:S04]  /*0d50*/  IMAD.WIDE R40, R26, R25, RZ ;  /* 0x000000191a287225 */ /* 0x020fc800078e02ff */
[----:B------:R-:W-:-:S04]  /*0d60*/  IMAD.WIDE.U32 R30, R40, R22, RZ ;  /* 0x00000016281e7225 */ /* 0x000fc800078e00ff */
[----:B-1----:R-:W-:Y:S01]  /*0d70*/  IMAD.MOV R11, RZ, RZ, -R9 ;  /* 0x000000ffff0b7224 */ /* 0x002fe200078e0a09 */
[----:B------:R-:W-:-:S03]  /*0d80*/  MOV R8, RZ ;  /* 0x000000ff00087202 */ /* 0x000fc60000000f00 */
[----:B------:R-:W-:-:S04]  /*0d90*/  IMAD R11, R11, R6, RZ ;  /* 0x000000060b0b7224 */ /* 0x000fc800078e02ff */
[----:B------:R-:W-:Y:S02]  /*0da0*/  IMAD.HI.U32 R11, R9, R11, R8 ;  /* 0x0000000b090b7227 */ /* 0x000fe400078e0008 */
[----:B------:R-:W1:Y:S04]  /*0db0*/  LDC.64 R8, c[0x0][0x240] ;  /* 0x00009000ff087b82 */ /* 0x000e680000000a00 */
[----:B------:R-:W-:Y:S01]  /*0dc0*/  IMAD.HI.U32 R14, R11, R4, RZ ;  /* 0x000000040b0e7227 */ /* 0x000fe200078e00ff */
[----:B------:R-:W-:-:S04]  /*0dd0*/  SHF.R.S32.HI R11, RZ, 0x1f, R10 ;  /* 0x0000001fff0b7819 */ /* 0x000fc8000001140a */
[----:B------:R-:W-:Y:S02]  /*0de0*/  IADD3 R19, -R14, RZ, RZ ;  /* 0x000000ff0e137210 */ /* 0x000fe40007ffe1ff */
[----:B------:R-:W-:Y:S02]  /*0df0*/  LEA.HI R11, R11, R10, RZ, 0x6 ;  /* 0x0000000a0b0b7211 */ /* 0x000fe400078f30ff */
[----:B------:R-:W-:Y:S01]  /*0e00*/  IADD3 R10, R239, 0x40, R225 ;  /* 0x00000040ef0a7810 */ /* 0x000fe20007ffe0e1 */
[----:B------:R-:W-:Y:S01]  /*0e10*/  IMAD R19, R6, R19, R4 ;  /* 0x0000001306137224 */ /* 0x000fe200078e0204 */
[----:B------:R-:W-:Y:S01]  /*0e20*/  SHF.R.S32.HI R11, RZ, 0x6, R11 ;  /* 0x00000006ff0b7819 */ /* 0x000fe2000001140b */
[----:B------:R-:W-:Y:S01]  /*0e30*/  IMAD R4, R15, R2, RZ ;  /* 0x000000020f047224 */ /* 0x000fe200078e02ff */
[----:B----4-:R-:W-:Y:S02]  /*0e40*/  IADD3 R10, R10, R5, -R238 ;  /* 0x000000050a0a7210 */ /* 0x010fe40007ffe8ee */
[----:B------:R-:W-:Y:S01]  /*0e50*/  ISETP.GT.U32.AND P4, PT, R6, R19, PT ;  /* 0x000000130600720c */ /* 0x000fe20003f84070 */
[----:B------:R-:W-:-:S02]  /*0e60*/  IMAD R17, R213, R3, R4 ;  /* 0x00000003d5117224 */ /* 0x000fc400078e0204 */
[----:B------:R-:W-:Y:S02]  /*0e70*/  IMAD.WIDE.U32 R4, R213, R2, RZ ;  /* 0x00000002d5047225 */ /* 0x000fe400078e00ff */
[----:B------:R-:W2:Y:S02]  /*0e80*/  LDC.U8 R2, c[0x0][0x3d8] ;  /* 0x0000f600ff027b82 */ /* 0x000ea40000000000 */
[----:B------:R-:W-:Y:S01]  /*0e90*/  VIADD R3, R10, 0x3f ;  /* 0x0000003f0a037836 */ /* 0x000fe20000000000 */
[----:B------:R-:W-:Y:S01]  /*0ea0*/  SHF.R.S32.HI R10, RZ, 0x1f, R28 ;  /* 0x0000001fff0a7819 */ /* 0x000fe2000001141c */
[----:B-1----:R-:W-:Y:S01]  /*0eb0*/  IMAD.WIDE.U32 R12, R22, R8, RZ ;  /* 0x00000008160c7225 */ /* 0x002fe200078e00ff */
[----:B------:R-:W-:Y:S02]  /*0ec0*/  IADD3 R17, R5, R17, RZ ;  /* 0x0000001105117210 */ /* 0x000fe40007ffe0ff */
[----:B------:R-:W-:Y:S01]  /*0ed0*/  SHF.R.S32.HI R236, RZ, 0x1f, R3 ;  /* 0x0000001fffec7819 */ /* 0x000fe20000011403 */
[----:B------:R-:W-:Y:S01]  /*0ee0*/  @!P4 IMAD.IADD R19, R19, 0x1, -R6 ;  /* 0x000000011313c824 */ /* 0x000fe200078e0a06 */
[----:B------:R-:W-:-:S02]  /*0ef0*/  SEL R24, R4, R12, !P1 ;  /* 0x0000000c04187207 */ /* 0x000fc40004800000 */
[----:B------:R-:W1:Y:S01]  /*0f00*/  @P0 LDC.64 R4, c[0x0][0x250] ;  /* 0x00009400ff040b82 */ /* 0x000e620000000a00 */
[----:B------:R-:W-:Y:S01]  /*0f10*/  LEA.HI R236, R236, R3, RZ, 0x6 ;  /* 0x00000003ecec7211 */ /* 0x000fe200078f30ff */
[----:B------:R-:W-:Y:S01]  /*0f20*/  IMAD R3, R10, R213, RZ ;  /* 0x000000d50a037224 */ /* 0x000fe200078e02ff */
[----:B------:R-:W-:Y:S01]  /*0f30*/  ISETP.GE.U32.AND P6, PT, R19, R6, PT ;  /* 0x000000061300720c */ /* 0x000fe20003fc6070 */
[----:B------:R-:W-:Y:S01]  /*0f40*/  IMAD R10, R22, R9, RZ ;  /* 0x00000009160a7224 */ /* 0x000fe200078e02ff */
[----:B------:R-:W-:Y:S01]  /*0f50*/  LOP3.LUT R6, R212, R7, RZ, 0x3c, !PT ;  /* 0x00000007d4067212 */ /* 0x000fe200078e3cff */
[----:B------:R-:W-:Y:S01]  /*0f60*/  IMAD R3, R15, R28, R3 ;  /* 0x0000001c0f037224 */ /* 0x000fe200078e0203 */
[----:B------:R-:W-:Y:S01]  /*0f70*/  SHF.R.S32.HI R236, RZ, 0x6, R236 ;  /* 0x00000006ffec7819 */ /* 0x000fe200000114ec */
[-C--:B------:R-:W-:Y:S01]  /*0f80*/  IMAD R19, R41, R32.reuse, RZ ;  /* 0x0000002029137224 */ /* 0x080fe200078e02ff */
[----:B------:R-:W-:Y:S01]  /*0f90*/  ISETP.GE.AND P2, PT, R6, RZ, PT ;  /* 0x000000ff0600720c */ /* 0x000fe20003f46270 */
[----:B------:R-:W-:Y:S01]  /*0fa0*/  @P1 IMAD.IADD R17, R13, 0x1, R10 ;  /* 0x000000010d111824 */ /* 0x000fe200078e020a */
[----:B------:R-:W-:Y:S01]  /*0fb0*/  IADD3 R3, R33, R3, RZ ;  /* 0x0000000321037210 */ /* 0x000fe20007ffe0ff */
[----:B------:R-:W4:Y:S01]  /*0fc0*/  @P1 LDC.64 R12, c[0x0][0x420] ;  /* 0x00010800ff0c1b82 */ /* 0x000f220000000a00 */
[----:B------:R-:W-:Y:S01]  /*0fd0*/  @!P4 IADD3 R14, R14, 0x1, RZ ;  /* 0x000000010e0ec810 */ /* 0x000fe20007ffe0ff */
[----:B------:R-:W-:Y:S01]  /*0fe0*/  IMAD.WIDE.U32 R32, R40, R32, RZ ;  /* 0x0000002028207225 */ /* 0x000fe200078e00ff */
[----:B--2---:R-:W-:-:S02]  /*0ff0*/  ISETP.NE.AND P3, PT, R2, RZ, PT ;  /* 0x000000ff0200720c */ /* 0x004fc40003f65270 */
[----:B------:R-:W-:Y:S01]  /*1000*/  ISETP.NE.AND P4, PT, R7, RZ, PT ;  /* 0x000000ff0700720c */ /* 0x000fe20003f85270 */
[----:B------:R-:W-:Y:S01]  /*1010*/  IMAD R19, R40, R3, R19 ;  /* 0x0000000328137224 */ /* 0x000fe200078e0213 */
[----:B------:R-:W-:Y:S01]  /*1020*/  VIMNMX R236, R11, R236, PT ;  /* 0x000000ec0bec7248 */ /* 0x000fe20003fe0100 */
[----:B------:R-:W-:Y:S01]  /*1030*/  IMAD R2, R41, R22, RZ ;  /* 0x0000001629027224 */ /* 0x000fe200078e02ff */
[----:B------:R-:W2:Y:S01]  /*1040*/  @!P1 LDC.64 R10, c[0x0][0x418] ;  /* 0x00010600ff0a9b82 */ /* 0x000ea20000000a00 */
[----:B------:R-:W-:Y:S01]  /*1050*/  @P6 IADD3 R14, R14, 0x1, RZ ;  /* 0x000000010e0e6810 */ /* 0x000fe20007ffe0ff */
[----:B------:R-:W-:Y:S01]  /*1060*/  IMAD.IADD R19, R33, 0x1, R19 ;  /* 0x0000000121137824 */ /* 0x000fe200078e0213 */
[----:B------:R-:W-:Y:S01]  /*1070*/  SEL R21, R32, R30, !P1 ;  /* 0x0000001e20157207 */ /* 0x000fe20004800000 */
[----:B------:R-:W-:Y:S01]  /*1080*/  @P1 IMAD.IADD R19, R31, 0x1, R2 ;  /* 0x000000011f131824 */ /* 0x000fe200078e0202 */
[----:B------:R-:W-:Y:S01]  /*1090*/  SHF.L.U64.HI R30, R213, 0x7, R15 ;  /* 0x00000007d51e7819 */ /* 0x000fe2000001020f */
[----:B-1----:R-:W-:Y:S01]  /*10a0*/  @P0 IMAD R16, R34, R5, RZ ;  /* 0x0000000522100224 */ /* 0x002fe200078e02ff */
[----:B------:R-:W-:Y:S01]  /*10b0*/  LEA R23, R236, 0xffffffc0, 0x6 ;  /* 0xffffffc0ec177811 */ /* 0x000fe200078e30ff */
[----:B------:R-:W1:Y:S01]  /*10c0*/  LDC.64 R2, c[0x0][0x488] ;  /* 0x00012200ff027b82 */ /* 0x000e620000000a00 */
[----:B------:R-:W-:Y:S01]  /*10d0*/  @P0 IMAD.WIDE.U32 R34, R34, R4, RZ ;  /* 0x0000000422220225 */ /* 0x000fe200078e00ff */
[----:B------:R-:W-:-:S02]  /*10e0*/  SEL R30, R30, RZ, P5 ;  /* 0x000000ff1e1e7207 */ /* 0x000fc40002800000 */
[----:B------:R-:W-:Y:S01]  /*10f0*/  SHF.R.S32.HI R27, RZ, 0x1f, R23 ;  /* 0x0000001fff1b7819 */ /* 0x000fe20000011417 */
[----:B------:R-:W-:Y:S01]  /*1100*/  @!P2 IMAD.MOV R14, RZ, RZ, -R14 ;  /* 0x000000ffff0ea224 */ /* 0x000fe200078e0a0e */
[----:B------:R-:W-:Y:S01]  /*1110*/  @!P4 LOP3.LUT R14, RZ, R7, RZ, 0x33, !PT ;  /* 0x00000007ff0ec212 */ /* 0x000fe200078e33ff */
[C---:B----4-:R-:W-:Y:S01]  /*1120*/  @P1 IMAD.WIDE.U32 R38, R22.reuse, R12, RZ ;  /* 0x0000000c16261225 */ /* 0x050fe200078e00ff */
[----:B------:R-:W4:Y:S01]  /*1130*/  @P3 LDC R33, c[0x0][0x2e4] ;  /* 0x0000b900ff213b82 */ /* 0x000f220000000800 */
[----:B------:R-:W-:Y:S02]  /*1140*/  @P0 MOV R18, R34 ;  /* 0x0000002200120202 */ /* 0x000fe40000000f00 */
[----:B------:R-:W-:Y:S01]  /*1150*/  SHF.L.U32 R34, R213, 0x7, RZ ;  /* 0x00000007d5227819 */ /* 0x000fe200000006ff */
[----:B------:R-:W-:Y:S01]  /*1160*/  @P1 IMAD R29, R22, R13, R39 ;  /* 0x0000000d161d1224 */ /* 0x000fe200078e0227 */
[----:B------:R-:W-:Y:S01]  /*1170*/  @P0 IADD3 R16, R35, R16, RZ ;  /* 0x0000001023100210 */ /* 0x000fe20007ffe0ff */
[----:B---3--:R-:W-:Y:S01]  /*1180*/  @P3 IMAD R35, R213, R36, RZ ;  /* 0x00000024d5233224 */ /* 0x008fe200078e02ff */
[----:B------:R-:W-:Y:S01]  /*1190*/  SEL R34, R34, RZ, P5 ;  /* 0x000000ff22227207 */ /* 0x000fe20002800000 */
[----:B------:R-:W3:Y:S01]  /*11a0*/  @P0 LDC.64 R6, c[0x0][0x248] ;  /* 0x00009200ff060b82 */ /* 0x000ee20000000a00 */
[----:B--2---:R-:W-:-:S02]  /*11b0*/  @!P1 IMAD R32, R15, R10, RZ ;  /* 0x0000000a0f209224 */ /* 0x004fc400078e02ff */
[----:B------:R-:W-:Y:S01]  /*11c0*/  IADD3 R34, P2, R23, R34, RZ ;  /* 0x0000002217227210 */ /* 0x000fe20007f5e0ff */
[----:B------:R-:W-:Y:S01]  /*11d0*/  @!P1 IMAD.WIDE.U32 R42, R213, R10, RZ ;  /* 0x0000000ad52a9225 */ /* 0x000fe200078e00ff */
[----:B------:R-:W-:-:S03]  /*11e0*/  SHF.R.S32.HI R10, RZ, 0x1f, R212 ;  /* 0x0000001fff0a7819 */ /* 0x000fc600000114d4 */
[----:B------:R-:W2:Y:S01]  /*11f0*/  LDC.U8 R31, c[0x0][0x480] ;  /* 0x00012000ff1f7b82 */ /* 0x000ea20000000000 */
[----:B------:R-:W-:Y:S01]  /*1200*/  @!P1 IMAD R11, R213, R11, R32 ;  /* 0x0000000bd50b9224 */ /* 0x000fe200078e0220 */
[----:B------:R-:W-:Y:S01]  /*1210*/  @P3 SEL R32, R35, R22, !P1 ;  /* 0x0000001623203207 */ /* 0x000fe20004800000 */
[----:B------:R-:W-:Y:S01]  /*1220*/  IMAD.X R12, R27, 0x1, R30, P2 ;  /* 0x000000011b0c7824 */ /* 0x000fe200010e061e */
[----:B------:R-:W-:Y:S01]  /*1230*/  @P1 MOV R30, R38 ;  /* 0x00000026001e1202 */ /* 0x000fe20000000f00 */
[----:B------:R-:W-:Y:S01]  /*1240*/  IMAD R13, R41, R34, RZ ;  /* 0x00000022290d7224 */ /* 0x000fe200078e02ff */
[----:B------:R-:W-:Y:S01]  /*1250*/  @!P1 MOV R30, R42 ;  /* 0x0000002a001e9202 */ /* 0x000fe20000000f00 */
[----:B-1----:R-:W-:-:S04]  /*1260*/  IMAD.WIDE.U32 R38, R20, R2, RZ ;  /* 0x0000000214267225 */ /* 0x002fc800078e00ff */
[----:B------:R-:W-:Y:S02]  /*1270*/  @P0 IMAD.IADD R2, R237, 0x1, R240 ;  /* 0x00000001ed020824 */ /* 0x000fe400078e02f0 */
[----:B------:R-:W-:-:S04]  /*1280*/  IMAD.WIDE.U32 R34, R40, R34, RZ ;  /* 0x0000002228227225 */ /* 0x000fc800078e00ff */
[----:B------:R-:W-:Y:S02]  /*1290*/  IMAD R13, R40, R12, R13 ;  /* 0x0000000c280d7224 */ /* 0x000fe400078e020d */
[----:B------:R-:W-:Y:S02]  /*12a0*/  @!P1 IMAD.IADD R29, R43, 0x1, R11 ;  /* 0x000000012b1d9824 */ /* 0x000fe400078e020b */
[----:B----4-:R-:W-:Y:S02]  /*12b0*/  @P3 IMAD R32, R212, R33, R32 ;  /* 0x00000021d4203224 */ /* 0x010fe400078e0220 */
[----:B------:R-:W-:Y:S01]  /*12c0*/  @!P3 IMAD R11, R213, R25, R212 ;  /* 0x00000019d50bb224 */ /* 0x000fe200078e02d4 */
[----:B--2---:R-:W-:Y:S01]  /*12d0*/  ISETP.NE.AND P2, PT, R31, RZ, PT ;  /* 0x000000ff1f00720c */ /* 0x004fe20003f45270 */
[----:B------:R-:W-:Y:S02]  /*12e0*/  IMAD R3, R20, R3, R39 ;  /* 0x0000000314037224 */ /* 0x000fe400078e0227 */
[----:B------:R-:W-:Y:S01]  /*12f0*/  IMAD R33, R212, R26, RZ ;  /* 0x0000001ad4217224 */ /* 0x000fe200078e02ff */
[----:B------:R-:W-:Y:S01]  /*1300*/  SEL R38, R38, RZ, P2 ;  /* 0x000000ff26267207 */ /* 0x000fe20001000000 */
[----:B---3--:R-:W-:-:S02]  /*1310*/  @P0 IMAD R12, R2, R7, RZ ;  /* 0x00000007020c0224 */ /* 0x008fc400078e02ff */
[----:B------:R-:W-:Y:S01]  /*1320*/  @P0 IMAD.WIDE.U32 R40, R2, R6, RZ ;  /* 0x0000000602280225 */ /* 0x000fe200078e00ff */
[----:B------:R-:W-:-:S03]  /*1330*/  SHF.R.S32.HI R31, RZ, 0x1f, R33 ;  /* 0x0000001fff1f7819 */ /* 0x000fc60000011421 */
        /* <DEDUP_REMOVED lines=18> */
.L_x_428:
        /* <DEDUP_REMOVED lines=13> */
.L_x_429:
        /* <DEDUP_REMOVED lines=10> */
.L_x_430:
[----:B------:R-:W-:-:S04]  /*15d0*/  IMAD R3, R213, R25, R212 ;  /* 0x00000019d5037224 */ /* 0x000fc800078e02d4 */
[----:B------:R-:W-:-:S07]  /*15e0*/  IMAD R28, R3, R28, RZ ;  /* 0x0000001c031c7224 */ /* 0x000fce00078e02ff */
.L_x_431:
[----:B------:R-:W-:Y:S01]  /*15f0*/  IMAD R25, R26, R25, RZ ;  /* 0x000000191a197224 */ /* 0x000fe200078e02ff */
[----:B------:R-:W1:Y:S01]  /*1600*/  LDC.64 R2, c[0x0][0x420] ;  /* 0x00010800ff027b82 */ /* 0x000e620000000a00 */
[----:B------:R-:W-:Y:S01]  /*1610*/  ULDC UR4, c[0x0][0x398] ;  /* 0x0000e60000047ab9 */ /* 0x000fe20000000800 */
[----:B------:R-:W-:Y:S01]  /*1620*/  ULDC.64 UR6, c[0x0][0x428] ;  /* 0x00010a0000067ab9 */ /* 0x000fe20000000a00 */
[----:B------:R-:W-:Y:S01]  /*1630*/  IMAD.SHL.U32 R22, R25, 0x40, RZ ;  /* 0x0000004019167824 */ /* 0x000fe200078e00ff */
[C---:B------:R-:W-:Y:S01]  /*1640*/  IADD3 R28, R23.reuse, R28, RZ ;  /* 0x0000001c171c7210 */ /* 0x040fe20007ffe0ff */
[----:B------:R-:W-:Y:S01]  /*1650*/  IMAD R26, R206, R25, R205 ;  /* 0x00000019ce1a7224 */ /* 0x000fe200078e02cd */
[----:B------:R-:W-:Y:S01]  /*1660*/  ULDC.64 UR8, c[0x0][0x258] ;  /* 0x0000960000087ab9 */ /* 0x000fe20000000a00 */
[----:B------:R-:W-:Y:S01]  /*1670*/  IMAD.IADD R32, R23, 0x1, R32 ;  /* 0x0000000117207824 */ /* 0x000fe200078e0220 */
[----:B------:R-:W-:Y:S01]  /*1680*/  IADD3 R33, P3, P1, R34, R22, R33 ;  /* 0x0000001622217210 */ /* 0x000fe2000797e021 */
[----:B------:R-:W-:Y:S01]  /*1690*/  BSSY B1, `(.L_x_427) ;  /* 0x00005e8000017945 */ /* 0x000fe20003800000 */
[----:B------:R-:W-:Y:S01]  /*16a0*/  SHF.R.S32.HI R22, RZ, 0x1f, R22 ;  /* 0x0000001fff167819 */ /* 0x000fe20000011416 */
[----:B------:R-:W2:Y:S03]  /*16b0*/  LDC.64 R34, c[0x0][0x2b0] ;  /* 0x0000ac00ff227b82 */ /* 0x000ea60000000a00 */
[----:B------:R-:W-:-:S02]  /*16c0*/  IADD3.X R31, R40, R22, R31, P3, P1 ;  /* 0x00000016281f7210 */ /* 0x000fc40001fe241f */
[----:B------:R-:W-:Y:S02]  /*16d0*/  IADD3 R21, P3, P1, R38, R33, R21 ;  /* 0x0000002126157210 */ /* 0x000fe4000797e015 */
[----:B------:R-:W-:Y:S02]  /*16e0*/  IADD3 R22, -R238, R239, R225 ;  /* 0x000000efee167210 */ /* 0x000fe40007ffe1e1 */
[----:B------:R-:W-:Y:S02]  /*16f0*/  IADD3.X R19, R36, R31, R19, P3, P1 ;  /* 0x0000001f24137210 */ /* 0x000fe40001fe2413 */
[----:B------:R-:W-:Y:S01]  /*1700*/  IADD3 R31, P3, R208, R23, RZ ;  /* 0x00000017d01f7210 */ /* 0x000fe20007f7e0ff */
[----:B------:R-:W-:Y:S01]  /*1710*/  VIADD R22, R22, -UR4 ;  /* 0x8000000416167c36 */ /* 0x000fe20008000000 */
[----:B------:R-:W-:Y:S01]  /*1720*/  IADD3 R36, P1, R210, R30, RZ ;  /* 0x0000001ed2247210 */ /* 0x000fe20007f3e0ff */
[----:B-1----:R-:W-:Y:S01]  /*1730*/  IMAD R30, R27, R2, RZ ;  /* 0x000000021b1e7224 */ /* 0x002fe200078e02ff */
[----:B------:R-:W-:-:S02]  /*1740*/  IADD3.X R25, R209, R27, RZ, P3, !PT ;  /* 0x0000001bd1197210 */ /* 0x000fc40001ffe4ff */
[----:B------:R-:W-:Y:S01]  /*1750*/  SHF.R.S32.HI R27, RZ, 0x1f, R22 ;  /* 0x0000001fff1b7819 */ /* 0x000fe20000011416 */
[----:B------:R-:W-:Y:S01]  /*1760*/  IMAD.X R37, R211, 0x1, R29, P1 ;  /* 0x00000001d3257824 */ /* 0x000fe200008e061d */
[C---:B------:R-:W-:Y:S01]  /*1770*/  IADD3 R21, P1, R26.reuse, R21, RZ ;  /* 0x000000151a157210 */ /* 0x040fe20007f3e0ff */
[----:B------:R-:W-:Y:S01]  /*1780*/  IMAD R30, R23, R3, R30 ;  /* 0x00000003171e7224 */ /* 0x000fe200078e021e */
[----:B------:R-:W-:Y:S01]  /*1790*/  LEA.HI R27, R27, R22, RZ, 0x6 ;  /* 0x000000161b1b7211 */ /* 0x000fe200078f30ff */
[----:B------:R-:W-:Y:S01]  /*17a0*/  IMAD.WIDE.U32 R36, R23, R2, R36 ;  /* 0x0000000217247225 */ /* 0x000fe200078e0024 */
[----:B------:R-:W-:Y:S02]  /*17b0*/  LEA.HI.X.SX32 R26, R26, R19, 0x1, P1 ;  /* 0x000000131a1a7211 */ /* 0x000fe400008f0eff */
[----:B------:R-:W-:Y:S01]  /*17c0*/  SHF.R.S32.HI R27, RZ, 0x6, R27 ;  /* 0x00000006ff1b7819 */ /* 0x000fe2000001141b */
[----:B------:R-:W-:Y:S02]  /*17d0*/  IMAD R22, R25, R8, RZ ;  /* 0x0000000819167224 */ /* 0x000fe400078e02ff */
[----:B------:R-:W-:Y:S01]  /*17e0*/  IMAD.IADD R37, R37, 0x1, R30 ;  /* 0x0000000125257824 */ /* 0x000fe200078e021e */
[----:B------:R-:W-:Y:S01]  /*17f0*/  VIMNMX R223, RZ, R27, !PT ;  /* 0x0000001bffdf7248 */ /* 0x000fe20007fe0100 */
[----:B------:R-:W-:-:S02]  /*1800*/  IMAD R22, R31, R9, R22 ;  /* 0x000000091f167224 */ /* 0x000fc400078e0216 */
[----:B------:R-:W-:Y:S02]  /*1810*/  IMAD R19, R10, UR6, RZ ;  /* 0x000000060a137c24 */ /* 0x000fe4000f8e02ff */
[----:B------:R-:W-:-:S04]  /*1820*/  IMAD.WIDE.U32 R30, R31, R8, R210 ;  /* 0x000000081f1e7225 */ /* 0x000fc800078e00d2 */
[----:B------:R-:W-:Y:S01]  /*1830*/  IMAD R19, R212, UR7, R19 ;  /* 0x00000007d4137c24 */ /* 0x000fe2000f8e0213 */
[----:B------:R-:W-:Y:S01]  /*1840*/  IADD3 R30, P3, R24, R30, RZ ;  /* 0x0000001e181e7210 */ /* 0x000fe20007f7e0ff */
[----:B------:R-:W-:Y:S01]  /*1850*/  IMAD.WIDE.U32 R36, R212, UR6, R36 ;  /* 0x00000006d4247c25 */ /* 0x000fe2000f8e0024 */
[----:B------:R-:W-:Y:S01]  /*1860*/  ULDC.64 UR6, c[0x0][0x400] ;  /* 0x0001000000067ab9 */ /* 0x000fe20000000a00 */
[----:B------:R-:W1:Y:S01]  /*1870*/  LDC.64 R24, c[0x0][0x478] ;  /* 0x00011e00ff187b82 */ /* 0x000e620000000a00 */
[----:B------:R-:W-:Y:S01]  /*1880*/  IADD3.X R31, R17, R31, R22, P3, !PT ;  /* 0x0000001f111f7210 */ /* 0x000fe20001ffe416 */
[----:B------:R-:W-:Y:S01]  /*1890*/  IMAD.MOV.U32 R22, RZ, RZ, R36 ;  /* 0x000000ffff167224 */ /* 0x000fe200078e0024 */
[----:B------:R-:W-:Y:S01]  /*18a0*/  IADD3 R23, R37, R19, RZ ;  /* 0x0000001325177210 */ /* 0x000fe20007ffe0ff */
[----:B------:R-:W-:Y:S01]  /*18b0*/  IMAD R19, R209, R2, RZ ;  /* 0x00000002d1137224 */ /* 0x000fe200078e02ff */
[----:B------:R-:W-:Y:S01]  /*18c0*/  LEA R242, P1, R21, UR6, 0x2 ;  /* 0x0000000615f27c11 */ /* 0x000fe2000f8210ff */
[----:B------:R-:W-:-:S02]  /*18d0*/  IMAD R17, R10, UR8, RZ ;  /* 0x000000080a117c24 */ /* 0x000fc4000f8e02ff */
[C---:B------:R-:W-:Y:S01]  /*18e0*/  IMAD R19, R208.reuse, R3, R19 ;  /* 0x00000003d0137224 */ /* 0x040fe200078e0213 */
[----:B------:R-:W-:Y:S01]  /*18f0*/  LEA.HI.X R243, R21, UR7, R26, 0x2, P1 ;  /* 0x0000000715f37c11 */ /* 0x000fe200088f141a */
[----:B------:R-:W-:Y:S01]  /*1900*/  IMAD.WIDE.U32 R22, R208, R2, R22 ;  /* 0x00000002d0167225 */ /* 0x000fe200078e0016 */
[----:B------:R-:W-:-:S03]  /*1910*/  ULDC.64 UR6, c[0x0][0x3e0] ;  /* 0x0000f80000067ab9 */ /* 0x000fc60000000a00 */
[----:B------:R-:W-:Y:S01]  /*1920*/  IMAD.IADD R19, R23, 0x1, R19 ;  /* 0x0000000117137824 */ /* 0x000fe200078e0213 */
[----:B------:R-:W-:Y:S01]  /*1930*/  LEA R244, P1, R22, UR6, 0x1 ;  /* 0x0000000616f47c11 */ /* 0x000fe2000f8208ff */
[C---:B------:R-:W-:Y:S02]  /*1940*/  IMAD R17, R212.reuse, UR9, R17 ;  /* 0x00000009d4117c24 */ /* 0x040fe4000f8e0211 */
[----:B------:R-:W-:Y:S01]  /*1950*/  IMAD.WIDE.U32 R30, R212, UR8, R30 ;  /* 0x00000008d41e7c25 */ /* 0x000fe2000f8e001e */
[----:B------:R-:W-:Y:S01]  /*1960*/  LEA.HI.X R245, R22, UR7, R19, 0x1, P1 ;  /* 0x0000000716f57c11 */ /* 0x000fe200088f0c13 */
[----:B------:R-:W-:Y:S01]  /*1970*/  ULDC.64 UR8, c[0x0][0x210] ;  /* 0x0000840000087ab9 */ /* 0x000fe20000000a00 */
[----:B------:R-:W-:Y:S01]  /*1980*/  ISETP.GT.AND P1, PT, R236, R223, PT ;  /* 0x000000dfec00720c */ /* 0x000fe20003f24270 */
[----:B--2---:R-:W-:Y:S01]  /*1990*/  IMAD.WIDE R226, R32, 0x4, R34 ;  /* 0x0000000420e27825 */ /* 0x004fe200078e0222 */
[----:B------:R-:W-:Y:S02]  /*19a0*/  IADD3 R17, R31, R17, RZ ;  /* 0x000000111f117210 */ /* 0x000fe40007ffe0ff */
[----:B------:R-:W-:Y:S01]  /*19b0*/  LEA R246, P3, R30, UR8, 0x1 ;  /* 0x000000081ef67c11 */ /* 0x000fe2000f8608ff */
[----:B-1----:R-:W-:Y:S01]  /*19c0*/  IMAD.WIDE R228, R28, 0x4, R24 ;  /* 0x000000041ce47825 */ /* 0x002fe200078e0218 */
[----:B------:R-:W-:-:S02]  /*19d0*/  IADD3 R236, R236, -0x1, RZ ;  /* 0xffffffffecec7810 */ /* 0x000fc40007ffe0ff */
[----:B------:R-:W-:-:S05]  /*19e0*/  LEA.HI.X R247, R30, UR9, R17, 0x1, P3 ;  /* 0x000000091ef77c11 */ /* 0x000fca00098f0c11 */
[----:B------:R-:W-:Y:S05]  /*19f0*/  @P1 BRA `(.L_x_432) ;  /* 0x0000000400e01947 */ /* 0x000fea0003800000 */
        /* <DEDUP_REMOVED lines=23> */
.L_x_433:
        /* <DEDUP_REMOVED lines=12> */
.L_x_434:
        /* <DEDUP_REMOVED lines=25> */
[----:B------:R1:W-:Y:S04]  /*1dc0*/  STG.E.128 desc[UR14][R18.64], RZ ;  /* 0x000000ff12007986 */ /* 0x0003e8000c101d0e */
[----:B------:R1:W-:Y:S04]  /*1dd0*/  STG.E.128 desc[UR14][R18.64+0x80], RZ ;  /* 0x000080ff12007986 */ /* 0x0003e8000c101d0e */
[----:B------:R1:W-:Y:S02]  /*1de0*/  STG.E.128 desc[UR14][R18.64+0x100], RZ ;  /* 0x000100ff12007986 */ /* 0x0003e4000c101d0e */
.L_x_436:
[----:B------:R-:W-:Y:S05]  /*1df0*/  BSYNC B0 ;  /* 0x0000000000007941 */ /* 0x000fea0003800000 */
.L_x_435:
[----:B------:R-:W-:Y:S04]  /*1e00*/  BSSY B0, `(.L_x_437) ;  /* 0x0000010000007945 */ /* 0x000fe80003800000 */
[----:B------:R-:W-:Y:S05]  /*1e10*/  @P0 BRA `(.L_x_438) ;  /* 0x0000000000380947 */ /* 0x000fea0003800000 */
[----:B------:R-:W-:Y:S01]  /*1e20*/  IADD3 R9, P2, R208, 0x20, RZ ;  /* 0x00000020d0097810 */ /* 0x000fe20007f5e0ff */
        /* <DEDUP_REMOVED lines=13> */
.L_x_438:
[----:B------:R-:W-:Y:S05]  /*1f00*/  BSYNC B0 ;  /* 0x0000000000007941 */ /* 0x000fea0003800000 */
.L_x_437:
        /* <DEDUP_REMOVED lines=23> */
.L_x_440:
[----:B------:R-:W-:Y:S05]  /*2080*/  BSYNC B0 ;  /* 0x0000000000007941 */ /* 0x000fea0003800000 */
.L_x_439:
        /* <DEDUP_REMOVED lines=13> */
[----:B------:R3:W-:Y:S01]  /*2160*/  STG.E.128 desc[UR14][R2.64+0x100], RZ ;  /* 0x000100ff02007986 */ /* 0x0007e2000c101d0e */
[----:B------:R-:W-:Y:S05]  /*2170*/  BRA `(.L_x_441) ;  /* 0x0000005000e47947 */ /* 0x000fea0003800000 */
.L_x_432:
[----:B------:R-:W-:Y:S01]  /*2180*/  IMAD R17, R236, -0x40, R239 ;  /* 0xffffffc0ec117824 */ /* 0x000fe200078e02ef */
[----:B------:R-:W-:Y:S01]  /*2190*/  @P2 BAR.SYNC.DEFER_BLOCKING 0x0 ;  /* 0x0000000000002b1d */ /* 0x000fe20000010000 */
[----:B------:R-:W-:Y:S01]  /*21a0*/  VIADD R22, R208, 0x20 ;  /* 0x00000020d0167836 */ /* 0x000fe20000000000 */
[----:B------:R-:W-:Y:S01]  /*21b0*/  SHF.R.S32.HI R230, RZ, 0x1f, R203 ;  /* 0x0000001fffe67819 */ /* 0x000fe200000114cb */
[-C--:B------:R-:W-:Y:S01]  /*21c0*/  IMAD R24, R11, R6.reuse, RZ ;  /* 0x000000060b187224 */ /* 0x080fe200078e02ff */
[-C--:B------:R-:W-:Y:S01]  /*21d0*/  ISETP.GE.AND P6, PT, R203, R17.reuse, PT ;  /* 0x00000011cb00720c */ /* 0x080fe20003fc6270 */
[----:B------:R-:W-:Y:S01]  /*21e0*/  IMAD.WIDE.U32 R26, R225, R6, R210 ;  /* 0x00000006e11a7225 */ /* 0x000fe200078e00d2 */
[----:B------:R-:W-:Y:S01]  /*21f0*/  ISETP.GE.AND P3, PT, R22, R17, PT ;  /* 0x000000111600720c */ /* 0x000fe20003f66270 */
[----:B------:R-:W-:Y:S01]  /*2200*/  ULDC.64 UR8, c[0x0][0x260] ;  /* 0x0000980000087ab9 */ /* 0x000fe20000000a00 */
[----:B------:R-:W-:Y:S01]  /*2210*/  ULDC.64 UR6, c[0x0][0x268] ;  /* 0x00009a0000067ab9 */ /* 0x000fe20000000a00 */
[----:B------:R-:W-:Y:S01]  /*2220*/  IMAD R15, R215, -0x40, R238 ;  /* 0xffffffc0d70f7824 */ /* 0x000fe200078e02ee */
[----:B------:R-:W-:Y:S01]  /*2230*/  IADD3 R20, P0, R20, R26, RZ ;  /* 0x0000001a14147210 */ /* 0x000fe20007f1e0ff */
[----:B------:R-:W-:Y:S01]  /*2240*/  IMAD R19, R225, R7, R24 ;  /* 0x00000007e1137224 */ /* 0x000fe200078e0218 */
[C---:B------:R-:W-:Y:S01]  /*2250*/  SHF.L.U64.HI R230, R203.reuse, 0x2, R230 ;  /* 0x00000002cbe67819 */ /* 0x040fe200000102e6 */
[----:B------:R-:W-:Y:S01]  /*2260*/  VIADD R10, R203, 0x8 ;  /* 0x00000008cb0a7836 */ /* 0x000fe20000000000 */
[----:B------:R-:W-:Y:S01]  /*2270*/  ISETP.GE.AND P1, PT, R22, R15, PT ;  /* 0x0000000f1600720c */ /* 0x000fe20003f26270 */
[----:B------:R-:W-:Y:S01]  /*2280*/  IMAD.WIDE.U32 R22, R2, 0x40, RZ ;  /* 0x0000004002167825 */ /* 0x000fe200078e00ff */
[----:B------:R-:W-:-:S02]  /*2290*/  IADD3.X R21, R12, R27, R19, P0, !PT ;  /* 0x0000001b0c157210 */ /* 0x000fc400007fe413 */
[----:B------:R-:W-:Y:S01]  /*22a0*/  ISETP.GE.AND P5, PT, R10, R17, PT ;  /* 0x000000110a00720c */ /* 0x000fe20003fa6270 */
[----:B------:R-:W-:Y:S01]  /*22b0*/  IMAD.SHL.U32 R3, R3, 0x40, RZ ;  /* 0x0000004003037824 */ /* 0x000fe200078e00ff */
[----:B------:R-:W-:Y:S01]  /*22c0*/  @!P3 IADD3 R22, P0, R244, R22, RZ ;  /* 0x00000016f416b210 */ /* 0x000fe20007f1e0ff */
[----:B------:R-:W-:Y:S01]  /*22d0*/  IMAD.WIDE.U32 R26, R8, 0x40, RZ ;  /* 0x00000040081a7825 */ /* 0x000fe200078e00ff */
[----:B------:R-:W-:Y:S02]  /*22e0*/  ISETP.GE.AND P2, PT, R208, R15, PT ;  /* 0x0000000fd000720c */ /* 0x000fe40003f46270 */
[----:B------:R-:W-:Y:S01]  /*22f0*/  @!P3 IADD3.X R23, R245, R23, R3, P0, !PT ;  /* 0x00000017f517b210 */ /* 0x000fe200007fe403 */
[----:B------:R-:W-:Y:S01]  /*2300*/  IMAD.WIDE.U32 R24, R225, R4, R210 ;  /* 0x00000004e1187225 */ /* 0x000fe200078e00d2 */
[----:B------:R-:W-:-:S03]  /*2310*/  @!P3 IADD3 R10, P4, R246, R26, RZ ;  /* 0x0000001af60ab210 */ /* 0x000fc60007f9e0ff */
[----:B------:R-:W-:Y:S01]  /*2320*/  IMAD R2, R11, R4, RZ ;  /* 0x000000040b027224 */ /* 0x000fe200078e02ff */
[----:B------:R-:W-:Y:S01]  /*2330*/  IADD3 R18, P0, R18, R24, RZ ;  /* 0x0000001812127210 */ /* 0x000fe20007f1e0ff */
[----:B------:R-:W-:Y:S02]  /*2340*/  IMAD.SHL.U32 R9, R9, 0x40, RZ ;  /* 0x0000004009097824 */ /* 0x000fe400078e00ff */
[----:B------:R-:W-:Y:S02]  /*2350*/  IMAD R3, R225, R5, R2 ;  /* 0x00000005e1037224 */ /* 0x000fe400078e0202 */
[----:B------:R-:W-:Y:S01]  /*2360*/  IMAD.WIDE.U32 R20, R14, UR8, R20 ;  /* 0x000000080e147c25 */ /* 0x000fe2000f8e0014 */
[----:B------:R-:W-:Y:S02]  /*2370*/  @!P3 IADD3.X R11, R247, R27, R9, P4, !PT ;  /* 0x0000001bf70bb210 */ /* 0x000fe400027fe409 */
[----:B------:R-:W-:Y:S01]  /*2380*/  LEA.HI R9, R236, R236, RZ, 0x1 ;  /* 0x000000ecec097211 */ /* 0x000fe200078f08ff */
[----:B------:R-:W-:Y:S01]  /*2390*/  @!P2 IMAD R12, R209, R6, RZ ;  /* 0x00000006d10ca224 */ /* 0x000fe200078e02ff */
[----:B------:R-:W-:Y:S01]  /*23a0*/  IADD3.X R19, R16, R25, R3, P0, !PT ;  /* 0x0000001910137210 */ /* 0x000fe200007fe403 */
[----:B------:R-:W-:Y:S01]  /*23b0*/  IMAD.SHL.U32 R231, R203, 0x4, RZ ;  /* 0x00000004cbe77824 */ /* 0x000fe200078e00ff */
[C---:B------:R-:W-:Y:S01]  /*23c0*/  @!P1 IADD3 R2, P0, R208.reuse, 0x20, RZ ;  /* 0x00000020d0029810 */ /* 0x040fe20007f1e0ff */
[----:B------:R-:W-:Y:S01]  /*23d0*/  @!P2 IMAD R12, R208, R7, R12 ;  /* 0x00000007d00ca224 */ /* 0x000fe200078e020c */
[----:B------:R-:W-:Y:S01]  /*23e0*/  LOP3.LUT R9, R9, 0xfffffffe, RZ, 0xc0, !PT ;  /* 0xfffffffe09097812 */ /* 0x000fe200078ec0ff */
[----:B------:R-:W-:Y:S01]  /*23f0*/  IMAD.WIDE.U32 R18, R14, UR6, R18 ;  /* 0x000000060e127c25 */ /* 0x000fe2000f8e0012 */
[----:B------:R-:W-:-:S03]  /*2400*/  ISETP.GE.AND P4, PT, R208, R17, PT ;  /* 0x00000011d000720c */ /* 0x000fc60003f86270 */
[----:B------:R-:W-:Y:S01]  /*2410*/  @!P1 IMAD.X R15, RZ, RZ, R209, P0 ;  /* 0x000000ffff0f9224 */ /* 0x000fe200000e06d1 */
[----:B------:R-:W-:Y:S01]  /*2420*/  @!P1 IADD3 R3, P0, R208, 0x20, RZ ;  /* 0x00000020d0039810 */ /* 0x000fe20007f1e0ff */
[----:B------:R-:W-:Y:S02]  /*2430*/  IMAD.IADD R8, R236, 0x1, -R9 ;  /* 0x00000001ec087824 */ /* 0x000fe400078e0a09 */
[C---:B------:R-:W-:Y:S02]  /*2440*/  IMAD R17, R13.reuse, UR8, RZ ;  /* 0x000000080d117c24 */ /* 0x040fe4000f8e02ff */
[----:B------:R-:W-:Y:S01]  /*2450*/  @!P1 IMAD.X R9, RZ, RZ, R209, P0 ;  /* 0x000000ffff099224 */ /* 0x000fe200000e06d1 */
[----:B------:R-:W-:Y:S01]  /*2460*/  ISETP.NE.AND P0, PT, R8, 0x1, PT ;  /* 0x000000010800780c */ /* 0x000fe20003f05270 */
[----:B------:R-:W-:Y:S02]  /*2470*/  IMAD R13, R13, UR6, RZ ;  /* 0x000000060d0d7c24 */ /* 0x000fe4000f8e02ff */
[----:B------:R-:W-:Y:S01]  /*2480*/  IMAD.MOV.U32 R232, RZ, RZ, 0x7f800000 ;  /* 0x7f800000ffe87424 */ /* 0x000fe200078e00ff */
[----:B------:R1:W-:Y:S01]  /*2490*/  @P4 STS.128 [R214+0xc000], RZ ;  /* 0x00c000ffd6004388 */ /* 0x0003e20000000c00 */
[----:B------:R-:W-:-:S02]  /*24a0*/  IMAD R8, R14, UR9, R17 ;  /* 0x000000090e087c24 */ /* 0x000fc4000f8e0211 */
[----:B------:R-:W-:Y:S01]  /*24b0*/  IMAD.MOV.U32 R234, RZ, RZ, 0x7f800000 ;  /* 0x7f800000ffea7424 */ /* 0x000fe200078e00ff */
[----:B------:R1:W-:Y:S01]  /*24c0*/  @P4 STS.128 [R214+0xe000], RZ ;  /* 0x00e000ffd6004388 */ /* 0x0003e20000000c00 */
[----:B------:R-:W-:Y:S01]  /*24d0*/  IMAD R13, R14, UR7, R13 ;  /* 0x000000070e0d7c24 */ /* 0x000fe2000f8e020d */
[----:B------:R-:W2:Y:S01]  /*24e0*/  LDC R233, c[0x0][0x394] ;  /* 0x0000e500ffe97b82 */ /* 0x000ea20000000800 */
[----:B------:R-:W-:Y:S01]  /*24f0*/  @!P1 IMAD R16, R9, R4, RZ ;  /* 0x0000000409109224 */ /* 0x000fe200078e02ff */
[----:B------:R1:W-:Y:S01]  /*2500*/  @P4 STS.128 [R214+0x10000], RZ ;  /* 0x010000ffd6004388 */ /* 0x0003e20000000c00 */
[----:B------:R-:W-:-:S05]  /*2510*/  IMAD.IADD R21, R21, 0x1, R8 ;  /* 0x0000000115157824 */ /* 0x000fca00078e0208 */
[----:B------:R-:W3:Y:S01]  /*2520*/  LDC R221, c[0x0][0x394] ;  /* 0x0000e500ffdd7b82 */ /* 0x000ee20000000800 */
[----:B------:R-:W-:Y:S01]  /*2530*/  IMAD.IADD R25, R19, 0x1, R13 ;  /* 0x0000000113197824 */ /* 0x000fe200078e020d */
[----:B------:R-:W-:Y:S01]  /*2540*/  @!PT LDS RZ, [RZ] ;  /* 0x00000000fffff984 */ /* 0x000fe20000000800 */
[----:B------:R-:W-:Y:S01]  /*2550*/  @!PT LDS RZ, [RZ] ;  /* 0x00000000fffff984 */ /* 0x000fe20000000800 */
[----:B------:R-:W-:Y:S01]  /*2560*/  @!PT LDS RZ, [RZ] ;  /* 0x00000000fffff984 */ /* 0x000fe20000000800 */
[----:B------:R-:W-:Y:S01]  /*2570*/  @!P4 LDGSTS.E.BYPASS.LTC128B.128 [R214+0xc000], desc[UR14][R244.64] ;  /* 0x0c000000f4d6cfae */ /* 0x000fe2000b901d4e */
[----:B------:R-:W-:Y:S02]  /*2580*/  @!P1 IMAD R13, R3, R5, R16 ;  /* 0x00000005030d9224 */ /* 0x000fe400078e0210 */
[----:B------:R-:W-:Y:S01]  /*2590*/  IMAD.MOV.U32 R190, RZ, RZ, 0x20 ;  /* 0x00000020ffbe7424 */ /* 0x000fe200078e00ff */
[----:B------:R-:W-:Y:S01]  /*25a0*/  @!P4 LDGSTS.E.BYPASS.LTC128B.128 [R214+0xe000], desc[UR14][R244.64+0x80] ;  /* 0x0e000080f4d6cfae */ /* 0x000fe2000b901d4e */
[----:B------:R-:W-:Y:S01]  /*25b0*/  @!P1 IMAD R15, R15, R6, RZ ;  /* 0x000000060f0f9224 */ /* 0x000fe200078e02ff */
[----:B------:R-:W4:Y:S01]  /*25c0*/  @!P2 LDC.64 R8, c[0x0][0x218] ;  /* 0x00008600ff08ab82 */ /* 0x000f220000000a00 */
[----:B------:R-:W-:Y:S01]  /*25d0*/  @!P1 IMAD.MOV.U32 R16, RZ, RZ, R20 ;  /* 0x000000ffff109224 */ /* 0x000fe200078e0014 */
[----:B------:R-:W-:Y:S01]  /*25e0*/  @!P4 LDGSTS.E.BYPASS.LTC128B.128 [R214+0x10000], desc[UR14][R244.64+0x100] ;  /* 0x10000100f4d6cfae */ /* 0x000fe2000b901d4e */
[----:B------:R-:W-:-:S02]  /*25f0*/  @!P1 IMAD.MOV.U32 R17, RZ, RZ, R21 ;  /* 0x000000ffff119224 */ /* 0x000fc400078e0015 */
[----:B------:R-:W-:Y:S01]  /*2600*/  IMAD.MOV.U32 R189, RZ, RZ, 0x40 ;  /* 0x00000040ffbd7424 */ /* 0x000fe200078e00ff */
[----:B------:R1:W-:Y:S01]  /*2610*/  @P3 STS.128 [R214+0xd000], RZ ;  /* 0x00d000ffd6003388 */ /* 0x0003e20000000c00 */
[C---:B------:R-:W-:Y:S02]  /*2620*/  @!P1 IMAD R15, R2.reuse, R7, R15 ;  /* 0x00000007020f9224 */ /* 0x040fe400078e020f */
[----:B------:R-:W-:Y:S01]  /*2630*/  IMAD.IADD R222, R225, 0x1, R239 ;  /* 0x00000001e1de7824 */ /* 0x000fe200078e02ef */
[----:B------:R1:W-:Y:S01]  /*2640*/  @P3 STS.128 [R214+0xf000], RZ ;  /* 0x00f000ffd6003388 */ /* 0x0003e20000000c00 */
[-C--:B------:R-:W-:Y:S01]  /*2650*/  @!P1 IMAD.WIDE.U32 R16, R2, R6.reuse, R16 ;  /* 0x0000000602109225 */ /* 0x080fe200078e0010 */
[----:B------:R-:W-:Y:S02]  /*2660*/  CS2R R142, SRZ ;  /* 0x00000000008e7805 */ /* 0x000fe4000001ff00 */
[----:B------:R-:W-:Y:S01]  /*2670*/  CS2R R140, SRZ ;  /* 0x00000000008c7805 */ /* 0x000fe2000001ff00 */
[----:B------:R1:W-:Y:S01]  /*2680*/  @P3 STS.128 [R214+0x11000], RZ ;  /* 0x011000ffd6003388 */ /* 0x0003e20000000c00 */
[----:B------:R-:W-:Y:S01]  /*2690*/  @!P2 IMAD.WIDE.U32 R20, R208, R6, R20 ;  /* 0x00000006d014a225 */ /* 0x000fe200078e0014 */
[----:B------:R-:W-:Y:S01]  /*26a0*/  CS2R R146, SRZ ;  /* 0x0000000000927805 */ /* 0x000fe2000001ff00 */
[----:B------:R-:W2:Y:S01]  /*26b0*/  @!P2 LDC.64 R6, c[0x0][0x220] ;  /* 0x00008800ff06ab82 */ /* 0x000ea20000000a00 */
[----:B------:R-:W-:Y:S01]  /*26c0*/  @!PT LDS RZ, [RZ] ;  /* 0x00000000fffff984 */ /* 0x000fe20000000800 */
[----:B------:R-:W-:Y:S01]  /*26d0*/  @!PT LDS RZ, [RZ] ;  /* 0x00000000fffff984 */ /* 0x000fe20000000800 */
[----:B------:R-:W-:Y:S01]  /*26e0*/  @!PT LDS RZ, [RZ] ;  /* 0x00000000fffff984 */ /* 0x000fe20000000800 */
[----:B------:R-:W-:Y:S01]  /*26f0*/  @!P3 LDGSTS.E.BYPASS.LTC128B.128 [R214+0xd000], desc[UR14][R22.64] ;  /* 0x0d00000016d6bfae */ /* 0x000fe2000b901d4e */
[----:B------:R-:W-:Y:S01]  /*2700*/  VIADD R2, R207, 0x3000 ;  /* 0x00003000cf027836 */ /* 0x000fe20000000000 */
[----:B------:R-:W-:Y:S01]  /*2710*/  CS2R R144, SRZ ;  /* 0x0000000000907805 */ /* 0x000fe2000001ff00 */
[----:B------:R-:W-:Y:S01]  /*2720*/  @!P1 IMAD.MOV.U32 R19, RZ, RZ, R25 ;  /* 0x000000ffff139224 */ /* 0x000fe200078e0019 */
[----:B------:R-:W-:Y:S01]  /*2730*/  @!P3 LDGSTS.E.BYPASS.LTC128B.128 [R214+0xf000], desc[UR14][R22.64+0x80] ;  /* 0x0f00008016d6bfae */ /* 0x000fe2000b901d4e */
[--C-:B------:R-:W-:Y:S01]  /*2740*/  @!P2 IMAD.MOV.U32 R24, RZ, RZ, R18.reuse ;  /* 0x000000ffff18a224 */ /* 0x100fe200078e0012 */
[----:B------:R-:W-:Y:S01]  /*2750*/  SEL R235, R2, R207, !P0 ;  /* 0x000000cf02eb7207 */ /* 0x000fe20004000000 */
[-C--:B------:R-:W-:Y:S01]  /*2760*/  @!P1 IMAD.WIDE.U32 R18, R3, R4.reuse, R18 ;  /* 0x0000000403129225 */ /* 0x080fe200078e0012 */
[----:B------:R-:W-:Y:S01]  /*2770*/  @!P3 LDGSTS.E.BYPASS.LTC128B.128 [R214+0x11000], desc[UR14][R22.64+0x100] ;  /* 0x1100010016d6bfae */ /* 0x000fe2000b901d4e */
[----:B------:R-:W1:Y:S01]  /*2780*/  @!P1 LDC.64 R2, c[0x0][0x220] ;  /* 0x00008800ff029b82 */ /* 0x000e620000000a00 */
[----:B------:R-:W-:Y:S01]  /*2790*/  LEA R235, R235, UR5, 0x1 ;  /* 0x00000005ebeb7c11 */ /* 0x000fe2000f8e08ff */
[-C--:B------:R-:W-:Y:S01]  /*27a0*/  @!P2 IMAD R14, R209, R4.reuse, RZ ;  /* 0x00000004d10ea224 */ /* 0x080fe200078e02ff */
[----:B------:R-:W-:Y:S01]  /*27b0*/  CS2R R138, SRZ ;  /* 0x00000000008a7805 */ /* 0x000fe2000001ff00 */
[C---:B------:R-:W-:Y:S01]  /*27c0*/  @!P2 IMAD.WIDE.U32 R24, R208.reuse, R4, R24 ;  /* 0x00000004d018a225 */ /* 0x040fe200078e0018 */
[----:B------:R-:W-:Y:S01]  /*27d0*/  CS2R R136, SRZ ;  /* 0x0000000000887805 */ /* 0x000fe2000001ff00 */
[----:B------:R1:W-:Y:S01]  /*27e0*/  @P4 STS [R235], RZ ;  /* 0x000000ffeb004388 */ /* 0x0003e20000000800 */
[----:B------:R-:W-:Y:S01]  /*27f0*/  CS2R R134, SRZ ;  /* 0x0000000000867805 */ /* 0x000fe2000001ff00 */
[----:B------:R-:W-:Y:S01]  /*2800*/  @!P2 IMAD R14, R208, R5, R14 ;  /* 0x00000005d00ea224 */ /* 0x000fe200078e020e */
[----:B------:R-:W-:Y:S01]  /*2810*/  CS2R R132, SRZ ;  /* 0x0000000000847805 */ /* 0x000fe2000001ff00 */
[----:B------:R1:W-:Y:S01]  /*2820*/  @P4 STS [R235+0x4], RZ ;  /* 0x000004ffeb004388 */ /* 0x0003e20000000800 */
[----:B------:R-:W-:Y:S01]  /*2830*/  @!P2 IMAD.IADD R12, R21, 0x1, R12 ;  /* 0x00000001150ca824 */ /* 0x000fe200078e020c */
[----:B------:R-:W3:Y:S01]  /*2840*/  @!P1 LDC.64 R4, c[0x0][0x218] ;  /* 0x00008600ff049b82 */ /* 0x000ee20000000a00 */
[----:B------:R-:W-:Y:S01]  /*2850*/  @!P2 IMAD.IADD R14, R25, 0x1, R14 ;  /* 0x00000001190ea824 */ /* 0x000fe200078e020e */
[----:B------:R1:W-:Y:S01]  /*2860*/  @P4 STS [R235+0x8], RZ ;  /* 0x000008ffeb004388 */ /* 0x0003e20000000800 */
[----:B------:R-:W-:Y:S01]  /*2870*/  @!P1 IMAD.IADD R13, R19, 0x1, R13 ;  /* 0x00000001130d9824 */ /* 0x000fe200078e020d */
[----:B------:R-:W-:Y:S01]  /*2880*/  CS2R R126, SRZ ;  /* 0x00000000007e7805 */ /* 0x000fe2000001ff00 */
[----:B------:R-:W-:Y:S01]  /*2890*/  @!P1 IMAD.IADD R15, R17, 0x1, R15 ;  /* 0x00000001110f9824 */ /* 0x000fe200078e020f */
        /* <DEDUP_REMOVED lines=36> */
[----:B------:R-:W-:Y:S01]  /*2ae0*/  @!PT LDS RZ, [RZ] ;  /* 0x00000000fffff984 */ /* 0x000fe20000000800 */
[----:B------:R-:W-:Y:S01]  /*2af0*/  @!PT LDS RZ, [RZ] ;  /* 0x00000000fffff984 */ /* 0x000fe20000000800 */
[----:B------:R-:W-:Y:S01]  /*2b00*/  @!PT LDS RZ, [RZ] ;  /* 0x00000000fffff984 */ /* 0x000fe20000000800 */
[----:B------:R-:W-:Y:S01]  /*2b10*/  @!P4 LDGSTS.E.BYPASS.LTC128B.128 [R235], desc[UR14][R246.64] ;  /* 0x00000000f6ebcfae */ /* 0x000fe2000b901d4e */
[----:B------:R-:W-:Y:S02]  /*2b20*/  CS2R R58, SRZ ;  /* 0x00000000003a7805 */ /* 0x000fe4000001ff00 */
[----:B------:R-:W-:Y:S02]  /*2b30*/  CS2R R56, SRZ ;  /* 0x0000000000387805 */ /* 0x000fe4000001ff00 */
[----:B------:R-:W-:Y:S01]  /*2b40*/  CS2R R54, SRZ ;  /* 0x0000000000367805 */ /* 0x000fe2000001ff00 */
[----:B------:R-:W-:Y:S01]  /*2b50*/  @!P4 LDGSTS.E.BYPASS.LTC128B.128 [R235+0x2000], desc[UR14][R246.64+0x80] ;  /* 0x02000080f6ebcfae */ /* 0x000fe2000b901d4e */
[----:B------:R-:W-:-:S02]  /*2b60*/  CS2R R52, SRZ ;  /* 0x0000000000347805 */ /* 0x000fc4000001ff00 */
[----:B------:R-:W-:Y:S02]  /*2b70*/  CS2R R46, SRZ ;  /* 0x00000000002e7805 */ /* 0x000fe4000001ff00 */
[----:B------:R-:W-:Y:S01]  /*2b80*/  CS2R R44, SRZ ;  /* 0x00000000002c7805 */ /* 0x000fe2000001ff00 */
[----:B------:R-:W-:Y:S01]  /*2b90*/  @!P4 LDGSTS.E.BYPASS.LTC128B.128 [R235+0x4000], desc[UR14][R246.64+0x100] ;  /* 0x04000100f6ebcfae */ /* 0x000fe2000b901d4e */
[C---:B----4-:R-:W-:Y:S02]  /*2ba0*/  @!P2 LEA R8, P4, R20.reuse, R8, 0x1 ;  /* 0x000000081408a211 */ /* 0x050fe400078808ff */
[----:B------:R-:W-:Y:S02]  /*2bb0*/  CS2R R50, SRZ ;  /* 0x0000000000327805 */ /* 0x000fe4000001ff00 */
[----:B------:R-:W-:Y:S01]  /*2bc0*/  CS2R R48, SRZ ;  /* 0x0000000000307805 */ /* 0x000fe2000001ff00 */
[----:B------:R4:W-:Y:S01]  /*2bd0*/  @P3 STS [R235+0x1000], RZ ;  /* 0x001000ffeb003388 */ /* 0x0009e20000000800 */
[----:B------:R-:W-:-:S02]  /*2be0*/  @!P2 LEA.HI.X R9, R20, R9, R12, 0x1, P4 ;  /* 0x000000091409a211 */ /* 0x000fc400020f0c0c */
[----:B------:R-:W-:Y:S02]  /*2bf0*/  CS2R R42, SRZ ;  /* 0x00000000002a7805 */ /* 0x000fe4000001ff00 */
[C---:B---3--:R-:W-:Y:S01]  /*2c00*/  @!P1 LEA R4, P4, R16.reuse, R4, 0x1 ;  /* 0x0000000410049211 */ /* 0x048fe200078808ff */
[----:B------:R4:W-:Y:S01]  /*2c10*/  @P3 STS [R235+0x1004], RZ ;  /* 0x001004ffeb003388 */ /* 0x0009e20000000800 */
[----:B------:R-:W-:Y:S02]  /*2c20*/  CS2R R40, SRZ ;  /* 0x0000000000287805 */ /* 0x000fe4000001ff00 */
[----:B------:R-:W-:Y:S02]  /*2c30*/  CS2R R38, SRZ ;  /* 0x0000000000267805 */ /* 0x000fe4000001ff00 */
[----:B------:R-:W-:Y:S01]  /*2c40*/  @!P1 LEA.HI.X R5, R16, R5, R15, 0x1, P4 ;  /* 0x0000000510059211 */ /* 0x000fe200020f0c0f */
[----:B------:R4:W-:Y:S01]  /*2c50*/  @P3 STS [R235+0x1008], RZ ;  /* 0x001008ffeb003388 */ /* 0x0009e20000000800 */
[----:B------:R-:W-:Y:S01]  /*2c60*/  CS2R R36, SRZ ;  /* 0x0000000000247805 */ /* 0x000fe2000001ff00 */
[----:B------:R-:W-:Y:S01]  /*2c70*/  ULDC UR6, c[0x0][0x398] ;  /* 0x0000e60000067ab9 */ /* 0x000fe20000000800 */
[----:B------:R-:W-:Y:S01]  /*2c80*/  ULDC UR7, c[0x0][0x2ec] ;  /* 0x0000bb0000077ab9 */ /* 0x000fe20000000800 */
        /* <DEDUP_REMOVED lines=14> */
[----:B------:R1:W-:Y:S01]  /*2d70*/  @!P3 LDGSTS.E.BYPASS.LTC128B.128 [R235+0x5000], desc[UR14][R10.64+0x100] ;  /* 0x050001000aebbfae */ /* 0x0003e2000b901d4e */
[----:B--2---:R-:W-:-:S03]  /*2d80*/  @!P2 LEA R6, P3, R24, R6, 0x1 ;  /* 0x000000061806a211 */ /* 0x004fc600078608ff */
[----:B------:R4:W-:Y:S01]  /*2d90*/  @P2 STS.128 [R214+0x12000], RZ ;  /* 0x012000ffd6002388 */ /* 0x0009e20000000c00 */
[----:B------:R-:W-:-:S03]  /*2da0*/  @!P2 LEA.HI.X R7, R24, R7, R14, 0x1, P3 ;  /* 0x000000071807a211 */ /* 0x000fc600018f0c0e */
        /* <DEDUP_REMOVED lines=8> */
[----:B-1----:R-:W-:-:S03]  /*2e30*/  @!P1 LEA R10, P3, R18, R2, 0x1 ;  /* 0x00000002120a9211 */ /* 0x002fc600078608ff */
        /* <DEDUP_REMOVED lines=10> */
[----:B--2---:R-:W-:-:S03]  /*2ee0*/  IADD3 R8, P3, R231, R226, RZ ;  /* 0x000000e2e7087210 */ /* 0x004fc60007f7e0ff */
        /* <DEDUP_REMOVED lines=9> */
[----:B------:R4:W-:Y:S04]  /*2f80*/  @!P2 LDGSTS.E.BYPASS.LTC128B.128 [R214+0x18000], desc[UR14][R6.64] ;  /* 0x1800000006d6afae */ /* 0x0009e8000b901d4e */
        /* <DEDUP_REMOVED lines=9> */
[----:B------:R4:W-:Y:S04]  /*3020*/  @!P1 LDGSTS.E.BYPASS.LTC128B.128 [R214+0x1b000], desc[UR14][R10.64+0x80] ;  /* 0x1b0000800ad69fae */ /* 0x0009e8000b901d4e */
[----:B------:R4:W-:Y:S04]  /*3030*/  @!P1 LDGSTS.E.BYPASS.LTC128B.128 [R214+0x1d000], desc[UR14][R10.64+0x100] ;  /* 0x1d0001000ad69fae */ /* 0x0009e8000b901d4e */
[----:B------:R-:W0:Y:S01]  /*3040*/  LDGDEPBAR ;  /* 0x00000000000079af */ /* 0x000e220000000000 */
[----:B------:R-:W-:Y:S01]  /*3050*/  R2P PR, R204, 0x6 ;  /* 0x00000006cc007804 */ /* 0x000fe20000000000 */
[----:B------:R-:W-:-:S02]  /*3060*/  VIADD R3, R200, 0x3000 ;  /* 0x00003000c8037836 */ /* 0x000fc40000000000 */
[----:B-1----:R-:W-:Y:S02]  /*3070*/  VIADD R4, R199, 0x3000 ;  /* 0x00003000c7047836 */ /* 0x002fe40000000000 */
[----:B------:R-:W-:Y:S02]  /*3080*/  SEL R190, R190, 0xffffffe0, !P1 ;  /* 0xffffffe0bebe7807 */ /* 0x000fe40004800000 */
[----:B------:R-:W-:Y:S02]  /*3090*/  SEL R189, R189, 0xffffffc0, !P2 ;  /* 0xffffffc0bdbd7807 */ /* 0x000fe40005000000 */
[----:B------:R-:W-:Y:S01]  /*30a0*/  SEL R192, R3, R200, !P0 ;  /* 0x000000c803c07207 */ /* 0x000fe20004000000 */
[C---:B------:R-:W-:Y:S01]  /*30b0*/  IMAD.IADD R188, R193.reuse, 0x1, R190 ;  /* 0x00000001c1bc7824 */ /* 0x040fe200078e02be */
[----:B------:R-:W-:Y:S02]  /*30c0*/  SEL R4, R4, R199, !P0 ;  /* 0x000000c704047207 */ /* 0x000fe40004000000 */
[----:B------:R-:W-:Y:S01]  /*30d0*/  IADD3 R241, -R238, 0x40, R222 ;  /* 0x00000040eef17810 */ /* 0x000fe20007ffe1de */
[----:B------:R-:W-:Y:S01]  /*30e0*/  IMAD.IADD R2, R193, 0x1, R189 ;  /* 0x00000001c1027824 */ /* 0x000fe200078e02bd */
[----:B------:R-:W-:Y:S01]  /*30f0*/  LEA R192, R192, UR5, 0x1 ;  /* 0x00000005c0c07c11 */ /* 0x000fe2000f8e08ff */
[----:B------:R-:W-:Y:S01]  /*3100*/  IMAD.IADD R3, R189, 0x1, R188 ;  /* 0x00000001bd037824 */ /* 0x000fe200078e02bc */
[----:B------:R-:W-:Y:S01]  /*3110*/  LEA R191, R4, UR5, 0x1 ;  /* 0x0000000504bf7c11 */ /* 0x000fe2000f8e08ff */
[----:B------:R-:W-:Y:S01]  /*3120*/  VIADD R241, R241, -UR4 ;  /* 0x80000004f1f17c36 */ /* 0x000fe20008000000 */
[----:B------:R-:W-:-:S06]  /*3130*/  ULDC UR4, c[0x0][0x2dc] ;  /* 0x0000b70000047ab9 */ /* 0x000fcc0000000800 */
.L_x_446:
        /* <DEDUP_REMOVED lines=10> */
[----:B------:R-:W4:Y:S04]  /*31e0*/  LDSM.16.M88.4 R24, [R198+UR5+0x12000] ;  /* 0x01200005c618783b */ /* 0x000f280008000200 */
[----:B------:R-:W1:Y:S04]  /*31f0*/  LDSM.16.M88.4 R28, [R198+UR5+0x12800] ;  /* 0x01280005c61c783b */ /* 0x000e680008000200 */
[----:B------:R-:W-:Y:S04]  /*3200*/  LDSM.16.M88.4 R32, [R94] ;  /* 0x000000005e20783b */ /* 0x000fe80000000200 */
[----:B------:R-:W2:Y:S04]  /*3210*/  LDSM.16.M88.4 R84, [R197] ;  /* 0x00000000c554783b */ /* 0x000ea80000000200 */
[----:B------:R-:W3:Y:S04]  /*3220*/  LDSM.16.M88.4 R88, [R197+0x800] ;  /* 0x00080000c558783b */ /* 0x000ee80000000200 */
[----:B-----5:R-:W5:Y:S04]  /*3230*/  LDG.E R165, desc[UR14][R96.64] ;  /* 0x0000000e60a57981 */ /* 0x020f68000c1e1900 */
[----:B------:R1:W5:Y:S01]  /*3240*/  LDG.E R164, desc[UR14][R96.64+0x20] ;  /* 0x0000200e60a47981 */ /* 0x000362000c1e1900 */
[C---:B----4-:R-:W-:Y:S06]  /*3250*/  HMMA.16816.F32.BF16 R4, R20.reuse, R24, RZ ;  /* 0x000000181404723c */ /* 0x050fec00000418ff */
[C---:B------:R-:W-:Y:S01]  /*3260*/  HMMA.16816.F32.BF16 R8, R20.reuse, R26, RZ ;  /* 0x0000001a1408723c */ /* 0x040fe200000418ff */
[----:B------:R-:W-:Y:S01]  /*3270*/  LDSM.16.M88.4 R24, [R196] ;  /* 0x00000000c418783b */ /* 0x000fe20000000200 */
[----:B-1----:R-:W-:Y:S04]  /*3280*/  SHF.L.U32 R96, R236, 0x6, RZ ;  /* 0x00000006ec607819 */ /* 0x002fe800000006ff */
[C---:B------:R-:W-:Y:S01]  /*3290*/  HMMA.16816.F32.BF16 R12, R20.reuse, R28, RZ ;  /* 0x0000001c140c723c */ /* 0x040fe200000418ff */
[----:B------:R-:W-:Y:S05]  /*32a0*/  ISETP.GE.AND P0, PT, R96, R241, PT ;  /* 0x000000f16000720c */ /* 0x000fea0003f06270 */
[----:B------:R-:W-:Y:S01]  /*32b0*/  HMMA.16816.F32.BF16 R16, R20, R30, RZ ;  /* 0x0000001e1410723c */ /* 0x000fe200000418ff */
[----:B------:R-:W1:Y:S04]  /*32c0*/  LDSM.16.M88.4 R20, [R93] ;  /* 0x000000005d14783b */ /* 0x000e680000000200 */
[----:B------:R-:W4:Y:S01]  /*32d0*/  LDSM.16.M88.4 R28, [R196+0x800] ;  /* 0x00080000c41c783b */ /* 0x000f220000000200 */
[C---:B--2---:R-:W-:Y:S06]  /*32e0*/  HMMA.16816.F32.BF16 R4, R32.reuse, R84, R4 ;  /* 0x000000542004723c */ /* 0x044fec0000041804 */
[C---:B------:R-:W-:Y:S01]  /*32f0*/  HMMA.16816.F32.BF16 R8, R32.reuse, R86, R8 ;  /* 0x000000562008723c */ /* 0x040fe20000041808 */
[----:B------:R-:W-:Y:S05]  /*3300*/  LDSM.16.M88.4 R84, [R195] ;  /* 0x00000000c354783b */ /* 0x000fea0000000200 */
[C---:B---3--:R-:W-:Y:S06]  /*3310*/  HMMA.16816.F32.BF16 R12, R32.reuse, R88, R12 ;  /* 0x00000058200c723c */ /* 0x048fec000004180c */
[----:B------:R-:W-:Y:S01]  /*3320*/  HMMA.16816.F32.BF16 R16, R32, R90, R16 ;  /* 0x0000005a2010723c */ /* 0x000fe20000041810 */
[----:B------:R-:W2:Y:S04]  /*3330*/  LDSM.16.M88.4 R32, [R92] ;  /* 0x000000005c20783b */ /* 0x000ea80000000200 */
[----:B------:R-:W3:Y:S01]  /*3340*/  LDSM.16.M88.4 R88, [R195+0x800] ;  /* 0x00080000c358783b */ /* 0x000ee20000000200 */
[C---:B-1----:R-:W-:Y:S06]  /*3350*/  HMMA.16816.F32.BF16 R4, R20.reuse, R24, R4 ;  /* 0x000000181404723c */ /* 0x042fec0000041804 */
[C---:B------:R-:W-:Y:S01]  /*3360*/  HMMA.16816.F32.BF16 R8, R20.reuse, R26, R8 ;  /* 0x0000001a1408723c */ /* 0x040fe20000041808 */
[----:B------:R-:W-:Y:S05]  /*3370*/  LDSM.16.M88.4 R24, [R198+UR5+0x14000] ;  /* 0x01400005c618783b */ /* 0x000fea0008000200 */
[C---:B----4-:R-:W-:Y:S06]  /*3380*/  HMMA.16816.F32.BF16 R12, R20.reuse, R28, R12 ;  /* 0x0000001c140c723c */ /* 0x050fec000004180c */
[----:B------:R-:W-:Y:S01]  /*3390*/  HMMA.16816.F32.BF16 R16, R20, R30, R16 ;  /* 0x0000001e1410723c */ /* 0x000fe20000041810 */
[----:B------:R-:W1:Y:S04]  /*33a0*/  LDSM.16.M88.4 R20, [R192+0x2000] ;  /* 0x00200000c014783b */ /* 0x000e680000000200 */
[----:B------:R-:W4:Y:S01]  /*33b0*/  LDSM.16.M88.4 R28, [R198+UR5+0x14800] ;  /* 0x01480005c61c783b */ /* 0x000f220008000200 */
[C---:B--2---:R-:W-:Y:S06]  /*33c0*/  HMMA.16816.F32.BF16 R4, R32.reuse, R84, R4 ;  /* 0x000000542004723c */ /* 0x044fec0000041804 */
[C---:B------:R-:W-:Y:S01]  /*33d0*/  HMMA.16816.F32.BF16 R8, R32.reuse, R86, R8 ;  /* 0x000000562008723c */ /* 0x040fe20000041808 */
[----:B------:R-:W-:Y:S05]  /*33e0*/  LDSM.16.M88.4 R84, [R197+0x2000] ;  /* 0x00200000c554783b */ /* 0x000fea0000000200 */
[C---:B---3--:R-:W-:Y:S06]  /*33f0*/  HMMA.16816.F32.BF16 R12, R32.reuse, R88, R12 ;  /* 0x00000058200c723c */ /* 0x048fec000004180c */
[----:B------:R-:W-:Y:S01]  /*3400*/  HMMA.16816.F32.BF16 R16, R32, R90, R16 ;  /* 0x0000005a2010723c */ /* 0x000fe20000041810 */
[----:B------:R-:W2:Y:S04]  /*3410*/  LDSM.16.M88.4 R32, [R94+0x2000] ;  /* 0x002000005e20783b */ /* 0x000ea80000000200 */
[----:B------:R-:W3:Y:S01]  /*3420*/  LDSM.16.M88.4 R88, [R197+0x2800] ;  /* 0x00280000c558783b */ /* 0x000ee20000000200 */
[C---:B-1----:R-:W-:Y:S06]  /*3430*/  HMMA.16816.F32.BF16 R4, R20.reuse, R24, R4 ;  /* 0x000000181404723c */ /* 0x042fec0000041804 */
[C---:B------:R-:W-:Y:S01]  /*3440*/  HMMA.16816.F32.BF16 R8, R20.reuse, R26, R8 ;  /* 0x0000001a1408723c */ /* 0x040fe20000041808 */
[----:B------:R-:W-:Y:S05]  /*3450*/  LDSM.16.M88.4 R24, [R196+0x2000] ;  /* 0x00200000c418783b */ /* 0x000fea0000000200 */
[C---:B----4-:R-:W-:Y:S06]  /*3460*/  HMMA.16816.F32.BF16 R12, R20.reuse, R28, R12 ;  /* 0x0000001c140c723c */ /* 0x050fec000004180c */
[----:B------:R-:W-:Y:S01]  /*3470*/  HMMA.16816.F32.BF16 R16, R20, R30, R16 ;  /* 0x0000001e1410723c */ /* 0x000fe20000041810 */
[----:B------:R-:W1:Y:S04]  /*3480*/  LDSM.16.M88.4 R20, [R93+0x2000] ;  /* 0x002000005d14783b */ /* 0x000e680000000200 */
[----:B------:R-:W4:Y:S01]  /*3490*/  LDSM.16.M88.4 R28, [R196+0x2800] ;  /* 0x00280000c41c783b */ /* 0x000f220000000200 */
        /* <DEDUP_REMOVED lines=36> */
[C---:B------:R-:W-:Y:S06]  /*36e0*/  HMMA.16816.F32.BF16 R8, R20.reuse, R26, R8 ;  /* 0x0000001a1408723c */ /* 0x040fec0000041808 */
[C---:B----4-:R-:W-:Y:S06]  /*36f0*/  HMMA.16816.F32.BF16 R12, R20.reuse, R28, R12 ;  /* 0x0000001c140c723c */ /* 0x050fec000004180c */
[----:B------:R-:W-:Y:S06]  /*3700*/  HMMA.16816.F32.BF16 R16, R20, R30, R16 ;  /* 0x0000001e1410723c */ /* 0x000fec0000041810 */
[C---:B--2---:R-:W-:Y:S06]  /*3710*/  HMMA.16816.F32.BF16 R4, R32.reuse, R84, R4 ;  /* 0x000000542004723c */ /* 0x044fec0000041804 */
[C---:B------:R-:W-:Y:S06]  /*3720*/  HMMA.16816.F32.BF16 R8, R32.reuse, R86, R8 ;  /* 0x000000562008723c */ /* 0x040fec0000041808 */
[C---:B---3--:R-:W-:Y:S06]  /*3730*/  HMMA.16816.F32.BF16 R12, R32.reuse, R88, R12 ;  /* 0x00000058200c723c */ /* 0x048fec000004180c */
        /* <DEDUP_REMOVED lines=12> */
.L_x_442:
        /* <DEDUP_REMOVED lines=67> */
.L_x_443:
        /* <DEDUP_REMOVED lines=207> */
.L_x_444:
        /* <DEDUP_REMOVED lines=104> */
.L_x_445:
        /* <DEDUP_REMOVED lines=16> */
[-C--:B------:R-:W-:Y:S06]  /*50a0*/  HMMA.16816.F32.BF16 R12, R92, R18.reuse, RZ ;  /* 0x000000125c0c723c */ /* 0x080fec00000418ff */
        /* <DEDUP_REMOVED lines=25> */
[----:B------:R-:W3:Y:S04]  /*5240*/  LDSM.16.MT88.4 R152, [R201+0x15800] ;  /* 0x01580000c998783b */ /* 0x000ee80000004200 */
[----:B------:R-:W4:Y:S01]  /*5250*/  LDSM.16.MT88.4 R168, [R201+0x17800] ;  /* 0x01780000c9a8783b */ /* 0x000f220000004200 */
        /* <DEDUP_REMOVED lines=15> */
[C---:B------:R-:W-:Y:S01]  /*5350*/  IMAD.SHL.U32 R161, R248.reuse, 0x10, RZ ;  /* 0x00000010f8a17824 */ /* 0x040fe200078e00ff */
[C---:B------:R-:W-:Y:S06]  /*5360*/  HMMA.16816.F32.BF16 R16, R156.reuse, R162, R16 ;  /* 0x000000a29c10723c */ /* 0x040fec0000041810 */
[-C--:B---3--:R-:W-:Y:S06]  /*5370*/  HMMA.16816.F32.BF16 R20, R156, R152.reuse, R20 ;  /* 0x000000989c14723c */ /* 0x088fec0000041814 */
[C---:B------:R-:W-:Y:S06]  /*5380*/  HMMA.16816.F32.BF16 R24, R164.reuse, R152, R24 ;  /* 0x00000098a418723c */ /* 0x040fec0000041818 */
[-C--:B------:R-:W-:Y:S05]  /*5390*/  HMMA.16816.F32.BF16 R28, R164, R154.reuse, R28 ;  /* 0x0000009aa41c723c */ /* 0x080fea000004181c */
[----:B------:R-:W-:Y:S01]  /*53a0*/  IMAD.SHL.U32 R153, R248, 0x8, RZ ;  /* 0x00000008f8997824 */ /* 0x000fe200078e00ff */
[C---:B------:R-:W-:Y:S06]  /*53b0*/  HMMA.16816.F32.BF16 R32, R156.reuse, R154, R32 ;  /* 0x0000009a9c20723c */ /* 0x040fec0000041820 */
[-C--:B----4-:R-:W-:Y:S05]  /*53c0*/  HMMA.16816.F32.BF16 R84, R156, R168.reuse, R84 ;  /* 0x000000a89c54723c */ /* 0x090fea0000041854 */
[----:B------:R-:W-:Y:S01]  /*53d0*/  @P3 IADD3 R154, P0, R231, R226, RZ ;  /* 0x000000e2e79a3210 */ /* 0x000fe20007f1e0ff */
[C---:B------:R-:W-:Y:S05]  /*53e0*/  HMMA.16816.F32.BF16 R88, R164.reuse, R168, R88 ;  /* 0x000000a8a458723c */ /* 0x040fea0000041858 */
[----:B------:R-:W-:Y:S01]  /*53f0*/  @P3 IMAD.X R155, R230, 0x1, R227, P0 ;  /* 0x00000001e69b3824 */ /* 0x000fe200000e06e3 */
[-C--:B------:R-:W-:Y:S04]  /*5400*/  HMMA.16816.F32.BF16 R92, R164, R170.reuse, R92 ;  /* 0x000000aaa45c723c */ /* 0x080fe8000004185c */
[----:B------:R-:W5:Y:S01]  /*5410*/  @P3 LDG.E R232, desc[UR14][R154.64+-0x100] ;  /* 0xffff000e9ae83981 */ /* 0x000f62000c1e1900 */
[-C--:B------:R-:W-:Y:S01]  /*5420*/  LEA R162, P0, R153, R242.reuse, 0x2 ;  /* 0x000000f299a27211 */ /* 0x080fe200078010ff */
[----:B------:R-:W-:Y:S02]  /*5430*/  HMMA.16816.F32.BF16 R96, R156, R170, R96 ;  /* 0x000000aa9c60723c */ /* 0x000fe40000041860 */
[----:B------:R1:W5:Y:S03]  /*5440*/  @P3 LDG.E R234, desc[UR14][R154.64+-0xe0] ;  /* 0xffff200e9aea3981 */ /* 0x000366000c1e1900 */
[-C--:B------:R-:W-:Y:S01]  /*5450*/  LEA R166, P1, R161, R242.reuse, 0x2 ;  /* 0x000000f2a1a67211 */ /* 0x080fe200078210ff */
[----:B------:R-:W-:Y:S01]  /*5460*/  REDG.E.ADD.F32.FTZ.RN.STRONG.GPU desc[UR14][R242.64], R4 ;  /* 0x00000004f20079a6 */ /* 0x000fe2000c10f38e */
[C---:B------:R-:W-:Y:S01]  /*5470*/  IMAD R157, R248.reuse, 0x18, RZ ;  /* 0x00000018f89d7824 */ /* 0x040fe200078e02ff */
[-C--:B------:R-:W-:Y:S03]  /*5480*/  LEA.HI.X.SX32 R163, R153, R243.reuse, 0x2, P0 ;  /* 0x000000f399a37211 */ /* 0x080fe600000f16ff */
[-C--:B------:R-:W-:Y:S01]  /*5490*/  LEA.HI.X.SX32 R167, R161, R243.reuse, 0x2, P1 ;  /* 0x000000f3a1a77211 */ /* 0x080fe200008f16ff */
[C---:B------:R-:W-:Y:S01]  /*54a0*/  IMAD.SHL.U32 R159, R248.reuse, 0x20, RZ ;  /* 0x00000020f89f7824 */ /* 0x040fe200078e00ff */
[CC--:B------:R-:W-:Y:S01]  /*54b0*/  LEA R164, P0, R157.reuse, R242.reuse, 0x2 ;  /* 0x000000f29da47211 */ /* 0x0c0fe200078010ff */
[----:B------:R2:W-:Y:S01]  /*54c0*/  REDG.E.ADD.F32.FTZ.RN.STRONG.GPU desc[UR14][R162.64], R5 ;  /* 0x00000005a20079a6 */ /* 0x0005e2000c10f38e */
[C---:B------:R-:W-:Y:S02]  /*54d0*/  IMAD R169, R248.reuse, 0x38, RZ ;  /* 0x00000038f8a97824 */ /* 0x040fe400078e02ff */
[-C--:B------:R-:W-:Y:S01]  /*54e0*/  LEA.HI.X.SX32 R165, R157, R243.reuse, 0x2, P0 ;  /* 0x000000f39da57211 */ /* 0x080fe200000f16ff */
[----:B------:R-:W-:Y:S01]  /*54f0*/  REDG.E.ADD.F32.FTZ.RN.STRONG.GPU desc[UR14][R166.64], R6 ;  /* 0x00000006a60079a6 */ /* 0x000fe2000c10f38e */
[CC--:B------:R-:W-:Y:S01]  /*5500*/  LEA R158, P1, R159.reuse, R242.reuse, 0x2 ;  /* 0x000000f29f9e7211 */ /* 0x0c0fe200078210ff */
[C---:B------:R-:W-:Y:S02]  /*5510*/  IMAD R157, R248.reuse, 0x30, RZ ;  /* 0x00000030f89d7824 */ /* 0x040fe400078e02ff */
[----:B------:R3:W-:Y:S01]  /*5520*/  REDG.E.ADD.F32.FTZ.RN.STRONG.GPU desc[UR14][R164.64], R7 ;  /* 0x00000007a40079a6 */ /* 0x0007e2000c10f38e */
[-C--:B------:R-:W-:Y:S02]  /*5530*/  LEA.HI.X.SX32 R159, R159, R243.reuse, 0x2, P1 ;  /* 0x000000f39f9f7211 */ /* 0x080fe400008f16ff */
[CC--:B------:R-:W-:Y:S01]  /*5540*/  LEA R156, P1, R157.reuse, R242.reuse, 0x2 ;  /* 0x000000f29d9c7211 */ /* 0x0c0fe200078210ff */
[----:B-1----:R-:W-:Y:S02]  /*5550*/  IMAD R155, R248, 0x28, RZ ;  /* 0x00000028f89b7824 */ /* 0x002fe400078e02ff */
[----:B------:R1:W-:Y:S01]  /*5560*/  REDG.E.ADD.F32.FTZ.RN.STRONG.GPU desc[UR14][R158.64], R8 ;  /* 0x000000089e0079a6 */ /* 0x0003e2000c10f38e */
[-C--:B------:R-:W-:Y:S02]  /*5570*/  LEA.HI.X.SX32 R157, R157, R243.reuse, 0x2, P1 ;  /* 0x000000f39d9d7211 */ /* 0x080fe400008f16ff */
[CC--:B------:R-:W-:Y:S04]  /*5580*/  LEA R154, P0, R155.reuse, R242.reuse, 0x2 ;  /* 0x000000f29b9a7211 */ /* 0x0c0fe800078010ff */
[-C--:B------:R-:W-:Y:S02]  /*5590*/  LEA.HI.X.SX32 R155, R155, R243.reuse, 0x2, P0 ;  /* 0x000000f39b9b7211 */ /* 0x080fe400000f16ff */
[CC--:B------:R-:W-:Y:S03]  /*55a0*/  LEA R168, P0, R169.reuse, R242.reuse, 0x2 ;  /* 0x000000f2a9a87211 */ /* 0x0c0fe600078010ff */
[----:B------:R4:W-:Y:S01]  /*55b0*/  REDG.E.ADD.F32.FTZ.RN.STRONG.GPU desc[UR14][R154.64], R9 ;  /* 0x000000099a0079a6 */ /* 0x0009e2000c10f38e */
[-C--:B------:R-:W-:Y:S01]  /*55c0*/  LEA.HI.X.SX32 R169, R169, R243.reuse, 0x2, P0 ;  /* 0x000000f3a9a97211 */ /* 0x080fe200000f16ff */
[----:B--2---:R-:W-:Y:S02]  /*55d0*/  VIADD R5, R161, 0x20 ;  /* 0x00000020a1057836 */ /* 0x004fe40000000000 */
[----:B------:R2:W-:Y:S04]  /*55e0*/  REDG.E.ADD.F32.FTZ.RN.STRONG.GPU desc[UR14][R156.64], R10 ;  /* 0x0000000a9c0079a6 */ /* 0x0005e8000c10f38e */
[----:B------:R2:W-:Y:S01]  /*55f0*/  REDG.E.ADD.F32.FTZ.RN.STRONG.GPU desc[UR14][R168.64], R11 ;  /* 0x0000000ba80079a6 */ /* 0x0005e2000c10f38e */
[-C--:B---3--:R-:W-:Y:S01]  /*5600*/  LEA R164, P0, R5, R242.reuse, 0x2 ;  /* 0x000000f205a47211 */ /* 0x088fe200078010ff */
[----:B------:R-:W-:Y:S02]  /*5610*/  IMAD.IADD R7, R153, 0x1, R5 ;  /* 0x0000000199077824 */ /* 0x000fe400078e0205 */
[----:B------:R3:W-:Y:S01]  /*5620*/  REDG.E.ADD.F32.FTZ.RN.STRONG.GPU desc[UR14][R242.64+0x80], R16 ;  /* 0x00008010f20079a6 */ /* 0x0007e2000c10f38e */
[-C--:B------:R-:W-:Y:S01]  /*5630*/  LEA.HI.X.SX32 R165, R5, R243.reuse, 0x2, P0 ;  /* 0x000000f305a57211 */ /* 0x080fe200000f16ff */
[----:B------:R-:W-:Y:S01]  /*5640*/  IMAD.IADD R5, R153, 0x1, R7 ;  /* 0x0000000199057824 */ /* 0x000fe200078e0207 */
[CC--:B-1----:R-:W-:Y:S01]  /*5650*/  LEA R158, P0, R7.reuse, R242.reuse, 0x2 ;  /* 0x000000f2079e7211 */ /* 0x0c2fe200078010ff */
[----:B------:R1:W-:Y:S03]  /*5660*/  REDG.E.ADD.F32.FTZ.RN.STRONG.GPU desc[UR14][R162.64+0x80], R17 ;  /* 0x00008011a20079a6 */ /* 0x0003e6000c10f38e */
[-C--:B------:R-:W-:Y:S01]  /*5670*/  LEA.HI.X.SX32 R159, R7, R243.reuse, 0x2, P0 ;  /* 0x000000f3079f7211 */ /* 0x080fe200000f16ff */
[----:B------:R-:W-:Y:S01]  /*5680*/  IMAD.IADD R7, R153, 0x1, R5 ;  /* 0x0000000199077824 */ /* 0x000fe200078e0205 */
[----:B------:R1:W-:Y:S04]  /*5690*/  REDG.E.ADD.F32.FTZ.RN.STRONG.GPU desc[UR14][R164.64], R18 ;  /* 0x00000012a40079a6 */ /* 0x0003e8000c10f38e */
[-C--:B------:R-:W-:Y:S01]  /*56a0*/  LEA R6, P0, R7, R242.reuse, 0x2 ;  /* 0x000000f207067211 */ /* 0x080fe200078010ff */
[----:B------:R1:W-:Y:S01]  /*56b0*/  REDG.E.ADD.F32.FTZ.RN.STRONG.GPU desc[UR14][R158.64], R19 ;  /* 0x000000139e0079a6 */ /* 0x0003e2000c10f38e */
[-C--:B----4-:R-:W-:Y:S01]  /*56c0*/  LEA R154, P1, R5, R242.reuse, 0x2 ;  /* 0x000000f2059a7211 */ /* 0x090fe200078210ff */
[----:B------:R-:W-:Y:S01]  /*56d0*/  IMAD.IADD R9, R153, 0x1, R7 ;  /* 0x0000000199097824 */ /* 0x000fe200078e0207 */
[-C--:B------:R-:W-:Y:S02]  /*56e0*/  LEA.HI.X.SX32 R7, R7, R243.reuse, 0x2, P0 ;  /* 0x000000f307077211 */ /* 0x080fe400000f16ff */
[-C--:B------:R-:W-:Y:S01]  /*56f0*/  LEA.HI.X.SX32 R155, R5, R243.reuse, 0x2, P1 ;  /* 0x000000f3059b7211 */ /* 0x080fe200008f16ff */
[----:B------:R-:W-:Y:S01]  /*5700*/  IMAD.IADD R5, R153, 0x1, R9 ;  /* 0x0000000199057824 */ /* 0x000fe200078e0209 */
[CC--:B--2---:R-:W-:Y:S03]  /*5710*/  LEA R10, P0, R9.reuse, R242.reuse, 0x2 ;  /* 0x000000f2090a7211 */ /* 0x0c4fe600078010ff */
[----:B------:R2:W-:Y:S01]  /*5720*/  REDG.E.ADD.F32.FTZ.RN.STRONG.GPU desc[UR14][R154.64], R12 ;  /* 0x0000000c9a0079a6 */ /* 0x0005e2000c10f38e */
[-C--:B------:R-:W-:Y:S01]  /*5730*/  LEA.HI.X.SX32 R11, R9, R243.reuse, 0x2, P0 ;  /* 0x000000f3090b7211 */ /* 0x080fe200000f16ff */
[----:B------:R-:W-:Y:S01]  /*5740*/  VIADD R9, R161, 0x40 ;  /* 0x00000040a1097836 */ /* 0x000fe20000000000 */
[CC--:B---3--:R-:W-:Y:S01]  /*5750*/  LEA R16, P0, R5.reuse, R242.reuse, 0x2 ;  /* 0x000000f205107211 */ /* 0x0c8fe200078010ff */
[----:B------:R-:W-:Y:S03]  /*5760*/  REDG.E.ADD.F32.FTZ.RN.STRONG.GPU desc[UR14][R6.64], R13 ;  /* 0x0000000d060079a6 */ /* 0x000fe6000c10f38e */
[-C--:B-1----:R-:W-:Y:S01]  /*5770*/  LEA.HI.X.SX32 R17, R5, R243.reuse, 0x2, P0 ;  /* 0x000000f305117211 */ /* 0x082fe200000f16ff */
[----:B------:R1:W-:Y:S01]  /*5780*/  REDG.E.ADD.F32.FTZ.RN.STRONG.GPU desc[UR14][R10.64], R14 ;  /* 0x0000000e0a0079a6 */ /* 0x0003e2000c10f38e */
[----:B------:R-:W-:Y:S01]  /*5790*/  IMAD.IADD R5, R153, 0x1, R9 ;  /* 0x0000000199057824 */ /* 0x000fe200078e0209 */
[CC--:B------:R-:W-:Y:S02]  /*57a0*/  LEA R18, P0, R9.reuse, R242.reuse, 0x2 ;  /* 0x000000f209127211 */ /* 0x0c0fe400078010ff */
[----:B------:R3:W-:Y:S02]  /*57b0*/  REDG.E.ADD.F32.FTZ.RN.STRONG.GPU desc[UR14][R16.64], R15 ;  /* 0x0000000f100079a6 */ /* 0x0007e4000c10f38e */
[-C--:B------:R-:W-:Y:S02]  /*57c0*/  LEA.HI.X.SX32 R19, R9, R243.reuse, 0x2, P0 ;  /* 0x000000f309137211 */ /* 0x080fe400000f16ff */
[----:B------:R-:W-:Y:S01]  /*57d0*/  REDG.E.ADD.F32.FTZ.RN.STRONG.GPU desc[UR14][R242.64+0x100], R20 ;  /* 0x00010014f20079a6 */ /* 0x000fe2000c10f38e */
[----:B------:R-:W-:Y:S03]  /*57e0*/  IMAD.IADD R9, R153, 0x1, R5 ;  /* 0x0000000199097824 */ /* 0x000fe600078e0205 */
[----:B------:R-:W-:Y:S04]  /*57f0*/  REDG.E.ADD.F32.FTZ.RN.STRONG.GPU desc[UR14][R162.64+0x100], R21 ;  /* 0x00010015a20079a6 */ /* 0x000fe8000c10f38e */
[----:B------:R-:W-:Y:S01]  /*5800*/  REDG.E.ADD.F32.FTZ.RN.STRONG.GPU desc[UR14][R18.64], R22 ;  /* 0x00000016120079a6 */ /* 0x000fe2000c10f38e */
[CC--:B--2---:R-:W-:Y:S04]  /*5810*/  LEA R154, P0, R5.reuse, R242.reuse, 0x2 ;  /* 0x000000f2059a7211 */ /* 0x0c4fe800078010ff */
        /* <DEDUP_REMOVED lines=16> */
[-C--:B---3--:R-:W-:Y:S01]  /*5920*/  LEA.HI.X.SX32 R15, R5, R243.reuse, 0x2, P0 ;  /* 0x000000f3050f7211 */ /* 0x088fe200000f16ff */
        /* <DEDUP_REMOVED lines=13> */
[-C--:B--2---:R-:W-:Y:S01]  /*5a00*/  LEA R12, P1, R7, R242.reuse, 0x2 ;  /* 0x000000f2070c7211 */ /* 0x084fe200078210ff */
[----:B------:R-:W-:Y:S02]  /*5a10*/  IMAD.IADD R9, R153, 0x1, R5 ;  /* 0x0000000199097824 */ /* 0x000fe400078e0205 */
[----:B------:R2:W-:Y:S01]  /*5a20*/  REDG.E.ADD.F32.FTZ.RN.STRONG.GPU desc[UR14][R10.64], R35 ;  /* 0x000000230a0079a6 */ /* 0x0005e2000c10f38e */
[-C--:B------:R-:W-:Y:S02]  /*5a30*/  LEA R6, P0, R5, R242.reuse, 0x2 ;  /* 0x000000f205067211 */ /* 0x080fe400078010ff */
[-C--:B------:R-:W-:Y:S02]  /*5a40*/  LEA.HI.X.SX32 R13, R7, R243.reuse, 0x2, P1 ;  /* 0x000000f3070d7211 */ /* 0x080fe400008f16ff */
[-C--:B------:R-:W-:Y:S01]  /*5a50*/  LEA.HI.X.SX32 R7, R5, R243.reuse, 0x2, P0 ;  /* 0x000000f305077211 */ /* 0x080fe200000f16ff */
[----:B------:R-:W-:Y:S01]  /*5a60*/  IMAD.IADD R5, R153, 0x1, R9 ;  /* 0x0000000199057824 */ /* 0x000fe200078e0209 */
[CC--:B---3--:R-:W-:Y:S01]  /*5a70*/  LEA R14, P0, R9.reuse, R242.reuse, 0x2 ;  /* 0x000000f2090e7211 */ /* 0x0c8fe200078010ff */
        /* <DEDUP_REMOVED lines=10> */
[CC--:B--2---:R-:W-:Y:S03]  /*5b20*/  LEA R10, P0, R9.reuse, R242.reuse, 0x2 ;  /* 0x000000f2090a7211 */ /* 0x0c4fe600078010ff */
[----:B------:R-:W-:Y:S01]  /*5b30*/  REDG.E.ADD.F32.FTZ.RN.STRONG.GPU desc[UR14][R242.64+0x200], R84 ;  /* 0x00020054f20079a6 */ /* 0x000fe2000c10f38e */
[-C--:B------:R-:W-:Y:S01]  /*5b40*/  LEA.HI.X.SX32 R11, R9, R243.reuse, 0x2, P0 ;  /* 0x000000f3090b7211 */ /* 0x080fe200000f16ff */
[----:B------:R-:W-:Y:S02]  /*5b50*/  IMAD.IADD R9, R153, 0x1, R5 ;  /* 0x0000000199097824 */ /* 0x000fe400078e0205 */
[----:B------:R-:W-:Y:S01]  /*5b60*/  REDG.E.ADD.F32.FTZ.RN.STRONG.GPU desc[UR14][R162.64+0x200], R85 ;  /* 0x00020055a20079a6 */ /* 0x000fe2000c10f38e */
[CC--:B---3--:R-:W-:Y:S03]  /*5b70*/  LEA R12, P0, R5.reuse, R242.reuse, 0x2 ;  /* 0x000000f2050c7211 */ /* 0x0c8fe600078010ff */
        /* <DEDUP_REMOVED lines=293> */
.L_x_447:
        /* <DEDUP_REMOVED lines=12> */
.L_x_448:
[----:B------:R1:W-:Y:S01]  /*6e90*/  STS [R218+0xb000], R77 ;  /* 0x00b0004dda007388 */ /* 0x0003e20000000800 */
[----:B------:R-:W-:Y:S01]  /*6ea0*/  SHF.R.S32.HI R57, RZ, 0x1f, R225 ;  /* 0x0000001fff397819 */ /* 0x000fe200000114e1 */
[----:B------:R-:W-:Y:S01]  /*6eb0*/  IMAD R47, R215, -0x40, R238 ;  /* 0xffffffc0d72f7824 */ /* 0x000fe200078e02ee */
[----:B------:R-:W-:Y:S01]  /*6ec0*/  MOV R60, R210 ;  /* 0x000000d2003c7202 */ /* 0x000fe20000000f00 */
[----:B------:R1:W-:Y:S01]  /*6ed0*/  STS [R218+0xb400], R79 ;  /* 0x00b4004fda007388 */ /* 0x0003e20000000800 */
[----:B---3--:R-:W-:Y:S01]  /*6ee0*/  MOV R61, R211 ;  /* 0x000000d3003d7202 */ /* 0x008fe20000000f00 */
[-C--:B------:R-:W-:Y:S01]  /*6ef0*/  IMAD R48, R57, R2.reuse, RZ ;  /* 0x0000000239307224 */ /* 0x080fe200078e02ff */
[----:B------:R-:W-:Y:S01]  /*6f00*/  BAR.SYNC.DEFER_BLOCKING 0x0 ;  /* 0x0000000000007b1d */ /* 0x000fe20000010000 */
[----:B------:R-:W-:Y:S01]  /*6f10*/  ISETP.GE.AND P2, PT, R208, R47, PT ;  /* 0x0000002fd000720c */ /* 0x000fe20003f46270 */
[----:B------:R-:W-:Y:S01]  /*6f20*/  IMAD.WIDE.U32 R50, R225, R2, R60 ;  /* 0x00000002e1327225 */ /* 0x000fe200078e003c */
[----:B------:R-:W-:-:S03]  /*6f30*/  SHF.R.S32.HI R7, RZ, 0x1f, R212 ;  /* 0x0000001fff077819 */ /* 0x000fc600000114d4 */
[----:B------:R-:W-:Y:S01]  /*6f40*/  IMAD R45, R225, R3, R48 ;  /* 0x00000003e12d7224 */ /* 0x000fe200078e0230 */
[----:B------:R-:W-:Y:S01]  /*6f50*/  IADD3 R62, P0, R46, R50, RZ ;  /* 0x000000322e3e7210 */ /* 0x000fe20007f1e0ff */
[----:B------:R-:W-:Y:S01]  /*6f60*/  ULDC.64 UR6, c[0x0][0x468] ;  /* 0x00011a0000067ab9 */ /* 0x000fe20000000a00 */
[----:B------:R-:W-:Y:S01]  /*6f70*/  IADD3 R46, R208, 0x20, RZ ;  /* 0x00000020d02e7810 */ /* 0x000fe20007ffe0ff */
[----:B------:R-:W-:Y:S01]  /*6f80*/  BSSY B0, `(.L_x_449) ;  /* 0x0000020000007945 */ /* 0x000fe20003800000 */
[----:B------:R-:W-:Y:S01]  /*6f90*/  IADD3.X R63, R44, R51, R45, P0, !PT ;  /* 0x000000332c3f7210 */ /* 0x000fe200007fe42d */
[----:B------:R-:W-:Y:S01]  /*6fa0*/  IMAD R45, R7, UR6, RZ ;  /* 0x00000006072d7c24 */ /* 0x000fe2000f8e02ff */
[----:B------:R-:W-:-:S03]  /*6fb0*/  ISETP.GE.AND P1, PT, R46, R47, PT ;  /* 0x0000002f2e00720c */ /* 0x000fc60003f26270 */
[C---:B------:R-:W-:Y:S02]  /*6fc0*/  IMAD R45, R212.reuse, UR7, R45 ;  /* 0x00000007d42d7c24 */ /* 0x040fe4000f8e022d */
[----:B------:R-:W-:-:S05]  /*6fd0*/  IMAD.WIDE.U32 R62, R212, UR6, R62 ;  /* 0x00000006d43e7c25 */ /* 0x000fca000f8e003e */
[----:B------:R-:W-:Y:S01]  /*6fe0*/  IADD3 R59, R45, R63, RZ ;  /* 0x0000003f2d3b7210 */ /* 0x000fe20007ffe0ff */
        /* <DEDUP_REMOVED lines=10> */
[----:B------:R-:W2:Y:S01]  /*7090*/  LDS.128 R48, [R214+0x14000] ;  /* 0x01400000d6307984 */ /* 0x000ea20000000c00 */
[----:B------:R-:W-:Y:S01]  /*70a0*/  MOV R64, R62 ;  /* 0x0000003e00407202 */ /* 0x000fe20000000f00 */
[-C--:B------:R-:W-:Y:S01]  /*70b0*/  IMAD R58, R209, R2.reuse, RZ ;  /* 0x00000002d13a7224 */ /* 0x080fe200078e02ff */
[----:B------:R-:W-:Y:S01]  /*70c0*/  MOV R65, R59 ;  /* 0x0000003b00417202 */ /* 0x000fe20000000f00 */
[----:B------:R-:W3:Y:S01]  /*70d0*/  LDS.128 R44, [R214+0x12000] ;  /* 0x01200000d62c7984 */ /* 0x000ee20000000c00 */
[----:B------:R-:W-:Y:S01]  /*70e0*/  ULDC.64 UR6, c[0x0][0x3f0] ;  /* 0x0000fc0000067ab9 */ /* 0x000fe20000000a00 */
[C---:B------:R-:W-:Y:S02]  /*70f0*/  IMAD R58, R208.reuse, R3, R58 ;  /* 0x00000003d03a7224 */ /* 0x040fe400078e023a */
[----:B------:R-:W4:Y:S01]  /*7100*/  LDS.128 R52, [R214+0x16000] ;  /* 0x01600000d6347984 */ /* 0x000f220000000c00 */
[----:B------:R-:W-:-:S05]  /*7110*/  IMAD.WIDE.U32 R64, R208, R2, R64 ;  /* 0x00000002d0407225 */ /* 0x000fca00078e0040 */
[----:B------:R-:W-:Y:S02]  /*7120*/  IADD3 R58, R58, R65, RZ ;  /* 0x000000413a3a7210 */ /* 0x000fe40007ffe0ff */
[----:B------:R-:W-:-:S04]  /*7130*/  LEA R66, P0, R64, UR6, 0x1 ;  /* 0x0000000640427c11 */ /* 0x000fc8000f8008ff */
[----:B------:R-:W-:-:S05]  /*7140*/  LEA.HI.X R67, R64, UR7, R58, 0x1, P0 ;  /* 0x0000000740437c11 */ /* 0x000fca00080f0c3a */
[----:B--2---:R2:W-:Y:S04]  /*7150*/  STG.E.128 desc[UR14][R66.64+0x80], R48 ;  /* 0x0000803042007986 */ /* 0x0045e8000c101d0e */
[----:B---3--:R2:W-:Y:S04]  /*7160*/  STG.E.128 desc[UR14][R66.64], R44 ;  /* 0x0000002c42007986 */ /* 0x0085e8000c101d0e */
[----:B----4-:R2:W-:Y:S02]  /*7170*/  STG.E.128 desc[UR14][R66.64+0x100], R52 ;  /* 0x0001003442007986 */ /* 0x0105e4000c101d0e */
.L_x_450:
[----:B------:R-:W-:Y:S05]  /*7180*/  BSYNC B0 ;  /* 0x0000000000007941 */ /* 0x000fea0003800000 */
.L_x_449:
[----:B------:R-:W-:Y:S04]  /*7190*/  BSSY B0, `(.L_x_451) ;  /* 0x000000f000007945 */ /* 0x000fe80003800000 */
[----:B------:R-:W-:Y:S05]  /*71a0*/  @P1 BRA `(.L_x_452) ;  /* 0x0000000000341947 */ /* 0x000fea0003800000 */
[----:B--2---:R-:W-:Y:S01]  /*71b0*/  IADD3 R45, P0, R208, 0x20, RZ ;  /* 0x00000020d02d7810 */ /* 0x004fe20007f1e0ff */
[----:B------:R-:W-:Y:S01]  /*71c0*/  ULDC.64 UR6, c[0x0][0x3f0] ;  /* 0x0000fc0000067ab9 */ /* 0x000fe20000000a00 */
[----:B------:R-:W-:Y:S02]  /*71d0*/  MOV R58, R62 ;  /* 0x0000003e003a7202 */ /* 0x000fe40000000f00 */
[----:B------:R-:W-:-:S05]  /*71e0*/  IADD3.X R47, RZ, R209, RZ, P0, !PT ;  /* 0x000000d1ff2f7210 */ /* 0x000fca00007fe4ff */
[-C--:B------:R-:W-:Y:S02]  /*71f0*/  IMAD R44, R47, R2.reuse, RZ ;  /* 0x000000022f2c7224 */ /* 0x080fe400078e02ff */
[----:B------:R-:W-:-:S04]  /*7200*/  IMAD.WIDE.U32 R46, R45, R2, R58 ;  /* 0x000000022d2e7225 */ /* 0x000fc800078e003a */
[----:B------:R-:W-:Y:S01]  /*7210*/  IMAD R44, R45, R3, R44 ;  /* 0x000000032d2c7224 */ /* 0x000fe200078e022c */
[----:B------:R-:W-:-:S04]  /*7220*/  LEA R2, P0, R46, UR6, 0x1 ;  /* 0x000000062e027c11 */ /* 0x000fc8000f8008ff */
[----:B------:R-:W-:-:S04]  /*7230*/  IADD3 R44, R44, R47, RZ ;  /* 0x0000002f2c2c7210 */ /* 0x000fc80007ffe0ff */
[----:B------:R-:W-:-:S05]  /*7240*/  LEA.HI.X R3, R46, UR7, R44, 0x1, P0 ;  /* 0x000000072e037c11 */ /* 0x000fca00080f0c2c */
[----:B------:R2:W-:Y:S04]  /*7250*/  STG.E.128 desc[UR14][R2.64], R40 ;  /* 0x0000002802007986 */ /* 0x0005e8000c101d0e */
[----:B---3--:R2:W-:Y:S04]  /*7260*/  STG.E.128 desc[UR14][R2.64+0x80], R36 ;  /* 0x0000802402007986 */ /* 0x0085e8000c101d0e */
[----:B----4-:R2:W-:Y:S02]  /*7270*/  STG.E.128 desc[UR14][R2.64+0x100], R32 ;  /* 0x0001002002007986 */ /* 0x0105e4000c101d0e */
.L_x_452:
[----:B------:R-:W-:Y:S05]  /*7280*/  BSYNC B0 ;  /* 0x0000000000007941 */ /* 0x000fea0003800000 */
.L_x_451:
        /* <DEDUP_REMOVED lines=24> */
.L_x_454:
[----:B------:R-:W-:Y:S05]  /*7410*/  BSYNC B0 ;  /* 0x0000000000007941 */ /* 0x000fea0003800000 */
.L_x_453:
[----:B------:R-:W-:Y:S05]  /*7420*/  @P1 BRA `(.L_x_441) ;  /* 0x0000000000381947 */ /* 0x000fea0003800000 */
[----:B------:R-:W-:Y:S01]  /*7430*/  IADD3 R7, P0, R208, 0x20, RZ ;  /* 0x00000020d0077810 */ /* 0x000fe20007f1e0ff */
[----:B-12---:R-:W-:Y:S01]  /*7440*/  IMAD.MOV.U32 R12, RZ, RZ, R6 ;  /* 0x000000ffff0c7224 */ /* 0x006fe200078e0006 */
[----:B------:R-:W-:-:S03]  /*7450*/  ULDC.64 UR6, c[0x0][0x3f8] ;  /* 0x0000fe0000067ab9 */ /* 0x000fc60000000a00 */
[----:B------:R-:W-:-:S04]  /*7460*/  IMAD.X R13, RZ, RZ, R209, P0 ;  /* 0x000000ffff0d7224 */ /* 0x000fc800000e06d1 */
[----:B------:R-:W-:Y:S01]  /*7470*/  IMAD R2, R13, R4, RZ ;  /* 0x000000040d027224 */ /* 0x000fe200078e02ff */
[----:B------:R-:W-:-:S03]  /*7480*/  MOV R13, R3 ;  /* 0x00000003000d7202 */ /* 0x000fc60000000f00 */
[C---:B------:R-:W-:Y:S02]  /*7490*/  IMAD R2, R7.reuse, R5, R2 ;  /* 0x0000000507027224 */ /* 0x040fe400078e0202 */
[----:B------:R-:W-:-:S03]  /*74a0*/  IMAD.WIDE.U32 R12, R7, R4, R12 ;  /* 0x00000004070c7225 */ /* 0x000fc600078e000c */
[----:B------:R-:W-:Y:S02]  /*74b0*/  LEA R4, P0, R12, UR6, 0x1 ;  /* 0x000000060c047c11 */ /* 0x000fe4000f8008ff */
[----:B------:R-:W-:-:S04]  /*74c0*/  IADD3 R2, R2, R13, RZ ;  /* 0x0000000d02027210 */ /* 0x000fc80007ffe0ff */
[----:B------:R-:W-:-:S05]  /*74d0*/  LEA.HI.X R5, R12, UR7, R2, 0x1, P0 ;  /* 0x000000070c057c11 */ /* 0x000fca00080f0c02 */
[----:B------:R1:W-:Y:S04]  /*74e0*/  STG.E.128 desc[UR14][R4.64], R24 ;  /* 0x0000001804007986 */ /* 0x0003e8000c101d0e */
[----:B------:R1:W-:Y:S04]  /*74f0*/  STG.E.128 desc[UR14][R4.64+0x80], R16 ;  /* 0x0000801004007986 */ /* 0x0003e8000c101d0e */
[----:B------:R1:W-:Y:S02]  /*7500*/  STG.E.128 desc[UR14][R4.64+0x100], R8 ;  /* 0x0001000804007986 */ /* 0x0003e4000c101d0e */
.L_x_441:
[----:B------:R-:W-:Y:S05]  /*7510*/  BSYNC B1 ;  /* 0x0000000000017941 */ /* 0x000fea0003800000 */
.L_x_427:
[----:B---3--:R-:W3:Y:S02]  /*7520*/  LDC R2, c[0x0][0xc] ;  /* 0x00000300ff027b82 */ /* 0x008ee40000000800 */
[----:B---3--:R-:W-:-:S04]  /*7530*/  IADD3 R215, R2, R215, RZ ;  /* 0x000000d702d77210 */ /* 0x008fc80007ffe0ff */
[----:B------:R-:W-:-:S13]  /*7540*/  ISETP.GE.AND P0, PT, R215, UR12, PT ;  /* 0x0000000cd7007c0c */ /* 0x000fda000bf06270 */
[----:B------:R-:W-:Y:S05]  /*7550*/  @P0 BRA `(.L_x_455) ;  /* 0x0000000000040947 */ /* 0x000fea0003800000 */
[----:B------:R-:W-:Y:S05]  /*7560*/  BRA `(.L_x_456) ;  /* 0xffffff9000e07947 */ /* 0x000fea000383ffff */
.L_x_455:
[----:B------:R-:W-:Y:S05]  /*7570*/  EXIT ;  /* 0x000000000000794d */ /* 0x000fea0003800000 */
.L_x_457:
        /* <DEDUP_REMOVED lines=16> */
.L_x_1592:


//--------------------- .text._ZN5flash44flash_bwd_dq_dk_dv_loop_seqk_parallel_kernelI23Flash_bwd_kernel_traitsILi192ELi64ELi64ELi8ELi4ELi2ELi2ELb0ELb0EN7cutlass10bfloat16_tE19Flash_kernel_traitsILi192ELi64ELi64ELi8ES3_EELb0ELb0ELb1ELb1ELb0ELb0ELb0EEEvNS_16Flash_bwd_paramsE --------------------------
	.section	.text._ZN5flash44flash_bwd_dq_dk_dv_loop_seqk_parallel_kernelI23Flash_bwd_kernel_traitsILi192ELi64ELi64ELi8ELi4ELi2ELi2ELb0ELb0EN7cutlass10bfloat16_tE19Flash_kernel_traitsILi192ELi64ELi64ELi8ES3_EELb0ELb0ELb1ELb1ELb0ELb0ELb0EEEvNS_16Flash_bwd_paramsE,"ax",@progbits
	.align	128
        .global         _ZN5flash44flash_bwd_dq_dk_dv_loop_seqk_parallel_kernelI23Flash_bwd_kernel_traitsILi192ELi64ELi64ELi8ELi4ELi2ELi2ELb0ELb0EN7cutlass10bfloat16_tE19Flash_kernel_traitsILi192ELi64ELi64ELi8ES3_EELb0ELb0ELb1ELb1ELb0ELb0ELb0EEEvNS_16Flash_bwd_paramsE
        .type           _ZN5flash44flash_bwd_dq_dk_dv_loop_seqk_parallel_kernelI23Flash_bwd_kernel_traitsILi192ELi64ELi64ELi8ELi4ELi2ELi2ELb0ELb0EN7cutlass10bfloat16_tE19Flash_kernel_traitsILi192ELi64ELi64ELi8ES3_EELb0ELb0ELb1ELb1ELb0ELb0ELb0EEEvNS_16Flash_bwd_paramsE,@function
        .size           _ZN5flash44flash_bwd_dq_dk_dv_loop_seqk_parallel_kernelI23Flash_bwd_kernel_traitsILi192ELi64ELi64ELi8ELi4ELi2ELi2ELb0ELb0EN7cutlass10bfloat16_tE19Flash_kernel_traitsILi192ELi64ELi64ELi8ES3_EELb0ELb0ELb1ELb1ELb0ELb0ELb0EEEvNS_16Flash_bwd_paramsE,(.L_x_1593 - _ZN5flash44flash_bwd_dq_dk_dv_loop_seqk_parallel_kernelI23Flash_bwd_kernel_traitsILi192ELi64ELi64ELi8ELi4ELi2ELi2ELb0ELb0EN7cutlass10bfloat16_tE19Flash_kernel_traitsILi192ELi64ELi64ELi8ES3_EELb0ELb0ELb1ELb1ELb0ELb0ELb0EEEvNS_16Flash_bwd_paramsE)
        .other          _ZN5flash44flash_bwd_dq_dk_dv_loop_seqk_parallel_kernelI23Flash_bwd_kernel_traitsILi192ELi64ELi64ELi8ELi4ELi2ELi2ELb0ELb0EN7cutlass10bfloat16_tE19Flash_kernel_traitsILi192ELi64ELi64ELi8ES3_EELb0ELb0ELb1ELb1ELb0ELb0ELb0EEEvNS_16Flash_bwd_paramsE,@"STO_CUDA_ENTRY STV_DEFAULT"
_ZN5flash44flash_bwd_dq_dk_dv_loop_seqk_parallel_kernelI23Flash_bwd_kernel_traitsILi192ELi64ELi64ELi8ELi4ELi2ELi2ELb0ELb0EN7cutlass10bfloat16_tE19Flash_kernel_traitsILi192ELi64ELi64ELi8ES3_EELb0ELb0ELb1ELb1ELb0ELb0ELb0EEEvNS_16Flash_bwd_paramsE:
.text._ZN5flash44flash_bwd_dq_dk_dv_loop_seqk_parallel_kernelI23Flash_bwd_kernel_traitsILi192ELi64ELi64ELi8ELi4ELi2ELi2ELb0ELb0EN7cutlass10bfloat16_tE19Flash_kernel_traitsILi192ELi64ELi64ELi8ES3_EELb0ELb0ELb1ELb1ELb0ELb0ELb0EEEvNS_16Flash_bwd_paramsE:
        /* <DEDUP_REMOVED lines=28> */
[-C--:B------:R-:W-:Y:S02]  /*01c0*/  LEA.HI R3, R8, R0.reuse, RZ, 0x1 ;  /* 0x0000000008037211 */ /* 0x080fe400078f08ff */
[----:B------:R-:W-:-:S02]  /*01d0*/  LEA.HI R5, R5, R0, RZ, 0x2 ;  /* 0x0000000005057211 */ /* 0x000fc400078f10ff */
[----:B------:R-:W-:Y:S02]  /*01e0*/  SHF.R.S32.HI R11, RZ, 0x4, R2 ;  /* 0x00000004ff0b7819 */ /* 0x000fe40000011402 */
[----:B------:R-:W-:Y:S02]  /*01f0*/  LOP3.LUT R5, R5, 0xfffffffc, RZ, 0xc0, !PT ;  /* 0xfffffffc05057812 */ /* 0x000fe400078ec0ff */
[----:B------:R-:W-:Y:S02]  /*0200*/  LOP3.LUT R3, R3, 0xfffffffe, RZ, 0xc0, !PT ;  /* 0xfffffffe03037812 */ /* 0x000fe400078ec0ff */
[----:B------:R-:W-:Y:S01]  /*0210*/  LEA.HI R4, R2, R11, RZ, 0x1 ;  /* 0x0000000b02047211 */ /* 0x000fe200078f08ff */
[----:B------:R-:W-:Y:S01]  /*0220*/  IMAD.IADD R5, R0, 0x1, -R5 ;  /* 0x0000000100057824 */ /* 0x000fe200078e0a05 */
[----:B------:R-:W-:Y:S01]  /*0230*/  LEA.HI R14, R16, R9, RZ, 0x3 ;  /* 0x00000009100e7211 */ /* 0x000fe200078f18ff */
[----:B------:R-:W-:Y:S01]  /*0240*/  IMAD.IADD R3, R0, 0x1, -R3 ;  /* 0x0000000100037824 */ /* 0x000fe200078e0a03 */
[----:B------:R-:W-:-:S02]  /*0250*/  LOP3.LUT R4, R4, 0xfffffffe, RZ, 0xc0, !PT ;  /* 0xfffffffe04047812 */ /* 0x000fc400078ec0ff */
[----:B------:R-:W-:Y:S01]  /*0260*/  LEA.HI R10, R16, R9, RZ, 0x2 ;  /* 0x00000009100a7211 */ /* 0x000fe200078f10ff */
[----:B------:R-:W-:Y:S01]  /*0270*/  IMAD.SHL.U32 R12, R3, 0x10, RZ ;  /* 0x00000010030c7824 */ /* 0x000fe200078e00ff */
[----:B------:R-:W-:Y:S01]  /*0280*/  LOP3.LUT R8, R8, 0xffffffe0, RZ, 0xc0, !PT ;  /* 0xffffffe008087812 */ /* 0x000fe200078ec0ff */
[----:B------:R-:W-:Y:S01]  /*0290*/  IMAD.IADD R4, R11, 0x1, -R4 ;  /* 0x000000010b047824 */ /* 0x000fe200078e0a04 */
[----:B------:R-:W-:Y:S02]  /*02a0*/  LOP3.LUT R0, R14, 0xfffffff8, RZ, 0xc0, !PT ;  /* 0xfffffff80e007812 */ /* 0x000fe400078ec0ff */
[----:B------:R-:W-:Y:S01]  /*02b0*/  SHF.R.S32.HI R205, RZ, 0x3, R14 ;  /* 0x00000003ffcd7819 */ /* 0x000fe2000001140e */
[C---:B------:R-:W-:Y:S01]  /*02c0*/  IMAD.IADD R13, R9.reuse, 0x1, -R8 ;  /* 0x00000001090d7824 */ /* 0x040fe200078e0a08 */
[----:B------:R-:W-:Y:S01]  /*02d0*/  SHF.R.S32.HI R6, RZ, 0x2, R10 ;  /* 0x00000002ff067819 */ /* 0x000fe2000001140a */
[----:B------:R-:W-:Y:S01]  /*02e0*/  IMAD.IADD R11, R9, 0x1, -R0 ;  /* 0x00000001090b7824 */ /* 0x000fe200078e0a00 */
[----:B------:R-:W-:Y:S01]  /*02f0*/  SHF.R.S32.HI R7, RZ, 0x1f, R10 ;  /* 0x0000001fff077819 */ /* 0x000fe2000001140a */
[----:B------:R-:W-:Y:S01]  /*0300*/  IMAD.SHL.U32 R15, R205, 0x40, RZ ;  /* 0x00000040cd0f7824 */ /* 0x000fe200078e00ff */
[----:B------:R-:W-:Y:S01]  /*0310*/  LOP3.LUT R2, R2, 0xfffffff0, RZ, 0xc0, !PT ;  /* 0xfffffff002027812 */ /* 0x000fe200078ec0ff */
[----:B------:R-:W-:Y:S01]  /*0320*/  IMAD.SHL.U32 R206, R11, 0x8, RZ ;  /* 0x000000080bce7824 */ /* 0x000fe200078e00ff */
[----:B------:R-:W-:-:S02]  /*0330*/  LEA.HI R7, R7, R6, RZ, 0x3 ;  /* 0x0000000607077211 */ /* 0x000fc400078f18ff */
[----:B------:R-:W-:Y:S01]  /*0340*/  SHF.R.S32.HI R0, RZ, 0x1f, R13 ;  /* 0x0000001fff007819 */ /* 0x000fe2000001140d */
[----:B------:R-:W-:Y:S01]  /*0350*/  IMAD.IADD R17, R9, 0x1, -R2 ;  /* 0x0000000109117824 */ /* 0x000fe200078e0a02 */
[C---:B------:R-:W-:Y:S01]  /*0360*/  LOP3.LUT P4, RZ, R11.reuse, 0x4, RZ, 0xc0, !PT ;  /* 0x000000040bff7812 */ /* 0x040fe2000788c0ff */
[C---:B------:R-:W-:Y:S01]  /*0370*/  VIADD R210, R206.reuse, 0x40 ;  /* 0x00000040ced27836 */ /* 0x040fe20000000000 */
[C---:B------:R-:W-:Y:S01]  /*0380*/  LOP3.LUT P3, RZ, R11.reuse, 0x2, RZ, 0xc0, !PT ;  /* 0x000000020bff7812 */ /* 0x040fe2000786c0ff */
[----:B------:R-:W-:Y:S01]  /*0390*/  IMAD.SHL.U32 R11, R11, 0x40, RZ ;  /* 0x000000400b0b7824 */ /* 0x000fe200078e00ff */
[----:B------:R-:W-:Y:S01]  /*03a0*/  LOP3.LUT R15, R15, 0x1c0, RZ, 0xc0, !PT ;  /* 0x000001c00f0f7812 */ /* 0x000fe200078ec0ff */
[----:B------:R-:W-:Y:S01]  /*03b0*/  VIADD R209, R206, 0x80 ;  /* 0x00000080ced17836 */ /* 0x000fe20000000000 */
[----:B------:R-:W-:Y:S02]  /*03c0*/  LOP3.LUT R7, R7, 0xfffffff8, RZ, 0xc0, !PT ;  /* 0xfffffff807077812 */ /* 0x000fe400078ec0ff */
[----:B------:R-:W-:-:S02]  /*03d0*/  LEA.HI R0, R0, R13, RZ, 0x2 ;  /* 0x0000000d00007211 */ /* 0x000fc400078f10ff */
[----:B------:R-:W-:Y:S01]  /*03e0*/  LOP3.LUT R13, R15, 0x38, R206, 0xf8, !PT ;  /* 0x000000380f0d7812 */ /* 0x000fe200078ef8ce */
[----:B------:R-:W-:Y:S01]  /*03f0*/  IMAD.IADD R7, R6, 0x1, -R7 ;  /* 0x0000000106077824 */ /* 0x000fe200078e0a07 */
[----:B------:R-:W-:Y:S02]  /*0400*/  SHF.R.U32.HI R204, RZ, 0x3, R15 ;  /* 0x00000003ffcc7819 */ /* 0x000fe4000001160f */
[----:B------:R-:W-:Y:S02]  /*0410*/  LOP3.LUT R11, R11, 0x1c0, RZ, 0xc0, !PT ;  /* 0x000001c00b0b7812 */ /* 0x000fe400078ec0ff */
[----:B------:R-:W-:Y:S02]  /*0420*/  SHF.R.S32.HI R2, RZ, 0x1f, R17 ;  /* 0x0000001fff027819 */ /* 0x000fe40000011411 */
[----:B------:R-:W-:Y:S02]  /*0430*/  LOP3.LUT R204, R13, R204, RZ, 0x3c, !PT ;  /* 0x000000cc0dcc7212 */ /* 0x000fe400078e3cff */
[----:B------:R-:W-:-:S02]  /*0440*/  LEA.HI R8, R16, R9, RZ, 0x7 ;  /* 0x0000000910087211 */ /* 0x000fc400078f38ff */
[C---:B------:R-:W-:Y:S02]  /*0450*/  LOP3.LUT R13, R11.reuse, 0x10, R12, 0xf8, !PT ;  /* 0x000000100b0d7812 */ /* 0x040fe400078ef80c */
[----:B------:R-:W-:Y:S02]  /*0460*/  LEA.HI R2, R2, R17, RZ, 0x3 ;  /* 0x0000001102027211 */ /* 0x000fe400078f18ff */
[----:B------:R-:W-:Y:S02]  /*0470*/  LOP3.LUT R15, R11, 0x8, R14, 0xf8, !PT ;  /* 0x000000080b0f7812 */ /* 0x000fe400078ef80e */
[----:B------:R-:W-:Y:S01]  /*0480*/  SHF.R.U32.HI R194, RZ, 0x3, R11 ;  /* 0x00000003ffc27819 */ /* 0x000fe2000001160b */
[----:B------:R-:W-:Y:S01]  /*0490*/  IMAD.SHL.U32 R11, R4, 0x200, RZ ;  /* 0x00000200040b7824 */ /* 0x000fe200078e00ff */
[----:B------:R-:W-:Y:S02]  /*04a0*/  LOP3.LUT R12, R7, 0x1, RZ, 0xc0, !PT ;  /* 0x00000001070c7812 */ /* 0x000fe400078ec0ff */
[----:B------:R-:W-:-:S02]  /*04b0*/  SHF.R.S32.HI R8, RZ, 0x7, R8 ;  /* 0x00000007ff087819 */ /* 0x000fc40000011408 */
[----:B------:R-:W-:Y:S02]  /*04c0*/  LOP3.LUT R13, R13, 0x8, R14, 0xf8, !PT ;  /* 0x000000080d0d7812 */ /* 0x000fe400078ef80e */
[C---:B------:R-:W-:Y:S01]  /*04d0*/  LOP3.LUT R6, R2.reuse, 0xfffffff8, RZ, 0xc0, !PT ;  /* 0xfffffff802067812 */ /* 0x040fe200078ec0ff */
[----:B------:R-:W-:Y:S01]  /*04e0*/  IMAD.SHL.U32 R2, R2, 0x40, RZ ;  /* 0x0000004002027824 */ /* 0x000fe200078e00ff */
[----:B------:R-:W-:Y:S02]  /*04f0*/  LEA.HI R16, R16, R9, RZ, 0x6 ;  /* 0x0000000910107211 */ /* 0x000fe400078f30ff */
[----:B------:R-:W-:Y:S01]  /*0500*/  ISETP.NE.U32.AND P0, PT, R12, 0x1, PT ;  /* 0x000000010c00780c */ /* 0x000fe20003f05070 */
[----:B------:R-:W-:Y:S01]  /*0510*/  IMAD.IADD R6, R17, 0x1, -R6 ;  /* 0x0000000111067824 */ /* 0x000fe200078e0a06 */
[----:B------:R-:W-:Y:S01]  /*0520*/  LOP3.LUT R198, R15, R194, RZ, 0x3c, !PT ;  /* 0x000000c20fc67212 */ /* 0x000fe200078e3cff */
[C---:B------:R-:W-:Y:S01]  /*0530*/  IMAD R15, R8.reuse, 0x800, R11 ;  /* 0x00000800080f7824 */ /* 0x040fe200078e020b */
[----:B------:R-:W-:Y:S01]  /*0540*/  LOP3.LUT R194, R11, R13, R194, 0xf6, !PT ;  /* 0x0000000d0bc27212 */ /* 0x000fe200078ef6c2 */
[----:B------:R-:W-:Y:S01]  /*0550*/  IMAD.SHL.U32 R12, R8, 0x20, RZ ;  /* 0x00000020080c7824 */ /* 0x000fe200078e00ff */
[----:B------:R-:W-:Y:S01]  /*0560*/  SHF.R.S32.HI R11, RZ, 0x6, R16 ;  /* 0x00000006ff0b7819 */ /* 0x000fe20000011410 */
[----:B------:R-:W-:Y:S01]  /*0570*/  IMAD.SHL.U32 R199, R6, 0x40, RZ ;  /* 0x0000004006c77824 */ /* 0x000fe200078e00ff */
[C---:B------:R-:W-:Y:S01]  /*0580*/  R2P PR, R7.reuse, 0x6 ;  /* 0x0000000607007804 */ /* 0x040fe20000000000 */
[----:B------:R-:W-:Y:S01]  /*0590*/  IMAD.SHL.U32 R7, R7, 0x40, RZ ;  /* 0x0000004007077824 */ /* 0x000fe200078e00ff */
[----:B------:R-:W-:Y:S01]  /*05a0*/  LOP3.LUT R10, R10, 0x7ffffffc, RZ, 0xc0, !PT ;  /* 0x7ffffffc0a0a7812 */ /* 0x000fe200078ec0ff */
[C---:B------:R-:W-:Y:S01]  /*05b0*/  IMAD.SHL.U32 R216, R11.reuse, 0x8, RZ ;  /* 0x000000080bd87824 */ /* 0x040fe200078e00ff */
[----:B------:R-:W-:Y:S01]  /*05c0*/  LOP3.LUT R202, R12, 0x6, R202, 0xf8, !PT ;  /* 0x000000060cca7812 */ /* 0x000fe200078ef8ca */
[----:B------:R-:W-:Y:S01]  /*05d0*/  IMAD R204, R11, 0x200, R204 ;  /* 0x000002000bcc7824 */ /* 0x000fe200078e02cc */
[----:B------:R-:W-:Y:S01]  /*05e0*/  LOP3.LUT R7, R7, 0x1c0, RZ, 0xc0, !PT ;  /* 0x000001c007077812 */ /* 0x000fe200078ec0ff */
[----:B------:R-:W-:Y:S01]  /*05f0*/  IMAD.IADD R10, R9, 0x1, -R10 ;  /* 0x00000001090a7824 */ /* 0x000fe200078e0a0a */
[----:B------:R-:W-:Y:S01]  /*0600*/  LOP3.LUT R216, R216, 0x18, RZ, 0xc0, !PT ;  /* 0x00000018d8d87812 */ /* 0x000fe200078ec0ff */
[----:B------:R-:W-:Y:S01]  /*0610*/  IMAD.SHL.U32 R11, R4, 0x20, RZ ;  /* 0x00000020040b7824 */ /* 0x000fe200078e00ff */
[----:B------:R-:W-:Y:S01]  /*0620*/  LOP3.LUT R199, R199, 0x1c0, RZ, 0xc0, !PT ;  /* 0x000001c0c7c77812 */ /* 0x000fe200078ec0ff */
[----:B------:R-:W-:Y:S01]  /*0630*/  IMAD.SHL.U32 R8, R10, 0x2, RZ ;  /* 0x000000020a087824 */ /* 0x000fe200078e00ff */
[----:B------:R-:W-:Y:S01]  /*0640*/  LOP3.LUT R12, R7, 0x20, R12, 0xf8, !PT ;  /* 0x00000020070c7812 */ /* 0x000fe200078ef80c */
[----:B------:R-:W-:Y:S01]  /*0650*/  IMAD.SHL.U32 R4, R4, 0x8, RZ ;  /* 0x0000000804047824 */ /* 0x000fe200078e00ff */
[----:B------:R-:W-:Y:S01]  /*0660*/  SHF.R.U32.HI R9, RZ, 0x3, R7 ;  /* 0x00000003ff097819 */ /* 0x000fe20000011607 */
[----:B------:R-:W-:Y:S01]  /*0670*/  IMAD R10, R5, 0x400, R8 ;  /* 0x00000400050a7824 */ /* 0x000fe200078e0208 */
[----:B------:R-:W-:Y:S01]  /*0680*/  LOP3.LUT R6, R216, 0x20, R11, 0xf8, !PT ;  /* 0x00000020d8067812 */ /* 0x000fe200078ef80b */
[----:B------:R-:W-:Y:S01]  /*0690*/  IMAD.IADD R198, R15, 0x1, R198 ;  /* 0x000000010fc67824 */ /* 0x000fe200078e02c6 */
[----:B------:R-:W-:-:S02]  /*06a0*/  SHF.R.U32.HI R193, RZ, 0x3, R199 ;  /* 0x00000003ffc17819 */ /* 0x000fc400000116c7 */
[----:B------:R-:W-:Y:S01]  /*06b0*/  LOP3.LUT R217, R12, R9, RZ, 0x3c, !PT ;  /* 0x000000090cd97212 */ /* 0x000fe200078e3cff */
[----:B------:R-:W-:Y:S01]  /*06c0*/  IMAD.SHL.U32 R198, R198, 0x2, RZ ;  /* 0x00000002c6c67824 */ /* 0x000fe200078e00ff */
[----:B------:R-:W-:Y:S02]  /*06d0*/  LOP3.LUT R4, R199, 0x8, R4, 0xf8, !PT ;  /* 0x00000008c7047812 */ /* 0x000fe400078ef804 */
[----:B------:R-:W-:Y:S01]  /*06e0*/  LOP3.LUT R199, R193, R6, R199, 0x1e, !PT ;  /* 0x00000006c1c77212 */ /* 0x000fe200078e1ec7 */
[----:B------:R-:W-:Y:S01]  /*06f0*/  IMAD.IADD R217, R10, 0x1, R217 ;  /* 0x000000010ad97824 */ /* 0x000fe200078e02d9 */
[----:B------:R-:W-:Y:S01]  /*0700*/  LOP3.LUT R216, R9, R7, R216, 0x1e, !PT ;  /* 0x0000000709d87212 */ /* 0x000fe200078e1ed8 */
[----:B------:R-:W-:Y:S01]  /*0710*/  IMAD R7, R3, 0x400, R8 ;  /* 0x0000040003077824 */ /* 0x000fe200078e0208 */
[----:B------:R-:W-:Y:S01]  /*0720*/  SHF.R.S32.HI R6, RZ, 0x2, R0 ;  /* 0x00000002ff067819 */ /* 0x000fe20000011400 */
[----:B------:R-:W-:Y:S01]  /*0730*/  VIADD R196, R198, UR6 ;  /* 0x00000006c6c47c36 */ /* 0x000fe20008000000 */
        /* <DEDUP_REMOVED lines=29> */
.L_x_506:
        /* <DEDUP_REMOVED lines=19> */
[----:B------:R4:W2:Y:S01]  /*0a40*/  @P5 LDG.E R6, desc[UR14][R10.64+0x4] ;  /* 0x0000040e0a065981 */ /* 0x0008a2000c1e1900 */
[----:B------:R-:W-:-:S04]  /*0a50*/  @P3 IADD3.X R13, R8, UR11, RZ, P1, !PT ;  /* 0x0000000b080d3c10 */ /* 0x000fc80008ffe4ff */
[----:B------:R-:W-:Y:S01]  /*0a60*/  @P2 IADD3 R240, P0, R7, R2, RZ ;  /* 0x0000000207f02210 */ /* 0x000fe20007f1e0ff */
[----:B------:R-:W2:Y:S04]  /*0a70*/  @P3 LDG.E R237, desc[UR14][R12.64] ;  /* 0x0000000e0ced3981 */ /* 0x000ea8000c1e1900 */
[----:B------:R-:W-:Y:S02]  /*0a80*/  @P2 IMAD.X R241, R8, 0x1, R3, P0 ;  /* 0x0000000108f12824 */ /* 0x000fe400000e0603 */
[----:B------:R-:W4:Y:S03]  /*0a90*/  @!P2 LDC.64 R2, c[0x0][0x318] ;  /* 0x0000c600ff02ab82 */ /* 0x000f260000000a00 */
[----:B------:R-:W2:Y:S01]  /*0aa0*/  @P2 LDG.E R240, desc[UR14][R240.64] ;  /* 0x0000000ef0f02981 */ /* 0x000ea2000c1e1900 */
[----:B-1----:R-:W-:-:S02]  /*0ab0*/  ISETP.NE.AND P3, PT, R9, RZ, PT ;  /* 0x000000ff0900720c */ /* 0x002fc40003f65270 */
[----:B---3--:R-:W-:-:S04]  /*0ac0*/  ISETP.EQ.U32.AND P1, PT, R4, RZ, PT ;  /* 0x000000ff0400720c */ /* 0x008fc80003f22070 */
[----:B------:R-:W-:Y:S02]  /*0ad0*/  ISETP.EQ.OR.EX P1, PT, R5, RZ, !P3, P1 ;  /* 0x000000ff0500720c */ /* 0x000fe40005f22710 */
[----:B----4-:R-:W-:Y:S01]  /*0ae0*/  IADD3 R10, P0, R7, R4, RZ ;  /* 0x00000004070a7210 */ /* 0x010fe20007f1e0ff */
[----:B------:R-:W-:Y:S01]  /*0af0*/  IMAD.MOV.U32 R242, RZ, RZ, -0x1 ;  /* 0xfffffffffff27424 */ /* 0x000fe200078e00ff */
[----:B------:R-:W1:Y:S03]  /*0b00*/  @!P2 LDC R7, c[0x0][0x2cc] ;  /* 0x0000b300ff07ab82 */ /* 0x000e660000000800 */
[----:B------:R-:W-:Y:S01]  /*0b10*/  IMAD.X R11, R8, 0x1, R5, P0 ;  /* 0x00000001080b7824 */ /* 0x000fe200000e0605 */
[----:B------:R-:W-:-:S04]  /*0b20*/  @!P2 ISETP.NE.U32.AND P0, PT, R2, RZ, PT ;  /* 0x000000ff0200a20c */ /* 0x000fc80003f05070 */
[----:B------:R-:W-:Y:S01]  /*0b30*/  @!P2 ISETP.NE.AND.EX P0, PT, R3, RZ, PT, P0 ;  /* 0x000000ff0300a20c */ /* 0x000fe20003f05300 */
[----:B-----5:R3:W5:Y:S01]  /*0b40*/  @!P1 LDG.E R242, desc[UR14][R10.64] ;  /* 0x0000000e0af29981 */ /* 0x020762000c1e1900 */
[----:B------:R-:W4:Y:S01]  /*0b50*/  LDC R3, c[0x0][0x2c8] ;  /* 0x0000b200ff037b82 */ /* 0x000f220000000800 */
[----:B------:R-:W-:-:S04]  /*0b60*/  ISETP.NE.U32.AND P1, PT, R4, RZ, PT ;  /* 0x000000ff0400720c */ /* 0x000fc80003f25070 */
[----:B------:R-:W-:Y:S02]  /*0b70*/  ISETP.NE.AND.EX P1, PT, R5, RZ, PT, P1 ;  /* 0x000000ff0500720c */ /* 0x000fe40003f25310 */
[----:B-1----:R-:W-:Y:S01]  /*0b80*/  @!P2 SEL R2, R7, RZ, P0 ;  /* 0x000000ff0702a207 */ /* 0x002fe20000000000 */
[----:B--2---:R-:W-:-:S06]  /*0b90*/  @P5 IMAD.IADD R239, R6, 0x1, -R23 ;  /* 0x0000000106ef5824 */ /* 0x004fcc00078e0a17 */
[----:B------:R-:W1:Y:S01]  /*0ba0*/  @!P5 LDC R239, c[0x0][0x2c4] ;  /* 0x0000b100ffefdb82 */ /* 0x000e620000000800 */
[----:B------:R-:W-:-:S03]  /*0bb0*/  @P2 IMAD.IADD R240, R240, 0x1, -R237 ;  /* 0x00000001f0f02824 */ /* 0x000fc600078e0aed */
[----:B---34-:R-:W-:Y:S05]  /*0bc0*/  @!P1 BRA `(.L_x_458) ;  /* 0x00000000000c9947 */ /* 0x018fea0003800000 */
[----:B------:R-:W2:Y:S02]  /*0bd0*/  @P3 LDG.E R3, desc[UR14][R10.64+0x4] ;  /* 0x0000040e0a033981 */ /* 0x000ea4000c1e1900 */
[----:B--2--5:R-:W-:-:S06]  /*0be0*/  @P3 IADD3 R3, R3, -R242, RZ ;  /* 0x800000f203033210 */ /* 0x024fcc0007ffe0ff */
[----:B------:R2:W5:Y:S02]  /*0bf0*/  @!P3 LDG.E R3, desc[UR14][R10.64] ;  /* 0x0000000e0a03b981 */ /* 0x000564000c1e1900 */
.L_x_458:
[----:B------:R-:W-:Y:S01]  /*0c00*/  IMAD.SHL.U32 R225, R211, 0x40, RZ ;  /* 0x00000040d3e17824 */ /* 0x000fe200078e00ff */
[----:B-----5:R-:W-:-:S04]  /*0c10*/  @!P2 IADD3 R240, R2, R3, -R237 ;  /* 0x0000000302f0a210 */ /* 0x020fc80007ffe8ed */
[----:B------:R-:W-:-:S13]  /*0c20*/  ISETP.GT.AND P0, PT, R240, R225, PT ;  /* 0x000000e1f000720c */ /* 0x000fda0003f04270 */
[----:B------:R-:W-:Y:S05]  /*0c30*/  @!P0 BRA `(.L_x_459) ;  /* 0x0000008000888947 */ /* 0x000fea0003800000 */
[----:B------:R-:W2:Y:S01]  /*0c40*/  LDC R9, c[0x0][0x278] ;  /* 0x00009e00ff097b82 */ /* 0x000ea20000000800 */
[----:B------:R-:W-:Y:S01]  /*0c50*/  IABS R6, R214 ;  /* 0x000000d600067213 */ /* 0x000fe20000000000 */
[----:B------:R-:W3:Y:S01]  /*0c60*/  S2R R16, SR_CTAID.X ;  /* 0x0000000000107919 */ /* 0x000ee20000002500 */
[----:B------:R-:W-:Y:S02]  /*0c70*/  ISETP.NE.AND P0, PT, R242, -0x1, PT ;  /* 0xfffffffff200780c */ /* 0x000fe40003f05270 */
[----:B------:R-:W-:Y:S02]  /*0c80*/  ISETP.NE.AND P1, PT, R23, -0x1, PT ;  /* 0xffffffff1700780c */ /* 0x000fe40003f25270 */
[----:B------:R-:W-:Y:S01]  /*0c90*/  SHF.L.U32 R37, R208, 0x7, RZ ;  /* 0x00000007d0257819 */ /* 0x000fe200000006ff */
[----:B------:R-:W4:Y:S01]  /*0ca0*/  LDC R7, c[0x0][0x394] ;  /* 0x0000e500ff077b82 */ /* 0x000f220000000800 */
[----:B------:R-:W-:Y:S02]  /*0cb0*/  SHF.R.S32.HI R215, RZ, 0x1f, R214 ;  /* 0x0000001fffd77819 */ /* 0x000fe400000114d6 */
[----:B------:R-:W-:-:S05]  /*0cc0*/  SEL R37, R37, RZ, P5 ;  /* 0x000000ff25257207 */ /* 0x000fca0002800000 */
[----:B------:R-:W5:Y:S01]  /*0cd0*/  LDC.64 R4, c[0x0][0x228] ;  /* 0x00008a00ff047b82 */ /* 0x000f620000000a00 */
[----:B------:R-:W-:Y:S01]  /*0ce0*/  @P0 IMAD.IADD R34, R237, 0x1, R242 ;  /* 0x00000001ed220824 */ /* 0x000fe200078e02f2 */
[----:B--2---:R-:W-:-:S06]  /*0cf0*/  IABS R10, R9 ;  /* 0x00000009000a7213 */ /* 0x004fcc0000000000 */
[----:B------:R-:W2:Y:S01]  /*0d00*/  LDC R31, c[0x0][0x2d4] ;  /* 0x0000b500ff1f7b82 */ /* 0x000ea20000000800 */
[----:B------:R-:W1:Y:S07]  /*0d10*/  I2F.RP R8, R10 ;  /* 0x0000000a00087306 */ /* 0x000e6e0000209400 */
[----:B------:R-:W3:Y:S01]  /*0d20*/  LDC R28, c[0x0][0x2dc] ;  /* 0x0000b700ff1c7b82 */ /* 0x000ee20000000800 */
[----:B-----5:R-:W-:-:S07]  /*0d30*/  IMAD R21, R15, R4, RZ ;  /* 0x000000040f157224 */ /* 0x020fce00078e02ff */
[----:B------:R-:W3:Y:S01]  /*0d40*/  LDC R29, c[0x0][0x270] ;  /* 0x00009c00ff1d7b82 */ /* 0x000ee20000000800 */
[C---:B------:R-:W-:Y:S01]  /*0d50*/  IMAD.WIDE.U32 R18, R208.reuse, R4, RZ ;  /* 0x00000004d0127225 */ /* 0x040fe200078e00ff */
[----:B-1----:R-:W1:Y:S03]  /*0d60*/  MUFU.RCP R2, R8 ;  /* 0x0000000800027308 */ /* 0x002e660000001000 */
[----:B------:R-:W-:-:S03]  /*0d70*/  IMAD R21, R208, R5, R21 ;  /* 0x00000005d0157224 */ /* 0x000fc600078e0215 */
[----:B------:R-:W5:Y:S01]  /*0d80*/  LDC.U8 R4, c[0x0][0x3d8] ;  /* 0x0000f600ff047b82 */ /* 0x000f620000000000 */
[----:B--2---:R-:W-:Y:S01]  /*0d90*/  SHF.R.S32.HI R5, RZ, 0x1f, R31 ;  /* 0x0000001fff057819 */ /* 0x004fe2000001141f */
[----:B------:R-:W-:Y:S01]  /*0da0*/  IMAD.WIDE.U32 R26, R208, R31, RZ ;  /* 0x0000001fd01a7225 */ /* 0x000fe200078e00ff */
[----:B------:R-:W-:-:S05]  /*0db0*/  IADD3 R21, R19, R21, RZ ;  /* 0x0000001513157210 */ /* 0x000fca0007ffe0ff */
[----:B------:R-:W2:Y:S01]  /*0dc0*/  LDC.U8 R19, c[0x0][0x480] ;  /* 0x00012000ff137b82 */ /* 0x000ea20000000000 */
[----:B-1----:R-:W-:Y:S01]  /*0dd0*/  IADD3 R2, R2, 0xffffffe, RZ ;  /* 0x0ffffffe02027810 */ /* 0x002fe20007ffe0ff */
[----:B------:R-:W-:-:S03]  /*0de0*/  VIADD R8, R239, 0x3f ;  /* 0x0000003fef087836 */ /* 0x000fc60000000000 */
[----:B------:R-:W1:Y:S01]  /*0df0*/  F2I.FTZ.U32.TRUNC.NTZ R3, R2 ;  /* 0x0000000200037305 */ /* 0x000e62000021f000 */
[----:B---3--:R-:W-:-:S04]  /*0e00*/  IMAD.WIDE R40, R28, R29, RZ ;  /* 0x0000001d1c287225 */ /* 0x008fc800078e02ff */
[----:B------:R-:W-:Y:S01]  /*0e10*/  IMAD.WIDE.U32 R32, R40, R23, RZ ;  /* 0x0000001728207225 */ /* 0x000fe200078e00ff */
[----:B-----5:R-:W-:-:S03]  /*0e20*/  ISETP.NE.AND P2, PT, R4, RZ, PT ;  /* 0x000000ff0400720c */ /* 0x020fc60003f45270 */
[----:B------:R-:W-:Y:S02]  /*0e30*/  IMAD R4, R41, R23, RZ ;  /* 0x0000001729047224 */ /* 0x000fe400078e02ff */
        /* <DEDUP_REMOVED lines=8> */
[----:B------:R-:W-:Y:S01]  /*0ec0*/  LEA.HI R11, R11, R8, RZ, 0x6 ;  /* 0x000000080b0b7211 */ /* 0x000fe200078f30ff */
[----:B------:R-:W-:Y:S02]  /*0ed0*/  IMAD R8, R5, R208, RZ ;  /* 0x000000d005087224 */ /* 0x000fe400078e02ff */
[----:B------:R-:W-:Y:S01]  /*0ee0*/  IMAD R17, R10, R17, R6 ;  /* 0x000000110a117224 */ /* 0x000fe200078e0206 */
[----:B------:R-:W-:Y:S01]  /*0ef0*/  IADD3 R6, R239, 0x40, R225 ;  /* 0x00000040ef067810 */ /* 0x000fe20007ffe0e1 */
[----:B------:R-:W-:Y:S01]  /*0f00*/  IMAD R5, R15, R31, R8 ;  /* 0x0000001f0f057224 */ /* 0x000fe200078e0208 */
[----:B------:R-:W-:Y:S02]  /*0f10*/  SHF.R.S32.HI R11, RZ, 0x6, R11 ;  /* 0x00000006ff0b7819 */ /* 0x000fe4000001140b */
[----:B----4-:R-:W-:-:S02]  /*0f20*/  IADD3 R7, R6, R7, -R240 ;  /* 0x0000000706077210 */ /* 0x010fc40007ffe8f0 */
[----:B------:R-:W-:Y:S02]  /*0f30*/  ISETP.GT.U32.AND P4, PT, R10, R17, PT ;  /* 0x000000110a00720c */ /* 0x000fe40003f84070 */
[----:B------:R-:W-:Y:S01]  /*0f40*/  LOP3.LUT R8, R214, R9, RZ, 0x3c, !PT ;  /* 0x00000009d6087212 */ /* 0x000fe200078e3cff */
[----:B------:R-:W-:Y:S01]  /*0f50*/  VIADD R7, R7, 0x3f ;  /* 0x0000003f07077836 */ /* 0x000fe20000000000 */
[----:B------:R-:W-:Y:S01]  /*0f60*/  IADD3 R24, R27, R5, RZ ;  /* 0x000000051b187210 */ /* 0x000fe20007ffe0ff */
[----:B-1----:R-:W-:Y:S01]  /*0f70*/  IMAD.WIDE.U32 R12, R23, R2, RZ ;  /* 0x00000002170c7225 */ /* 0x002fe200078e00ff */
[----:B------:R-:W-:Y:S02]  /*0f80*/  ISETP.GE.AND P3, PT, R8, RZ, PT ;  /* 0x000000ff0800720c */ /* 0x000fe40003f66270 */
[----:B------:R-:W-:Y:S01]  /*0f90*/  SHF.R.S32.HI R238, RZ, 0x1f, R7 ;  /* 0x0000001fffee7819 */ /* 0x000fe20000011407 */
[----:B------:R-:W-:Y:S01]  /*0fa0*/  IMAD R5, R41, R26, RZ ;  /* 0x0000001a29057224 */ /* 0x000fe200078e02ff */
[----:B------:R-:W-:Y:S01]  /*0fb0*/  SEL R25, R18, R12, !P1 ;  /* 0x0000000c12197207 */ /* 0x000fe20004800000 */
[----:B------:R-:W-:Y:S01]  /*0fc0*/  IMAD.WIDE.U32 R26, R40, R26, RZ ;  /* 0x0000001a281a7225 */ /* 0x000fe200078e00ff */
[----:B------:R-:W-:-:S02]  /*0fd0*/  LEA.HI R238, R238, R7, RZ, 0x6 ;  /* 0x00000007eeee7211 */ /* 0x000fc400078f30ff */
[----:B------:R-:W1:Y:S01]  /*0fe0*/  @P0 LDC.64 R6, c[0x0][0x250] ;  /* 0x00009400ff060b82 */ /* 0x000e620000000a00 */
[----:B------:R-:W-:Y:S01]  /*0ff0*/  @!P4 IMAD.IADD R17, R17, 0x1, -R10 ;  /* 0x000000011111c824 */ /* 0x000fe200078e0a0a */
[----:B------:R-:W-:Y:S01]  /*1000*/  SHF.R.S32.HI R238, RZ, 0x6, R238 ;  /* 0x00000006ffee7819 */ /* 0x000fe200000114ee */
[----:B------:R-:W-:Y:S01]  /*1010*/  IMAD R24, R40, R24, R5 ;  /* 0x0000001828187224 */ /* 0x000fe200078e0205 */
[----:B------:R-:W-:Y:S02]  /*1020*/  @!P4 IADD3 R14, R14, 0x1, RZ ;  /* 0x000000010e0ec810 */ /* 0x000fe40007ffe0ff */
[----:B------:R-:W-:Y:S01]  /*1030*/  ISETP.GE.U32.AND P6, PT, R17, R10, PT ;  /* 0x0000000a1100720c */ /* 0x000fe20003fc6070 */
[----:B------:R-:W-:Y:S01]  /*1040*/  IMAD R10, R23, R3, RZ ;  /* 0x00000003170a7224 */ /* 0x000fe200078e02ff */
[----:B------:R-:W-:Y:S01]  /*1050*/  VIMNMX R238, R11, R238, PT ;  /* 0x000000ee0bee7248 */ /* 0x000fe20003fe0100 */
[----:B------:R-:W3:Y:S01]  /*1060*/  LDC R17, c[0x0][0x2c4] ;  /* 0x0000b100ff117b82 */ /* 0x000ee20000000800 */
[----:B------:R-:W-:Y:S01]  /*1070*/  ISETP.NE.AND P4, PT, R9, RZ, PT ;  /* 0x000000ff0900720c */ /* 0x000fe20003f85270 */
[----:B------:R-:W-:-:S02]  /*1080*/  @P1 IMAD.IADD R21, R13, 0x1, R10 ;  /* 0x000000010d151824 */ /* 0x000fc400078e020a */
[----:B------:R-:W-:Y:S01]  /*1090*/  IMAD.IADD R24, R27, 0x1, R24 ;  /* 0x000000011b187824 */ /* 0x000fe200078e0218 */
[----:B------:R-:W-:Y:S01]  /*10a0*/  SEL R27, R26, R32, !P1 ;  /* 0x000000201a1b7207 */ /* 0x000fe20004800000 */
[----:B------:R-:W-:Y:S01]  /*10b0*/  @P1 IMAD.IADD R24, R33, 0x1, R4 ;  /* 0x0000000121181824 */ /* 0x000fe200078e0204 */
[----:B------:R-:W-:Y:S01]  /*10c0*/  SHF.L.U64.HI R33, R208, 0x7, R15 ;  /* 0x00000007d0217819 */ /* 0x000fe2000001020f */
[----:B------:R-:W4:Y:S01]  /*10d0*/  @P1 LDC.64 R12, c[0x0][0x420] ;  /* 0x00010800ff0c1b82 */ /* 0x000f220000000a00 */
[----:B------:R-:W-:Y:S02]  /*10e0*/  LEA R26, R238, 0xffffffc0, 0x6 ;  /* 0xffffffc0ee1a7811 */ /* 0x000fe400078e30ff */
[----:B------:R-:W-:Y:S02]  /*10f0*/  @P6 IADD3 R14, R14, 0x1, RZ ;  /* 0x000000010e0e6810 */ /* 0x000fe40007ffe0ff */
[----:B------:R-:W-:Y:S01]  /*1100*/  SEL R33, R33, RZ, P5 ;  /* 0x000000ff21217207 */ /* 0x000fe20002800000 */
[----:B-1----:R-:W-:-:S02]  /*1110*/  @P0 IMAD R18, R34, R7, RZ ;  /* 0x0000000722120224 */ /* 0x002fc400078e02ff */
[----:B------:R-:W1:Y:S01]  /*1120*/  @!P1 LDC.64 R10, c[0x0][0x418] ;  /* 0x00010600ff0a9b82 */ /* 0x000e620000000a00 */
[----:B------:R-:W-:-:S04]  /*1130*/  @P0 IMAD.WIDE.U32 R34, R34, R6, RZ ;  /* 0x0000000622220225 */ /* 0x000fc800078e00ff */
[----:B------:R-:W-:Y:S01]  /*1140*/  @!P3 IMAD.MOV R14, RZ, RZ, -R14 ;  /* 0x000000ffff0eb224 */ /* 0x000fe200078e0a0e */
[----:B------:R-:W-:Y:S02]  /*1150*/  @!P4 LOP3.LUT R14, RZ, R9, RZ, 0x33, !PT ;  /* 0x00000009ff0ec212 */ /* 0x000fe400078e33ff */
[----:B------:R-:W5:Y:S01]  /*1160*/  LDC.64 R4, c[0x0][0x488] ;  /* 0x00012200ff047b82 */ /* 0x000f620000000a00 */
[----:B------:R-:W-:Y:S01]  /*1170*/  @P0 IADD3 R18, R35, R18, RZ ;  /* 0x0000001223120210 */ /* 0x000fe20007ffe0ff */
[----:B---3--:R-:W-:Y:S01]  /*1180*/  @P2 IMAD R30, R208, R17, RZ ;  /* 0x00000011d01e2224 */ /* 0x008fe200078e02ff */
[----:B------:R-:W-:Y:S02]  /*1190*/  IADD3 R36, P3, R26, R37, RZ ;  /* 0x000000251a247210 */ /* 0x000fe40007f7e0ff */
[----:B------:R-:W-:Y:S01]  /*11a0*/  @P0 MOV R20, R34 ;  /* 0x0000002200140202 */ /* 0x000fe20000000f00 */
[----:B------:R-:W-:Y:S01]  /*11b0*/  IMAD R34, R214, R28, RZ ;  /* 0x0000001cd6227224 */ /* 0x000fe200078e02ff */
[----:B------:R-:W-:Y:S01]  /*11c0*/  @P2 SEL R30, R30, R23, !P1 ;  /* 0x000000171e1e2207 */ /* 0x000fe20004800000 */
[----:B------:R-:W3:Y:S01]  /*11d0*/  @P0 LDC.64 R8, c[0x0][0x248] ;  /* 0x00009200ff080b82 */ /* 0x000ee20000000a00 */
[----:B----4-:R-:W-:Y:S01]  /*11e0*/  @P1 IMAD.WIDE.U32 R38, R23, R12, RZ ;  /* 0x0000000c17261225 */ /* 0x010fe200078e00ff */
[----:B------:R-:W-:-:S03]  /*11f0*/  SHF.R.S32.HI R12, RZ, 0x1f, R26 ;  /* 0x0000001fff0c7819 */ /* 0x000fc6000001141a */
[----:B------:R-:W-:Y:S02]  /*1200*/  @P1 IMAD R13, R23, R13, R39 ;  /* 0x0000000d170d1224 */ /* 0x000fe400078e0227 */
[----:B------:R-:W-:Y:S01]  /*1210*/  IMAD.X R32, R12, 0x1, R33, P3 ;  /* 0x000000010c207824 */ /* 0x000fe200018e0621 */
[----:B------:R-:W4:Y:S01]  /*1220*/  @P2 LDC R35, c[0x0][0x2e4] ;  /* 0x0000b900ff232b82 */ /* 0x000f220000000800 */
[-C--:B-1----:R-:W-:Y:S01]  /*1230*/  @!P1 IMAD R22, R15, R10.reuse, RZ ;  /* 0x0000000a0f169224 */ /* 0x082fe200078e02ff */
[----:B--2---:R-:W-:Y:S01]  /*1240*/  ISETP.NE.AND P3, PT, R19, RZ, PT ;  /* 0x000000ff1300720c */ /* 0x004fe20003f65270 */
[----:B------:R-:W-:Y:S01]  /*1250*/  @!P1 IMAD.WIDE.U32 R42, R208, R10, RZ ;  /* 0x0000000ad02a9225 */ /* 0x000fe200078e00ff */
[----:B------:R-:W-:-:S03]  /*1260*/  @P1 MOV R10, R38 ;  /* 0x00000026000a1202 */ /* 0x000fc60000000f00 */
[----:B------:R-:W-:Y:S01]  /*1270*/  @!P1 IMAD R22, R208, R11, R22 ;  /* 0x0000000bd0169224 */ /* 0x000fe200078e0216 */
[----:B------:R-:W-:Y:S01]  /*1280*/  @!P1 MOV R10, R42 ;  /* 0x0000002a000a9202 */ /* 0x000fe20000000f00 */
[----:B------:R-:W-:Y:S02]  /*1290*/  IMAD R11, R41, R36, RZ ;  /* 0x00000024290b7224 */ /* 0x000fe400078e02ff */
[----:B------:R-:W-:Y:S02]  /*12a0*/  @!P1 IMAD.IADD R13, R43, 0x1, R22 ;  /* 0x000000012b0d9824 */ /* 0x000fe400078e0216 */
[----:B------:R-:W-:Y:S02]  /*12b0*/  IMAD R11, R40, R32, R11 ;  /* 0x00000020280b7224 */ /* 0x000fe400078e020b */
[----:B-----5:R-:W-:-:S04]  /*12c0*/  IMAD.WIDE.U32 R32, R16, R4, RZ ;  /* 0x0000000410207225 */ /* 0x020fc800078e00ff */
[----:B------:R-:W-:Y:S02]  /*12d0*/  @P0 IMAD.IADD R4, R237, 0x1, R242 ;  /* 0x00000001ed040824 */ /* 0x000fe400078e02f2 */
[----:B------:R-:W-:Y:S02]  /*12e0*/  @!P2 IMAD R22, R208, R29, R214 ;  /* 0x0000001dd016a224 */ /* 0x000fe400078e02d6 */
[----:B------:R-:W-:Y:S02]  /*12f0*/  IMAD R5, R16, R5, R33 ;  /* 0x0000000510057224 */ /* 0x000fe400078e0221 */
[C---:B---3--:R-:W-:Y:S02]  /*1300*/  @P0 IMAD R19, R4.reuse, R9, RZ ;  /* 0x0000000904130224 */ /* 0x048fe400078e02ff */
[----:B------:R-:W-:Y:S01]  /*1310*/  @P0 IMAD.WIDE.U32 R38, R4, R8, RZ ;  /* 0x0000000804260225 */ /* 0x000fe200078e00ff */
[----:B------:R-:W-:-:S03]  /*1320*/  SEL R33, R5, RZ, P3 ;  /* 0x000000ff05217207 */ /* 0x000fc60001800000 */
[----:B----4-:R-:W-:Y:S01]  /*1330*/  @P2 IMAD R35, R214, R35, R30 ;  /* 0x00000023d6232224 */ /* 0x010fe200078e021e */
[----:B------:R-:W-:Y:S01]  /*1340*/  SEL R30, R32, RZ, P3 ;  /* 0x000000ff201e7207 */ /* 0x000fe20001800000 */
[----:B------:R-:W-:Y:S01]  /*1350*/  @!P2 IMAD R35, R22, R17, RZ ;  /* 0x000000111623a224 */ /* 0x000fe200078e02ff */
[----:B------:R-:W-:Y:S01]  /*1360*/  SHF.R.S32.HI R17, RZ, 0x1f, R225 ;  /* 0x0000001fff117819 */ /* 0x000fe200000114e1 */
        /* <DEDUP_REMOVED lines=17> */
.L_x_460:
        /* <DEDUP_REMOVED lines=13> */
.L_x_461:
        /* <DEDUP_REMOVED lines=10> */
.L_x_462:
[----:B------:R-:W-:-:S04]  /*15f0*/  IMAD R4, R208, R29, R214 ;  /* 0x0000001dd0047224 */ /* 0x000fc800078e02d6 */
[----:B------:R-:W-:-:S07]  /*1600*/  IMAD R23, R4, R31, RZ ;  /* 0x0000001f04177224 */ /* 0x000fce00078e02ff */
.L_x_463:
[----:B------:R-:W1:Y:S01]  /*1610*/  S2R R11, SR_TID.X ;  /* 0x00000000000b7919 */ /* 0x000e620000002100 */
[----:B------:R-:W2:Y:S01]  /*1620*/  LDC.64 R4, c[0x0][0x420] ;  /* 0x00010800ff047b82 */ /* 0x000ea20000000a00 */
[----:B------:R-:W-:Y:S01]  /*1630*/  IMAD R28, R28, R29, RZ ;  /* 0x0000001d1c1c7224 */ /* 0x000fe200078e02ff */
[----:B------:R-:W-:Y:S01]  /*1640*/  IADD3 R42, P4, R206, R10, RZ ;  /* 0x0000000ace2a7210 */ /* 0x000fe20007f9e0ff */
[----:B------:R-:W-:Y:S01]  /*1650*/  IMAD.IADD R23, R26, 0x1, R23 ;  /* 0x000000011a177824 */ /* 0x000fe200078e0217 */
[----:B------:R-:W-:Y:S01]  /*1660*/  SHF.R.S32.HI R207, RZ, 0x1f, R206 ;  /* 0x0000001fffcf7819 */ /* 0x000fe200000114ce */
[----:B------:R-:W-:Y:S01]  /*1670*/  IMAD.SHL.U32 R29, R28, 0x40, RZ ;  /* 0x000000401c1d7824 */ /* 0x000fe200078e00ff */
[----:B------:R-:W-:Y:S01]  /*1680*/  ULDC UR4, c[0x0][0x398] ;  /* 0x0000e60000047ab9 */ /* 0x000fe20000000800 */
[----:B------:R-:W-:Y:S01]  /*1690*/  IMAD.IADD R35, R26, 0x1, R35 ;  /* 0x000000011a237824 */ /* 0x000fe200078e0223 */
[----:B------:R-:W3:Y:S01]  /*16a0*/  LDC.64 R40, c[0x0][0x478] ;  /* 0x00011e00ff287b82 */ /* 0x000ee20000000a00 */
[----:B------:R-:W-:Y:S01]  /*16b0*/  IMAD.X R43, R207, 0x1, R13, P4 ;  /* 0x00000001cf2b7824 */ /* 0x000fe200020e060d */
[----:B------:R-:W-:Y:S01]  /*16c0*/  IADD3 R34, P2, P1, R36, R29, R34 ;  /* 0x0000001d24227210 */ /* 0x000fe2000795e022 */
[----:B------:R-:W-:Y:S01]  /*16d0*/  ULDC.64 UR6, c[0x0][0x428] ;  /* 0x00010a0000067ab9 */ /* 0x000fe20000000a00 */
[----:B------:R-:W-:Y:S01]  /*16e0*/  SHF.R.S32.HI R29, RZ, 0x1f, R29 ;  /* 0x0000001fff1d7819 */ /* 0x000fe2000001141d */
[----:B------:R-:W-:Y:S01]  /*16f0*/  ULDC.64 UR8, c[0x0][0x210] ;  /* 0x0000840000087ab9 */ /* 0x000fe20000000a00 */
[----:B------:R-:W-:Y:S01]  /*1700*/  IADD3 R37, P4, R205, R26, RZ ;  /* 0x0000001acd257210 */ /* 0x000fe20007f9e0ff */
[----:B------:R-:W-:Y:S01]  /*1710*/  BSSY B1, `(.L_x_459) ;  /* 0x0000774000017945 */ /* 0x000fe20003800000 */
[----:B------:R-:W-:-:S02]  /*1720*/  IADD3.X R32, R39, R29, R32, P2, P1 ;  /* 0x0000001d27207210 */ /* 0x000fc400017e2420 */
[----:B------:R-:W-:Y:S02]  /*1730*/  IADD3 R27, P2, P1, R30, R34, R27 ;  /* 0x000000221e1b7210 */ /* 0x000fe4000795e01b */
[----:B------:R-:W-:Y:S02]  /*1740*/  IADD3 R34, -R240, R239, R225 ;  /* 0x000000eff0227210 */ /* 0x000fe40007ffe1e1 */
[----:B------:R-:W-:Y:S01]  /*1750*/  SHF.R.S32.HI R13, RZ, 0x1f, R205 ;  /* 0x0000001fff0d7819 */ /* 0x000fe200000114cd */
[-C--:B--2---:R-:W-:Y:S01]  /*1760*/  IMAD R29, R12, R4.reuse, RZ ;  /* 0x000000040c1d7224 */ /* 0x084fe200078e02ff */
[----:B------:R-:W-:Y:S01]  /*1770*/  IADD3 R34, R34, -UR4, RZ ;  /* 0x8000000422227c10 */ /* 0x000fe2000fffe0ff */
[C---:B------:R-:W-:Y:S01]  /*1780*/  IMAD.WIDE.U32 R42, R26.reuse, R4, R42 ;  /* 0x000000041a2a7225 */ /* 0x040fe200078e002a */
[----:B------:R-:W-:Y:S02]  /*1790*/  IADD3.X R24, R33, R32, R24, P2, P1 ;  /* 0x0000002021187210 */ /* 0x000fe400017e2418 */
[----:B------:R-:W-:Y:S01]  /*17a0*/  SHF.R.S32.HI R39, RZ, 0x1f, R34 ;  /* 0x0000001fff277819 */ /* 0x000fe20000011422 */
[----:B------:R-:W-:Y:S01]  /*17b0*/  IMAD R29, R26, R5, R29 ;  /* 0x000000051a1d7224 */ /* 0x000fe200078e021d */
[----:B-1----:R-:W-:Y:S01]  /*17c0*/  SHF.R.S32.HI R10, RZ, 0x1f, R11 ;  /* 0x0000001fff0a7819 */ /* 0x002fe2000001140b */
[----:B------:R-:W-:-:S02]  /*17d0*/  IMAD.X R33, R13, 0x1, R12, P4 ;  /* 0x000000010d217824 */ /* 0x000fc400020e060c */
[----:B------:R-:W-:Y:S01]  /*17e0*/  IMAD.IADD R43, R43, 0x1, R29 ;  /* 0x000000012b2b7824 */ /* 0x000fe200078e021d */
[----:B------:R-:W-:Y:S01]  /*17f0*/  LEA.HI R30, R10, R11, RZ, 0x5 ;  /* 0x0000000b0a1e7211 */ /* 0x000fe200078f28ff */
[-C--:B------:R-:W-:Y:S02]  /*1800*/  IMAD R12, R33, R2.reuse, RZ ;  /* 0x00000002210c7224 */ /* 0x080fe400078e02ff */
[----:B------:R-:W-:Y:S01]  /*1810*/  IMAD.WIDE.U32 R32, R37, R2, R206 ;  /* 0x0000000225207225 */ /* 0x000fe200078e00ce */
[----:B------:R-:W-:Y:S02]  /*1820*/  LOP3.LUT R26, R30, 0xffffffe0, RZ, 0xc0, !PT ;  /* 0xffffffe01e1a7812 */ /* 0x000fe400078ec0ff */
[----:B------:R-:W-:Y:S01]  /*1830*/  SHF.R.S32.HI R30, RZ, 0x5, R30 ;  /* 0x00000005ff1e7819 */ /* 0x000fe2000001141e */
[----:B------:R-:W-:Y:S01]  /*1840*/  IMAD.WIDE.U32 R42, R214, UR6, R42 ;  /* 0x00000006d62a7c25 */ /* 0x000fe2000f8e002a */
[----:B------:R-:W-:-:S03]  /*1850*/  IADD3 R32, P2, R25, R32, RZ ;  /* 0x0000002019207210 */ /* 0x000fc60007f5e0ff */
[----:B------:R-:W-:Y:S01]  /*1860*/  IMAD.IADD R31, R11, 0x1, -R26 ;  /* 0x000000010b1f7824 */ /* 0x000fe200078e0a1a */
[----:B------:R-:W-:Y:S01]  /*1870*/  LEA.HI R26, R39, R34, RZ, 0x6 ;  /* 0x00000022271a7211 */ /* 0x000fe200078f30ff */
[----:B------:R-:W-:Y:S02]  /*1880*/  IMAD R12, R37, R3, R12 ;  /* 0x00000003250c7224 */ /* 0x000fe400078e020c */
[----:B------:R-:W-:Y:S01]  /*1890*/  IMAD R30, R30, R28, R31 ;  /* 0x0000001c1e1e7224 */ /* 0x000fe200078e021f */
[----:B------:R-:W-:Y:S01]  /*18a0*/  SHF.R.S32.HI R223, RZ, 0x6, R26 ;  /* 0x00000006ffdf7819 */ /* 0x000fe2000001141a */
[----:B------:R-:W1:Y:S01]  /*18b0*/  LDC.64 R28, c[0x0][0x2b0] ;  /* 0x0000ac00ff1c7b82 */ /* 0x000e620000000a00 */
[----:B------:R-:W-:Y:S01]  /*18c0*/  IMAD R31, R215, UR6, RZ ;  /* 0x00000006d71f7c24 */ /* 0x000fe2000f8e02ff */
[----:B------:R-:W-:Y:S01]  /*18d0*/  IADD3.X R33, R21, R33, R12, P2, !PT ;  /* 0x0000002115217210 */ /* 0x000fe200017fe40c */
[----:B------:R-:W-:Y:S01]  /*18e0*/  IMAD R12, R13, R4, RZ ;  /* 0x000000040d0c7224 */ /* 0x000fe200078e02ff */
[----:B------:R-:W-:Y:S01]  /*18f0*/  IADD3 R27, P1, R30, R27, RZ ;  /* 0x0000001b1e1b7210 */ /* 0x000fe20007f3e0ff */
[----:B------:R-:W-:Y:S01]  /*1900*/  IMAD R31, R214, UR7, R31 ;  /* 0x00000007d61f7c24 */ /* 0x000fe2000f8e021f */
[----:B------:R-:W-:Y:S01]  /*1910*/  ULDC.64 UR6, c[0x0][0x400] ;  /* 0x0001000000067ab9 */ /* 0x000fe20000000a00 */
[----:B------:R-:W-:Y:S01]  /*1920*/  VIMNMX R223, RZ, R223, !PT ;  /* 0x000000dfffdf7248 */ /* 0x000fe20007fe0100 */
[----:B---3--:R-:W-:Y:S01]  /*1930*/  IMAD.WIDE R226, R23, 0x4, R40 ;  /* 0x0000000417e27825 */ /* 0x008fe200078e0228 */
[----:B------:R-:W-:-:S02]  /*1940*/  LEA.HI.X.SX32 R24, R30, R24, 0x1, P1 ;  /* 0x000000181e187211 */ /* 0x000fc400008f0eff */
[----:B------:R-:W-:Y:S01]  /*1950*/  LEA R244, P1, R27, UR6, 0x2 ;  /* 0x000000061bf47c11 */ /* 0x000fe2000f8210ff */
[----:B------:R-:W-:Y:S01]  /*1960*/  IMAD R23, R205, R5, R12 ;  /* 0x00000005cd177224 */ /* 0x000fe200078e020c */
[C---:B------:R-:W-:Y:S01]  /*1970*/  ISETP.GT.AND P4, PT, R238.reuse, R223, PT ;  /* 0x000000dfee00720c */ /* 0x040fe20003f84270 */
[----:B------:R-:W-:Y:S01]  /*1980*/  VIADD R238, R238, 0xffffffff ;  /* 0xffffffffeeee7836 */ /* 0x000fe20000000000 */
[----:B------:R-:W-:Y:S01]  /*1990*/  LEA.HI.X R245, R27, UR7, R24, 0x2, P1 ;  /* 0x000000071bf57c11 */ /* 0x000fe200088f1418 */
[----:B------:R-:W-:Y:S01]  /*19a0*/  ULDC.64 UR6, c[0x0][0x258] ;  /* 0x0000960000067ab9 */ /* 0x000fe20000000a00 */
[----:B------:R-:W-:Y:S01]  /*19b0*/  IADD3 R25, R43, R31, RZ ;  /* 0x0000001f2b197210 */ /* 0x000fe20007ffe0ff */
[----:B------:R-:W-:Y:S02]  /*19c0*/  IMAD.MOV.U32 R24, RZ, RZ, R42 ;  /* 0x000000ffff187224 */ /* 0x000fe400078e002a */
[----:B------:R-:W-:Y:S02]  /*19d0*/  IMAD R21, R215, UR6, RZ ;  /* 0x00000006d7157c24 */ /* 0x000fe4000f8e02ff */
[----:B------:R-:W-:-:S04]  /*19e0*/  IMAD.WIDE.U32 R26, R205, R4, R24 ;  /* 0x00000004cd1a7225 */ /* 0x000fc800078e0018 */
[----:B-1----:R-:W-:Y:S01]  /*19f0*/  IMAD.WIDE R228, R35, 0x4, R28 ;  /* 0x0000000423e47825 */ /* 0x002fe200078e021c */
[----:B------:R-:W-:-:S03]  /*1a00*/  IADD3 R24, R27, R23, RZ ;  /* 0x000000171b187210 */ /* 0x000fc60007ffe0ff */
[C---:B------:R-:W-:Y:S02]  /*1a10*/  IMAD R21, R214.reuse, UR7, R21 ;  /* 0x00000007d6157c24 */ /* 0x040fe4000f8e0215 */
[----:B------:R-:W-:Y:S01]  /*1a20*/  IMAD.WIDE.U32 R28, R214, UR6, R32 ;  /* 0x00000006d61c7c25 */ /* 0x000fe2000f8e0020 */
[----:B------:R-:W-:Y:S02]  /*1a30*/  ULDC.64 UR6, c[0x0][0x3e0] ;  /* 0x0000f80000067ab9 */ /* 0x000fe40000000a00 */
[----:B------:R-:W-:Y:S01]  /*1a40*/  LEA R246, P1, R26, UR6, 0x1 ;  /* 0x000000061af67c11 */ /* 0x000fe2000f8208ff */
[----:B------:R-:W-:Y:S01]  /*1a50*/  IMAD.IADD R21, R29, 0x1, R21 ;  /* 0x000000011d157824 */ /* 0x000fe200078e0215 */
[----:B------:R-:W-:Y:S02]  /*1a60*/  LEA R248, P2, R28, UR8, 0x1 ;  /* 0x000000081cf87c11 */ /* 0x000fe4000f8408ff */
[----:B------:R-:W-:Y:S02]  /*1a70*/  LEA.HI.X R247, R26, UR7, R24, 0x1, P1 ;  /* 0x000000071af77c11 */ /* 0x000fe400088f0c18 */
        /* <DEDUP_REMOVED lines=25> */
.L_x_465:
        /* <DEDUP_REMOVED lines=13> */
.L_x_466:
[----:B------:R-:W-:Y:S01]  /*1ce0*/  IMAD R240, R211, -0x40, R240 ;  /* 0xffffffc0d3f07824 */ /* 0x000fe200078e02f0 */
[----:B------:R-:W-:Y:S01]  /*1cf0*/  ULDC.64 UR6, c[0x0][0x468] ;  /* 0x00011a0000067ab9 */ /* 0x000fe20000000a00 */
[-C--:B------:R-:W-:Y:S01]  /*1d00*/  IMAD R6, R17, R4.reuse, RZ ;  /* 0x0000000411067224 */ /* 0x080fe200078e02ff */
[----:B------:R-:W-:Y:S01]  /*1d10*/  IADD3 R7, R205, 0x20, RZ ;  /* 0x00000020cd077810 */ /* 0x000fe20007ffe0ff */
[----:B------:R-:W-:Y:S01]  /*1d20*/  IMAD.WIDE.U32 R14, R225, R4, R206 ;  /* 0x00000004e10e7225 */ /* 0x000fe200078e00ce */
        /* <DEDUP_REMOVED lines=27> */
.L_x_468:
[----:B------:R-:W-:Y:S05]  /*1ee0*/  BSYNC B0 ;  /* 0x0000000000007941 */ /* 0x000fea0003800000 */
.L_x_467:
[----:B------:R-:W-:Y:S04]  /*1ef0*/  BSSY B0, `(.L_x_469) ;  /* 0x0000013000007945 */ /* 0x000fe80003800000 */
[----:B------:R-:W-:Y:S05]  /*1f00*/  @P3 BRA `(.L_x_470) ;  /* 0x0000000000443947 */ /* 0x000fea0003800000 */
[----:B------:R-:W-:Y:S01]  /*1f10*/  IADD3 R7, P0, R205, 0x20, RZ ;  /* 0x00000020cd077810 */ /* 0x000fe20007f1e0ff */
[----:B------:R-:W-:Y:S01]  /*1f20*/  ULDC UR4, c[0x0][0x2d0] ;  /* 0x0000b40000047ab9 */ /* 0x000fe20000000800 */
[----:B------:R-:W-:Y:S01]  /*1f30*/  ULDC.64 UR6, c[0x0][0x3f0] ;  /* 0x0000fc0000067ab9 */ /* 0x000fe20000000a00 */
[----:B------:R-:W-:Y:S02]  /*1f40*/  ISETP.GE.AND P2, PT, R206, UR4, PT ;  /* 0x00000004ce007c0c */ /* 0x000fe4000bf46270 */
[----:B------:R-:W-:Y:S01]  /*1f50*/  IMAD.X R11, RZ, RZ, R13, P0 ;  /* 0x000000ffff0b7224 */ /* 0x000fe200000e060d */
[----:B------:R-:W-:Y:S02]  /*1f60*/  ISETP.GE.AND P1, PT, R210, UR4, PT ;  /* 0x00000004d2007c0c */ /* 0x000fe4000bf26270 */
[----:B------:R-:W-:Y:S01]  /*1f70*/  ISETP.GE.AND P0, PT, R209, UR4, PT ;  /* 0x00000004d1007c0c */ /* 0x000fe2000bf06270 */
[----:B------:R-:W-:Y:S02]  /*1f80*/  IMAD R6, R11, R4, RZ ;  /* 0x000000040b067224 */ /* 0x000fe400078e02ff */
[----:B------:R-:W-:-:S02]  /*1f90*/  IMAD.MOV.U32 R11, RZ, RZ, R9 ;  /* 0x000000ffff0b7224 */ /* 0x000fc400078e0009 */
[C---:B------:R-:W-:Y:S02]  /*1fa0*/  IMAD R6, R7.reuse, R5, R6 ;  /* 0x0000000507067224 */ /* 0x040fe400078e0206 */
[----:B------:R-:W-:-:S04]  /*1fb0*/  IMAD.WIDE.U32 R10, R7, R4, R10 ;  /* 0x00000004070a7225 */ /* 0x000fc800078e000a */
[----:B------:R-:W-:Y:S01]  /*1fc0*/  IMAD.IADD R5, R11, 0x1, R6 ;  /* 0x000000010b057824 */ /* 0x000fe200078e0206 */
[----:B------:R-:W-:-:S04]  /*1fd0*/  LEA R4, P5, R10, UR6, 0x1 ;  /* 0x000000060a047c11 */ /* 0x000fc8000f8a08ff */
[----:B------:R-:W-:-:S05]  /*1fe0*/  LEA.HI.X R5, R10, UR7, R5, 0x1, P5 ;  /* 0x000000070a057c11 */ /* 0x000fca000a8f0c05 */
[----:B------:R2:W-:Y:S04]  /*1ff0*/  @!P2 STG.E.128 desc[UR14][R4.64], RZ ;  /* 0x000000ff0400a986 */ /* 0x0005e8000c101d0e */
[----:B------:R2:W-:Y:S04]  /*2000*/  @!P1 STG.E.128 desc[UR14][R4.64+0x80], RZ ;  /* 0x000080ff04009986 */ /* 0x0005e8000c101d0e */
[----:B------:R2:W-:Y:S02]  /*2010*/  @!P0 STG.E.128 desc[UR14][R4.64+0x100], RZ ;  /* 0x000100ff04008986 */ /* 0x0005e4000c101d0e */
.L_x_470:
[----:B------:R-:W-:Y:S05]  /*2020*/  BSYNC B0 ;  /* 0x0000000000007941 */ /* 0x000fea0003800000 */
.L_x_469:
        /* <DEDUP_REMOVED lines=28> */
.L_x_472:
[----:B------:R-:W-:Y:S05]  /*21f0*/  BSYNC B0 ;  /* 0x0000000000007941 */ /* 0x000fea0003800000 */
.L_x_471:
        /* <DEDUP_REMOVED lines=20> */
.L_x_464:
        /* <DEDUP_REMOVED lines=33> */
.L_x_475:
[----:B------:R-:W-:Y:S05]  /*2550*/  BSYNC B0 ;  /* 0x0000000000007941 */ /* 0x000fea0003800000 */
.L_x_474:
        /* <DEDUP_REMOVED lines=11> */
[----:B------:R-:W-:Y:S01]  /*2610*/  ISETP.GE.AND P2, PT, R210, UR13, PT ;  /* 0x0000000dd2007c0c */ /* 0x000fe2000bf46270 */
[----:B------:R-:W-:Y:S01]  /*2620*/  IMAD.SHL.U32 R27, R5, 0x20, RZ ;  /* 0x00000020051b7824 */ /* 0x000fe200078e00ff */
[----:B------:R-:W-:-:S04]  /*2630*/  IADD3 R25, P6, R26, R30, RZ ;  /* 0x0000001e1a197210 */ /* 0x000fc80007fde0ff */
[----:B------:R-:W-:-:S05]  /*2640*/  IADD3.X R24, R24, R31, R27, P6, !PT ;  /* 0x0000001f18187210 */ /* 0x000fca00037fe41b */
        /* <DEDUP_REMOVED lines=23> */
.L_x_477:
[----:B------:R-:W-:Y:S05]  /*27c0*/  BSYNC B0 ;  /* 0x0000000000007941 */ /* 0x000fea0003800000 */
.L_x_476:
        /* <DEDUP_REMOVED lines=16> */
.L_x_479:
        /* <DEDUP_REMOVED lines=29> */
.L_x_480:
[----:B------:R-:W-:Y:S05]  /*2aa0*/  BSYNC B0 ;  /* 0x0000000000007941 */ /* 0x000fea0003800000 */
.L_x_478:
        /* <DEDUP_REMOVED lines=17> */
.L_x_482:
        /* <DEDUP_REMOVED lines=37> */
.L_x_483:
[----:B------:R-:W-:Y:S05]  /*2e10*/  BSYNC B0 ;  /* 0x0000000000007941 */ /* 0x000fea0003800000 */
.L_x_481:
        /* <DEDUP_REMOVED lines=10> */
[----:B------:R-:W-:Y:S02]  /*2ec0*/  IMAD R4, R17, R6, RZ ;  /* 0x0000000611047224 */ /* 0x000fe400078e02ff */
[----:B------:R-:W-:Y:S01]  /*2ed0*/  IMAD R5, R16, UR6, RZ ;  /* 0x0000000610057c24 */ /* 0x000fe2000f8e02ff */
[----:B------:R-:W-:Y:S01]  /*2ee0*/  IADD3.X R25, R19, R25, R22, P1, !PT ;  /* 0x0000001913197210 */ /* 0x000fe20000ffe416 */
[----:B------:R1:W-:Y:S01]  /*2ef0*/  @P6 STS.128 [R213+0x12000], RZ ;  /* 0x012000ffd5006388 */ /* 0x0003e20000000c00 */
[----:B------:R-:W-:Y:S01]  /*2f00*/  IADD3 R22, P1, R20, R26, RZ ;  /* 0x0000001a14167210 */ /* 0x000fe20007f3e0ff */
[----:B------:R-:W-:Y:S02]  /*2f10*/  IMAD R3, R225, R7, R4 ;  /* 0x00000007e1037224 */ /* 0x000fe400078e0204 */
[----:B------:R1:W-:Y:S01]  /*2f20*/  @P6 STS.128 [R213+0x14000], RZ ;  /* 0x014000ffd5006388 */ /* 0x0003e20000000c00 */
[----:B------:R-:W-:-:S02]  /*2f30*/  IMAD R5, R14, UR7, R5 ;  /* 0x000000070e057c24 */ /* 0x000fc4000f8e0205 */
        /* <DEDUP_REMOVED lines=40> */
.L_x_485:
[----:B------:R-:W-:Y:S05]  /*31c0*/  BSYNC B0 ;  /* 0x0000000000007941 */ /* 0x000fea0003800000 */
.L_x_484:
        /* <DEDUP_REMOVED lines=41> */
.L_x_487:
[----:B------:R-:W-:Y:S05]  /*3460*/  BSYNC B0 ;  /* 0x0000000000007941 */ /* 0x000fea0003800000 */
.L_x_486:
[----:B------:R2:W-:Y:S01]  /*3470*/  @P6 STS.128 [R213+0x18000], RZ ;  /* 0x018000ffd5006388 */ /* 0x0005e20000000c00 */
[----:B------:R-:W-:Y:S01]  /*3480*/  ULDC.64 UR6, c[0x0][0x268] ;  /* 0x00009a0000067ab9 */ /* 0x000fe20000000a00 */
[----:B------:R-:W-:Y:S01]  /*3490*/  BSSY B0, `(.L_x_488) ;  /* 0x000002b000007945 */ /* 0x000fe20003800000 */
[----:B-1----:R-:W-:Y:S01]  /*34a0*/  IMAD R3, R16, UR6, RZ ;  /* 0x0000000610037c24 */ /* 0x002fe2000f8e02ff */
        /* <DEDUP_REMOVED lines=41> */
.L_x_489:
[----:B------:R-:W-:Y:S05]  /*3740*/  BSYNC B0 ;  /* 0x0000000000007941 */ /* 0x000fea0003800000 */
.L_x_488:
        /* <DEDUP_REMOVED lines=42> */
.L_x_491:
[----:B------:R-:W-:Y:S05]  /*39f0*/  BSYNC B0 ;  /* 0x0000000000007941 */ /* 0x000fea0003800000 */
.L_x_490:
        /* <DEDUP_REMOVED lines=9> */
[----:B------:R-:W-:-:S07]  /*3a90*/  IMAD.MOV.U32 R190, RZ, RZ, 0x20 ;  /* 0x00000020ffbe7424 */ /* 0x000fce00078e00ff */
[----:B------:R-:W2:Y:S01]  /*3aa0*/  LDC R221, c[0x0][0x394] ;  /* 0x0000e500ffdd7b82 */ /* 0x000ea20000000800 */
[----:B------:R-:W-:Y:S02]  /*3ab0*/  IMAD R222, R211, 0x40, R202 ;  /* 0x00000040d3de7824 */ /* 0x000fe400078e02ca */
[----:B------:R-:W-:Y:S02]  /*3ac0*/  IMAD.MOV.U32 R189, RZ, RZ, 0x40 ;  /* 0x00000040ffbd7424 */ /* 0x000fe400078e00ff */
[----:B------:R-:W-:Y:S02]  /*3ad0*/  VIADD R192, R199, 0x3000 ;  /* 0x00003000c7c07836 */ /* 0x000fe40000000000 */
[----:B------:R-:W-:Y:S01]  /*3ae0*/  VIADD R191, R200, 0x3000 ;  /* 0x00003000c8bf7836 */ /* 0x000fe20000000000 */
[----:B-1----:R-:W1:Y:S01]  /*3af0*/  @P3 LDC.64 R2, c[0x0][0x3d0] ;  /* 0x0000f400ff023b82 */ /* 0x002e620000000a00 */
[----:B------:R-:W-:Y:S02]  /*3b00*/  IMAD.IADD R241, R225, 0x1, R239 ;  /* 0x00000001e1f17824 */ /* 0x000fe400078e02ef */
[----:B------:R-:W-:Y:S01]  /*3b10*/  IMAD.MOV.U32 R233, RZ, RZ, RZ ;  /* 0x000000ffffe97224 */ /* 0x000fe200078e00ff */
[----:B------:R-:W-:Y:S01]  /*3b20*/  CS2R R142, SRZ ;  /* 0x00000000008e7805 */ /* 0x000fe2000001ff00 */
[----:B------:R-:W-:Y:S01]  /*3b30*/  IMAD.MOV.U32 R230, RZ, RZ, R236 ;  /* 0x000000ffffe67224 */ /* 0x000fe200078e00ec */
        /* <DEDUP_REMOVED lines=18> */
[-C--:B-1----:R-:W-:Y:S01]  /*3c60*/  @P3 IMAD R15, R15, R2.reuse, RZ ;  /* 0x000000020f0f3224 */ /* 0x082fe200078e02ff */
[----:B------:R-:W-:Y:S01]  /*3c70*/  CS2R R112, SRZ ;  /* 0x0000000000707805 */ /* 0x000fe2000001ff00 */
[----:B------:R-:W-:Y:S01]  /*3c80*/  @P3 IMAD.WIDE.U32 R4, R208, R2, R214 ;  /* 0x00000002d0043225 */ /* 0x000fe200078e00d6 */
[----:B------:R-:W-:-:S02]  /*3c90*/  CS2R R106, SRZ ;  /* 0x00000000006a7805 */ /* 0x000fc4000001ff00 */
[----:B------:R-:W-:Y:S02]  /*3ca0*/  CS2R R104, SRZ ;  /* 0x0000000000687805 */ /* 0x000fe4000001ff00 */
[----:B------:R-:W-:Y:S01]  /*3cb0*/  CS2R R102, SRZ ;  /* 0x0000000000667805 */ /* 0x000fe2000001ff00 */
[----:B------:R-:W-:Y:S01]  /*3cc0*/  @P3 IMAD R3, R208, R3, R15 ;  /* 0x00000003d0033224 */ /* 0x000fe200078e020f */
[----:B------:R-:W-:Y:S02]  /*3cd0*/  @P3 LEA R8, P1, R4, UR6, 0x2 ;  /* 0x0000000604083c11 */ /* 0x000fe4000f8210ff */
[----:B------:R-:W-:Y:S02]  /*3ce0*/  CS2R R100, SRZ ;  /* 0x0000000000647805 */ /* 0x000fe4000001ff00 */
[----:B------:R-:W-:Y:S01]  /*3cf0*/  IADD3 R243, -R239, R203, -R222 ;  /* 0x000000cbeff37210 */ /* 0x000fe20007ffe9de */
[----:B------:R-:W-:Y:S01]  /*3d00*/  @P3 IMAD.IADD R3, R5, 0x1, R3 ;  /* 0x0000000105033824 */ /* 0x000fe200078e0203 */
[----:B------:R-:W-:-:S02]  /*3d10*/  SEL R192, R192, R199, !P0 ;  /* 0x000000c7c0c07207 */ /* 0x000fc40004000000 */
[----:B------:R-:W-:Y:S02]  /*3d20*/  CS2R R62, SRZ ;  /* 0x00000000003e7805 */ /* 0x000fe4000001ff00 */
[----:B------:R-:W-:Y:S02]  /*3d30*/  SEL R191, R191, R200, !P0 ;  /* 0x000000c8bfbf7207 */ /* 0x000fe40004000000 */
[----:B------:R-:W-:Y:S02]  /*3d40*/  CS2R R60, SRZ ;  /* 0x00000000003c7805 */ /* 0x000fe4000001ff00 */
[----:B------:R-:W-:Y:S02]  /*3d50*/  @P3 LEA.HI.X R9, R4, UR7, R3, 0x2, P1 ;  /* 0x0000000704093c11 */ /* 0x000fe400088f1403 */
[----:B------:R-:W-:Y:S02]  /*3d60*/  CS2R R66, SRZ ;  /* 0x0000000000427805 */ /* 0x000fe4000001ff00 */
[----:B------:R-:W-:-:S02]  /*3d70*/  IADD3 R6, P1, R231, R228, RZ ;  /* 0x000000e4e7067210 */ /* 0x000fc40007f3e0ff */
[----:B------:R-:W-:Y:S02]  /*3d80*/  CS2R R64, SRZ ;  /* 0x0000000000407805 */ /* 0x000fe4000001ff00 */
[----:B------:R-:W-:Y:S01]  /*3d90*/  LEA.HI R4, R10, R11, RZ, 0x4 ;  /* 0x0000000b0a047211 */ /* 0x000fe200078f20ff */
[----:B------:R-:W3:Y:S01]  /*3da0*/  @P3 LDG.E R2, desc[UR14][R8.64] ;  /* 0x0000000e08023981 */ /* 0x000ee2000c1e1900 */
[----:B------:R-:W-:Y:S01]  /*3db0*/  VIADD R3, R203, 0x8 ;  /* 0x00000008cb037836 */ /* 0x000fe20000000000 */
[----:B------:R-:W-:Y:S01]  /*3dc0*/  IADD3 R241, -R240, 0x40, R241 ;  /* 0x00000040f0f17810 */ /* 0x000fe20007ffe1f1 */
[----:B------:R-:W-:Y:S01]  /*3dd0*/  IMAD.X R7, R212, 0x1, R229, P1 ;  /* 0x00000001d4077824 */ /* 0x000fe200008e06e5 */
[----:B------:R-:W-:Y:S02]  /*3de0*/  LOP3.LUT R4, R4, 0xfffffff0, RZ, 0xc0, !PT ;  /* 0xfffffff004047812 */ /* 0x000fe400078ec0ff */
[----:B------:R-:W-:Y:S02]  /*3df0*/  CS2R R58, SRZ ;  /* 0x00000000003a7805 */ /* 0x000fe4000001ff00 */
[----:B------:R-:W-:-:S02]  /*3e00*/  ISETP.GE.AND P2, PT, R3, R12, PT ;  /* 0x0000000c0300720c */ /* 0x000fc40003f46270 */
[----:B------:R-:W-:Y:S01]  /*3e10*/  CS2R R56, SRZ ;  /* 0x0000000000387805 */ /* 0x000fe2000001ff00 */
[----:B------:R1:W5:Y:S01]  /*3e20*/  @!P4 LDG.E R234, desc[UR14][R6.64] ;  /* 0x0000000e06eac981 */ /* 0x000362000c1e1900 */
[----:B------:R-:W4:Y:S01]  /*3e30*/  @P3 LDC R3, c[0x0][0x2e8] ;  /* 0x0000ba00ff033b82 */ /* 0x000f220000000800 */
[----:B------:R-:W-:Y:S01]  /*3e40*/  IMAD.IADD R11, R11, 0x1, -R4 ;  /* 0x000000010b0b7824 */ /* 0x000fe200078e0a04 */
[----:B------:R-:W-:Y:S02]  /*3e50*/  CS2R R54, SRZ ;  /* 0x0000000000367805 */ /* 0x000fe4000001ff00 */
[----:B------:R-:W-:Y:S02]  /*3e60*/  CS2R R52, SRZ ;  /* 0x0000000000347805 */ /* 0x000fe4000001ff00 */
[----:B------:R-:W-:Y:S02]  /*3e70*/  CS2R R46, SRZ ;  /* 0x00000000002e7805 */ /* 0x000fe4000001ff00 */
[----:B------:R-:W-:-:S02]  /*3e80*/  CS2R R44, SRZ ;  /* 0x00000000002c7805 */ /* 0x000fc4000001ff00 */
[----:B------:R-:W-:Y:S02]  /*3e90*/  SHF.R.S32.HI R4, RZ, 0x1f, R11 ;  /* 0x0000001fff047819 */ /* 0x000fe4000001140b */
[----:B------:R-:W-:Y:S02]  /*3ea0*/  CS2R R50, SRZ ;  /* 0x0000000000327805 */ /* 0x000fe4000001ff00 */
[----:B------:R-:W-:Y:S02]  /*3eb0*/  CS2R R48, SRZ ;  /* 0x0000000000307805 */ /* 0x000fe4000001ff00 */
[----:B------:R-:W-:Y:S02]  /*3ec0*/  CS2R R42, SRZ ;  /* 0x00000000002a7805 */ /* 0x000fe4000001ff00 */
[----:B------:R-:W-:Y:S01]  /*3ed0*/  LEA.HI R4, R4, R11, RZ, 0x3 ;  /* 0x0000000b04047211 */ /* 0x000fe200078f18ff */
[----:B------:R1:W5:Y:S01]  /*3ee0*/  @!P2 LDG.E R235, desc[UR14][R6.64+0x20] ;  /* 0x0000200e06eba981 */ /* 0x000362000c1e1900 */
[----:B------:R-:W-:-:S02]  /*3ef0*/  CS2R R40, SRZ ;  /* 0x0000000000287805 */ /* 0x000fc4000001ff00 */
[----:B------:R-:W-:Y:S02]  /*3f00*/  CS2R R38, SRZ ;  /* 0x0000000000267805 */ /* 0x000fe4000001ff00 */
[----:B------:R-:W-:Y:S02]  /*3f10*/  LOP3.LUT R4, R4, 0xfffffff8, RZ, 0xc0, !PT ;  /* 0xfffffff804047812 */ /* 0x000fe400078ec0ff */
[----:B------:R-:W-:Y:S02]  /*3f20*/  CS2R R36, SRZ ;  /* 0x0000000000247805 */ /* 0x000fe4000001ff00 */
[----:B------:R-:W-:Y:S02]  /*3f30*/  CS2R R30, SRZ ;  /* 0x00000000001e7805 */ /* 0x000fe4000001ff00 */
[----:B------:R-:W-:Y:S02]  /*3f40*/  CS2R R28, SRZ ;  /* 0x00000000001c7805 */ /* 0x000fe4000001ff00 */
[----:B------:R-:W-:Y:S01]  /*3f50*/  CS2R R34, SRZ ;  /* 0x0000000000227805 */ /* 0x000fe2000001ff00 */
[----:B------:R-:W-:Y:S01]  /*3f60*/  IMAD.IADD R11, R11, 0x1, -R4 ;  /* 0x000000010b0b7824 */ /* 0x000fe200078e0a04 */
[----:B------:R-:W-:-:S02]  /*3f70*/  CS2R R32, SRZ ;  /* 0x0000000000207805 */ /* 0x000fc4000001ff00 */
[----:B------:R-:W-:Y:S02]  /*3f80*/  CS2R R26, SRZ ;  /* 0x00000000001a7805 */ /* 0x000fe4000001ff00 */
[----:B------:R-:W-:Y:S02]  /*3f90*/  CS2R R24, SRZ ;  /* 0x0000000000187805 */ /* 0x000fe4000001ff00 */
[----:B------:R-:W-:Y:S01]  /*3fa0*/  CS2R R22, SRZ ;  /* 0x0000000000167805 */ /* 0x000fe2000001ff00 */
[----:B----4-:R-:W3:Y:S01]  /*3fb0*/  @P3 MUFU.RCP R3, R3 ;  /* 0x0000000300033308 */ /* 0x010ee20000001000 */
[----:B------:R-:W-:Y:S02]  /*3fc0*/  R2P PR, R11, 0x6 ;  /* 0x000000060b007804 */ /* 0x000fe40000000000 */
[----:B------:R-:W-:Y:S02]  /*3fd0*/  CS2R R20, SRZ ;  /* 0x0000000000147805 */ /* 0x000fe4000001ff00 */
[----:B------:R-:W-:Y:S01]  /*3fe0*/  LEA R192, R192, UR5, 0x1 ;  /* 0x00000005c0c07c11 */ /* 0x000fe2000f8e08ff */
[----:B------:R-:W-:Y:S01]  /*3ff0*/  IMAD.IADD R243, R243, 0x1, R240 ;  /* 0x00000001f3f37824 */ /* 0x000fe200078e02f0 */
[----:B------:R-:W-:Y:S01]  /*4000*/  LEA R191, R191, UR5, 0x1 ;  /* 0x00000005bfbf7c11 */ /* 0x000fe2000f8e08ff */
[----:B------:R-:W-:Y:S01]  /*4010*/  VIADD R241, R241, -UR4 ;  /* 0x80000004f1f17c36 */ /* 0x000fe20008000000 */
[----:B------:R-:W-:Y:S01]  /*4020*/  SEL R190, R190, 0xffffffe0, !P1 ;  /* 0xffffffe0bebe7807 */ /* 0x000fe20004800000 */
[----:B------:R-:W-:Y:S01]  /*4030*/  ULDC UR6, c[0x0][0x2d0] ;  /* 0x0000b40000067ab9 */ /* 0x000fe20000000800 */
[----:B------:R-:W-:Y:S01]  /*4040*/  SEL R189, R189, 0xffffffc0, !P2 ;  /* 0xffffffc0bdbd7807 */ /* 0x000fe20005000000 */
[----:B------:R-:W-:Y:S01]  /*4050*/  ULDC UR7, c[0x0][0x398] ;  /* 0x0000e60000077ab9 */ /* 0x000fe20000000800 */
[----:B------:R-:W-:Y:S01]  /*4060*/  ULDC UR4, c[0x0][0x2dc] ;  /* 0x0000b70000047ab9 */ /* 0x000fe20000000800 */
[C---:B------:R-:W-:Y:S01]  /*4070*/  IMAD.IADD R188, R193.reuse, 0x1, R190 ;  /* 0x00000001c1bc7824 */ /* 0x040fe200078e02be */
[----:B------:R-:W-:Y:S01]  /*4080*/  ULDC UR8, c[0x0][0x2ec] ;  /* 0x0000bb0000087ab9 */ /* 0x000fe20000000800 */
[----:B---3--:R-:W-:Y:S01]  /*4090*/  @P3 FMUL.FTZ R233, R2, R3 ;  /* 0x0000000302e93220 */ /* 0x008fe20000410000 */
[----:B------:R-:W-:-:S02]  /*40a0*/  IMAD.IADD R2, R193, 0x1, R189 ;  /* 0x00000001c1027824 */ /* 0x000fc400078e02bd */
[----:B-12---:R-:W-:-:S07]  /*40b0*/  IMAD.IADD R3, R189, 0x1, R188 ;  /* 0x00000001bd037824 */ /* 0x006fce00078e02bc */
.L_x_496:
[----:B------:R-:W0:Y:S01]  /*40c0*/  LDGDEPBAR ;  /* 0x00000000000079af */ /* 0x000e220000000000 */
[----:B------:R-:W-:Y:S01]  /*40d0*/  IMAD.IADD R150, R191, 0x1, R190 ;  /* 0x00000001bf967824 */ /* 0x000fe200078e02be */
[----:B------:R-:W-:Y:S01]  /*40e0*/  IADD3 R154, P0, R231, R226, RZ ;  /* 0x000000e2e79a7210 */ /* 0x000fe20007f1e0ff */
[--C-:B------:R-:W-:Y:S02]  /*40f0*/  IMAD.IADD R149, R191, 0x1, R189.reuse ;  /* 0x00000001bf957824 */ /* 0x100fe400078e02bd */
[----:B------:R-:W-:Y:S02]  /*4100*/  IMAD.IADD R148, R150, 0x1, R189 ;  /* 0x0000000196947824 */ /* 0x000fe400078e02bd */
        /* <DEDUP_REMOVED lines=10> */
[----:B------:R-:W-:Y:S04]  /*41b0*/  LDSM.16.M88.4 R96, [R196+0x800] ;  /* 0x00080000c460783b */ /* 0x000fe80000000200 */
[----:B-----5:R-:W5:Y:S04]  /*41c0*/  LDG.E R152, desc[UR14][R154.64] ;  /* 0x0000000e9a987981 */ /* 0x020f68000c1e1900 */
[----:B------:R3:W5:Y:S01]  /*41d0*/  LDG.E R151, desc[UR14][R154.64+0x20] ;  /* 0x0000200e9a977981 */ /* 0x000762000c1e1900 */
[C---:B-1----:R-:W-:Y:S06]  /*41e0*/  HMMA.16816.F32.BF16 R4, R68.reuse, R72, RZ ;  /* 0x000000484404723c */ /* 0x042fec00000418ff */
[C---:B------:R-:W-:Y:S01]  /*41f0*/  HMMA.16816.F32.BF16 R8, R68.reuse, R74, RZ ;  /* 0x0000004a4408723c */ /* 0x040fe200000418ff */
[----:B------:R-:W1:Y:S05]  /*4200*/  LDSM.16.M88.4 R72, [R149] ;  /* 0x000000009548783b */ /* 0x000e6a0000000200 */
[C---:B--2---:R-:W-:Y:S01]  /*4210*/  HMMA.16816.F32.BF16 R12, R68.reuse, R76, RZ ;  /* 0x0000004c440c723c */ /* 0x044fe200000418ff */
[----:B---3--:R-:W-:Y:S05]  /*4220*/  IMAD.SHL.U32 R154, R238, 0x40, RZ ;  /* 0x00000040ee9a7824 */ /* 0x008fea00078e00ff */
[----:B------:R-:W-:Y:S01]  /*4230*/  HMMA.16816.F32.BF16 R16, R68, R78, RZ ;  /* 0x0000004e4410723c */ /* 0x000fe200000418ff */
[----:B------:R-:W-:Y:S04]  /*4240*/  LDSM.16.M88.4 R68, [R148] ;  /* 0x000000009444783b */ /* 0x000fe80000000200 */
[----:B------:R-:W2:Y:S01]  /*4250*/  LDSM.16.M88.4 R76, [R195] ;  /* 0x00000000c34c783b */ /* 0x000ea20000000200 */
[C---:B------:R-:W-:Y:S05]  /*4260*/  HMMA.16816.F32.BF16 R4, R80.reuse, R84, R4 ;  /* 0x000000545004723c */ /* 0x040fea0000041804 */
[----:B------:R-:W-:Y:S01]  /*4270*/  IMAD.IADD R153, R243, 0x1, R154 ;  /* 0x00000001f3997824 */ /* 0x000fe200078e029a */
[C---:B------:R-:W-:Y:S01]  /*4280*/  HMMA.16816.F32.BF16 R8, R80.reuse, R86, R8 ;  /* 0x000000565008723c */ /* 0x040fe20000041808 */
[----:B------:R-:W3:Y:S04]  /*4290*/  LDSM.16.M88.4 R84, [R195+0x800] ;  /* 0x00080000c354783b */ /* 0x000ee80000000200 */
[C---:B------:R-:W-:Y:S01]  /*42a0*/  VIADD R156, R153.reuse, 0x7 ;  /* 0x00000007999c7836 */ /* 0x040fe20000000000 */
[C---:B----4-:R-:W-:Y:S04]  /*42b0*/  HMMA.16816.F32.BF16 R12, R80.reuse, R88, R12 ;  /* 0x00000058500c723c */ /* 0x050fe8000004180c */
[----:B------:R-:W-:Y:S01]  /*42c0*/  ISETP.GE.AND P0, PT, R156, RZ, PT ;  /* 0x000000ff9c00720c */ /* 0x000fe20003f06270 */
[----:B------:R-:W-:Y:S01]  /*42d0*/  VIADD R157, R153, 0x8 ;  /* 0x00000008999d7836 */ /* 0x000fe20000000000 */
[----:B------:R-:W-:Y:S01]  /*42e0*/  HMMA.16816.F32.BF16 R16, R80, R90, R16 ;  /* 0x0000005a5010723c */ /* 0x000fe20000041810 */
[----:B------:R-:W-:Y:S03]  /*42f0*/  LDSM.16.M88.4 R80, [R191+0x2000] ;  /* 0x00200000bf50783b */ /* 0x000fe60000000200 */
[----:B------:R-:W-:Y:S01]  /*4300*/  ISETP.GE.AND P1, PT, R157, RZ, PT ;  /* 0x000000ff9d00720c */ /* 0x000fe20003f26270 */
[----:B------:R-:W4:Y:S01]  /*4310*/  LDSM.16.M88.4 R88, [R198+UR5+0x14000] ;  /* 0x01400005c658783b */ /* 0x000f220008000200 */
[C---:B-1----:R-:W-:Y:S05]  /*4320*/  HMMA.16816.F32.BF16 R4, R72.reuse, R92, R4 ;  /* 0x0000005c4804723c */ /* 0x042fea0000041804 */
[C---:B------:R-:W-:Y:S01]  /*4330*/  VIADD R158, R153.reuse, 0xffffffe7 ;  /* 0xffffffe7999e7836 */ /* 0x040fe20000000000 */
[C---:B------:R-:W-:Y:S01]  /*4340*/  HMMA.16816.F32.BF16 R8, R72.reuse, R94, R8 ;  /* 0x0000005e4808723c */ /* 0x040fe20000041808 */
[----:B------:R-:W1:Y:S04]  /*4350*/  LDSM.16.M88.4 R92, [R198+UR5+0x14800] ;  /* 0x01480005c65c783b */ /* 0x000e680008000200 */
[C---:B------:R-:W-:Y:S01]  /*4360*/  @!P0 IADD3 R156, -R153.reuse, -0x7, RZ ;  /* 0xfffffff9999c8810 */ /* 0x040fe20007ffe1ff */
[C---:B------:R-:W-:Y:S03]  /*4370*/  HMMA.16816.F32.BF16 R12, R72.reuse, R96, R12 ;  /* 0x00000060480c723c */ /* 0x040fe6000004180c */
[----:B------:R-:W-:Y:S02]  /*4380*/  ISETP.GE.AND P0, PT, R158, RZ, PT ;  /* 0x000000ff9e00720c */ /* 0x000fe40003f06270 */
[----:B------:R-:W-:Y:S01]  /*4390*/  VIADD R163, R153, 0xfffffff8 ;  /* 0xfffffff899a37836 */ /* 0x000fe20000000000 */
[----:B------:R-:W-:Y:S01]  /*43a0*/  HMMA.16816.F32.BF16 R16, R72, R98, R16 ;  /* 0x000000624810723c */ /* 0x000fe20000041810 */
[----:B------:R-:W-:Y:S03]  /*43b0*/  LDSM.16.M88.4 R72, [R150+0x2000] ;  /* 0x002000009648783b */ /* 0x000fe60000000200 */
[----:B------:R-:W-:Y:S01]  /*43c0*/  ISETP.GE.AND P5, PT, R163, RZ, PT ;  /* 0x000000ffa300720c */ /* 0x000fe20003fa6270 */
[----:B------:R-:W-:Y:S01]  /*43d0*/  LDSM.16.M88.4 R96, [R197+0x2800] ;  /* 0x00280000c560783b */ /* 0x000fe20000000200 */
[C---:B--2---:R-:W-:Y:S05]  /*43e0*/  HMMA.16816.F32.BF16 R4, R68.reuse, R76, R4 ;  /* 0x0000004c4404723c */ /* 0x044fea0000041804 */
[C---:B------:R-:W-:Y:S01]  /*43f0*/  VIADD R162, R153.reuse, 0xfffffff7 ;  /* 0xfffffff799a27836 */ /* 0x040fe20000000000 */
[C---:B------:R-:W-:Y:S01]  /*4400*/  HMMA.16816.F32.BF16 R8, R68.reuse, R78, R8 ;  /* 0x0000004e4408723c */ /* 0x040fe20000041808 */
[----:B------:R-:W2:Y:S03]  /*4410*/  LDSM.16.M88.4 R76, [R197+0x2000] ;  /* 0x00200000c54c783b */ /* 0x000ea60000000200 */
[----:B------:R-:W-:Y:S01]  /*4420*/  ISETP.GE.AND P4, PT, R162, RZ, PT ;  /* 0x000000ffa200720c */ /* 0x000fe20003f86270 */
[----:B------:R-:W-:Y:S01]  /*4430*/  VIADD R161, R153, 0xfffffff0 ;  /* 0xfffffff099a17836 */ /* 0x000fe20000000000 */
[C---:B---3--:R-:W-:Y:S04]  /*4440*/  HMMA.16816.F32.BF16 R12, R68.reuse, R84, R12 ;  /* 0x00000054440c723c */ /* 0x048fe8000004180c */
[----:B------:R-:W-:Y:S01]  /*4450*/  ISETP.GE.AND P3, PT, R161, RZ, PT ;  /* 0x000000ffa100720c */ /* 0x000fe20003f66270 */
[C---:B------:R-:W-:Y:S01]  /*4460*/  VIADD R160, R153.reuse, 0xffffffef ;  /* 0xffffffef99a07836 */ /* 0x040fe20000000000 */
[----:B------:R-:W-:Y:S01]  /*4470*/  HMMA.16816.F32.BF16 R16, R68, R86, R16 ;  /* 0x000000564410723c */ /* 0x000fe20000041810 */
[----:B------:R-:W-:Y:S03]  /*4480*/  LDSM.16.M88.4 R68, [R149+0x2000] ;  /* 0x002000009544783b */ /* 0x000fe60000000200 */
[----:B------:R-:W-:Y:S01]  /*4490*/  ISETP.GE.AND P2, PT, R160, RZ, PT ;  /* 0x000000ffa000720c */ /* 0x000fe20003f46270 */
[----:B------:R-:W3:Y:S01]  /*44a0*/  LDSM.16.M88.4 R84, [R196+0x2000] ;  /* 0x00200000c454783b */ /* 0x000ee20000000200 */
[C---:B----4-:R-:W-:Y:S05]  /*44b0*/  HMMA.16816.F32.BF16 R4, R80.reuse, R88, R4 ;  /* 0x000000585004723c */ /* 0x050fea0000041804 */
[C---:B------:R-:W-:Y:S01]  /*44c0*/  IADD3 R164, R153.reuse, -0x1, RZ ;  /* 0xffffffff99a47810 */ /* 0x040fe20007ffe0ff */
[C---:B------:R-:W-:Y:S01]  /*44d0*/  HMMA.16816.F32.BF16 R8, R80.reuse, R90, R8 ;  /* 0x0000005a5008723c */ /* 0x040fe20000041808 */
[----:B------:R-:W4:Y:S02]  /*44e0*/  LDSM.16.M88.4 R88, [R196+0x2800] ;  /* 0x00280000c458783b */ /* 0x000f240000000200 */
[----:B------:R-:W-:Y:S02]  /*44f0*/  ISETP.GE.AND P6, PT, R164, RZ, PT ;  /* 0x000000ffa400720c */ /* 0x000fe40003fc6270 */
[C---:B------:R-:W-:Y:S01]  /*4500*/  IADD3 R159, R153.reuse, -0x18, RZ ;  /* 0xffffffe8999f7810 */ /* 0x040fe20007ffe0ff */
[C---:B-1----:R-:W-:Y:S05]  /*4510*/  HMMA.16816.F32.BF16 R12, R80.reuse, R92, R12 ;  /* 0x0000005c500c723c */ /* 0x042fea000004180c */
[----:B------:R-:W-:Y:S01]  /*4520*/  @!P1 IADD3 R157, -R153, -0x8, RZ ;  /* 0xfffffff8999d9810 */ /* 0x000fe20007ffe1ff */
[----:B------:R-:W-:Y:S01]  /*4530*/  HMMA.16816.F32.BF16 R16, R80, R94, R16 ;  /* 0x0000005e5010723c */ /* 0x000fe20000041810 */
[----:B------:R-:W-:Y:S02]  /*4540*/  LDSM.16.M88.4 R80, [R195+0x2000] ;  /* 0x00200000c350783b */ /* 0x000fe40000000200 */
[----:B------:R-:W-:Y:S02]  /*4550*/  ISETP.GE.AND P1, PT, R159, RZ, PT ;  /* 0x000000ff9f00720c */ /* 0x000fe40003f26270 */
[----:B------:R-:W-:Y:S01]  /*4560*/  LDSM.16.M88.4 R92, [R195+0x2800] ;  /* 0x00280000c35c783b */ /* 0x000fe20000000200 */
[C---:B--2---:R-:W-:Y:S05]  /*4570*/  HMMA.16816.F32.BF16 R4, R72.reuse, R76, R4 ;  /* 0x0000004c4804723c */ /* 0x044fea0000041804 */
[C---:B------:R-:W-:Y:S01]  /*4580*/  @!P0 IADD3 R158, -R153.reuse, 0x19, RZ ;  /* 0x00000019999e8810 */ /* 0x040fe20007ffe1ff */
[C---:B------:R-:W-:Y:S01]  /*4590*/  HMMA.16816.F32.BF16 R8, R72.reuse, R78, R8 ;  /* 0x0000004e4808723c */ /* 0x040fe20000041808 */
[----:B------:R-:W1:Y:S02]  /*45a0*/  LDSM.16.M88.4 R76, [R148+0x2000] ;  /* 0x00200000944c783b */ /* 0x000e640000000200 */
[----:B------:R-:W-:Y:S02]  /*45b0*/  ISETP.GE.AND P0, PT, R154, R241, PT ;  /* 0x000000f19a00720c */ /* 0x000fe40003f06270 */
[----:B------:R-:W-:Y:S01]  /*45c0*/  IABS R155, R153 ;  /* 0x00000099009b7213 */ /* 0x000fe20000000000 */
[C---:B------:R-:W-:Y:S05]  /*45d0*/  HMMA.16816.F32.BF16 R12, R72.reuse, R96, R12 ;  /* 0x00000060480c723c */ /* 0x040fea000004180c */
[C---:B------:R-:W-:Y:S01]  /*45e0*/  @!P6 IADD3 R164, -R153.reuse, 0x1, RZ ;  /* 0x0000000199a4e810 */ /* 0x040fe20007ffe1ff */
[----:B------:R-:W-:Y:S01]  /*45f0*/  HMMA.16816.F32.BF16 R16, R72, R98, R16 ;  /* 0x000000624810723c */ /* 0x000fe20000041810 */
[----:B------:R-:W-:Y:S04]  /*4600*/  LDSM.16.M88.4 R72, [R191+0x4000] ;  /* 0x00400000bf48783b */ /* 0x000fe80000000200 */
[----:B------:R-:W-:Y:S01]  /*4610*/  LDSM.16.M88.4 R96, [R198+UR5+0x16800] ;  /* 0x01680005c660783b */ /* 0x000fe20008000200 */
[C---:B---3--:R-:W-:Y:S05]  /*4620*/  HMMA.16816.F32.BF16 R4, R68.reuse, R84, R4 ;  /* 0x000000544404723c */ /* 0x048fea0000041804 */
[C---:B------:R-:W-:Y:S01]  /*4630*/  @!P5 IADD3 R163, -R153.reuse, 0x8, RZ ;  /* 0x0000000899a3d810 */ /* 0x040fe20007ffe1ff */
[C---:B------:R-:W-:Y:S01]  /*4640*/  HMMA.16816.F32.BF16 R8, R68.reuse, R86, R8 ;  /* 0x000000564408723c */ /* 0x040fe20000041808 */
[----:B------:R-:W2:Y:S04]  /*4650*/  LDSM.16.M88.4 R84, [R198+UR5+0x16000] ;  /* 0x01600005c654783b */ /* 0x000ea80008000200 */
[C---:B------:R-:W-:Y:S01]  /*4660*/  @!P4 IADD3 R162, -R153.reuse, 0x9, RZ ;  /* 0x0000000999a2c810 */ /* 0x040fe20007ffe1ff */
[C---:B----4-:R-:W-:Y:S05]  /*4670*/  HMMA.16816.F32.BF16 R12, R68.reuse, R88, R12 ;  /* 0x00000058440c723c */ /* 0x050fea000004180c */
[C---:B------:R-:W-:Y:S01]  /*4680*/  @!P3 IADD3 R161, -R153.reuse, 0x10, RZ ;  /* 0x0000001099a1b810 */ /* 0x040fe20007ffe1ff */
[----:B------:R-:W-:Y:S01]  /*4690*/  HMMA.16816.F32.BF16 R16, R68, R90, R16 ;  /* 0x0000005a4410723c */ /* 0x000fe20000041810 */
[----:B------:R-:W-:Y:S04]  /*46a0*/  LDSM.16.M88.4 R68, [R150+0x4000] ;  /* 0x004000009644783b */ /* 0x000fe80000000200 */
[----:B------:R-:W-:Y:S01]  /*46b0*/  LDSM.16.M88.4 R88, [R197+0x4800] ;  /* 0x00480000c558783b */ /* 0x000fe20000000200 */
[C---:B-1----:R-:W-:Y:S05]  /*46c0*/  HMMA.16816.F32.BF16 R4, R76.reuse, R80, R4 ;  /* 0x000000504c04723c */ /* 0x042fea0000041804 */
[C---:B------:R-:W-:Y:S01]  /*46d0*/  @!P2 IADD3 R160, -R153.reuse, 0x11, RZ ;  /* 0x0000001199a0a810 */ /* 0x040fe20007ffe1ff */
[C---:B------:R-:W-:Y:S01]  /*46e0*/  HMMA.16816.F32.BF16 R8, R76.reuse, R82, R8 ;  /* 0x000000524c08723c */ /* 0x040fe20000041808 */
[----:B------:R-:W1:Y:S04]  /*46f0*/  LDSM.16.M88.4 R80, [R197+0x4000] ;  /* 0x00400000c550783b */ /* 0x000e680000000200 */
[----:B------:R-:W-:Y:S01]  /*4700*/  @!P1 IADD3 R159, -R153, 0x18, RZ ;  /* 0x00000018999f9810 */ /* 0x000fe20007ffe1ff */
[C---:B------:R-:W-:Y:S05]  /*4710*/  HMMA.16816.F32.BF16 R12, R76.reuse, R92, R12 ;  /* 0x0000005c4c0c723c */ /* 0x040fea000004180c */
[----:B------:R-:W-:Y:S01]  /*4720*/  I2FP.F32.S32 R157, R157 ;  /* 0x0000009d009d7245 */ /* 0x000fe20000201400 */
[----:B------:R-:W-:Y:S01]  /*4730*/  HMMA.16816.F32.BF16 R16, R76, R94, R16 ;  /* 0x0000005e4c10723c */ /* 0x000fe20000041810 */
[----:B------:R-:W-:Y:S04]  /*4740*/  LDSM.16.M88.4 R76, [R149+0x4000] ;  /* 0x00400000954c783b */ /* 0x000fe80000000200 */
[----:B------:R-:W-:Y:S01]  /*4750*/  LDSM.16.M88.4 R92, [R196+0x4800] ;  /* 0x00480000c45c783b */ /* 0x000fe20000000200 */
[C---:B--2---:R-:W-:Y:S05]  /*4760*/  HMMA.16816.F32.BF16 R4, R72.reuse, R84, R4 ;  /* 0x000000544804723c */ /* 0x044fea0000041804 */
[----:B------:R-:W-:Y:S01]  /*4770*/  I2FP.F32.S32 R156, R156 ;  /* 0x0000009c009c7245 */ /* 0x000fe20000201400 */
[C---:B------:R-:W-:Y:S01]  /*4780*/  HMMA.16816.F32.BF16 R8, R72.reuse, R86, R8 ;  /* 0x000000564808723c */ /* 0x040fe20000041808 */
[----:B------:R-:W2:Y:S04]  /*4790*/  LDSM.16.M88.4 R84, [R196+0x4000] ;  /* 0x00400000c454783b */ /* 0x000ea80000000200 */
[----:B------:R-:W-:Y:S01]  /*47a0*/  I2FP.F32.S32 R164, R164 ;  /* 0x000000a400a47245 */ /* 0x000fe20000201400 */
[C---:B------:R-:W-:Y:S05]  /*47b0*/  HMMA.16816.F32.BF16 R12, R72.reuse, R96, R12 ;  /* 0x00000060480c723c */ /* 0x040fea000004180c */
[----:B------:R-:W-:Y:S01]  /*47c0*/  I2FP.F32.S32 R155, R155 ;  /* 0x0000009b009b7245 */ /* 0x000fe20000201400 */
[----:B------:R-:W-:Y:S01]  /*47d0*/  HMMA.16816.F32.BF16 R16, R72, R98, R16 ;  /* 0x000000624810723c */ /* 0x000fe20000041810 */
[----:B------:R-:W-:Y:S04]  /*47e0*/  LDSM.16.M88.4 R72, [R148+0x4000] ;  /* 0x004000009448783b */ /* 0x000fe80000000200 */
[----:B------:R-:W-:Y:S01]  /*47f0*/  LDSM.16.M88.4 R96, [R195+0x4800] ;  /* 0x00480000c360783b */ /* 0x000fe20000000200 */
[C---:B-1----:R-:W-:Y:S05]  /*4800*/  HMMA.16816.F32.BF16 R4, R68.reuse, R80, R4 ;  /* 0x000000504404723c */ /* 0x042fea0000041804 */
[----:B------:R-:W-:Y:S01]  /*4810*/  I2FP.F32.S32 R163, R163 ;  /* 0x000000a300a37245 */ /* 0x000fe20000201400 */
[C---:B------:R-:W-:Y:S01]  /*4820*/  HMMA.16816.F32.BF16 R8, R68.reuse, R82, R8 ;  /* 0x000000524408723c */ /* 0x040fe20000041808 */
[----:B------:R-:W1:Y:S04]  /*4830*/  LDSM.16.M88.4 R80, [R195+0x4000] ;  /* 0x00400000c350783b */ /* 0x000e680000000200 */
[----:B------:R-:W-:Y:S01]  /*4840*/  I2FP.F32.S32 R162, R162 ;  /* 0x000000a200a27245 */ /* 0x000fe20000201400 */
[C---:B------:R-:W-:Y:S05]  /*4850*/  HMMA.16816.F32.BF16 R12, R68.reuse, R88, R12 ;  /* 0x00000058440c723c */ /* 0x040fea000004180c */
[----:B------:R-:W-:Y:S01]  /*4860*/  I2FP.F32.S32 R161, R161 ;  /* 0x000000a100a17245 */ /* 0x000fe20000201400 */
[----:B------:R-:W-:Y:S05]  /*4870*/  HMMA.16816.F32.BF16 R16, R68, R90, R16 ;  /* 0x0000005a4410723c */ /* 0x000fea0000041810 */
[----:B------:R-:W-:Y:S01]  /*4880*/  I2FP.F32.S32 R160, R160 ;  /* 0x000000a000a07245 */ /* 0x000fe20000201400 */
[C---:B--2---:R-:W-:Y:S05]  /*4890*/  HMMA.16816.F32.BF16 R4, R76.reuse, R84, R4 ;  /* 0x000000544c04723c */ /* 0x044fea0000041804 */
[----:B------:R-:W-:Y:S01]  /*48a0*/  I2FP.F32.S32 R159, R159 ;  /* 0x0000009f009f7245 */ /* 0x000fe20000201400 */
[C---:B------:R-:W-:Y:S05]  /*48b0*/  HMMA.16816.F32.BF16 R8, R76.reuse, R86, R8 ;  /* 0x000000564c08723c */ /* 0x040fea0000041808 */
[----:B------:R-:W-:Y:S01]  /*48c0*/  I2FP.F32.S32 R158, R158 ;  /* 0x0000009e009e7245 */ /* 0x000fe20000201400 */
[C---:B------:R-:W-:Y:S05]  /*48d0*/  HMMA.16816.F32.BF16 R12, R76.reuse, R92, R12 ;  /* 0x0000005c4c0c723c */ /* 0x040fea000004180c */
[----:B------:R-:W-:Y:S01]  /*48e0*/  IMAD.MOV.U32 R153, RZ, RZ, R221 ;  /* 0x000000ffff997224 */ /* 0x000fe200078e00dd */
[----:B------:R-:W-:Y:S06]  /*48f0*/  HMMA.16816.F32.BF16 R16, R76, R94, R16 ;  /* 0x0000005e4c10723c */ /* 0x000fec0000041810 */
[C---:B-1----:R-:W-:Y:S06]  /*4900*/  HMMA.16816.F32.BF16 R4, R72.reuse, R80, R4 ;  /* 0x000000504804723c */ /* 0x042fec0000041804 */
[C---:B------:R-:W-:Y:S06]  /*4910*/  HMMA.16816.F32.BF16 R8, R72.reuse, R82, R8 ;  /* 0x000000524808723c */ /* 0x040fec0000041808 */
[C---:B------:R-:W-:Y:S06]  /*4920*/  HMMA.16816.F32.BF16 R12, R72.reuse, R96, R12 ;  /* 0x00000060480c723c */ /* 0x040fec000004180c */
[----:B------:R-:W-:Y:S06]  /*4930*/  HMMA.16816.F32.BF16 R16, R72, R98, R16 ;  /* 0x000000624810723c */ /* 0x000fec0000041810 */
[-C--:B------:R-:W-:Y:S01]  /*4940*/  FFMA.FTZ R6, R157, -R233.reuse, R6 ;  /* 0x800000e99d067223 */ /* 0x080fe20000010006 */
[-C--:B------:R-:W-:Y:S01]  /*4950*/  FFMA.FTZ R7, R156, -R233.reuse, R7 ;  /* 0x800000e99c077223 */ /* 0x080fe20000010007 */
[CC--:B------:R-:W-:Y:S03]  /*4960*/  FFMA.FTZ R5, R164.reuse, -R233.reuse, R5 ;  /* 0x800000e9a4057223 */ /* 0x0c0fe60000010005 */
[CC--:B------:R-:W-:Y:S01]  /*4970*/  FFMA.FTZ R4, R155.reuse, -R233.reuse, R4 ;  /* 0x800000e99b047223 */ /* 0x0c0fe20000010004 */
[-C--:B------:R-:W-:Y:S01]  /*4980*/  FFMA.FTZ R11, R164, -R233.reuse, R11 ;  /* 0x800000e9a40b7223 */ /* 0x080fe2000001000b */
[-C--:B------:R-:W-:Y:S01]  /*4990*/  FFMA.FTZ R10, R155, -R233.reuse, R10 ;  /* 0x800000e99b0a7223 */ /* 0x080fe2000001000a */
[CC--:B------:R-:W-:Y:S01]  /*49a0*/  FFMA.FTZ R8, R163.reuse, -R233.reuse, R8 ;  /* 0x800000e9a3087223 */ /* 0x0c0fe20000010008 */
[CC--:B------:R-:W-:Y:S03]  /*49b0*/  FFMA.FTZ R9, R162.reuse, -R233.reuse, R9 ;  /* 0x800000e9a2097223 */ /* 0x0c0fe60000010009 */
[-C--:B------:R-:W-:Y:S01]  /*49c0*/  FFMA.FTZ R14, R163, -R233.reuse, R14 ;  /* 0x800000e9a30e7223 */ /* 0x080fe2000001000e */
[-C--:B------:R-:W-:Y:S01]  /*49d0*/  FFMA.FTZ R15, R162, -R233.reuse, R15 ;  /* 0x800000e9a20f7223 */ /* 0x080fe2000001000f */
[CC--:B------:R-:W-:Y:S01]  /*49e0*/  FFMA.FTZ R12, R161.reuse, -R233.reuse, R12 ;  /* 0x800000e9a10c7223 */ /* 0x0c0fe2000001000c */
[CC--:B------:R-:W-:Y:S03]  /*49f0*/  FFMA.FTZ R13, R160.reuse, -R233.reuse, R13 ;  /* 0x800000e9a00d7223 */ /* 0x0c0fe6000001000d */
[-C--:B------:R-:W-:Y:S01]  /*4a00*/  FFMA.FTZ R18, R161, -R233.reuse, R18 ;  /* 0x800000e9a1127223 */ /* 0x080fe20000010012 */
[-C--:B------:R-:W-:Y:S01]  /*4a10*/  FFMA.FTZ R19, R160, -R233.reuse, R19 ;  /* 0x800000e9a0137223 */ /* 0x080fe20000010013 */
[-C--:B------:R-:W-:Y:S01]  /*4a20*/  FFMA.FTZ R16, R159, -R233.reuse, R16 ;  /* 0x800000e99f107223 */ /* 0x080fe20000010010 */
[----:B------:R-:W-:Y:S01]  /*4a30*/  FFMA.FTZ R17, R158, -R233, R17 ;  /* 0x800000e99e117223 */ /* 0x000fe20000010011 */
[----:B------:R-:W-:Y:S06]  /*4a40*/  @!P0 BRA `(.L_x_492) ;  /* 0x0000000000248947 */ /* 0x000fec0003800000 */
[----:B------:R-:W-:Y:S01]  /*4a50*/  IADD3 R68, R154, 0x40, RZ ;  /* 0x000000409a447810 */ /* 0x000fe20007ffe0ff */
[C---:B------:R-:W-:Y:S02]  /*4a60*/  IMAD.IADD R69, R225.reuse, 0x1, R239 ;  /* 0x00000001e1457824 */ /* 0x040fe400078e02ef */
[----:B------:R-:W-:Y:S02]  /*4a70*/  VIADD R71, R225, 0x40 ;  /* 0x00000040e1477836 */ /* 0x000fe40000000000 */
[----:B------:R-:W-:Y:S01]  /*4a80*/  IMAD.MOV.U32 R153, RZ, RZ, R232 ;  /* 0x000000ffff997224 */ /* 0x000fe200078e00e8 */
[----:B------:R-:W-:Y:S02]  /*4a90*/  IADD3 R69, R232, R69, -R240 ;  /* 0x00000045e8457210 */ /* 0x000fe40007ffe8f0 */
[----:B------:R-:W-:Y:S02]  /*4aa0*/  ISETP.LT.AND P0, PT, R71, R240, PT ;  /* 0x000000f04700720c */ /* 0x000fe40003f01270 */
[----:B------:R-:W-:Y:S11]  /*4ab0*/  ISETP.GE.AND P1, PT, R68, R69, PT ;  /* 0x000000454400720c */ /* 0x000ff60003f26270 */
[----:B------:R-:W-:Y:S02]  /*4ac0*/  @!UPT UIADD3 URZ, URZ, URZ, URZ ;  /* 0x0000003f3f3ff290 */ /* 0x000fe4000fffe03f */
[----:B------:R-:W-:Y:S05]  /*4ad0*/  @!P1 BRA P0, `(.L_x_493) ;  /* 0x0000000400089947 */ /* 0x000fea0000000000 */
.L_x_492:
[--C-:B------:R-:W-:Y:S01]  /*4ae0*/  IADD3 R70, R240, 0x1, -R239.reuse ;  /* 0x00000001f0467810 */ /* 0x100fe20007ffe8ef */
[----:B------:R-:W-:Y:S01]  /*4af0*/  IMAD.IADD R69, R203, 0x1, R154 ;  /* 0x00000001cb457824 */ /* 0x000fe200078e029a */
[-C--:B------:R-:W-:Y:S01]  /*4b00*/  IADD3 R68, -R153, R240.reuse, -R239 ;  /* 0x000000f099447210 */ /* 0x080fe20007ffe9ef */
[----:B------:R-:W-:Y:S02]  /*4b10*/  VIADD R80, R222, 0x1 ;  /* 0x00000001de507836 */ /* 0x000fe40000000000 */
[----:B------:R-:W-:Y:S01]  /*4b20*/  VIADD R73, R70, UR7 ;  /* 0x0000000746497c36 */ /* 0x000fe20008000000 */
[-C--:B------:R-:W-:Y:S01]  /*4b30*/  VIADDMNMX R75, R68, R69.reuse, RZ, !PT ;  /* 0x00000045444b7246 */ /* 0x080fe200078001ff */
[----:B------:R-:W-:Y:S02]  /*4b40*/  VIADD R71, R69, 0x8 ;  /* 0x0000000845477836 */ /* 0x000fe40000000000 */
[C---:B------:R-:W-:Y:S01]  /*4b50*/  VIADD R78, R222.reuse, 0x8 ;  /* 0x00000008de4e7836 */ /* 0x040fe20000000000 */
[----:B------:R-:W-:Y:S01]  /*4b60*/  VIADDMNMX R73, R73, R69, R240, PT ;  /* 0x0000004549497246 */ /* 0x000fe200038001f0 */
[C---:B------:R-:W-:Y:S01]  /*4b70*/  VIADD R76, R222.reuse, 0x9 ;  /* 0x00000009de4c7836 */ /* 0x040fe20000000000 */
[CC--:B------:R-:W-:Y:S01]  /*4b80*/  ISETP.GE.AND P0, PT, R222.reuse, R75.reuse, PT ;  /* 0x0000004bde00720c */ /* 0x0c0fe20003f06270 */
[----:B------:R-:W-:Y:S01]  /*4b90*/  VIADD R74, R222, 0x10 ;  /* 0x00000010de4a7836 */ /* 0x000fe20000000000 */
[----:B------:R-:W-:Y:S01]  /*4ba0*/  ISETP.GE.AND P6, PT, R80, R75, PT ;  /* 0x0000004b5000720c */ /* 0x000fe20003fc6270 */
[C---:B------:R-:W-:Y:S01]  /*4bb0*/  VIADD R72, R222.reuse, 0x11 ;  /* 0x00000011de487836 */ /* 0x040fe20000000000 */
[----:B------:R-:W-:Y:S01]  /*4bc0*/  IADD3 R69, R71, UR7, R70 ;  /* 0x0000000747457c10 */ /* 0x000fe2000fffe046 */
[----:B------:R-:W-:Y:S01]  /*4bd0*/  VIADD R70, R222, 0x18 ;  /* 0x00000018de467836 */ /* 0x000fe20000000000 */
[----:B------:R-:W-:Y:S01]  /*4be0*/  VIADDMNMX R71, R68, R71, RZ, !PT ;  /* 0x0000004744477246 */ /* 0x000fe200078001ff */
[C---:B------:R-:W-:Y:S01]  /*4bf0*/  VIADD R68, R222.reuse, 0x19 ;  /* 0x00000019de447836 */ /* 0x040fe20000000000 */
[-C--:B------:R-:W-:Y:S01]  /*4c00*/  ISETP.GE.OR P0, PT, R222, R73.reuse, !P0 ;  /* 0x00000049de00720c */ /* 0x080fe20004706670 */
[----:B------:R-:W-:Y:S01]  /*4c10*/  IMAD.MOV.U32 R232, RZ, RZ, R153 ;  /* 0x000000ffffe87224 */ /* 0x000fe200078e0099 */
[----:B------:R-:W-:Y:S02]  /*4c20*/  ISETP.GE.OR P6, PT, R80, R73, !P6 ;  /* 0x000000495000720c */ /* 0x000fe400077c6670 */
[----:B------:R-:W-:Y:S02]  /*4c30*/  FSEL R4, R4, -INF , !P0 ;  /* 0xff80000004047808 */ /* 0x000fe40004000000 */
[----:B------:R-:W-:Y:S02]  /*4c40*/  FSEL R5, R5, -INF , !P6 ;  /* 0xff80000005057808 */ /* 0x000fe40007000000 */
[-C--:B------:R-:W-:Y:S02]  /*4c50*/  ISETP.GE.AND P5, PT, R78, R75.reuse, PT ;  /* 0x0000004b4e00720c */ /* 0x080fe40003fa6270 */
[-C--:B------:R-:W-:Y:S02]  /*4c60*/  ISETP.GE.AND P4, PT, R76, R75.reuse, PT ;  /* 0x0000004b4c00720c */ /* 0x080fe40003f86270 */
[-C--:B------:R-:W-:Y:S02]  /*4c70*/  ISETP.GE.AND P3, PT, R74, R75.reuse, PT ;  /* 0x0000004b4a00720c */ /* 0x080fe40003f66270 */
[-C--:B------:R-:W-:Y:S02]  /*4c80*/  ISETP.GE.AND P2, PT, R72, R75.reuse, PT ;  /* 0x0000004b4800720c */ /* 0x080fe40003f46270 */
[-C--:B------:R-:W-:Y:S02]  /*4c90*/  ISETP.GE.AND P1, PT, R70, R75.reuse, PT ;  /* 0x0000004b4600720c */ /* 0x080fe40003f26270 */
[----:B------:R-:W-:Y:S02]  /*4ca0*/  ISETP.GE.AND P0, PT, R68, R75, PT ;  /* 0x0000004b4400720c */ /* 0x000fe40003f06270 */
        /* <DEDUP_REMOVED lines=37> */
.L_x_493:
[C---:B------:R-:W-:Y:S01]  /*4f00*/  FMUL.FTZ R68, R234.reuse, 1.4426950216293334961 ;  /* 0x3fb8aa3bea447820 */ /* 0x040fe20000410000 */
[----:B------:R-:W-:Y:S01]  /*4f10*/  FSETP.NEU.FTZ.AND P0, PT, R234, -INF , PT ;  /* 0xff800000ea00780b */ /* 0x000fe20003f1d000 */
[C---:B------:R-:W-:Y:S01]  /*4f20*/  FMUL.FTZ R69, R235.reuse, 1.4426950216293334961 ;  /* 0x3fb8aa3beb457820 */ /* 0x040fe20000410000 */
        /* <DEDUP_REMOVED lines=9> */
[----:B------:R-:W-:Y:S01]  /*4fc0*/  FFMA.FTZ R161, R12, UR8, -R68 ;  /* 0x000000080ca17c23 */ /* 0x000fe20008010844 */
[--C-:B------:R-:W-:Y:S01]  /*4fd0*/  FFMA.FTZ R157, R6, UR8, -R4.reuse ;  /* 0x00000008069d7c23 */ /* 0x100fe20008010804 */
[--C-:B------:R-:W-:Y:S01]  /*4fe0*/  FFMA.FTZ R156, R7, UR8, -R4.reuse ;  /* 0x00000008079c7c23 */ /* 0x100fe20008010804 */
[--C-:B------:R-:W-:Y:S01]  /*4ff0*/  FFMA.FTZ R155, R10, UR8, -R4.reuse ;  /* 0x000000080a9b7c23 */ /* 0x100fe20008010804 */
[----:B------:R-:W-:Y:S01]  /*5000*/  FFMA.FTZ R154, R11, UR8, -R4 ;  /* 0x000000080b9a7c23 */ /* 0x000fe20008010804 */
[----:B------:R-:W-:Y:S01]  /*5010*/  MUFU.EX2 R165, R165 ;  /* 0x000000a500a57308 */ /* 0x000fe20000000800 */
[----:B------:R-:W-:Y:S01]  /*5020*/  FFMA.FTZ R160, R13, UR8, -R68 ;  /* 0x000000080da07c23 */ /* 0x000fe20008010844 */
[--C-:B------:R-:W-:Y:S01]  /*5030*/  FFMA.FTZ R153, R14, UR8, -R4.reuse ;  /* 0x000000080e997c23 */ /* 0x100fe20008010804 */
[----:B------:R-:W-:Y:S01]  /*5040*/  FFMA.FTZ R150, R15, UR8, -R4 ;  /* 0x000000080f967c23 */ /* 0x000fe20008010804 */
[----:B------:R-:W-:Y:S01]  /*5050*/  FFMA.FTZ R159, R16, UR8, -R68 ;  /* 0x00000008109f7c23 */ /* 0x000fe20008010844 */
[----:B------:R-:W-:Y:S01]  /*5060*/  FFMA.FTZ R149, R18, UR8, -R4 ;  /* 0x0000000812957c23 */ /* 0x000fe20008010804 */
        /* <DEDUP_REMOVED lines=42> */
[----:B------:R-:W-:Y:S05]  /*5310*/  LDSM.16.M88.4 R84, [R97+0xc000] ;  /* 0x00c000006154783b */ /* 0x000fea0000000200 */
[----:B------:R-:W4:Y:S05]  /*5320*/  LDSM.16.M88.4 R88, [R196+0x6000] ;  /* 0x00600000c458783b */ /* 0x000f2a0000000200 */
        /* <DEDUP_REMOVED lines=11> */
[----:B------:R-:W3:Y:S05]  /*53e0*/  LDSM.16.M88.4 R72, [R195+0x6800] ;  /* 0x00680000c348783b */ /* 0x000eea0000000200 */
[C---:B------:R-:W-:Y:S01]  /*53f0*/  HMMA.16816.F32.BF16 R4, R84.reuse, R88, R4 ;  /* 0x000000585404723c */ /* 0x040fe20000041804 */
[----:B------:R-:W-:Y:S05]  /*5400*/  LDSM.16.M88.4 R80, [R99+0xe000] ;  /* 0x00e000006350783b */ /* 0x000fea0000000200 */
[C---:B------:R-:W-:Y:S01]  /*5410*/  HMMA.16816.F32.BF16 R8, R84.reuse, R90, R8 ;  /* 0x0000005a5408723c */ /* 0x040fe20000041808 */
[----:B------:R-:W4:Y:S05]  /*5420*/  LDSM.16.M88.4 R88, [R198+UR5+0x1a000] ;  /* 0x01a00005c658783b */ /* 0x000f2a0008000200 */
[C---:B-1----:R-:W-:Y:S06]  /*5430*/  HMMA.16816.F32.BF16 R12, R84.reuse, R68, R12 ;  /* 0x00000044540c723c */ /* 0x042fec000004180c */
[----:B------:R-:W-:Y:S01]  /*5440*/  HMMA.16816.F32.BF16 R16, R84, R70, R16 ;  /* 0x000000465410723c */ /* 0x000fe20000041810 */
[----:B------:R-:W1:Y:S05]  /*5450*/  LDSM.16.M88.4 R68, [R198+UR5+0x1a800] ;  /* 0x01a80005c644783b */ /* 0x000e6a0008000200 */
[C---:B--2---:R-:W-:Y:S01]  /*5460*/  HMMA.16816.F32.BF16 R4, R76.reuse, R92, R4 ;  /* 0x0000005c4c04723c */ /* 0x044fe20000041804 */
[----:B------:R-:W-:Y:S05]  /*5470*/  LDSM.16.M88.4 R84, [R98+0xe000] ;  /* 0x00e000006254783b */ /* 0x000fea0000000200 */
[C---:B------:R-:W-:Y:S01]  /*5480*/  HMMA.16816.F32.BF16 R8, R76.reuse, R94, R8 ;  /* 0x0000005e4c08723c */ /* 0x040fe20000041808 */
[----:B------:R-:W2:Y:S05]  /*5490*/  LDSM.16.M88.4 R92, [R197+0x8000] ;  /* 0x00800000c55c783b */ /* 0x000eaa0000000200 */
[C---:B---3--:R-:W-:Y:S06]  /*54a0*/  HMMA.16816.F32.BF16 R12, R76.reuse, R72, R12 ;  /* 0x000000484c0c723c */ /* 0x048fec000004180c */
[----:B------:R-:W-:Y:S01]  /*54b0*/  HMMA.16816.F32.BF16 R16, R76, R74, R16 ;  /* 0x0000004a4c10723c */ /* 0x000fe20000041810 */
[----:B------:R-:W3:Y:S05]  /*54c0*/  LDSM.16.M88.4 R72, [R197+0x8800] ;  /* 0x00880000c548783b */ /* 0x000eea0000000200 */
[C---:B----4-:R-:W-:Y:S01]  /*54d0*/  HMMA.16816.F32.BF16 R4, R80.reuse, R88, R4 ;  /* 0x000000585004723c */ /* 0x050fe20000041804 */
[----:B------:R-:W-:Y:S05]  /*54e0*/  LDSM.16.M88.4 R76, [R97+0xe000] ;  /* 0x00e00000614c783b */ /* 0x000fea0000000200 */
[C---:B------:R-:W-:Y:S01]  /*54f0*/  HMMA.16816.F32.BF16 R8, R80.reuse, R90, R8 ;  /* 0x0000005a5008723c */ /* 0x040fe20000041808 */
[----:B------:R-:W4:Y:S05]  /*5500*/  LDSM.16.M88.4 R88, [R196+0x8000] ;  /* 0x00800000c458783b */ /* 0x000f2a0000000200 */
[C---:B-1----:R-:W-:Y:S06]  /*5510*/  HMMA.16816.F32.BF16 R12, R80.reuse, R68, R12 ;  /* 0x00000044500c723c */ /* 0x042fec000004180c */
[----:B------:R-:W-:Y:S01]  /*5520*/  HMMA.16816.F32.BF16 R16, R80, R70, R16 ;  /* 0x000000465010723c */ /* 0x000fe20000041810 */
[----:B------:R-:W1:Y:S05]  /*5530*/  LDSM.16.M88.4 R68, [R196+0x8800] ;  /* 0x00880000c444783b */ /* 0x000e6a0000000200 */
        /* <DEDUP_REMOVED lines=43> */
[C---:B-----5:R-:W-:Y:S01]  /*57f0*/  FADD.FTZ R4, -R152.reuse, R4 ;  /* 0x0000000498047221 */ /* 0x060fe20000010100 */
[C---:B------:R-:W-:Y:S01]  /*5800*/  FADD.FTZ R5, -R152.reuse, R5 ;  /* 0x0000000598057221 */ /* 0x040fe20000010100 */
[C---:B------:R-:W-:Y:S03]  /*5810*/  FADD.FTZ R6, -R151.reuse, R6 ;  /* 0x0000000697067221 */ /* 0x040fe60000010100 */
[C---:B------:R-:W-:Y:S01]  /*5820*/  FADD.FTZ R7, -R151.reuse, R7 ;  /* 0x0000000797077221 */ /* 0x040fe20000010100 */
[C---:B------:R-:W-:Y:S01]  /*5830*/  FADD.FTZ R8, -R152.reuse, R8 ;  /* 0x0000000898087221 */ /* 0x040fe20000010100 */
[----:B------:R-:W-:Y:S01]  /*5840*/  FADD.FTZ R9, -R152, R9 ;  /* 0x0000000998097221 */ /* 0x000fe20000010100 */
[C---:B------:R-:W-:Y:S01]  /*5850*/  FADD.FTZ R10, -R151.reuse, R10 ;  /* 0x0000000a970a7221 */ /* 0x040fe20000010100 */
        /* <DEDUP_REMOVED lines=9> */
[C---:B------:R-:W-:Y:S01]  /*58f0*/  FADD.FTZ R16, -R152.reuse, R16 ;  /* 0x0000001098107221 */ /* 0x040fe20000010100 */
[----:B------:R-:W-:Y:S01]  /*5900*/  FADD.FTZ R17, -R152, R17 ;  /* 0x0000001198117221 */ /* 0x000fe20000010100 */
        /* <DEDUP_REMOVED lines=39> */
[C---:B--2---:R-:W-:Y:S01]  /*5b80*/  LEA.HI.X R248, R5.reuse, R8, R4, 0x5, P5 ;  /* 0x0000000805f87211 */ /* 0x044fe200028f2c04 */
[--C-:B------:R-:W-:Y:S01]  /*5b90*/  IMAD.IADD R236, R236, 0x1, R7.reuse ;  /* 0x00000001ecec7824 */ /* 0x100fe200078e0207 */
[----:B------:R-:W-:Y:S01]  /*5ba0*/  @!P3 LEA R8, P5, R5, R10, 0x6 ;  /* 0x0000000a0508b211 */ /* 0x000fe200078a30ff */
[--C-:B------:R-:W-:Y:S01]  /*5bb0*/  IMAD.IADD R230, R230, 0x1, R7.reuse ;  /* 0x00000001e6e67824 */ /* 0x100fe200078e0207 */
[-CC-:B------:R-:W-:Y:S01]  /*5bc0*/  @!P2 LEA.HI.X R13, R9, R249.reuse, R248.reuse, 0x1, P4 ;  /* 0x000000f9090da211 */ /* 0x180fe200020f0cf8 */
        /* <DEDUP_REMOVED lines=54> */
.L_x_494:
        /* <DEDUP_REMOVED lines=137> */
.L_x_495:
        /* <DEDUP_REMOVED lines=82> */
[----:B------:R2:W-:Y:S03]  /*6ce0*/  REDG.E.ADD.F32.FTZ.RN.STRONG.GPU desc[UR14][R162.64], R5 ;  /* 0x00000005a20079a6 */ /* 0x0005e6000c10f38e */
[-C--:B------:R-:W-:Y:S01]  /*6cf0*/  LEA.HI.X.SX32 R167, R157, R245.reuse, 0x2, P0 ;  /* 0x000000f59da77211 */ /* 0x080fe200000f16ff */
[----:B------:R-:W-:Y:S01]  /*6d00*/  REDG.E.ADD.F32.FTZ.RN.STRONG.GPU desc[UR14][R168.64], R6 ;  /* 0x00000006a80079a6 */ /* 0x000fe2000c10f38e */
[CC--:B------:R-:W-:Y:S01]  /*6d10*/  LEA R164, P1, R159.reuse, R244.reuse, 0x2 ;  /* 0x000000f49fa47211 */ /* 0x0c0fe200078210ff */
[C---:B------:R-:W-:Y:S02]  /*6d20*/  IMAD R157, R250.reuse, 0x30, RZ ;  /* 0x00000030fa9d7824 */ /* 0x040fe400078e02ff */
[----:B------:R3:W-:Y:S01]  /*6d30*/  REDG.E.ADD.F32.FTZ.RN.STRONG.GPU desc[UR14][R166.64], R7 ;  /* 0x00000007a60079a6 */ /* 0x0007e2000c10f38e */
[-C--:B------:R-:W-:Y:S01]  /*6d40*/  LEA.HI.X.SX32 R165, R159, R245.reuse, 0x2, P1 ;  /* 0x000000f59fa57211 */ /* 0x080fe200008f16ff */
[C---:B------:R-:W-:Y:S01]  /*6d50*/  IMAD R159, R250.reuse, 0x38, RZ ;  /* 0x00000038fa9f7824 */ /* 0x040fe200078e02ff */
        /* <DEDUP_REMOVED lines=211> */
[----:B------:R-:W-:Y:S01]  /*7a90*/  ISETP.GT.AND P2, PT, R238, R223, PT ;  /* 0x000000dfee00720c */ /* 0x000fe20003f44270 */
        /* <DEDUP_REMOVED lines=74> */
[----:B------:R1:W-:Y:S01]  /*7f40*/  STS [R216], R101 ;  /* 0x00000065d8007388 */ /* 0x0003e20000000800 */
[----:B------:R-:W-:Y:S01]  /*7f50*/  F2FP.BF16.F32.PACK_AB R131, R131, R130 ;  /* 0x000000828383723e */ /* 0x000fe200000010ff */
[----:B------:R-:W-:Y:S01]  /*7f60*/  FMUL.FTZ R140, R140, UR4 ;  /* 0x000000048c8c7c20 */ /* 0x000fe20008410000 */
[----:B------:R-:W-:Y:S01]  /*7f70*/  FMUL.FTZ R141, R141, UR4 ;  /* 0x000000048d8d7c20 */ /* 0x000fe20008410000 */
[----:B------:R1:W-:Y:S01]  /*7f80*/  STS [R216+0x400], R103 ;  /* 0x00040067d8007388 */ /* 0x0003e20000000800 */
[----:B------:R-:W-:Y:S01]  /*7f90*/  FMUL.FTZ R142, R142, UR4 ;  /* 0x000000048e8e7c20 */ /* 0x000fe20008410000 */
[----:B------:R-:W-:Y:S01]  /*7fa0*/  FMUL.FTZ R143, R143, UR4 ;  /* 0x000000048f8f7c20 */ /* 0x000fe20008410000 */
[----:B------:R-:W-:Y:S01]  /*7fb0*/  F2FP.BF16.F32.PACK_AB R121, R121, R120 ;  /* 0x000000787979723e */ /* 0x000fe200000010ff */
[----:B------:R1:W-:Y:S01]  /*7fc0*/  STS [R218], R113 ;  /* 0x00000071da007388 */ /* 0x0003e20000000800 */
[----:B------:R-:W-:Y:S01]  /*7fd0*/  F2FP.BF16.F32.PACK_AB R123, R123, R122 ;  /* 0x0000007a7b7b723e */ /* 0x000fe200000010ff */
[----:B------:R-:W2:Y:S01]  /*7fe0*/  @P0 LDC.64 R2, c[0x0][0x450] ;  /* 0x00011400ff020b82 */ /* 0x000ea20000000a00 */
[----:B------:R-:W-:Y:S01]  /*7ff0*/  F2FP.BF16.F32.PACK_AB R125, R125, R124 ;  /* 0x0000007c7d7d723e */ /* 0x000fe200000010ff */
[----:B------:R1:W-:Y:S01]  /*8000*/  STS [R218+0x400], R115 ;  /* 0x00040073da007388 */ /* 0x0003e20000000800 */
[----:B------:R-:W-:-:S02]  /*8010*/  F2FP.BF16.F32.PACK_AB R127, R127, R126 ;  /* 0x0000007e7f7f723e */ /* 0x000fc400000010ff */
[----:B------:R-:W-:Y:S01]  /*8020*/  F2FP.BF16.F32.PACK_AB R133, R133, R132 ;  /* 0x000000848585723e */ /* 0x000fe200000010ff */
[----:B------:R1:W-:Y:S01]  /*8030*/  STS [R216+0x1000], R105 ;  /* 0x00100069d8007388 */ /* 0x0003e20000000800 */
[----:B------:R-:W-:Y:S01]  /*8040*/  F2FP.BF16.F32.PACK_AB R135, R135, R134 ;  /* 0x000000868787723e */ /* 0x000fe200000010ff */
[----:B------:R-:W3:Y:S01]  /*8050*/  @P0 LDC.64 R4, c[0x0][0x458] ;  /* 0x00011600ff040b82 */ /* 0x000ee20000000a00 */
[----:B------:R-:W-:Y:S01]  /*8060*/  F2FP.BF16.F32.PACK_AB R145, R145, R144 ;  /* 0x000000909191723e */ /* 0x000fe200000010ff */
[----:B------:R1:W-:Y:S01]  /*8070*/  STS [R216+0x1400], R107 ;  /* 0x0014006bd8007388 */ /* 0x0003e20000000800 */
[----:B------:R-:W-:Y:S02]  /*8080*/  F2FP.BF16.F32.PACK_AB R147, R147, R146 ;  /* 0x000000929393723e */ /* 0x000fe400000010ff */
[----:B------:R-:W-:Y:S01]  /*8090*/  F2FP.BF16.F32.PACK_AB R137, R137, R136 ;  /* 0x000000888989723e */ /* 0x000fe200000010ff */
[----:B------:R1:W-:Y:S01]  /*80a0*/  STS [R218+0x1000], R109 ;  /* 0x0010006dda007388 */ /* 0x0003e20000000800 */
[----:B------:R-:W-:-:S02]  /*80b0*/  F2FP.BF16.F32.PACK_AB R139, R139, R138 ;  /* 0x0000008a8b8b723e */ /* 0x000fc400000010ff */
[----:B------:R-:W-:Y:S01]  /*80c0*/  F2FP.BF16.F32.PACK_AB R141, R141, R140 ;  /* 0x0000008c8d8d723e */ /* 0x000fe200000010ff */
[----:B------:R1:W-:Y:S01]  /*80d0*/  STS [R218+0x1400], R111 ;  /* 0x0014006fda007388 */ /* 0x0003e20000000800 */
[----:B------:R-:W-:Y:S02]  /*80e0*/  F2FP.BF16.F32.PACK_AB R143, R143, R142 ;  /* 0x0000008e8f8f723e */ /* 0x000fe400000010ff */
        /* <DEDUP_REMOVED lines=29> */
[CC--:B------:R-:W-:Y:S02]  /*82c0*/  @P0 IADD3 R10, R237.reuse, R242.reuse, RZ ;  /* 0x000000f2ed0a0210 */ /* 0x0c0fe40007ffe0ff */
[----:B------:R-:W-:Y:S01]  /*82d0*/  @P0 IADD3 R8, R237, R242, RZ ;  /* 0x000000f2ed080210 */ /* 0x000fe20007ffe0ff */
[----:B------:R1:W-:Y:S01]  /*82e0*/  STS [R218+0x4000], R145 ;  /* 0x00400091da007388 */ /* 0x0003e20000000800 */
[----:B------:R-:W-:Y:S01]  /*82f0*/  F2FP.BF16.F32.PACK_AB R61, R61, R60 ;  /* 0x0000003c3d3d723e */ /* 0x000fe200000010ff */
[C---:B--2---:R-:W-:Y:S01]  /*8300*/  @P0 IMAD R44, R10.reuse, R3, RZ ;  /* 0x000000030a2c0224 */ /* 0x044fe200078e02ff */
[----:B------:R-:W-:Y:S01]  /*8310*/  F2FP.BF16.F32.PACK_AB R63, R63, R62 ;  /* 0x0000003e3f3f723e */ /* 0x000fe200000010ff */
[----:B------:R1:W-:Y:S01]  /*8320*/  STS [R218+0x4400], R147 ;  /* 0x00440093da007388 */ /* 0x0003e20000000800 */
[----:B------:R-:W-:-:S03]  /*8330*/  @P0 IMAD.WIDE.U32 R10, R10, R2, RZ ;  /* 0x000000020a0a0225 */ /* 0x000fc600078e00ff */
[----:B------:R1:W-:Y:S01]  /*8340*/  STS [R216+0x5000], R137 ;  /* 0x00500089d8007388 */ /* 0x0003e20000000800 */
[C---:B---3--:R-:W-:Y:S01]  /*8350*/  @P0 IMAD R6, R8.reuse, R5, RZ ;  /* 0x0000000508060224 */ /* 0x048fe200078e02ff */
[----:B------:R-:W-:Y:S01]  /*8360*/  @P0 IADD3 R44, R11, R44, RZ ;  /* 0x0000002c0b2c0210 */ /* 0x000fe20007ffe0ff */
[----:B------:R-:W-:Y:S01]  /*8370*/  @P0 IMAD.WIDE.U32 R8, R8, R4, RZ ;  /* 0x0000000408080225 */ /* 0x000fe200078e00ff */
[----:B------:R1:W-:Y:S01]  /*8380*/  STS [R216+0x5400], R139 ;  /* 0x0054008bd8007388 */ /* 0x0003e20000000800 */
[----:B------:R-:W-:Y:S02]  /*8390*/  SHF.R.S32.HI R11, RZ, 0x1f, R208 ;  /* 0x0000001fff0b7819 */ /* 0x000fe400000114d0 */
[----:B------:R-:W-:Y:S01]  /*83a0*/  @P0 IMAD.MOV.U32 R46, RZ, RZ, R10 ;  /* 0x000000ffff2e0224 */ /* 0x000fe200078e000a */
[----:B------:R1:W-:Y:S01]  /*83b0*/  STS [R218+0x5000], R141 ;  /* 0x0050008dda007388 */ /* 0x0003e20000000800 */
[----:B------:R-:W-:Y:S01]  /*83c0*/  @P0 IADD3 R6, R9, R6, RZ ;  /* 0x0000000609060210 */ /* 0x000fe20007ffe0ff */
[----:B------:R-:W-:-:S02]  /*83d0*/  @P0 IMAD.MOV.U32 R56, RZ, RZ, R8 ;  /* 0x000000ffff380224 */ /* 0x000fc400078e0008 */
        /* <DEDUP_REMOVED lines=33> */
[----:B-1----:R-:W-:-:S05]  /*85f0*/  IMAD.WIDE.U32 R46, R208, R8, R12 ;  /* 0x00000008d02e7225 */ /* 0x002fca00078e000c */
[----:B------:R-:W-:Y:S02]  /*8600*/  IADD3 R44, R47, R7, RZ ;  /* 0x000000072f2c7210 */ /* 0x000fe40007ffe0ff */
.L_x_497:
        /* <DEDUP_REMOVED lines=11> */
[----:B------:R-:W-:-:S07]  /*86c0*/  IADD3 R6, R57, R7, RZ ;  /* 0x0000000739067210 */ /* 0x000fce0007ffe0ff */
.L_x_498:
[----:B------:R-:W-:Y:S01]  /*86d0*/  STS [R218+0xb000], R61 ;  /* 0x00b0003dda007388 */ /* 0x000fe20000000800 */
[----:B-1----:R-:W-:Y:S01]  /*86e0*/  SHF.R.S32.HI R57, RZ, 0x1f, R225 ;  /* 0x0000001fff397819 */ /* 0x002fe200000114e1 */
[----:B------:R-:W-:Y:S01]  /*86f0*/  IMAD.MOV.U32 R62, RZ, RZ, R206 ;  /* 0x000000ffff3e7224 */ /* 0x000fe200078e00ce */
[----:B------:R-:W-:Y:S01]  /*8700*/  SHF.R.S32.HI R7, RZ, 0x1f, R214 ;  /* 0x0000001fff077819 */ /* 0x000fe200000114d6 */
[----:B------:R1:W-:Y:S01]  /*8710*/  STS [R218+0xb400], R63 ;  /* 0x00b4003fda007388 */ /* 0x0003e20000000800 */
[----:B------:R-:W-:Y:S01]  /*8720*/  IMAD R240, R211, -0x40, R240 ;  /* 0xffffffc0d3f07824 */ /* 0x000fe200078e02f0 */
[----:B------:R-:W-:Y:S01]  /*8730*/  ULDC.64 UR6, c[0x0][0x468] ;  /* 0x00011a0000067ab9 */ /* 0x000fe20000000a00 */
[----:B------:R-:W-:Y:S01]  /*8740*/  IMAD R48, R57, R2, RZ ;  /* 0x0000000239307224 */ /* 0x000fe200078e02ff */
[----:B------:R-:W-:Y:S01]  /*8750*/  BAR.SYNC.DEFER_BLOCKING 0x0 ;  /* 0x0000000000007b1d */ /* 0x000fe20000010000 */
[----:B------:R-:W-:Y:S02]  /*8760*/  SHF.R.S32.HI R59, RZ, 0x1f, R205 ;  /* 0x0000001fff3b7819 */ /* 0x000fe400000114cd */
[----:B------:R-:W-:Y:S01]  /*8770*/  ISETP.GE.AND P4, PT, R205, R240, PT ;  /* 0x000000f0cd00720c */ /* 0x000fe20003f86270 */
[----:B------:R-:W-:-:S02]  /*8780*/  IMAD R45, R225, R3, R48 ;  /* 0x00000003e12d7224 */ /* 0x000fc400078e0230 */
[----:B------:R-:W-:Y:S01]  /*8790*/  BSSY B0, `(.L_x_499) ;  /* 0x0000027000007945 */ /* 0x000fe20003800000 */
[----:B-1----:R-:W-:Y:S01]  /*87a0*/  SHF.R.S32.HI R63, RZ, 0x1f, R206 ;  /* 0x0000001fff3f7819 */ /* 0x002fe200000114ce */
[----:B------:R1:W2:Y:S02]  /*87b0*/  LDS.128 R40, [R213+0x13000] ;  /* 0x01300000d5287984 */ /* 0x0002a40000000c00 */
[----:B------:R-:W-:Y:S02]  /*87c0*/  IMAD.WIDE.U32 R50, R225, R2, R62 ;  /* 0x00000002e1327225 */ /* 0x000fe400078e003e */
[----:B------:R1:W3:Y:S01]  /*87d0*/  LDS.128 R36, [R213+0x15000] ;  /* 0x01500000d5247984 */ /* 0x0002e20000000c00 */
[----:B------:R-:W-:-:S03]  /*87e0*/  IADD3 R64, P0, R46, R50, RZ ;  /* 0x000000322e407210 */ /* 0x000fc60007f1e0ff */
        /* <DEDUP_REMOVED lines=9> */
[----:B------:R1:W1:Y:S03]  /*8880*/  LDS.128 R20, [R213+0x1a000] ;  /* 0x01a00000d5147984 */ /* 0x0002660000000c00 */
[----:B------:R-:W-:Y:S01]  /*8890*/  IMAD.IADD R61, R45, 0x1, R65 ;  /* 0x000000012d3d7824 */ /* 0x000fe200078e0241 */
        /* <DEDUP_REMOVED lines=22> */
.L_x_500:
[----:B------:R-:W-:Y:S05]  /*8a00*/  BSYNC B0 ;  /* 0x0000000000007941 */ /* 0x000fea0003800000 */
.L_x_499:
        /* <DEDUP_REMOVED lines=19> */
.L_x_502:
[----:B------:R-:W-:Y:S05]  /*8b40*/  BSYNC B0 ;  /* 0x0000000000007941 */ /* 0x000fea0003800000 */
.L_x_501:
        /* <DEDUP_REMOVED lines=28> */
.L_x_504:
[----:B------:R-:W-:Y:S05]  /*8d10*/  BSYNC B0 ;  /* 0x0000000000007941 */ /* 0x000fea0003800000 */
.L_x_503:
        /* <DEDUP_REMOVED lines=19> */
.L_x_473:
[----:B------:R-:W-:Y:S05]  /*8e50*/  BSYNC B1 ;  /* 0x0000000000017941 */ /* 0x000fea0003800000 */
.L_x_459:
[----:B-1-34-:R-:W1:Y:S02]  /*8e60*/  LDC R2, c[0x0][0xc] ;  /* 0x00000300ff027b82 */ /* 0x01ae640000000800 */
[----:B-1----:R-:W-:-:S04]  /*8e70*/  IADD3 R211, R2, R211, RZ ;  /* 0x000000d302d37210 */ /* 0x002fc80007ffe0ff */
[----:B------:R-:W-:-:S13]  /*8e80*/  ISETP.GE.AND P0, PT, R211, UR12, PT ;  /* 0x0000000cd3007c0c */ /* 0x000fda000bf06270 */
[----:B------:R-:W-:Y:S05]  /*8e90*/  @P0 BRA `(.L_x_505) ;  /* 0x0000000000040947 */ /* 0x000fea0003800000 */
[----:B------:R-:W-:Y:S05]  /*8ea0*/  BRA `(.L_x_506) ;  /* 0xffffff7800987947 */ /* 0x000fea000383ffff */
.L_x_505:
[----:B------:R-:W-:Y:S05]  /*8eb0*/  EXIT ;  /* 0x000000000000794d */ /* 0x000fea0003800000 */
.L_x_507:
        /* <DEDUP_REMOVED lines=12> */
.L_x_1593:


//--------------------- .text._ZN5flash27flash_bwd_convert_dq_kernelI23Flash_bwd_kernel_traitsILi192ELi64ELi64ELi8ELi4ELi2ELi2ELb1ELb1EN7cutlass10bfloat16_tE19Flash_kernel_traitsILi192ELi64ELi64ELi8ES3_EEEEvNS_16Flash_bwd_paramsEi --------------------------
	.section	.text._ZN5flash27flash_bwd_convert_dq_kernelI23Flash_bwd_kernel_traitsILi192ELi64ELi64ELi8ELi4ELi2ELi2ELb1ELb1EN7cutlass10bfloat16_tE19Flash_kernel_traitsILi192ELi64ELi64ELi8ES3_EEEEvNS_16Flash_bwd_paramsEi,"ax",@progbits
	.align	128
        .global         _ZN5flash27flash_bwd_convert_dq_kernelI23Flash_bwd_kernel_traitsILi192ELi64ELi64ELi8ELi4ELi2ELi2ELb1ELb1EN7cutlass10bfloat16_tE19Flash_kernel_traitsILi192ELi64ELi64ELi8ES3_EEEEvNS_16Flash_bwd_paramsEi
        .type           _ZN5flash27flash_bwd_convert_dq_kernelI23Flash_bwd_kernel_traitsILi192ELi64ELi64ELi8ELi4ELi2ELi2ELb1ELb1EN7cutlass10bfloat16_tE19Flash_kernel_traitsILi192ELi64ELi64ELi8ES3_EEEEvNS_16Flash_bwd_paramsEi,@function
        .size           _ZN5flash27flash_bwd_convert_dq_kernelI23Flash_bwd_kernel_traitsILi192ELi64ELi64ELi8ELi4ELi2ELi2ELb1ELb1EN7cutlass10bfloat16_tE19Flash_kernel_traitsILi192ELi64ELi64ELi8ES3_EEEEvNS_16Flash_bwd_paramsEi,(.L_x_1594 - _ZN5flash27flash_bwd_convert_dq_kernelI23Flash_bwd_kernel_traitsILi192ELi64ELi64ELi8ELi4ELi2ELi2ELb1ELb1EN7cutlass10bfloat16_tE19Flash_kernel_traitsILi192ELi64ELi64ELi8ES3_EEEEvNS_16Flash_bwd_paramsEi)
        .other          _ZN5flash27flash_bwd_convert_dq_kernelI23Flash_bwd_kernel_traitsILi192ELi64ELi64ELi8ELi4ELi2ELi2ELb1ELb1EN7cutlass10bfloat16_tE19Flash_kernel_traitsILi192ELi64ELi64ELi8ES3_EEEEvNS_16Flash_bwd_paramsEi,@"STO_CUDA_ENTRY STV_DEFAULT"
_ZN5flash27flash_bwd_convert_dq_kernelI23Flash_bwd_kernel_traitsILi192ELi64ELi64ELi8ELi4ELi2ELi2ELb1ELb1EN7cutlass10bfloat16_tE19Flash_kernel_traitsILi192ELi64ELi64ELi8ES3_EEEEvNS_16Flash_bwd_paramsEi:
.text._ZN5flash27flash_bwd_convert_dq_kernelI23Flash_bwd_kernel_traitsILi192ELi64ELi64ELi8ELi4ELi2ELi2ELb1ELb1EN7cutlass10bfloat16_tE19Flash_kernel_traitsILi192ELi64ELi64ELi8ES3_EEEEvNS_16Flash_bwd_paramsEi:
[----:B------:R-:W-:Y:S01]  /*0000*/  LDC R1, c[0x0][0x28] ;  /* 0x00000a00ff017b82 */ /* 0x000fe20000000800 */
[----:B------:R-:W0:Y:S07]  /*0010*/  S2R R44, SR_CTAID.Y ;  /* 0x00000000002c7919 */ /* 0x000e2e0000002600 */
[----:B------:R-:W0:Y:S01]  /*0020*/  LDC.64 R2, c[0x0][0x2f0] ;  /* 0x0000bc00ff027b82 */ /* 0x000e220000000a00 */
[----:B------:R-:W-:Y:S01]  /*0030*/  ULDC.64 UR4, c[0x0][0x2f0] ;  /* 0x0000bc0000047ab9 */ /* 0x000fe20000000a00 */
[----:B------:R-:W-:Y:S01]  /*0040*/  MOV R47, 0xffffffff ;  /* 0xffffffff002f7802 */ /* 0x000fe20000000f00 */
[----:B------:R-:W-:Y:S01]  /*0050*/  ULDC.64 UR6, c[0x0][0x208] ;  /* 0x0000820000067ab9 */ /* 0x000fe20000000a00 */
[----:B------:R-:W-:-:S04]  /*0060*/  ISETP.NE.U32.AND P0, PT, RZ, UR4, PT ;  /* 0x00000004ff007c0c */ /* 0x000fc8000bf05070 */
[----:B------:R-:W-:Y:S01]  /*0070*/  ISETP.NE.AND.EX P0, PT, RZ, UR5, PT, P0 ;  /* 0x00000005ff007c0c */ /* 0x000fe2000bf05300 */
[----:B0-----:R-:W-:-:S12]  /*0080*/  IMAD.WIDE R2, R44, 0x4, R2 ;  /* 0x000000042c027825 */ /* 0x001fd800078e0202 */
[----:B------:R-:W2:Y:S04]  /*0090*/  @P0 LDG.E R47, desc[UR6][R2.64] ;  /* 0x00000006022f0981 */ /* 0x000ea8000c1e1900 */
[----:B------:R-:W2:Y:S01]  /*00a0*/  @P0 LDG.E R80, desc[UR6][R2.64+0x4] ;  /* 0x0000040602500981 */ /* 0x000ea2000c1e1900 */
[----:B------:R-:W0:Y:S02]  /*00b0*/  S2R R79, SR_CTAID.X ;  /* 0x00000000004f7919 */ /* 0x000e240000002500 */
[----:B0-----:R-:W-:Y:S01]  /*00c0*/  SHF.L.U32 R79, R79, 0x6, RZ ;  /* 0x000000064f4f7819 */ /* 0x001fe200000006ff */
[----:B--2---:R-:W-:-:S06]  /*00d0*/  @P0 IMAD.IADD R80, R80, 0x1, -R47 ;  /* 0x0000000150500824 */ /* 0x004fcc00078e0a2f */
[----:B------:R-:W0:Y:S02]  /*00e0*/  @!P0 LDC R80, c[0x0][0x2c4] ;  /* 0x0000b100ff508b82 */ /* 0x000e240000000800 */
[----:B0-----:R-:W-:-:S13]  /*00f0*/  ISETP.GT.AND P1, PT, R80, R79, PT ;  /* 0x0000004f5000720c */ /* 0x001fda0003f24270 */
[----:B------:R-:W-:Y:S05]  /*0100*/  @!P1 EXIT ;  /* 0x000000000000994d */ /* 0x000fea0003800000 */
[----:B------:R-:W0:Y:S01]  /*0110*/  S2R R6, SR_TID.X ;  /* 0x0000000000067919 */ /* 0x000e220000002100 */
[----:B------:R-:W-:Y:S01]  /*0120*/  ISETP.NE.AND P2, PT, R47, -0x1, PT ;  /* 0xffffffff2f00780c */ /* 0x000fe20003f45270 */
[----:B------:R-:W1:Y:S01]  /*0130*/  LDC R75, c[0x0][0x490] ;  /* 0x00012400ff4b7b82 */ /* 0x000e620000000800 */
[----:B------:R-:W-:Y:S01]  /*0140*/  HFMA2.MMA R41, -RZ, RZ, 0, 0 ;  /* 0x00000000ff297435 */ /* 0x000fe200000001ff */
[----:B------:R-:W2:Y:S01]  /*0150*/  S2R R50, SR_TID.X ;  /* 0x0000000000327919 */ /* 0x000ea20000002100 */
[----:B------:R-:W-:Y:S02]  /*0160*/  SHF.R.S32.HI R51, RZ, 0x1f, R79 ;  /* 0x0000001fff337819 */ /* 0x000fe4000001144f */
[----:B------:R-:W-:Y:S02]  /*0170*/  CS2R R72, SRZ ;  /* 0x0000000000487805 */ /* 0x000fe4000001ff00 */
[----:B------:R-:W-:Y:S01]  /*0180*/  CS2R R70, SRZ ;  /* 0x0000000000467805 */ /* 0x000fe2000001ff00 */
[----:B------:R-:W3:Y:S01]  /*0190*/  S2R R74, SR_CTAID.Z ;  /* 0x00000000004a7919 */ /* 0x000ee20000002700 */
[----:B------:R-:W-:-:S02]  /*01a0*/  CS2R R68, SRZ ;  /* 0x0000000000447805 */ /* 0x000fc4000001ff00 */
[----:B------:R-:W-:Y:S02]  /*01b0*/  CS2R R66, SRZ ;  /* 0x0000000000427805 */ /* 0x000fe4000001ff00 */
[----:B------:R-:W-:Y:S02]  /*01c0*/  CS2R R64, SRZ ;  /* 0x0000000000407805 */ /* 0x000fe4000001ff00 */
[----:B------:R-:W-:Y:S02]  /*01d0*/  CS2R R62, SRZ ;  /* 0x00000000003e7805 */ /* 0x000fe4000001ff00 */
[----:B------:R-:W-:Y:S01]  /*01e0*/  CS2R R60, SRZ ;  /* 0x00000000003c7805 */ /* 0x000fe2000001ff00 */
[----:B------:R-:W4:Y:S01]  /*01f0*/  @P2 LDC.64 R4, c[0x0][0x448] ;  /* 0x00011200ff042b82 */ /* 0x000f220000000a00 */
        /* <DEDUP_REMOVED lines=15> */
[----:B-1----:R-:W-:Y:S02]  /*02f0*/  ISETP.GE.AND P1, PT, R75, 0x1, PT ;  /* 0x000000014b00780c */ /* 0x002fe40003f26270 */
[----:B0-----:R-:W-:-:S04]  /*0300*/  SHF.R.S32.HI R7, RZ, 0x1f, R6 ;  /* 0x0000001fff077819 */ /* 0x001fc80000011406 */
[CC--:B------:R-:W-:Y:S02]  /*0310*/  LEA.HI R0, R7.reuse, R6.reuse, RZ, 0x2 ;  /* 0x0000000607007211 */ /* 0x0c0fe400078f10ff */
[----:B------:R-:W-:Y:S01]  /*0320*/  LEA.HI R38, R7, R6, RZ, 0x3 ;  /* 0x0000000607267211 */ /* 0x000fe200078f18ff */
[C---:B----4-:R-:W-:Y:S01]  /*0330*/  @P2 IMAD.WIDE.U32 R82, R47.reuse, R4, RZ ;  /* 0x000000042f522225 */ /* 0x050fe200078e00ff */
[--C-:B------:R-:W-:Y:S02]  /*0340*/  SHF.R.S32.HI R76, RZ, 0x2, R0.reuse ;  /* 0x00000002ff4c7819 */ /* 0x100fe40000011400 */
[----:B------:R-:W-:Y:S01]  /*0350*/  SHF.R.S32.HI R3, RZ, 0x1f, R0 ;  /* 0x0000001fff037819 */ /* 0x000fe20000011400 */
[----:B------:R-:W-:Y:S01]  /*0360*/  @P2 IMAD R81, R47, R5, R83 ;  /* 0x000000052f512224 */ /* 0x000fe200078e0253 */
[----:B------:R-:W-:Y:S02]  /*0370*/  LOP3.LUT R78, R38, 0x1ffffff8, RZ, 0xc0, !PT ;  /* 0x1ffffff8264e7812 */ /* 0x000fe400078ec0ff */
[----:B------:R-:W-:-:S02]  /*0380*/  CS2R R4, SRZ ;  /* 0x0000000000047805 */ /* 0x000fc4000001ff00 */
[----:B------:R-:W-:Y:S02]  /*0390*/  LEA.HI R3, R3, R76, RZ, 0x3 ;  /* 0x0000004c03037211 */ /* 0x000fe400078f18ff */
[----:B------:R-:W-:Y:S01]  /*03a0*/  LOP3.LUT R77, R0, 0x3ffffffc, RZ, 0xc0, !PT ;  /* 0x3ffffffc004d7812 */ /* 0x000fe200078ec0ff */
[----:B------:R-:W-:Y:S01]  /*03b0*/  IMAD.IADD R78, R6, 0x1, -R78 ;  /* 0x00000001064e7824 */ /* 0x000fe200078e0a4e */
[----:B------:R-:W-:Y:S02]  /*03c0*/  LOP3.LUT R3, R3, 0xfffffff8, RZ, 0xc0, !PT ;  /* 0xfffffff803037812 */ /* 0x000fe400078ec0ff */
[CC--:B------:R-:W-:Y:S02]  /*03d0*/  LEA.HI R39, R7.reuse, R6.reuse, RZ, 0x5 ;  /* 0x0000000607277211 */ /* 0x0c0fe400078f28ff */
[----:B------:R-:W-:Y:S01]  /*03e0*/  LEA.HI R2, R7, R6, RZ, 0x6 ;  /* 0x0000000607027211 */ /* 0x000fe200078f30ff */
[----:B------:R-:W-:Y:S01]  /*03f0*/  IMAD.IADD R76, R76, 0x1, -R3 ;  /* 0x000000014c4c7824 */ /* 0x000fe200078e0a03 */
[----:B--2---:R-:W-:-:S02]  /*0400*/  SHF.R.S32.HI R3, RZ, 0x1f, R50 ;  /* 0x0000001fff037819 */ /* 0x004fc40000011432 */
[----:B------:R-:W-:Y:S02]  /*0410*/  IADD3 R77, -R77, R6, RZ ;  /* 0x000000064d4d7210 */ /* 0x000fe40007ffe1ff */
[----:B------:R-:W-:Y:S02]  /*0420*/  CS2R R6, SRZ ;  /* 0x0000000000067805 */ /* 0x000fe4000001ff00 */
[----:B------:R-:W-:Y:S02]  /*0430*/  LEA.HI R40, R3, R50, RZ, 0x5 ;  /* 0x0000003203287211 */ /* 0x000fe400078f28ff */
[----:B------:R-:W-:Y:S02]  /*0440*/  SHF.R.S32.HI R3, RZ, 0x5, R39 ;  /* 0x00000005ff037819 */ /* 0x000fe40000011427 */
[----:B------:R-:W-:Y:S02]  /*0450*/  SHF.R.S32.HI R2, RZ, 0x6, R2 ;  /* 0x00000006ff027819 */ /* 0x000fe40000011402 */
[----:B------:R-:W-:-:S02]  /*0460*/  SHF.R.S32.HI R0, RZ, 0x3, R38 ;  /* 0x00000003ff007819 */ /* 0x000fc40000011426 */
[----:B------:R-:W-:Y:S01]  /*0470*/  SHF.R.S32.HI R48, RZ, 0x5, R40 ;  /* 0x00000005ff307819 */ /* 0x000fe20000011428 */
[----:B---3--:R-:W-:Y:S06]  /*0480*/  @P2 BRA `(.L_x_508) ;  /* 0x00000000001c2947 */ /* 0x008fec0003800000 */
[----:B------:R-:W0:Y:S01]  /*0490*/  LDC.64 R38, c[0x0][0x430] ;  /* 0x00010c00ff267b82 */ /* 0x000e220000000a00 */
[----:B------:R-:W-:Y:S01]  /*04a0*/  SHF.R.S32.HI R43, RZ, 0x1f, R44 ;  /* 0x0000001fff2b7819 */ /* 0x000fe2000001142c */
[----:B------:R-:W-:-:S04]  /*04b0*/  IMAD.MOV.U32 R47, RZ, RZ, -0x1 ;  /* 0xffffffffff2f7424 */ /* 0x000fc800078e00ff */
[-C--:B0-----:R-:W-:Y:S02]  /*04c0*/  IMAD R43, R43, R38.reuse, RZ ;  /* 0x000000262b2b7224 */ /* 0x081fe400078e02ff */
[----:B------:R-:W-:-:S04]  /*04d0*/  IMAD.WIDE.U32 R82, R44, R38, RZ ;  /* 0x000000262c527225 */ /* 0x000fc800078e00ff */
[----:B------:R-:W-:-:S05]  /*04e0*/  IMAD R39, R44, R39, R43 ;  /* 0x000000272c277224 */ /* 0x000fca00078e022b */
[----:B------:R-:W-:-:S07]  /*04f0*/  IADD3 R81, R83, R39, RZ ;  /* 0x0000002753517210 */ /* 0x000fce0007ffe0ff */
.L_x_508:
[----:B------:R-:W-:Y:S05]  /*0500*/  @!P1 BRA `(.L_x_509) ;  /* 0x0000000c00349947 */ /* 0x000fea0003800000 */
[----:B------:R-:W0:Y:S01]  /*0510*/  LDC R45, c[0x0][0x2d4] ;  /* 0x0000b500ff2d7b82 */ /* 0x000e220000000800 */
[----:B------:R-:W-:Y:S01]  /*0520*/  IMAD.WIDE R38, R44, 0x80, RZ ;  /* 0x000000802c267825 */ /* 0x000fe200078e02ff */
[----:B------:R-:W-:Y:S01]  /*0530*/  LOP3.LUT R55, R40, 0xffffffe0, RZ, 0xc0, !PT ;  /* 0xffffffe028377812 */ /* 0x000fe200078ec0ff */
[----:B------:R-:W-:Y:S01]  /*0540*/  ULDC.64 UR10, c[0x0][0x488] ;  /* 0x00012200000a7ab9 */ /* 0x000fe20000000a00 */
[----:B------:R-:W-:Y:S01]  /*0550*/  UMOV UR4, URZ ;  /* 0x0000003f00047c82 */ /* 0x000fe20008000000 */
[----:B------:R-:W-:Y:S01]  /*0560*/  USHF.L.U64.HI UR5, UR10, 0x2, UR11 ;  /* 0x000000020a057899 */ /* 0x000fe2000801020b */
[----:B------:R-:W-:Y:S01]  /*0570*/  SEL R38, R38, RZ, P0 ;  /* 0x000000ff26267207 */ /* 0x000fe20000000000 */
[----:B------:R-:W-:Y:S01]  /*0580*/  ULDC.64 UR8, c[0x0][0x400] ;  /* 0x0001000000087ab9 */ /* 0x000fe20000000a00 */
[----:B------:R-:W1:Y:S01]  /*0590*/  LDC R52, c[0x0][0x270] ;  /* 0x00009c00ff347b82 */ /* 0x000e620000000800 */
[----:B------:R-:W-:Y:S02]  /*05a0*/  SEL R46, R39, RZ, P0 ;  /* 0x000000ff272e7207 */ /* 0x000fe40000000000 */
[----:B------:R-:W-:-:S02]  /*05b0*/  IADD3 R49, P0, R79, R38, RZ ;  /* 0x000000264f317210 */ /* 0x000fc40007f1e0ff */
[----:B------:R-:W-:Y:S02]  /*05c0*/  IADD3 R55, -R55, R50, RZ ;  /* 0x0000003237377210 */ /* 0x000fe40007ffe1ff */
[----:B------:R-:W-:Y:S01]  /*05d0*/  IADD3.X R51, R51, R46, RZ, P0, !PT ;  /* 0x0000002e33337210 */ /* 0x000fe200007fe4ff */
[----:B------:R-:W2:Y:S01]  /*05e0*/  LDC R53, c[0x0][0x2dc] ;  /* 0x0000b700ff357b82 */ /* 0x000ea20000000800 */
[----:B0-----:R-:W-:Y:S01]  /*05f0*/  IMAD.WIDE R44, R44, R45, RZ ;  /* 0x0000002d2c2c7225 */ /* 0x001fe200078e02ff */
[----:B-1----:R-:W-:-:S03]  /*0600*/  SHF.R.S32.HI R38, RZ, 0x1f, R52 ;  /* 0x0000001fff267819 */ /* 0x002fc60000011434 */
[-C--:B------:R-:W-:Y:S02]  /*0610*/  IMAD R45, R45, R52.reuse, RZ ;  /* 0x000000342d2d7224 */ /* 0x080fe400078e02ff */
[----:B------:R-:W-:Y:S02]  /*0620*/  IMAD R46, R51, R52, RZ ;  /* 0x00000034332e7224 */ /* 0x000fe400078e02ff */
[C---:B------:R-:W-:Y:S02]  /*0630*/  IMAD R57, R44.reuse, R38, R45 ;  /* 0x000000262c397224 */ /* 0x040fe400078e022d */
[----:B------:R-:W-:-:S04]  /*0640*/  IMAD.WIDE.U32 R44, R44, R52, RZ ;  /* 0x000000342c2c7225 */ /* 0x000fc800078e00ff */
[----:B--2---:R-:W-:-:S04]  /*0650*/  IMAD.WIDE R42, R52, R53, RZ ;  /* 0x00000035342a7225 */ /* 0x004fc800078e02ff */
[----:B------:R-:W-:Y:S02]  /*0660*/  IMAD R39, R43, R47, RZ ;  /* 0x0000002f2b277224 */ /* 0x000fe400078e02ff */
[----:B------:R-:W-:Y:S02]  /*0670*/  IMAD R73, R38, R49, R46 ;  /* 0x0000003126497224 */ /* 0x000fe400078e022e */
[----:B------:R-:W-:Y:S02]  /*0680*/  IMAD R59, R42, R41, R39 ;  /* 0x000000292a3b7224 */ /* 0x000fe400078e0227 */
[----:B------:R-:W-:Y:S01]  /*0690*/  IMAD.IADD R54, R45, 0x1, R57 ;  /* 0x000000012d367824 */ /* 0x000fe200078e0239 */
[----:B------:R-:W-:Y:S01]  /*06a0*/  SHF.R.S32.HI R57, RZ, 0x1f, R53 ;  /* 0x0000001fff397819 */ /* 0x000fe20000011435 */
[----:B------:R-:W-:-:S04]  /*06b0*/  IMAD.WIDE.U32 R38, R49, R52, RZ ;  /* 0x0000003431267225 */ /* 0x000fc800078e00ff */
[----:B------:R-:W-:Y:S01]  /*06c0*/  IMAD R45, R54, R53, RZ ;  /* 0x00000035362d7224 */ /* 0x000fe200078e02ff */
[----:B------:R-:W-:Y:S01]  /*06d0*/  IADD3 R54, R39, R73, RZ ;  /* 0x0000004927367210 */ /* 0x000fe20007ffe0ff */
[----:B------:R-:W-:Y:S01]  /*06e0*/  IMAD.WIDE.U32 R46, R42, R47, RZ ;  /* 0x0000002f2a2e7225 */ /* 0x000fe200078e00ff */
[----:B------:R-:W-:-:S03]  /*06f0*/  MOV R73, RZ ;  /* 0x000000ff00497202 */ /* 0x000fc60000000f00 */
[----:B------:R-:W-:-:S04]  /*0700*/  IMAD.WIDE.U32 R40, R44, R53, RZ ;  /* 0x000000352c287225 */ /* 0x000fc800078e00ff */
[----:B------:R-:W-:Y:S01]  /*0710*/  IMAD.IADD R50, R47, 0x1, R59 ;  /* 0x000000012f327824 */ /* 0x000fe200078e023b */
[----:B------:R-:W-:Y:S01]  /*0720*/  SEL R47, R40, R46, !P2 ;  /* 0x0000002e282f7207 */ /* 0x000fe20005000000 */
[-C--:B------:R-:W-:Y:S02]  /*0730*/  IMAD R54, R54, R53.reuse, RZ ;  /* 0x0000003536367224 */ /* 0x080fe400078e02ff */
[----:B------:R-:W-:Y:S02]  /*0740*/  IMAD R39, R57, R44, R45 ;  /* 0x0000002c39277224 */ /* 0x000fe400078e022d */
[-C--:B------:R-:W-:Y:S02]  /*0750*/  IMAD R59, R74, R53.reuse, RZ ;  /* 0x000000354a3b7224 */ /* 0x080fe400078e02ff */
[----:B------:R-:W-:Y:S01]  /*0760*/  IMAD R83, R52, R53, RZ ;  /* 0x0000003534537224 */ /* 0x000fe200078e02ff */
[----:B------:R-:W-:Y:S01]  /*0770*/  @!P2 IADD3 R50, R41, R39, RZ ;  /* 0x000000272932a210 */ /* 0x000fe20007ffe0ff */
[----:B------:R-:W-:-:S03]  /*0780*/  IMAD.WIDE.U32 R44, R38, R53, RZ ;  /* 0x00000035262c7225 */ /* 0x000fc600078e00ff */
[----:B------:R-:W-:Y:S01]  /*0790*/  SHF.L.U64.HI R87, R47, 0x2, R50 ;  /* 0x000000022f577819 */ /* 0x000fe20000010232 */
[----:B------:R-:W-:Y:S01]  /*07a0*/  IMAD R53, R57, R38, R54 ;  /* 0x0000002639357224 */ /* 0x000fe200078e0236 */
[----:B------:R-:W-:Y:S01]  /*07b0*/  IADD3 R38, P0, R59, R47, RZ ;  /* 0x0000002f3b267210 */ /* 0x000fe20007f1e0ff */
[----:B------:R-:W-:Y:S01]  /*07c0*/  IMAD R57, R48, R83, R55 ;  /* 0x0000005330397224 */ /* 0x000fe200078e0237 */
[----:B------:R-:W-:Y:S01]  /*07d0*/  SHF.L.U32 R55, R83, 0x3, RZ ;  /* 0x0000000353377819 */ /* 0x000fe200000006ff */
[----:B------:R-:W-:Y:S01]  /*07e0*/  IMAD.IADD R41, R45, 0x1, R53 ;  /* 0x000000012d297824 */ /* 0x000fe200078e0235 */
[----:B------:R-:W-:Y:S01]  /*07f0*/  LEA.HI.X.SX32 R39, R59, R50, 0x1, P0 ;  /* 0x000000323b277211 */ /* 0x000fe200000f0eff */
[----:B------:R-:W-:Y:S01]  /*0800*/  IMAD R51, R51, R42, RZ ;  /* 0x0000002a33337224 */ /* 0x000fe200078e02ff */
[----:B------:R-:W-:Y:S02]  /*0810*/  IADD3 R54, R55, 0x20, R55 ;  /* 0x0000002037367810 */ /* 0x000fe40007ffe037 */
[----:B------:R-:W-:Y:S01]  /*0820*/  SHF.L.U32 R40, R44, 0x2, RZ ;  /* 0x000000022c287819 */ /* 0x000fe200000006ff */
[----:B------:R-:W-:Y:S01]  /*0830*/  IMAD.WIDE.U32 R38, R42, R49, R38 ;  /* 0x000000312a267225 */ /* 0x000fe200078e0026 */
[----:B------:R-:W-:-:S02]  /*0840*/  SHF.L.U64.HI R41, R44, 0x2, R41 ;  /* 0x000000022c297819 */ /* 0x000fc40000010229 */
[----:B------:R-:W-:Y:S01]  /*0850*/  IADD3 R48, R55, R54, RZ ;  /* 0x0000003637307210 */ /* 0x000fe20007ffe0ff */
[----:B------:R-:W-:Y:S01]  /*0860*/  IMAD R51, R43, R49, R51 ;  /* 0x000000312b337224 */ /* 0x000fe200078e0233 */
[----:B------:R-:W-:Y:S01]  /*0870*/  SHF.R.S32.HI R43, RZ, 0x1f, R57 ;  /* 0x0000001fff2b7819 */ /* 0x000fe20000011439 */
[--C-:B------:R-:W-:Y:S01]  /*0880*/  IMAD.WIDE R52, R55, 0x4, R40.reuse ;  /* 0x0000000437347825 */ /* 0x100fe200078e0228 */
[----:B------:R-:W-:Y:S02]  /*0890*/  IADD3 R45, P0, R57, R38, RZ ;  /* 0x00000026392d7210 */ /* 0x000fe40007f1e0ff */
[----:B------:R-:W-:Y:S01]  /*08a0*/  SHF.L.U32 R47, R47, 0x2, RZ ;  /* 0x000000022f2f7819 */ /* 0x000fe200000006ff */
[----:B------:R-:W-:Y:S01]  /*08b0*/  IMAD.WIDE R40, R59, 0x4, R40 ;  /* 0x000000043b287825 */ /* 0x000fe200078e0228 */
[----:B------:R-:W-:Y:S02]  /*08c0*/  IADD3.X R56, R43, R39, R51, P0, !PT ;  /* 0x000000272b387210 */ /* 0x000fe400007fe433 */
[----:B------:R-:W-:Y:S01]  /*08d0*/  SHF.L.U32 R50, R45, 0x2, RZ ;  /* 0x000000022d327819 */ /* 0x000fe200000006ff */
[----:B------:R-:W-:Y:S01]  /*08e0*/  IMAD.IADD R46, R55, 0x1, R48 ;  /* 0x00000001372e7824 */ /* 0x000fe200078e0230 */
[----:B------:R-:W-:Y:S01]  /*08f0*/  SHF.L.U64.HI R51, R45, 0x2, R56 ;  /* 0x000000022d337819 */ /* 0x000fe20000010238 */
[----:B------:R-:W-:-:S03]  /*0900*/  IMAD.WIDE R38, R57, 0x4, R40 ;  /* 0x0000000439267825 */ /* 0x000fc600078e0228 */
[----:B------:R-:W-:Y:S01]  /*0910*/  IADD3 R44, R55, R46, RZ ;  /* 0x0000002e372c7210 */ /* 0x000fe20007ffe0ff */
[----:B------:R-:W-:Y:S01]  /*0920*/  IMAD.WIDE R52, R59, 0x4, R52 ;  /* 0x000000043b347825 */ /* 0x000fe200078e0234 */
[----:B------:R-:W-:-:S03]  /*0930*/  IADD3 R84, P0, R38, R47, RZ ;  /* 0x0000002f26547210 */ /* 0x000fc60007f1e0ff */
[----:B------:R-:W-:Y:S02]  /*0940*/  IMAD.IADD R42, R55, 0x1, R44 ;  /* 0x00000001372a7824 */ /* 0x000fe400078e022c */
[----:B------:R-:W-:-:S03]  /*0950*/  IMAD.WIDE R52, R57, 0x4, R52 ;  /* 0x0000000439347825 */ /* 0x000fc600078e0234 */
[----:B------:R-:W-:Y:S01]  /*0960*/  IADD3 R41, R55, R42, RZ ;  /* 0x0000002a37297210 */ /* 0x000fe20007ffe0ff */
[----:B------:R-:W-:Y:S01]  /*0970*/  IMAD.X R85, R39, 0x1, R87, P0 ;  /* 0x0000000127557824 */ /* 0x000fe200000e0657 */
[----:B------:R-:W-:Y:S01]  /*0980*/  IADD3 R86, P0, R52, R47, RZ ;  /* 0x0000002f34567210 */ /* 0x000fe20007f1e0ff */
[----:B------:R-:W-:-:S03]  /*0990*/  IMAD.WIDE R38, R83, 0x20, R50 ;  /* 0x0000002053267825 */ /* 0x000fc600078e0232 */
[----:B------:R-:W-:Y:S01]  /*09a0*/  IADD3.X R87, R53, R87, RZ, P0, !PT ;  /* 0x0000005735577210 */ /* 0x000fe200007fe4ff */
[----:B------:R-:W-:-:S04]  /*09b0*/  IMAD.WIDE R40, R41, 0x4, R50 ;  /* 0x0000000429287825 */ /* 0x000fc800078e0232 */
[----:B------:R-:W-:-:S04]  /*09c0*/  IMAD.WIDE R42, R42, 0x4, R50 ;  /* 0x000000042a2a7825 */ /* 0x000fc800078e0232 */
[----:B------:R-:W-:-:S04]  /*09d0*/  IMAD.WIDE R44, R44, 0x4, R50 ;  /* 0x000000042c2c7825 */ /* 0x000fc800078e0232 */
[----:B------:R-:W-:-:S04]  /*09e0*/  IMAD.WIDE R46, R46, 0x4, R50 ;  /* 0x000000042e2e7825 */ /* 0x000fc800078e0232 */
[----:B------:R-:W-:-:S04]  /*09f0*/  IMAD.WIDE R48, R48, 0x4, R50 ;  /* 0x0000000430307825 */ /* 0x000fc800078e0232 */
[----:B------:R-:W-:-:S04]  /*0a00*/  IMAD.WIDE R50, R54, 0x4, R50 ;  /* 0x0000000436327825 */ /* 0x000fc800078e0232 */
[----:B------:R-:W-:-:S07]  /*0a10*/  IMAD.WIDE R38, R55, 0x4, R38 ;  /* 0x0000000437267825 */ /* 0x000fce00078e0226 */
.L_x_510:
[----:B------:R-:W-:-:S04]  /*0a20*/  IADD3 R52, P0, R38, UR8, RZ ;  /* 0x0000000826347c10 */ /* 0x000fc8000ff1e0ff */
[----:B------:R-:W-:-:S03]  /*0a30*/  IADD3.X R53, R39, UR9, RZ, P0, !PT ;  /* 0x0000000927357c10 */ /* 0x000fc600087fe4ff */
[----:B------:R-:W-:-:S03]  /*0a40*/  IMAD.WIDE R54, R83, 0x20, R52 ;  /* 0x0000002053367825 */ /* 0x000fc600078e0234 */
[----:B------:R-:W2:Y:S04]  /*0a50*/  LDG.E R53, desc[UR6][R52.64] ;  /* 0x0000000634357981 */ /* 0x000ea8000c1e1900 */
[----:B------:R0:W3:Y:S01]  /*0a60*/  LDG.E R92, desc[UR6][R54.64] ;  /* 0x00000006365c7981 */ /* 0x0000e2000c1e1900 */
[----:B------:R-:W-:-:S05]  /*0a70*/  IMAD.WIDE R90, R83, 0x20, R54 ;  /* 0x00000020535a7825 */ /* 0x000fca00078e0236 */
[----:B------:R-:W4:Y:S01]  /*0a80*/  LDG.E R93, desc[UR6][R90.64] ;  /* 0x000000065a5d7981 */ /* 0x000f22000c1e1900 */
[----:B------:R-:W-:Y:S01]  /*0a90*/  IMAD.WIDE R56, R83, 0x20, R90 ;  /* 0x0000002053387825 */ /* 0x000fe200078e025a */
[----:B0-----:R-:W-:-:S03]  /*0aa0*/  IADD3 R54, P0, R84, UR8, RZ ;  /* 0x0000000854367c10 */ /* 0x001fc6000ff1e0ff */
[----:B------:R-:W-:Y:S01]  /*0ab0*/  IMAD.WIDE R58, R83, 0x20, R56 ;  /* 0x00000020533a7825 */ /* 0x000fe200078e0238 */
[----:B------:R-:W-:Y:S01]  /*0ac0*/  IADD3.X R55, R85, UR9, RZ, P0, !PT ;  /* 0x0000000955377c10 */ /* 0x000fe200087fe4ff */
[----:B------:R-:W5:Y:S02]  /*0ad0*/  LDG.E R56, desc[UR6][R56.64] ;  /* 0x0000000638387981 */ /* 0x000f64000c1e1900 */
[----:B------:R-:W-:Y:S02]  /*0ae0*/  IMAD.WIDE R88, R83, 0x20, R58 ;  /* 0x0000002053587825 */ /* 0x000fe400078e023a */
[----:B------:R-:W5:Y:S02]  /*0af0*/  LDG.E R90, desc[UR6][R54.64+0x100] ;  /* 0x00010006365a7981 */ /* 0x000f64000c1e1900 */
[----:B---3--:R-:W-:Y:S02]  /*0b00*/  FADD.FTZ R7, R92, R7 ;  /* 0x000000075c077221 */ /* 0x008fe40000010000 */
[----:B------:R-:W3:Y:S04]  /*0b10*/  LDG.E R57, desc[UR6][R58.64] ;  /* 0x000000063a397981 */ /* 0x000ee8000c1e1900 */
[----:B------:R-:W3:Y:S01]  /*0b20*/  LDG.E R88, desc[UR6][R88.64] ;  /* 0x0000000658587981 */ /* 0x000ee2000c1e1900 */
[----:B--2---:R-:W-:Y:S01]  /*0b30*/  FADD.FTZ R6, R53, R6 ;  /* 0x0000000635067221 */ /* 0x004fe20000010000 */
[----:B----4-:R-:W-:-:S02]  /*0b40*/  FADD.FTZ R8, R93, R8 ;  /* 0x000000085d087221 */ /* 0x010fc40000010000 */
[----:B------:R-:W2:Y:S01]  /*0b50*/  LDG.E R92, desc[UR6][R54.64+0x80] ;  /* 0x00008006365c7981 */ /* 0x000ea2000c1e1900 */
[----:B------:R-:W-:-:S03]  /*0b60*/  IADD3 R52, P0, R86, UR8, RZ ;  /* 0x0000000856347c10 */ /* 0x000fc6000ff1e0ff */
[----:B------:R-:W4:Y:S01]  /*0b70*/  LDG.E R93, desc[UR6][R54.64+0x180] ;  /* 0x00018006365d7981 */ /* 0x000f22000c1e1900 */
[----:B------:R-:W-:-:S03]  /*0b80*/  IADD3.X R53, R87, UR9, RZ, P0, !PT ;  /* 0x0000000957357c10 */ /* 0x000fc600087fe4ff */
[----:B------:R-:W4:Y:S04]  /*0b90*/  LDG.E R89, desc[UR6][R54.64] ;  /* 0x0000000636597981 */ /* 0x000f28000c1e1900 */
[----:B------:R-:W4:Y:S04]  /*0ba0*/  LDG.E R91, desc[UR6][R54.64+0x200] ;  /* 0x00020006365b7981 */ /* 0x000f28000c1e1900 */
[----:B------:R0:W4:Y:S01]  /*0bb0*/  LDG.E R59, desc[UR6][R54.64+0x280] ;  /* 0x00028006363b7981 */ /* 0x000122000c1e1900 */
[----:B-----5:R-:W-:Y:S01]  /*0bc0*/  FADD.FTZ R9, R56, R9 ;  /* 0x0000000938097221 */ /* 0x020fe20000010000 */
[----:B------:R-:W-:-:S02]  /*0bd0*/  FADD.FTZ R20, R90, R20 ;  /* 0x000000145a147221 */ /* 0x000fc40000010000 */
[----:B------:R-:W5:Y:S04]  /*0be0*/  LDG.E R56, desc[UR6][R52.64] ;  /* 0x0000000634387981 */ /* 0x000f68000c1e1900 */
[----:B------:R-:W5:Y:S01]  /*0bf0*/  LDG.E R58, desc[UR6][R52.64+0x80] ;  /* 0x00008006343a7981 */ /* 0x000f62000c1e1900 */
[----:B0-----:R-:W-:-:S03]  /*0c00*/  IADD3 R54, P0, R50, UR8, RZ ;  /* 0x0000000832367c10 */ /* 0x001fc6000ff1e0ff */
[----:B------:R-:W5:Y:S01]  /*0c10*/  LDG.E R90, desc[UR6][R52.64+0x200] ;  /* 0x00020006345a7981 */ /* 0x000f62000c1e1900 */
[----:B------:R-:W-:Y:S01]  /*0c20*/  IADD3.X R55, R51, UR9, RZ, P0, !PT ;  /* 0x0000000933377c10 */ /* 0x000fe200087fe4ff */
[----:B---3--:R-:W-:Y:S02]  /*0c30*/  FADD.FTZ R10, R57, R10 ;  /* 0x0000000a390a7221 */ /* 0x008fe40000010000 */
[----:B------:R-:W3:Y:S01]  /*0c40*/  LDG.E R57, desc[UR6][R52.64+0x280] ;  /* 0x0002800634397981 */ /* 0x000ee2000c1e1900 */
[----:B------:R-:W-:-:S03]  /*0c50*/  FADD.FTZ R11, R88, R11 ;  /* 0x0000000b580b7221 */ /* 0x000fc60000010000 */
[----:B------:R-:W3:Y:S01]  /*0c60*/  LDG.E R88, desc[UR6][R52.64+0x100] ;  /* 0x0001000634587981 */ /* 0x000ee2000c1e1900 */
[----:B--2---:R-:W-:-:S03]  /*0c70*/  FADD.FTZ R12, R92, R12 ;  /* 0x0000000c5c0c7221 */ /* 0x004fc60000010000 */
[----:B------:R0:W2:Y:S04]  /*0c80*/  LDG.E R92, desc[UR6][R52.64+0x180] ;  /* 0x00018006345c7981 */ /* 0x0000a8000c1e1900 */
[----:B------:R-:W2:Y:S01]  /*0c90*/  LDG.E R53, desc[UR6][R54.64] ;  /* 0x0000000636357981 */ /* 0x000ea2000c1e1900 */
[----:B0-----:R-:W-:Y:S01]  /*0ca0*/  IADD3 R52, P0, R48, UR8, RZ ;  /* 0x0000000830347c10 */ /* 0x001fe2000ff1e0ff */
[----:B----4-:R-:W-:Y:S01]  /*0cb0*/  FADD.FTZ R4, R89, R4 ;  /* 0x0000000459047221 */ /* 0x010fe20000010000 */
[----:B------:R-:W-:Y:S01]  /*0cc0*/  FADD.FTZ R28, R93, R28 ;  /* 0x0000001c5d1c7221 */ /* 0x000fe20000010000 */
[----:B------:R-:W-:Y:S01]  /*0cd0*/  FADD.FTZ R36, R91, R36 ;  /* 0x000000245b247221 */ /* 0x000fe20000010000 */
[----:B------:R-:W-:Y:S01]  /*0ce0*/  FADD.FTZ R66, R59, R66 ;  /* 0x000000423b427221 */ /* 0x000fe20000010000 */
[----:B------:R-:W4:Y:S04]  /*0cf0*/  LDG.E R91, desc[UR6][R54.64+0x80] ;  /* 0x00008006365b7981 */ /* 0x000f28000c1e1900 */
[----:B------:R-:W4:Y:S04]  /*0d00*/  LDG.E R89, desc[UR6][R54.64+0x100] ;  /* 0x0001000636597981 */ /* 0x000f28000c1e1900 */
[----:B------:R-:W4:Y:S04]  /*0d10*/  LDG.E R59, desc[UR6][R54.64+0x180] ;  /* 0x00018006363b7981 */ /* 0x000f28000c1e1900 */
[----:B------:R0:W4:Y:S01]  /*0d20*/  LDG.E R93, desc[UR6][R54.64+0x200] ;  /* 0x00020006365d7981 */ /* 0x000122000c1e1900 */
[----:B-----5:R-:W-:Y:S01]  /*0d30*/  FADD.FTZ R5, R56, R5 ;  /* 0x0000000538057221 */ /* 0x020fe20000010000 */
[----:B------:R-:W-:Y:S01]  /*0d40*/  FADD.FTZ R13, R58, R13 ;  /* 0x0000000d3a0d7221 */ /* 0x000fe20000010000 */
[----:B------:R-:W-:Y:S01]  /*0d50*/  FADD.FTZ R37, R90, R37 ;  /* 0x000000255a257221 */ /* 0x000fe20000010000 */
[----:B---3--:R-:W-:Y:S01]  /*0d60*/  FADD.FTZ R21, R88, R21 ;  /* 0x0000001558157221 */ /* 0x008fe20000010000 */
[----:B--2---:R-:W-:Y:S01]  /*0d70*/  FADD.FTZ R29, R92, R29 ;  /* 0x0000001d5c1d7221 */ /* 0x004fe20000010000 */
[----:B------:R-:W-:Y:S01]  /*0d80*/  FADD.FTZ R14, R53, R14 ;  /* 0x0000000e350e7221 */ /* 0x000fe20000010000 */
[----:B------:R-:W-:-:S02]  /*0d90*/  IADD3.X R53, R49, UR9, RZ, P0, !PT ;  /* 0x0000000931357c10 */ /* 0x000fc400087fe4ff */
[----:B0-----:R-:W-:-:S03]  /*0da0*/  IADD3 R54, P0, R46, UR8, RZ ;  /* 0x000000082e367c10 */ /* 0x001fc6000ff1e0ff */
[----:B------:R-:W2:Y:S01]  /*0db0*/  LDG.E R90, desc[UR6][R52.64] ;  /* 0x00000006345a7981 */ /* 0x000ea2000c1e1900 */
[----:B------:R-:W-:-:S03]  /*0dc0*/  IADD3.X R55, R47, UR9, RZ, P0, !PT ;  /* 0x000000092f377c10 */ /* 0x000fc600087fe4ff */
[----:B------:R-:W3:Y:S04]  /*0dd0*/  LDG.E R56, desc[UR6][R52.64+0x80] ;  /* 0x0000800634387981 */ /* 0x000ee8000c1e1900 */
[----:B------:R-:W5:Y:S04]  /*0de0*/  LDG.E R88, desc[UR6][R52.64+0x100] ;  /* 0x0001000634587981 */ /* 0x000f68000c1e1900 */
[----:B------:R-:W5:Y:S04]  /*0df0*/  LDG.E R58, desc[UR6][R52.64+0x180] ;  /* 0x00018006343a7981 */ /* 0x000f68000c1e1900 */
[----:B------:R0:W5:Y:S04]  /*0e00*/  LDG.E R92, desc[UR6][R52.64+0x200] ;  /* 0x00020006345c7981 */ /* 0x000168000c1e1900 */
[----:B------:R-:W5:Y:S01]  /*0e10*/  LDG.E R53, desc[UR6][R54.64] ;  /* 0x0000000636357981 */ /* 0x000f62000c1e1900 */
[----:B0-----:R-:W-:Y:S01]  /*0e20*/  IADD3 R52, P0, R44, UR8, RZ ;  /* 0x000000082c347c10 */ /* 0x001fe2000ff1e0ff */
[----:B------:R-:W-:Y:S01]  /*0e30*/  FADD.FTZ R67, R57, R67 ;  /* 0x0000004339437221 */ /* 0x000fe20000010000 */
[----:B----4-:R-:W-:Y:S01]  /*0e40*/  FADD.FTZ R22, R91, R22 ;  /* 0x000000165b167221 */ /* 0x010fe20000010000 */
[----:B------:R-:W-:Y:S01]  /*0e50*/  FADD.FTZ R30, R89, R30 ;  /* 0x0000001e591e7221 */ /* 0x000fe20000010000 */
[----:B------:R-:W-:Y:S01]  /*0e60*/  FADD.FTZ R60, R59, R60 ;  /* 0x0000003c3b3c7221 */ /* 0x000fe20000010000 */
[----:B------:R-:W4:Y:S04]  /*0e70*/  LDG.E R89, desc[UR6][R54.64+0x80] ;  /* 0x0000800636597981 */ /* 0x000f28000c1e1900 */
[----:B------:R-:W4:Y:S04]  /*0e80*/  LDG.E R59, desc[UR6][R54.64+0x100] ;  /* 0x00010006363b7981 */ /* 0x000f28000c1e1900 */
[----:B------:R-:W4:Y:S04]  /*0e90*/  LDG.E R57, desc[UR6][R54.64+0x180] ;  /* 0x0001800636397981 */ /* 0x000f28000c1e1900 */
[----:B------:R0:W4:Y:S01]  /*0ea0*/  LDG.E R91, desc[UR6][R54.64+0x200] ;  /* 0x00020006365b7981 */ /* 0x000122000c1e1900 */
[----:B--2---:R-:W-:Y:S01]  /*0eb0*/  FADD.FTZ R15, R90, R15 ;  /* 0x0000000f5a0f7221 */ /* 0x004fe20000010000 */
[----:B---3--:R-:W-:Y:S01]  /*0ec0*/  FADD.FTZ R23, R56, R23 ;  /* 0x0000001738177221 */ /* 0x008fe20000010000 */
[----:B-----5:R-:W-:Y:S01]  /*0ed0*/  FADD.FTZ R31, R88, R31 ;  /* 0x0000001f581f7221 */ /* 0x020fe20000010000 */
[----:B------:R-:W-:Y:S01]  /*0ee0*/  FADD.FTZ R61, R58, R61 ;  /* 0x0000003d3a3d7221 */ /* 0x000fe20000010000 */
[----:B------:R-:W-:Y:S01]  /*0ef0*/  FADD.FTZ R16, R53, R16 ;  /* 0x0000001035107221 */ /* 0x000fe20000010000 */
[----:B------:R-:W-:-:S05]  /*0f00*/  IADD3.X R53, R45, UR9, RZ, P0, !PT ;  /* 0x000000092d357c10 */ /* 0x000fca00087fe4ff */
[----:B------:R-:W2:Y:S04]  /*0f10*/  LDG.E R88, desc[UR6][R52.64+0x80] ;  /* 0x0000800634587981 */ /* 0x000ea8000c1e1900 */
[----:B------:R-:W3:Y:S04]  /*0f20*/  LDG.E R58, desc[UR6][R52.64+0x100] ;  /* 0x00010006343a7981 */ /* 0x000ee8000c1e1900 */
[----:B------:R-:W5:Y:S04]  /*0f30*/  LDG.E R56, desc[UR6][R52.64+0x180] ;  /* 0x0001800634387981 */ /* 0x000f68000c1e1900 */
[----:B------:R-:W5:Y:S01]  /*0f40*/  LDG.E R90, desc[UR6][R52.64+0x200] ;  /* 0x00020006345a7981 */ /* 0x000f62000c1e1900 */
[----:B0-----:R-:W-:Y:S01]  /*0f50*/  IADD3 R54, P0, R42, UR8, RZ ;  /* 0x000000082a367c10 */ /* 0x001fe2000ff1e0ff */
[----:B------:R-:W-:-:S02]  /*0f60*/  FADD.FTZ R69, R92, R69 ;  /* 0x000000455c457221 */ /* 0x000fc40000010000 */
[----:B------:R0:W5:Y:S01]  /*0f70*/  LDG.E R92, desc[UR6][R52.64] ;  /* 0x00000006345c7981 */ /* 0x000162000c1e1900 */
[----:B------:R-:W-:Y:S01]  /*0f80*/  IADD3.X R55, R43, UR9, RZ, P0, !PT ;  /* 0x000000092b377c10 */ /* 0x000fe200087fe4ff */
[----:B------:R-:W-:Y:S01]  /*0f90*/  FADD.FTZ R68, R93, R68 ;  /* 0x000000445d447221 */ /* 0x000fe20000010000 */
[----:B----4-:R-:W-:Y:S01]  /*0fa0*/  FADD.FTZ R24, R89, R24 ;  /* 0x0000001859187221 */ /* 0x010fe20000010000 */
[----:B------:R-:W-:Y:S01]  /*0fb0*/  FADD.FTZ R32, R59, R32 ;  /* 0x000000203b207221 */ /* 0x000fe20000010000 */
[----:B------:R-:W-:Y:S01]  /*0fc0*/  FADD.FTZ R62, R57, R62 ;  /* 0x0000003e393e7221 */ /* 0x000fe20000010000 */
[----:B------:R-:W-:Y:S01]  /*0fd0*/  FADD.FTZ R70, R91, R70 ;  /* 0x000000465b467221 */ /* 0x000fe20000010000 */
[----:B------:R-:W4:Y:S01]  /*0fe0*/  LDG.E R93, desc[UR6][R54.64] ;  /* 0x00000006365d7981 */ /* 0x000f22000c1e1900 */
[----:B0-----:R-:W-:-:S03]  /*0ff0*/  IADD3 R52, P0, R40, UR8, RZ ;  /* 0x0000000828347c10 */ /* 0x001fc6000ff1e0ff */
[----:B------:R-:W4:Y:S01]  /*1000*/  LDG.E R57, desc[UR6][R54.64+0x80] ;  /* 0x0000800636397981 */ /* 0x000f22000c1e1900 */
[----:B------:R-:W-:-:S03]  /*1010*/  IADD3.X R53, R41, UR9, RZ, P0, !PT ;  /* 0x0000000929357c10 */ /* 0x000fc600087fe4ff */
[----:B------:R-:W4:Y:S04]  /*1020*/  LDG.E R89, desc[UR6][R54.64+0x100] ;  /* 0x0001000636597981 */ /* 0x000f28000c1e1900 */
[----:B------:R-:W4:Y:S04]  /*1030*/  LDG.E R59, desc[UR6][R54.64+0x180] ;  /* 0x00018006363b7981 */ /* 0x000f28000c1e1900 */
[----:B------:R-:W4:Y:S04]  /*1040*/  LDG.E R91, desc[UR6][R54.64+0x200] ;  /* 0x00020006365b7981 */ /* 0x000f28000c1e1900 */
[----:B------:R-:W4:Y:S01]  /*1050*/  LDG.E R54, desc[UR6][R52.64+0x180] ;  /* 0x0001800634367981 */ /* 0x000f22000c1e1900 */
[----:B--2---:R-:W-:-:S03]  /*1060*/  FADD.FTZ R25, R88, R25 ;  /* 0x0000001958197221 */ /* 0x004fc60000010000 */
[----:B------:R-:W2:Y:S01]  /*1070*/  LDG.E R88, desc[UR6][R52.64+0x100] ;  /* 0x0001000634587981 */ /* 0x000ea2000c1e1900 */
[----:B---3--:R-:W-:-:S03]  /*1080*/  FADD.FTZ R33, R58, R33 ;  /* 0x000000213a217221 */ /* 0x008fc60000010000 */
[----:B------:R-:W3:Y:S01]  /*1090*/  LDG.E R58, desc[UR6][R52.64+0x80] ;  /* 0x00008006343a7981 */ /* 0x000ee2000c1e1900 */
[----:B-----5:R-:W-:-:S03]  /*10a0*/  FADD.FTZ R63, R56, R63 ;  /* 0x0000003f383f7221 */ /* 0x020fc60000010000 */
[----:B------:R-:W5:Y:S01]  /*10b0*/  LDG.E R56, desc[UR6][R52.64] ;  /* 0x0000000634387981 */ /* 0x000f62000c1e1900 */
[----:B------:R-:W-:-:S03]  /*10c0*/  FADD.FTZ R71, R90, R71 ;  /* 0x000000475a477221 */ /* 0x000fc60000010000 */
[----:B------:R-:W5:Y:S01]  /*10d0*/  LDG.E R90, desc[UR6][R52.64+0x200] ;  /* 0x00020006345a7981 */ /* 0x000f62000c1e1900 */
[----:B------:R-:W-:-:S06]  /*10e0*/  UIADD3 UR4, UR4, 0x1, URZ ;  /* 0x0000000104047890 */ /* 0x000fcc000fffe03f */
[----:B------:R-:W-:Y:S01]  /*10f0*/  ISETP.LE.AND P0, PT, R75, UR4, PT ;  /* 0x000000044b007c0c */ /* 0x000fe2000bf03270 */
[----:B------:R-:W-:Y:S01]  /*1100*/  ULEA UR8, UP0, UR10, UR8, 0x2 ;  /* 0x000000080a087291 */ /* 0x000fe2000f80103f */
[----:B------:R-:W-:-:S03]  /*1110*/  FADD.FTZ R17, R92, R17 ;  /* 0x000000115c117221 */ /* 0x000fc60000010000 */
[----:B------:R-:W-:Y:S01]  /*1120*/  UIADD3.X UR9, UR9, UR5, URZ, UP0, !UPT ;  /* 0x0000000509097290 */ /* 0x000fe200087fe43f */
[----:B----4-:R-:W-:Y:S01]  /*1130*/  FADD.FTZ R18, R93, R18 ;  /* 0x000000125d127221 */ /* 0x010fe20000010000 */
[----:B------:R-:W-:Y:S01]  /*1140*/  FADD.FTZ R26, R57, R26 ;  /* 0x0000001a391a7221 */ /* 0x000fe20000010000 */
[----:B------:R-:W-:Y:S01]  /*1150*/  FADD.FTZ R34, R89, R34 ;  /* 0x0000002259227221 */ /* 0x000fe20000010000 */
[----:B------:R-:W-:Y:S01]  /*1160*/  FADD.FTZ R64, R59, R64 ;  /* 0x000000403b407221 */ /* 0x000fe20000010000 */
[----:B------:R-:W-:Y:S01]  /*1170*/  FADD.FTZ R72, R91, R72 ;  /* 0x000000485b487221 */ /* 0x000fe20000010000 */
[----:B------:R-:W-:Y:S01]  /*1180*/  FADD.FTZ R65, R54, R65 ;  /* 0x0000004136417221 */ /* 0x000fe20000010000 */
[----:B--2---:R-:W-:Y:S01]  /*1190*/  FADD.FTZ R35, R88, R35 ;  /* 0x0000002358237221 */ /* 0x004fe20000010000 */
[----:B---3--:R-:W-:Y:S01]  /*11a0*/  FADD.FTZ R27, R58, R27 ;  /* 0x0000001b3a1b7221 */ /* 0x008fe20000010000 */
[----:B-----5:R-:W-:Y:S01]  /*11b0*/  FADD.FTZ R19, R56, R19 ;  /* 0x0000001338137221 */ /* 0x020fe20000010000 */
[----:B------:R-:W-:Y:S01]  /*11c0*/  FADD.FTZ R73, R90, R73 ;  /* 0x000000495a497221 */ /* 0x000fe20000010000 */
[----:B------:R-:W-:Y:S06]  /*11d0*/  @!P0 BRA `(.L_x_510) ;  /* 0xfffffff800108947 */ /* 0x000fec000383ffff */
.L_x_509:
[----:B------:R-:W0:Y:S01]  /*11e0*/  S2UR UR5, SR_CgaCtaId ;  /* 0x00000000000579c3 */ /* 0x000e220000008800 */
[----:B------:R-:W-:Y:S01]  /*11f0*/  LEA.HI R41, R3, R3, RZ, 0x1 ;  /* 0x0000000303297211 */ /* 0x000fe200078f08ff */
[----:B------:R-:W-:Y:S01]  /*1200*/  IMAD.SHL.U32 R38, R0, 0x40, RZ ;  /* 0x0000004000267824 */ /* 0x000fe200078e00ff */
[----:B------:R-:W-:Y:S01]  /*1210*/  SHF.L.U32 R39, R76, 0x6, RZ ;  /* 0x000000064c277819 */ /* 0x000fe200000006ff */
[----:B------:R-:W-:Y:S01]  /*1220*/  ULDC UR8, c[0x0][0x390] ;  /* 0x0000e40000087ab9 */ /* 0x000fe20000000800 */
[----:B------:R-:W-:Y:S01]  /*1230*/  LOP3.LUT R42, R41, 0x1ffffe, RZ, 0xc0, !PT ;  /* 0x001ffffe292a7812 */ /* 0x000fe200078ec0ff */
[----:B------:R-:W-:Y:S01]  /*1240*/  FMUL.FTZ R4, R4, UR8 ;  /* 0x0000000804047c20 */ /* 0x000fe20008410000 */
[----:B------:R-:W-:Y:S01]  /*1250*/  LOP3.LUT R41, R38, 0x1c0, RZ, 0xc0, !PT ;  /* 0x000001c026297812 */ /* 0x000fe200078ec0ff */
[----:B------:R-:W-:Y:S01]  /*1260*/  IMAD.SHL.U32 R38, R78, 0x8, RZ ;  /* 0x000000084e267824 */ /* 0x000fe200078e00ff */
[----:B------:R-:W-:Y:S01]  /*1270*/  SHF.L.U32 R40, R2, 0x3, RZ ;  /* 0x0000000302287819 */ /* 0x000fe200000006ff */
[----:B------:R-:W-:Y:S01]  /*1280*/  FMUL.FTZ R5, R5, UR8 ;  /* 0x0000000805057c20 */ /* 0x000fe20008410000 */
[----:B------:R-:W-:Y:S01]  /*1290*/  LOP3.LUT R39, R39, 0x1c0, RZ, 0xc0, !PT ;  /* 0x000001c027277812 */ /* 0x000fe200078ec0ff */
[----:B------:R-:W-:Y:S01]  /*12a0*/  FMUL.FTZ R6, R6, UR8 ;  /* 0x0000000806067c20 */ /* 0x000fe20008410000 */
[----:B------:R-:W-:Y:S01]  /*12b0*/  IADD3 R42, R3, -R42, RZ ;  /* 0x8000002a032a7210 */ /* 0x000fe20007ffe0ff */
[----:B------:R-:W-:Y:S01]  /*12c0*/  FMUL.FTZ R7, R7, UR8 ;  /* 0x0000000807077c20 */ /* 0x000fe20008410000 */
[----:B------:R-:W-:Y:S01]  /*12d0*/  SHF.R.U32.HI R3, RZ, 0x3, R41 ;  /* 0x00000003ff037819 */ /* 0x000fe20000011629 */
[----:B------:R-:W-:Y:S01]  /*12e0*/  UMOV UR4, 0x400 ;  /* 0x0000040000047882 */ /* 0x000fe20000000000 */
[----:B------:R-:W-:Y:S01]  /*12f0*/  LOP3.LUT R44, R41, 0x38, R38, 0xf8, !PT ;  /* 0x00000038292c7812 */ /* 0x000fe200078ef826 */
[----:B------:R-:W-:Y:S01]  /*1300*/  FMUL.FTZ R12, R12, UR8 ;  /* 0x000000080c0c7c20 */ /* 0x000fe20008410000 */
[----:B------:R-:W-:Y:S01]  /*1310*/  LOP3.LUT R40, R39, 0x18, R40, 0xf8, !PT ;  /* 0x0000001827287812 */ /* 0x000fe200078ef828 */
[----:B------:R-:W-:Y:S01]  /*1320*/  FMUL.FTZ R13, R13, UR8 ;  /* 0x000000080d0d7c20 */ /* 0x000fe20008410000 */
[----:B------:R-:W-:Y:S01]  /*1330*/  SHF.R.U32.HI R39, RZ, 0x3, R39 ;  /* 0x00000003ff277819 */ /* 0x000fe20000011627 */
[----:B------:R-:W-:Y:S01]  /*1340*/  FMUL.FTZ R9, R9, UR8 ;  /* 0x0000000809097c20 */ /* 0x000fe20008410000 */
[----:B------:R-:W-:Y:S01]  /*1350*/  F2FP.BF16.F32.PACK_AB R4, R5, R4 ;  /* 0x000000040504723e */ /* 0x000fe200000010ff */
[----:B0-----:R-:W-:Y:S01]  /*1360*/  ULEA UR4, UR5, UR4, 0x18 ;  /* 0x0000000405047291 */ /* 0x001fe2000f8ec03f */
[----:B------:R-:W-:Y:S01]  /*1370*/  LOP3.LUT R41, R44, R3, RZ, 0x3c, !PT ;  /* 0x000000032c297212 */ /* 0x000fe200078e3cff */
[----:B------:R-:W-:Y:S01]  /*1380*/  FMUL.FTZ R14, R14, UR8 ;  /* 0x000000080e0e7c20 */ /* 0x000fe20008410000 */
[----:B------:R-:W-:Y:S01]  /*1390*/  F2FP.BF16.F32.PACK_AB R5, R7, R6 ;  /* 0x000000060705723e */ /* 0x000fe200000010ff */
[----:B------:R-:W-:Y:S01]  /*13a0*/  FMUL.FTZ R6, R8, UR8 ;  /* 0x0000000808067c20 */ /* 0x000fe20008410000 */
[----:B------:R-:W-:Y:S01]  /*13b0*/  LEA R42, R42, R77, 0x9 ;  /* 0x0000004d2a2a7211 */ /* 0x000fe200078e48ff */
[----:B------:R-:W-:Y:S01]  /*13c0*/  FMUL.FTZ R7, R10, UR8 ;  /* 0x000000080a077c20 */ /* 0x000fe20008410000 */
[----:B------:R-:W-:Y:S01]  /*13d0*/  LOP3.LUT R3, R40, R39, RZ, 0x3c, !PT ;  /* 0x0000002728037212 */ /* 0x000fe200078e3cff */
[----:B------:R-:W-:Y:S01]  /*13e0*/  FMUL.FTZ R8, R11, UR8 ;  /* 0x000000080b087c20 */ /* 0x000fe20008410000 */
[----:B------:R-:W-:Y:S01]  /*13f0*/  LOP3.LUT P0, RZ, R76, 0x4, RZ, 0xc0, !PT ;  /* 0x000000044cff7812 */ /* 0x000fe2000780c0ff */
[----:B------:R-:W-:Y:S01]  /*1400*/  FMUL.FTZ R15, R15, UR8 ;  /* 0x000000080f0f7c20 */ /* 0x000fe20008410000 */
[----:B------:R-:W-:Y:S01]  /*1410*/  LEA R3, R42, R3, 0x1 ;  /* 0x000000032a037211 */ /* 0x000fe200078e08ff */
[----:B------:R-:W-:Y:S01]  /*1420*/  FMUL.FTZ R10, R16, UR8 ;  /* 0x00000008100a7c20 */ /* 0x000fe20008410000 */
[----:B------:R-:W-:Y:S01]  /*1430*/  F2FP.BF16.F32.PACK_AB R7, R8, R7 ;  /* 0x000000070807723e */ /* 0x000fe200000010ff */
[----:B------:R-:W-:Y:S01]  /*1440*/  FMUL.FTZ R17, R17, UR8 ;  /* 0x0000000811117c20 */ /* 0x000fe20008410000 */
[----:B------:R-:W-:Y:S01]  /*1450*/  F2FP.BF16.F32.PACK_AB R8, R13, R12 ;  /* 0x0000000c0d08723e */ /* 0x000fe200000010ff */
[----:B------:R-:W-:Y:S01]  /*1460*/  FMUL.FTZ R18, R18, UR8 ;  /* 0x0000000812127c20 */ /* 0x000fe20008410000 */
[----:B------:R-:W-:Y:S01]  /*1470*/  LEA R13, R3, UR4, 0x1 ;  /* 0x00000004030d7c11 */ /* 0x000fe2000f8e08ff */
[----:B------:R-:W-:Y:S01]  /*1480*/  FMUL.FTZ R19, R19, UR8 ;  /* 0x0000000813137c20 */ /* 0x000fe20008410000 */
[----:B------:R-:W-:Y:S01]  /*1490*/  F2FP.BF16.F32.PACK_AB R6, R9, R6 ;  /* 0x000000060906723e */ /* 0x000fe200000010ff */
[----:B------:R-:W-:Y:S01]  /*14a0*/  FMUL.FTZ R20, R20, UR8 ;  /* 0x0000000814147c20 */ /* 0x000fe20008410000 */
        /* <DEDUP_REMOVED lines=8> */
[----:B------:R-:W-:Y:S01]  /*1530*/  IADD3 R15, R13, 0x40, RZ ;  /* 0x000000400d0f7810 */ /* 0x000fe20007ffe0ff */
[----:B------:R-:W-:Y:S01]  /*1540*/  FMUL.FTZ R24, R24, UR8 ;  /* 0x0000000818187c20 */ /* 0x000fe20008410000 */
[----:B------:R-:W-:Y:S01]  /*1550*/  FMUL.FTZ R25, R25, UR8 ;  /* 0x0000000819197c20 */ /* 0x000fe20008410000 */
[----:B------:R-:W-:Y:S01]  /*1560*/  FMUL.FTZ R26, R26, UR8 ;  /* 0x000000081a1a7c20 */ /* 0x000fe20008410000 */
[----:B------:R-:W-:Y:S01]  /*1570*/  FMUL.FTZ R27, R27, UR8 ;  /* 0x000000081b1b7c20 */ /* 0x000fe20008410000 */
[----:B------:R-:W-:-:S02]  /*1580*/  @P0 VIADD R15, R13, 0xffffffc0 ;  /* 0xffffffc00d0f0836 */ /* 0x000fc40000000000 */
        /* <DEDUP_REMOVED lines=22> */
[----:B------:R-:W-:Y:S01]  /*16f0*/  STS [R13], R4 ;  /* 0x000000040d007388 */ /* 0x000fe20000000800 */
[----:B------:R-:W-:Y:S01]  /*1700*/  F2FP.BF16.F32.PACK_AB R24, R25, R24 ;  /* 0x000000181918723e */ /* 0x000fe200000010ff */
[----:B------:R-:W-:Y:S01]  /*1710*/  FMUL.FTZ R70, R70, UR8 ;  /* 0x0000000846467c20 */ /* 0x000fe20008410000 */
[----:B------:R-:W-:Y:S01]  /*1720*/  F2FP.BF16.F32.PACK_AB R26, R27, R26 ;  /* 0x0000001a1b1a723e */ /* 0x000fe200000010ff */
[----:B------:R-:W-:Y:S01]  /*1730*/  STS [R13+0x400], R5 ;  /* 0x000400050d007388 */ /* 0x000fe20000000800 */
[----:B------:R-:W-:Y:S01]  /*1740*/  FMUL.FTZ R71, R71, UR8 ;  /* 0x0000000847477c20 */ /* 0x000fe20008410000 */
[----:B------:R-:W-:Y:S01]  /*1750*/  FMUL.FTZ R72, R72, UR8 ;  /* 0x0000000848487c20 */ /* 0x000fe20008410000 */
[----:B------:R-:W-:Y:S01]  /*1760*/  FMUL.FTZ R73, R73, UR8 ;  /* 0x0000000849497c20 */ /* 0x000fe20008410000 */
[----:B------:R-:W-:Y:S01]  /*1770*/  STS [R15], R8 ;  /* 0x000000080f007388 */ /* 0x000fe20000000800 */
[----:B------:R-:W-:Y:S01]  /*1780*/  F2FP.BF16.F32.PACK_AB R32, R33, R32 ;  /* 0x000000202120723e */ /* 0x000fe200000010ff */
[----:B------:R-:W-:Y:S01]  /*1790*/  IMAD R2, R2, 0x200, R41 ;  /* 0x0000020002027824 */ /* 0x000fe200078e0229 */
[----:B------:R-:W-:Y:S01]  /*17a0*/  F2FP.BF16.F32.PACK_AB R34, R35, R34 ;  /* 0x000000222322723e */ /* 0x000fe200000010ff */
[----:B------:R-:W-:Y:S01]  /*17b0*/  STS [R15+0x400], R9 ;  /* 0x000400090f007388 */ /* 0x000fe20000000800 */
[----:B------:R-:W-:Y:S01]  /*17c0*/  F2FP.BF16.F32.PACK_AB R36, R37, R36 ;  /* 0x000000242524723e */ /* 0x000fe200000010ff */
[----:B------:R-:W-:Y:S01]  /*17d0*/  ULDC.64 UR10, c[0x0][0x448] ;  /* 0x00011200000a7ab9 */ /* 0x000fe20000000a00 */
[----:B------:R-:W-:Y:S01]  /*17e0*/  F2FP.BF16.F32.PACK_AB R60, R61, R60 ;  /* 0x0000003c3d3c723e */ /* 0x000fe200000010ff */
[----:B------:R-:W-:Y:S01]  /*17f0*/  STS [R13+0x1000], R6 ;  /* 0x001000060d007388 */ /* 0x000fe20000000800 */
[----:B------:R-:W-:Y:S01]  /*1800*/  F2FP.BF16.F32.PACK_AB R66, R67, R66 ;  /* 0x000000424342723e */ /* 0x000fe200000010ff */
[----:B------:R-:W-:Y:S01]  /*1810*/  BSSY B0, `(.L_x_511) ;  /* 0x0000044000007945 */ /* 0x000fe20003800000 */
        /* <DEDUP_REMOVED lines=8> */
[----:B------:R-:W-:Y:S02]  /*18a0*/  SHF.R.S32.HI R12, RZ, 0x1f, R79 ;  /* 0x0000001fff0c7819 */ /* 0x000fe4000001144f */
[----:B------:R-:W-:Y:S01]  /*18b0*/  SHF.R.S32.HI R39, RZ, 0x1f, R38 ;  /* 0x0000001fff277819 */ /* 0x000fe20000011426 */
[----:B------:R-:W-:Y:S01]  /*18c0*/  STS [R13+0x2000], R20 ;  /* 0x002000140d007388 */ /* 0x000fe20000000800 */
[----:B------:R-:W-:Y:S01]  /*18d0*/  SHF.R.S32.HI R29, RZ, 0x1f, R0 ;  /* 0x0000001fff1d7819 */ /* 0x000fe20000011400 */
[----:B------:R-:W-:Y:S01]  /*18e0*/  IMAD R12, R12, UR10, RZ ;  /* 0x0000000a0c0c7c24 */ /* 0x000fe2000f8e02ff */
[----:B------:R-:W-:Y:S01]  /*18f0*/  IADD3 R31, R38, 0x80, RZ ;  /* 0x00000080261f7810 */ /* 0x000fe20007ffe0ff */
[----:B------:R-:W-:Y:S04]  /*1900*/  STS [R13+0x2400], R22 ;  /* 0x002400160d007388 */ /* 0x000fe80000000800 */
[----:B------:R0:W-:Y:S04]  /*1910*/  STS [R15+0x2000], R28 ;  /* 0x0020001c0f007388 */ /* 0x0001e80000000800 */
[----:B------:R1:W-:Y:S04]  /*1920*/  STS [R15+0x2400], R30 ;  /* 0x0024001e0f007388 */ /* 0x0003e80000000800 */
[----:B------:R-:W-:Y:S01]  /*1930*/  STS [R13+0x3000], R24 ;  /* 0x003000180d007388 */ /* 0x000fe20000000800 */
[----:B0-----:R-:W-:Y:S01]  /*1940*/  LEA R28, R2, UR4, 0x1 ;  /* 0x00000004021c7c11 */ /* 0x001fe2000f8e08ff */
[----:B------:R-:W-:-:S02]  /*1950*/  IMAD.WIDE.U32 R2, R79, UR10, R38 ;  /* 0x0000000a4f027c25 */ /* 0x000fc4000f8e0026 */
[----:B------:R-:W-:Y:S01]  /*1960*/  STS [R13+0x3400], R26 ;  /* 0x0034001a0d007388 */ /* 0x000fe20000000800 */
[----:B------:R-:W-:Y:S01]  /*1970*/  ULDC.64 UR4, c[0x0][0x460] ;  /* 0x0001180000047ab9 */ /* 0x000fe20000000a00 */
[----:B-1----:R-:W-:Y:S02]  /*1980*/  VIADD R30, R38, 0x40 ;  /* 0x00000040261e7836 */ /* 0x002fe40000000000 */
[----:B------:R-:W-:Y:S01]  /*1990*/  STS [R15+0x3000], R32 ;  /* 0x003000200f007388 */ /* 0x000fe20000000800 */
[----:B------:R-:W-:Y:S02]  /*19a0*/  IADD3 R82, P0, R82, R2, RZ ;  /* 0x0000000252527210 */ /* 0x000fe40007f1e0ff */
[----:B------:R-:W-:Y:S01]  /*19b0*/  IADD3 R2, R0, 0x20, RZ ;  /* 0x0000002000027810 */ /* 0x000fe20007ffe0ff */
        /* <DEDUP_REMOVED lines=8> */
[----:B------:R1:W-:Y:S01]  /*1a40*/  STS [R15+0x5400], R72 ;  /* 0x005400480f007388 */ /* 0x0003e20000000800 */
[C---:B0-----:R-:W-:Y:S01]  /*1a50*/  IMAD R13, R79.reuse, UR11, R12 ;  /* 0x0000000b4f0d7c24 */ /* 0x041fe2000f8e020c */
[----:B------:R-:W-:Y:S01]  /*1a60*/  IADD3 R79, -R79, R80, RZ ;  /* 0x000000504f4f7210 */ /* 0x000fe20007ffe1ff */
[----:B------:R-:W-:Y:S01]  /*1a70*/  BAR.SYNC.DEFER_BLOCKING 0x0 ;  /* 0x0000000000007b1d */ /* 0x000fe20000010000 */
[----:B------:R-:W-:-:S02]  /*1a80*/  SHF.R.S32.HI R12, RZ, 0x1f, R74 ;  /* 0x0000001fff0c7819 */ /* 0x000fc4000001144a */
[----:B------:R-:W-:Y:S02]  /*1a90*/  ISETP.GE.AND P1, PT, R0, R79, PT ;  /* 0x0000004f0000720c */ /* 0x000fe40003f26270 */
[----:B------:R-:W-:Y:S01]  /*1aa0*/  IADD3.X R83, R81, R3, R13, P0, !PT ;  /* 0x0000000351537210 */ /* 0x000fe200007fe40d */
[----:B------:R-:W-:Y:S01]  /*1ab0*/  IMAD R3, R12, UR4, RZ ;  /* 0x000000040c037c24 */ /* 0x000fe2000f8e02ff */
[----:B------:R-:W-:-:S03]  /*1ac0*/  ISETP.GE.AND P0, PT, R2, R79, PT ;  /* 0x0000004f0200720c */ /* 0x000fc60003f06270 */
[C---:B------:R-:W-:Y:S02]  /*1ad0*/  IMAD R3, R74.reuse, UR5, R3 ;  /* 0x000000054a037c24 */ /* 0x040fe4000f8e0203 */
[----:B------:R-:W-:-:S05]  /*1ae0*/  IMAD.WIDE.U32 R82, R74, UR4, R82 ;  /* 0x000000044a527c25 */ /* 0x000fca000f8e0052 */
[----:B------:R-:W-:Y:S01]  /*1af0*/  IADD3 R25, R83, R3, RZ ;  /* 0x0000000353197210 */ /* 0x000fe20007ffe0ff */
[----:B------:R1:W0:Y:S04]  /*1b00*/  LDS.128 R4, [R28+0x1000] ;  /* 0x001000001c047984 */ /* 0x0002280000000c00 */
[----:B------:R1:W2:Y:S01]  /*1b10*/  LDS.128 R8, [R28+0x3000] ;  /* 0x003000001c087984 */ /* 0x0002a20000000c00 */
[----:B------:R-:W-:Y:S05]  /*1b20*/  @P1 BRA `(.L_x_512) ;  /* 0x0000000000481947 */ /* 0x000fea0003800000 */
[----:B------:R-:W-:Y:S01]  /*1b30*/  ULDC UR4, c[0x0][0x2d0] ;  /* 0x0000b40000047ab9 */ /* 0x000fe20000000800 */
[----:B-1----:R-:W1:Y:S01]  /*1b40*/  LDS.128 R12, [R28+0x2000] ;  /* 0x002000001c0c7984 */ /* 0x002e620000000c00 */
[----:B------:R-:W-:Y:S01]  /*1b50*/  ISETP.GE.AND P1, PT, R38, UR4, PT ;  /* 0x0000000426007c0c */ /* 0x000fe2000bf26270 */
[----:B------:R-:W-:Y:S01]  /*1b60*/  IMAD R27, R29, UR10, RZ ;  /* 0x0000000a1d1b7c24 */ /* 0x000fe2000f8e02ff */
[----:B------:R-:W-:Y:S01]  /*1b70*/  ISETP.GE.AND P2, PT, R30, UR4, PT ;  /* 0x000000041e007c0c */ /* 0x000fe2000bf46270 */
[----:B------:R-:W3:Y:S01]  /*1b80*/  LDS.128 R16, [R28+0x4000] ;  /* 0x004000001c107984 */ /* 0x000ee20000000c00 */
[----:B------:R-:W-:Y:S01]  /*1b90*/  IMAD.MOV.U32 R24, RZ, RZ, R82 ;  /* 0x000000ffff187224 */ /* 0x000fe200078e0052 */
[----:B------:R-:W-:Y:S01]  /*1ba0*/  ISETP.GE.AND P3, PT, R31, UR4, PT ;  /* 0x000000041f007c0c */ /* 0x000fe2000bf66270 */
[C---:B------:R-:W-:Y:S01]  /*1bb0*/  IMAD R27, R0.reuse, UR11, R27 ;  /* 0x0000000b001b7c24 */ /* 0x040fe2000f8e021b */
[----:B------:R-:W-:Y:S01]  /*1bc0*/  ULDC.64 UR8, c[0x0][0x3e8] ;  /* 0x0000fa0000087ab9 */ /* 0x000fe20000000a00 */
[----:B------:R-:W-:-:S05]  /*1bd0*/  IMAD.WIDE.U32 R2, R0, UR10, R24 ;  /* 0x0000000a00027c25 */ /* 0x000fca000f8e0018 */
[----:B------:R-:W4:Y:S01]  /*1be0*/  @!P1 LDS.128 R20, [R28] ;  /* 0x000000001c149984 */ /* 0x000f220000000c00 */
[----:B------:R-:W-:Y:S02]  /*1bf0*/  IADD3 R3, R3, R27, RZ ;  /* 0x0000001b03037210 */ /* 0x000fe40007ffe0ff */
[----:B------:R-:W-:-:S04]  /*1c00*/  LEA R26, P4, R2, UR8, 0x1 ;  /* 0x00000008021a7c11 */ /* 0x000fc8000f8808ff */
[----:B------:R-:W-:-:S05]  /*1c10*/  LEA.HI.X R27, R2, UR9, R3, 0x1, P4 ;  /* 0x00000009021b7c11 */ /* 0x000fca000a0f0c03 */
[----:B-1----:R1:W-:Y:S04]  /*1c20*/  @!P2 STG.E.128 desc[UR6][R26.64+0x80], R12 ;  /* 0x0000800c1a00a986 */ /* 0x0023e8000c101d06 */
[----:B---3--:R1:W-:Y:S04]  /*1c30*/  @!P3 STG.E.128 desc[UR6][R26.64+0x100], R16 ;  /* 0x000100101a00b986 */ /* 0x0083e8000c101d06 */
[----:B----4-:R1:W-:Y:S02]  /*1c40*/  @!P1 STG.E.128 desc[UR6][R26.64], R20 ;  /* 0x000000141a009986 */ /* 0x0103e4000c101d06 */
.L_x_512:
[----:B------:R-:W-:Y:S05]  /*1c50*/  BSYNC B0 ;  /* 0x0000000000007941 */ /* 0x000fea0003800000 */
.L_x_511:
[----:B-1----:R1:W3:Y:S01]  /*1c60*/  LDS.128 R12, [R28+0x5000] ;  /* 0x005000001c0c7984 */ /* 0x0022e20000000c00 */
[----:B------:R-:W-:Y:S05]  /*1c70*/  @P0 EXIT ;  /* 0x000000000000094d */ /* 0x000fea0003800000 */
[----:B------:R-:W-:Y:S01]  /*1c80*/  IADD3 R17, P0, R0, 0x20, RZ ;  /* 0x0000002000117810 */ /* 0x000fe20007f1e0ff */
[----:B------:R-:W-:Y:S01]  /*1c90*/  IMAD.MOV.U32 R2, RZ, RZ, R82 ;  /* 0x000000ffff027224 */ /* 0x000fe200078e0052 */
[----:B------:R-:W-:Y:S01]  /*1ca0*/  MOV R3, R25 ;  /* 0x0000001900037202 */ /* 0x000fe20000000f00 */
[----:B------:R-:W-:Y:S01]  /*1cb0*/  ULDC.64 UR8, c[0x0][0x3e8] ;  /* 0x0000fa0000087ab9 */ /* 0x000fe20000000a00 */
[----:B------:R-:W-:Y:S01]  /*1cc0*/  IADD3.X R0, RZ, R29, RZ, P0, !PT ;  /* 0x0000001dff007210 */ /* 0x000fe200007fe4ff */
[----:B------:R-:W-:Y:S01]  /*1cd0*/  ULDC UR4, c[0x0][0x2d0] ;  /* 0x0000b40000047ab9 */ /* 0x000fe20000000800 */
[----:B------:R-:W-:Y:S01]  /*1ce0*/  IMAD.WIDE.U32 R2, R17, UR10, R2 ;  /* 0x0000000a11027c25 */ /* 0x000fe2000f8e0002 */
[----:B------:R-:W-:Y:S02]  /*1cf0*/  ISETP.GE.AND P1, PT, R38, UR4, PT ;  /* 0x0000000426007c0c */ /* 0x000fe4000bf26270 */
[----:B------:R-:W-:Y:S01]  /*1d00*/  ISETP.GE.AND P2, PT, R30, UR4, PT ;  /* 0x000000041e007c0c */ /* 0x000fe2000bf46270 */
[----:B------:R-:W-:Y:S01]  /*1d10*/  IMAD R0, R0, UR10, RZ ;  /* 0x0000000a00007c24 */ /* 0x000fe2000f8e02ff */
[----:B------:R-:W-:-:S03]  /*1d20*/  LEA R16, P0, R2, UR8, 0x1 ;  /* 0x0000000802107c11 */ /* 0x000fc6000f8008ff */
[----:B------:R-:W-:-:S05]  /*1d30*/  IMAD R17, R17, UR11, R0 ;  /* 0x0000000b11117c24 */ /* 0x000fca000f8e0200 */
[----:B------:R-:W-:-:S04]  /*1d40*/  IADD3 R3, R3, R17, RZ ;  /* 0x0000001103037210 */ /* 0x000fc80007ffe0ff */
[----:B------:R-:W-:Y:S02]  /*1d50*/  LEA.HI.X R17, R2, UR9, R3, 0x1, P0 ;  /* 0x0000000902117c11 */ /* 0x000fe400080f0c03 */
[----:B------:R-:W-:-:S03]  /*1d60*/  ISETP.GE.AND P0, PT, R31, UR4, PT ;  /* 0x000000041f007c0c */ /* 0x000fc6000bf06270 */
[----:B0-----:R0:W-:Y:S04]  /*1d70*/  @!P1 STG.E.128 desc[UR6][R16.64], R4 ;  /* 0x0000000410009986 */ /* 0x0011e8000c101d06 */
[----:B--2---:R0:W-:Y:S06]  /*1d80*/  @!P2 STG.E.128 desc[UR6][R16.64+0x80], R8 ;  /* 0x000080081000a986 */ /* 0x0041ec000c101d06 */
[----:B------:R-:W-:Y:S05]  /*1d90*/  @P0 EXIT ;  /* 0x000000000000094d */ /* 0x000fea0003800000 */
[----:B---3--:R-:W-:Y:S01]  /*1da0*/  STG.E.128 desc[UR6][R16.64+0x100], R12 ;  /* 0x0001000c10007986 */ /* 0x008fe2000c101d06 */
[----:B------:R-:W-:Y:S05]  /*1db0*/  EXIT ;  /* 0x000000000000794d */ /* 0x000fea0003800000 */
.L_x_513:
        /* <DEDUP_REMOVED lines=12> */
.L_x_1594:


//--------------------- .text._ZN5flash44flash_bwd_dq_dk_dv_loop_seqk_parallel_kernelI23Flash_bwd_kernel_traitsILi192ELi64ELi64ELi8ELi4ELi2ELi2ELb1ELb1EN7cutlass10bfloat16_tE19Flash_kernel_traitsILi192ELi64ELi64ELi8ES3_EELb1ELb0ELb0ELb0ELb0ELb0ELb0EEEvNS_16Flash_bwd_paramsE --------------------------
	.section	.text._ZN5flash44flash_bwd_dq_dk_dv_loop_seqk_parallel_kernelI23Flash_bwd_kernel_traitsILi192ELi64ELi64ELi8ELi4ELi2ELi2ELb1ELb1EN7cutlass10bfloat16_tE19Flash_kernel_traitsILi192ELi64ELi64ELi8ES3_EELb1ELb0ELb0ELb0ELb0ELb0ELb0EEEvNS_16Flash_bwd_paramsE,"ax",@progbits
	.align	128
        .global         _ZN5flash44flash_bwd_dq_dk_dv_loop_seqk_parallel_kernelI23Flash_bwd_kernel_traitsILi192ELi64ELi64ELi8ELi4ELi2ELi2ELb1ELb1EN7cutlass10bfloat16_tE19Flash_kernel_traitsILi192ELi64ELi64ELi8ES3_EELb1ELb0ELb0ELb0ELb0ELb0ELb0EEEvNS_16Flash_bwd_paramsE
        .type           _ZN5flash44flash_bwd_dq_dk_dv_loop_seqk_parallel_kernelI23Flash_bwd_kernel_traitsILi192ELi64ELi64ELi8ELi4ELi2ELi2ELb1ELb1EN7cutlass10bfloat16_tE19Flash_kernel_traitsILi192ELi64ELi64ELi8ES3_EELb1ELb0ELb0ELb0ELb0ELb0ELb0EEEvNS_16Flash_bwd_paramsE,@function
        .size           _ZN5flash44flash_bwd_dq_dk_dv_loop_seqk_parallel_kernelI23Flash_bwd_kernel_traitsILi192ELi64ELi64ELi8ELi4ELi2ELi2ELb1ELb1EN7cutlass10bfloat16_tE19Flash_kernel_traitsILi192ELi64ELi64ELi8ES3_EELb1ELb0ELb0ELb0ELb0ELb0ELb0EEEvNS_16Flash_bwd_paramsE,(.L_x_1595 - _ZN5flash44flash_bwd_dq_dk_dv_loop_seqk_parallel_kernelI23Flash_bwd_kernel_traitsILi192ELi64ELi64ELi8ELi4ELi2ELi2ELb1ELb1EN7cutlass10bfloat16_tE19Flash_kernel_traitsILi192ELi64ELi64ELi8ES3_EELb1ELb0ELb0ELb0ELb0ELb0ELb0EEEvNS_16Flash_bwd_paramsE)
        .other          _ZN5flash44flash_bwd_dq_dk_dv_loop_seqk_parallel_kernelI23Flash_bwd_kernel_traitsILi192ELi64ELi64ELi8ELi4ELi2ELi2ELb1ELb1EN7cutlass10bfloat16_tE19Flash_kernel_traitsILi192ELi64ELi64ELi8ES3_EELb1ELb0ELb0ELb0ELb0ELb0ELb0EEEvNS_16Flash_bwd_paramsE,@"STO_CUDA_ENTRY STV_DEFAULT"
_ZN5flash44flash_bwd_dq_dk_dv_loop_seqk_parallel_kernelI23Flash_bwd_kernel_traitsILi192ELi64ELi64ELi8ELi4ELi2ELi2ELb1ELb1EN7cutlass10bfloat16_tE19Flash_kernel_traitsILi192ELi64ELi64ELi8ES3_EELb1ELb0ELb0ELb0ELb0ELb0ELb0EEEvNS_16Flash_bwd_paramsE:
.text._ZN5flash44flash_bwd_dq_dk_dv_loop_seqk_parallel_kernelI23Flash_bwd_kernel_traitsILi192ELi64ELi64ELi8ELi4ELi2ELi2ELb1ELb1EN7cutlass10bfloat16_tE19Flash_kernel_traitsILi192ELi64ELi64ELi8ES3_EELb1ELb0ELb0ELb0ELb0ELb0ELb0EEEvNS_16Flash_bwd_paramsE:
        /* <DEDUP_REMOVED lines=13> */
[----:B------:R-:W-:-:S07]  /*00d0*/  UMOV UR5, 0x400 ;  /* 0x0000040000057882 */ /* 0x000fce0000000000 */
[----:B------:R-:W3:Y:S08]  /*00e0*/  S2UR UR54, SR_CTAID.Z ;  /* 0x00000000003679c3 */ /* 0x000ef00000002700 */
[----:B------:R-:W4:Y:S01]  /*00f0*/  S2UR UR46, SR_CTAID.Y ;  /* 0x00000000002e79c3 */ /* 0x000f220000002600 */
[----:B--2---:R-:W-:Y:S01]  /*0100*/  ULEA UR4, UR4, UR5, 0x18 ;  /* 0x0000000504047291 */ /* 0x004fe2000f8ec03f */
[----:B-1----:R-:W-:Y:S01]  /*0110*/  SHF.R.S32.HI R2, RZ, 0x1f, R8 ;  /* 0x0000001fff027819 */ /* 0x002fe20000011408 */
[----:B---3--:R-:W-:-:S02]  /*0120*/  USHF.R.S32.HI UR6, URZ, 0x1f, UR54 ;  /* 0x0000001f3f067899 */ /* 0x008fc40008011436 */
[----:B------:R-:W-:Y:S01]  /*0130*/  USHF.R.S32.HI UR61, URZ, 0x1f, UR54 ;  /* 0x0000001f3f3d7899 */ /* 0x000fe20008011436 */
[CC--:B------:R-:W-:Y:S02]  /*0140*/  LEA.HI R0, R2.reuse, R8.reuse, RZ, 0x5 ;  /* 0x0000000802007211 */ /* 0x0c0fe400078f28ff */
[CC--:B------:R-:W-:Y:S02]  /*0150*/  LEA.HI R12, R2.reuse, R8.reuse, RZ, 0x3 ;  /* 0x00000008020c7211 */ /* 0x0c0fe400078f18ff */
[CC--:B------:R-:W-:Y:S01]  /*0160*/  LEA.HI R3, R2.reuse, R8.reuse, RZ, 0x4 ;  /* 0x0000000802037211 */ /* 0x0c0fe200078f20ff */
[----:B----4-:R-:W-:Y:S01]  /*0170*/  USHF.L.U32 UR5, UR46, 0x7, URZ ;  /* 0x000000072e057899 */ /* 0x010fe2000800063f */
        /* <DEDUP_REMOVED lines=16> */
[----:B------:R-:W-:Y:S02]  /*0280*/  SHF.R.S32.HI R6, RZ, 0x4, R3 ;  /* 0x00000004ff067819 */ /* 0x000fe40000011403 */
[-C--:B------:R-:W-:Y:S02]  /*0290*/  LEA.HI R2, R7, R4.reuse, RZ, 0x2 ;  /* 0x0000000407027211 */ /* 0x080fe400078f10ff */
[----:B------:R-:W-:Y:S02]  /*02a0*/  SHF.R.S32.HI R13, RZ, 0x3, R12 ;  /* 0x00000003ff0d7819 */ /* 0x000fe4000001140c */
[----:B------:R-:W-:Y:S02]  /*02b0*/  LEA.HI R0, R0, R4, RZ, 0x1 ;  /* 0x0000000400007211 */ /* 0x000fe400078f08ff */
[----:B------:R-:W-:Y:S01]  /*02c0*/  LEA.HI R3, R3, R6, RZ, 0x1 ;  /* 0x0000000603037211 */ /* 0x000fe200078f08ff */
[----:B------:R-:W-:Y:S01]  /*02d0*/  IMAD.SHL.U32 R13, R13, 0x40, RZ ;  /* 0x000000400d0d7824 */ /* 0x000fe200078e00ff */
[----:B------:R-:W-:-:S02]  /*02e0*/  LOP3.LUT R7, R2, 0xfffffffc, RZ, 0xc0, !PT ;  /* 0xfffffffc02077812 */ /* 0x000fc400078ec0ff */
[----:B------:R-:W-:Y:S02]  /*02f0*/  LOP3.LUT R0, R0, 0xfffffffe, RZ, 0xc0, !PT ;  /* 0xfffffffe00007812 */ /* 0x000fe400078ec0ff */
[----:B------:R-:W-:Y:S01]  /*0300*/  LEA.HI R2, R8, R9, RZ, 0x3 ;  /* 0x0000000908027211 */ /* 0x000fe200078f18ff */
[C---:B------:R-:W-:Y:S01]  /*0310*/  IMAD.IADD R20, R4.reuse, 0x1, -R7 ;  /* 0x0000000104147824 */ /* 0x040fe200078e0a07 */
[----:B------:R-:W-:Y:S01]  /*0320*/  LOP3.LUT R3, R3, 0xfffffffe, RZ, 0xc0, !PT ;  /* 0xfffffffe03037812 */ /* 0x000fe200078ec0ff */
[----:B------:R-:W-:Y:S01]  /*0330*/  IMAD.IADD R15, R4, 0x1, -R0 ;  /* 0x00000001040f7824 */ /* 0x000fe200078e0a00 */
[----:B------:R-:W-:Y:S02]  /*0340*/  LOP3.LUT R2, R2, 0xfffffff8, RZ, 0xc0, !PT ;  /* 0xfffffff802027812 */ /* 0x000fe400078ec0ff */
[----:B------:R-:W-:Y:S01]  /*0350*/  LOP3.LUT R0, R13, 0x1c0, RZ, 0xc0, !PT ;  /* 0x000001c00d007812 */ /* 0x000fe200078ec0ff */
[----:B------:R-:W-:Y:S01]  /*0360*/  IMAD.IADD R14, R6, 0x1, -R3 ;  /* 0x00000001060e7824 */ /* 0x000fe200078e0a03 */
[----:B------:R-:W-:Y:S01]  /*0370*/  SHF.R.S32.HI R4, RZ, 0x1f, R11 ;  /* 0x0000001fff047819 */ /* 0x000fe2000001140b */
[----:B------:R-:W-:Y:S01]  /*0380*/  IMAD.IADD R6, R9, 0x1, -R2 ;  /* 0x0000000109067824 */ /* 0x000fe200078e0a02 */
[----:B------:R-:W-:Y:S01]  /*0390*/  LOP3.LUT R3, R0, 0x38, R22, 0xf8, !PT ;  /* 0x0000003800037812 */ /* 0x000fe200078ef816 */
[----:B------:R-:W-:Y:S01]  /*03a0*/  IMAD.SHL.U32 R9, R14, 0x200, RZ ;  /* 0x000002000e097824 */ /* 0x000fe200078e00ff */
[----:B------:R-:W-:Y:S01]  /*03b0*/  SHF.R.U32.HI R2, RZ, 0x3, R0 ;  /* 0x00000003ff027819 */ /* 0x000fe20000011600 */
[----:B------:R-:W-:Y:S01]  /*03c0*/  IMAD.SHL.U32 R0, R5, 0x40, RZ ;  /* 0x0000004005007824 */ /* 0x000fe200078e00ff */
[----:B------:R-:W-:Y:S01]  /*03d0*/  LEA.HI R18, R4, R11, RZ, 0x2 ;  /* 0x0000000b04127211 */ /* 0x000fe200078f10ff */
[----:B------:R-:W-:Y:S01]  /*03e0*/  STL [R1+0x88], R20 ;  /* 0x0000881401007387 */ /* 0x000fe20000100800 */
[----:B------:R-:W-:Y:S01]  /*03f0*/  LOP3.LUT R11, R3, R2, RZ, 0x3c, !PT ;  /* 0x00000002030b7212 */ /* 0x000fe200078e3cff */
[----:B------:R-:W-:Y:S01]  /*0400*/  IMAD.SHL.U32 R2, R15, 0x10, RZ ;  /* 0x000000100f027824 */ /* 0x000fe200078e00ff */
[----:B------:R-:W-:Y:S01]  /*0410*/  SHF.R.S32.HI R3, RZ, 0x1f, R10 ;  /* 0x0000001fff037819 */ /* 0x000fe2000001140a */
[----:B------:R-:W-:Y:S01]  /*0420*/  STL [R1+0x48], R22 ;  /* 0x0000481601007387 */ /* 0x000fe20000100800 */
[----:B------:R-:W-:-:S02]  /*0430*/  LOP3.LUT R0, R0, 0x1c0, RZ, 0xc0, !PT ;  /* 0x000001c000007812 */ /* 0x000fc400078ec0ff */
[----:B------:R-:W-:Y:S02]  /*0440*/  LEA.HI R13, R3, R10, RZ, 0x3 ;  /* 0x0000000a030d7211 */ /* 0x000fe400078f18ff */
[----:B------:R-:W-:Y:S02]  /*0450*/  SHF.R.S32.HI R21, RZ, 0x7, R16 ;  /* 0x00000007ff157819 */ /* 0x000fe40000011410 */
[C---:B------:R-:W-:Y:S02]  /*0460*/  LOP3.LUT R3, R0.reuse, 0x8, R12, 0xf8, !PT ;  /* 0x0000000800037812 */ /* 0x040fe400078ef80c */
[----:B------:R-:W-:Y:S02]  /*0470*/  SHF.R.U32.HI R8, RZ, 0x3, R0 ;  /* 0x00000003ff087819 */ /* 0x000fe40000011600 */
[----:B------:R-:W-:Y:S01]  /*0480*/  LOP3.LUT R7, R0, 0x10, R2, 0xf8, !PT ;  /* 0x0000001000077812 */ /* 0x000fe200078ef802 */
[----:B------:R-:W-:Y:S01]  /*0490*/  IMAD R2, R21, 0x800, R9 ;  /* 0x0000080015027824 */ /* 0x000fe200078e0209 */
[----:B------:R-:W-:Y:S01]  /*04a0*/  LOP3.LUT R0, R3, R8, RZ, 0x3c, !PT ;  /* 0x0000000803007212 */ /* 0x000fe200078e3cff */
[----:B------:R-:W-:Y:S01]  /*04b0*/  IMAD.SHL.U32 R21, R21, 0x20, RZ ;  /* 0x0000002015157824 */ /* 0x000fe200078e00ff */
[----:B------:R-:W-:-:S02]  /*04c0*/  LOP3.LUT R4, R6, 0x1, RZ, 0xc0, !PT ;  /* 0x0000000106047812 */ /* 0x000fc400078ec0ff */
[C---:B------:R-:W-:Y:S01]  /*04d0*/  LOP3.LUT P4, RZ, R5.reuse, 0x4, RZ, 0xc0, !PT ;  /* 0x0000000405ff7812 */ /* 0x040fe2000788c0ff */
[----:B------:R-:W-:Y:S01]  /*04e0*/  IMAD.IADD R0, R2, 0x1, R0 ;  /* 0x0000000102007824 */ /* 0x000fe200078e0200 */
[----:B------:R-:W-:Y:S01]  /*04f0*/  SHF.R.S32.HI R2, RZ, 0x6, R17 ;  /* 0x00000006ff027819 */ /* 0x000fe20000011411 */
[----:B------:R-:W-:Y:S01]  /*0500*/  VIADD R17, R22, 0x40 ;  /* 0x0000004016117836 */ /* 0x000fe20000000000 */
[----:B------:R-:W-:Y:S01]  /*0510*/  ISETP.NE.U32.AND P0, PT, R4, 0x1, PT ;  /* 0x000000010400780c */ /* 0x000fe20003f05070 */
[----:B------:R-:W-:Y:S01]  /*0520*/  IMAD.SHL.U32 R4, R6, 0x40, RZ ;  /* 0x0000004006047824 */ /* 0x000fe200078e00ff */
[----:B------:R-:W-:Y:S01]  /*0530*/  LOP3.LUT P3, RZ, R5, 0x2, RZ, 0xc0, !PT ;  /* 0x0000000205ff7812 */ /* 0x000fe2000786c0ff */
[C---:B------:R-:W-:Y:S01]  /*0540*/  IMAD.SHL.U32 R3, R2.reuse, 0x8, RZ ;  /* 0x0000000802037824 */ /* 0x040fe200078e00ff */
[----:B------:R-:W-:Y:S01]  /*0550*/  LOP3.LUT R5, R13, 0xfffffff8, RZ, 0xc0, !PT ;  /* 0xfffffff80d057812 */ /* 0x000fe200078ec0ff */
[----:B------:R-:W-:Y:S01]  /*0560*/  IMAD R16, R2, 0x200, R11 ;  /* 0x0000020002107824 */ /* 0x000fe200078e020b */
[----:B------:R-:W-:Y:S01]  /*0570*/  LOP3.LUT R2, R4, 0x1c0, RZ, 0xc0, !PT ;  /* 0x000001c004027812 */ /* 0x000fe200078ec0ff */
[----:B------:R-:W-:Y:S01]  /*0580*/  STL [R1+0x8c], R21 ;  /* 0x00008c1501007387 */ /* 0x000fe20000100800 */
[----:B------:R-:W-:Y:S01]  /*0590*/  R2P PR, R6, 0x6 ;  /* 0x0000000606007804 */ /* 0x000fe20000000000 */
[----:B------:R-:W-:Y:S01]  /*05a0*/  IMAD.SHL.U32 R6, R14, 0x20, RZ ;  /* 0x000000200e067824 */ /* 0x000fe200078e00ff */
[----:B------:R-:W-:Y:S01]  /*05b0*/  LOP3.LUT R3, R3, 0x18, RZ, 0xc0, !PT ;  /* 0x0000001803037812 */ /* 0x000fe200078ec0ff */
[----:B------:R-:W-:Y:S01]  /*05c0*/  IMAD.IADD R5, R10, 0x1, -R5 ;  /* 0x000000010a057824 */ /* 0x000fe200078e0a05 */
[----:B------:R-:W-:Y:S01]  /*05d0*/  SHF.R.U32.HI R4, RZ, 0x3, R2 ;  /* 0x00000003ff047819 */ /* 0x000fe20000011602 */
[----:B------:R-:W-:Y:S01]  /*05e0*/  STL [R1+0x68], R17 ;  /* 0x0000681101007387 */ /* 0x000fe20000100800 */
[----:B------:R-:W-:-:S02]  /*05f0*/  LOP3.LUT R12, R7, 0x8, R12, 0xf8, !PT ;  /* 0x00000008070c7812 */ /* 0x000fc400078ef80c */
        /* <DEDUP_REMOVED lines=8> */
[----:B------:R-:W-:Y:S01]  /*0680*/  LOP3.LUT P5, RZ, R5, 0x2, RZ, 0xc0, !PT ;  /* 0x0000000205ff7812 */ /* 0x000fe200078ac0ff */
[----:B------:R-:W-:Y:S01]  /*0690*/  IMAD R5, R20, 0x400, R2 ;  /* 0x0000040014057824 */ /* 0x000fe200078e0202 */
[----:B------:R-:W-:Y:S01]  /*06a0*/  LOP3.LUT R2, R9, R12, R8, 0xf6, !PT ;  /* 0x0000000c09027212 */ /* 0x000fe200078ef608 */
[----:B------:R-:W-:Y:S01]  /*06b0*/  IMAD.IADD R11, R4, 0x1, R6 ;  /* 0x00000001040b7824 */ /* 0x000fe200078e0206 */
[----:B------:R-:W-:Y:S01]  /*06c0*/  LOP3.LUT R3, R3, 0x1c0, RZ, 0xc0, !PT ;  /* 0x000001c003037812 */ /* 0x000fe200078ec0ff */
[----:B------:R-:W-:Y:S01]  /*06d0*/  IMAD.IADD R12, R5, 0x1, R7 ;  /* 0x00000001050c7824 */ /* 0x000fe200078e0207 */
[----:B------:R-:W-:Y:S01]  /*06e0*/  LEA R2, R2, UR4, 0x1 ;  /* 0x0000000402027c11 */ /* 0x000fe2000f8e08ff */
[----:B------:R-:W-:Y:S01]  /*06f0*/  IMAD.SHL.U32 R5, R14, 0x8, RZ ;  /* 0x000000080e057824 */ /* 0x000fe200078e00ff */
[----:B------:R-:W-:Y:S01]  /*0700*/  SHF.R.U32.HI R4, RZ, 0x3, R3 ;  /* 0x00000003ff047819 */ /* 0x000fe20000011603 */
[----:B------:R-:W-:-:S02]  /*0710*/  IMAD.SHL.U32 R8, R13, 0x40, RZ ;  /* 0x000000400d087824 */ /* 0x000fc400078e00ff */
[----:B------:R-:W-:Y:S01]  /*0720*/  IMAD.MOV.U32 R6, RZ, RZ, 0x20 ;  /* 0x00000020ff067424 */ /* 0x000fe200078e00ff */
[----:B------:R-:W-:Y:S01]  /*0730*/  LOP3.LUT R5, R3, 0x8, R5, 0xf8, !PT ;  /* 0x0000000803057812 */ /* 0x000fe200078ef805 */
[----:B------:R-:W-:Y:S01]  /*0740*/  IMAD.MOV.U32 R13, RZ, RZ, 0x40 ;  /* 0x00000040ff0d7424 */ /* 0x000fe200078e00ff */
[----:B------:R-:W-:Y:S01]  /*0750*/  LOP3.LUT R3, R4, R10, R3, 0x1e, !PT ;  /* 0x0000000a04037212 */ /* 0x000fe200078e1e03 */
[----:B------:R-:W-:Y:S01]  /*0760*/  IMAD.MOV.U32 R10, RZ, RZ, -0x10 ;  /* 0xfffffff0ff0a7424 */ /* 0x000fe200078e00ff */
[----:B------:R-:W-:Y:S01]  /*0770*/  LOP3.LUT R4, R5, R4, RZ, 0x3c, !PT ;  /* 0x0000000405047212 */ /* 0x000fe200078e3cff */
[----:B------:R-:W-:Y:S01]  /*0780*/  IMAD.U32 R5, RZ, RZ, UR6 ;  /* 0x00000006ff057e24 */ /* 0x000fe2000f8e00ff */
[----:B------:R-:W-:Y:S01]  /*0790*/  LOP3.LUT R8, R8, 0xfffffe00, RZ, 0xc0, !PT ;  /* 0xfffffe0008087812 */ /* 0x000fe200078ec0ff */
[----:B------:R-:W-:Y:S01]  /*07a0*/  IMAD.U32 R5, RZ, RZ, UR5 ;  /* 0x00000005ff057e24 */ /* 0x000fe2000f8e00ff */
[----:B------:R-:W-:Y:S01]  /*07b0*/  SHF.R.S32.HI R5, RZ, 0x2, R18 ;  /* 0x00000002ff057819 */ /* 0x000fe20000011412 */
[----:B------:R-:W-:Y:S01]  /*07c0*/  USHF.R.S32.HI UR5, URZ, 0x1f, UR46 ;  /* 0x0000001f3f057899 */ /* 0x000fe2000801142e */
[----:B------:R-:W-:Y:S01]  /*07d0*/  SEL R10, R10, 0x10, !P0 ;  /* 0x000000100a0a7807 */ /* 0x000fe20004000000 */
[----:B------:R-:W-:-:S02]  /*07e0*/  IMAD R9, R15, 0x400, R8 ;  /* 0x000004000f097824 */ /* 0x000fc400078e0208 */
[----:B------:R-:W-:Y:S02]  /*07f0*/  VIADD R15, R22, 0x80 ;  /* 0x00000080160f7836 */ /* 0x000fe40000000000 */
[C---:B------:R-:W-:Y:S01]  /*0800*/  IMAD R7, R20.reuse, 0x400, R8 ;  /* 0x0000040014077824 */ /* 0x040fe200078e0208 */
[----:B------:R-:W-:Y:S01]  /*0810*/  LOP3.LUT R8, R3, R8, RZ, 0xfc, !PT ;  /* 0x0000000803087212 */ /* 0x000fe200078efcff */
[----:B------:R-:W-:Y:S01]  /*0820*/  IMAD R14, R20, 0x10, R5 ;  /* 0x00000010140e7824 */ /* 0x000fe200078e0205 */
[----:B------:R-:W-:Y:S01]  /*0830*/  LEA R5, R16, UR4, 0x1 ;  /* 0x0000000410057c11 */ /* 0x000fe2000f8e08ff */
[----:B------:R-:W-:Y:S01]  /*0840*/  IMAD.IADD R7, R7, 0x1, R4 ;  /* 0x0000000107077824 */ /* 0x000fe200078e0204 */
[----:B------:R-:W-:Y:S01]  /*0850*/  STL [R1+0x6c], R15 ;  /* 0x00006c0f01007387 */ /* 0x000fe20000100800 */
[----:B------:R-:W-:Y:S02]  /*0860*/  IMAD.IADD R9, R4, 0x1, R9 ;  /* 0x0000000104097824 */ /* 0x000fe400078e0209 */
[----:B------:R-:W-:Y:S01]  /*0870*/  IMAD.U32 R4, RZ, RZ, UR6 ;  /* 0x00000006ff047e24 */ /* 0x000fe2000f8e00ff */
[----:B------:R1:W-:Y:S01]  /*0880*/  STL [R1+0x70], R14 ;  /* 0x0000700e01007387 */ /* 0x0003e20000100800 */
[C---:B------:R-:W-:Y:S01]  /*0890*/  SEL R4, R6.reuse, 0xffffffe0, !P3 ;  /* 0xffffffe006047807 */ /* 0x040fe20005800000 */
[----:B------:R-:W-:Y:S01]  /*08a0*/  IMAD.U32 R3, RZ, RZ, UR5 ;  /* 0x00000005ff037e24 */ /* 0x000fe2000f8e00ff */
[----:B------:R-:W-:Y:S01]  /*08b0*/  SEL R3, R13, 0xffffffc0, !P4 ;  /* 0xffffffc00d037807 */ /* 0x000fe20006000000 */
[----:B------:R2:W-:Y:S01]  /*08c0*/  STL [R1+0x2c], R5 ;  /* 0x00002c0501007387 */ /* 0x0005e20000100800 */
[----:B------:R-:W-:Y:S01]  /*08d0*/  UIADD3 UR6, UR4, 0xc000, URZ ;  /* 0x0000c00004067890 */ /* 0x000fe2000fffe03f */
[----:B------:R-:W-:Y:S01]  /*08e0*/  SEL R6, R6, 0xffffffe0, !P5 ;  /* 0xffffffe006067807 */ /* 0x000fe20006800000 */
[----:B------:R-:W-:-:S06]  /*08f0*/  UIADD3 UR5, UR4, 0x12000, URZ ;  /* 0x0001200004057890 */ /* 0x000fcc000fffe03f */
[----:B------:R-:W-:Y:S02]  /*0900*/  LEA R9, R9, UR5, 0x1 ;  /* 0x0000000509097c11 */ /* 0x000fe4000f8e08ff */
[----:B-1----:R-:W-:Y:S02]  /*0910*/  LEA R14, R0, UR4, 0x1 ;  /* 0x00000004000e7c11 */ /* 0x002fe4000f8e08ff */
[----:B------:R-:W-:Y:S02]  /*0920*/  LEA R0, R12, UR4, 0x1 ;  /* 0x000000040c007c11 */ /* 0x000fe4000f8e08ff */
[----:B--2---:R-:W-:Y:S01]  /*0930*/  SEL R5, R13, 0xffffffc0, !P6 ;  /* 0xffffffc00d057807 */ /* 0x004fe20007000000 */
[----:B------:R-:W-:Y:S01]  /*0940*/  IMAD.IADD R13, R4, 0x1, R14 ;  /* 0x00000001040d7824 */ /* 0x000fe200078e020e */
[----:B------:R-:W-:Y:S01]  /*0950*/  STL [R1], R14 ;  /* 0x0000000e01007387 */ /* 0x000fe20000100800 */
[C---:B------:R-:W-:Y:S01]  /*0960*/  IADD3 R4, R3.reuse, R14, R4 ;  /* 0x0000000e03047210 */ /* 0x040fe20007ffe004 */
[----:B------:R-:W-:-:S02]  /*0970*/  IMAD.IADD R252, R3, 0x1, R14 ;  /* 0x0000000103fc7824 */ /* 0x000fc400078e020e */
[----:B------:R1:W-:Y:S01]  /*0980*/  STL [R1+0x4], R13 ;  /* 0x0000040d01007387 */ /* 0x0003e20000100800 */
[----:B------:R-:W-:-:S03]  /*0990*/  IMAD.IADD R3, R3, 0x1, R2 ;  /* 0x0000000103037824 */ /* 0x000fc600078e0202 */
[----:B------:R2:W-:Y:S04]  /*09a0*/  STL [R1+0x10], R4 ;  /* 0x0000100401007387 */ /* 0x0005e80000100800 */
[----:B------:R3:W-:Y:S01]  /*09b0*/  STL [R1+0x50], R0 ;  /* 0x0000500001007387 */ /* 0x0007e20000100800 */
[----:B-1----:R-:W-:Y:S01]  /*09c0*/  LEA R13, R11, UR6, 0x1 ;  /* 0x000000060b0d7c11 */ /* 0x002fe2000f8e08ff */
[C---:B------:R-:W-:Y:S02]  /*09d0*/  IMAD.IADD R11, R0.reuse, 0x1, R10 ;  /* 0x00000001000b7824 */ /* 0x040fe400078e020a */
[C---:B--2---:R-:W-:Y:S02]  /*09e0*/  VIADD R4, R0.reuse, 0x20 ;  /* 0x0000002000047836 */ /* 0x044fe40000000000 */
[----:B------:R-:W-:Y:S01]  /*09f0*/  STL [R1+0x74], R13 ;  /* 0x0000740d01007387 */ /* 0x000fe20000100800 */
[----:B------:R-:W-:-:S02]  /*0a00*/  @P1 VIADD R4, R0, 0xffffffe0 ;  /* 0xffffffe000041836 */ /* 0x000fc40000000000 */
[C---:B------:R-:W-:Y:S01]  /*0a10*/  VIADD R12, R13.reuse, 0x40 ;  /* 0x000000400d0c7836 */ /* 0x040fe20000000000 */
[----:B------:R1:W-:Y:S01]  /*0a20*/  STL [R1+0x5c], R11 ;  /* 0x00005c0b01007387 */ /* 0x0003e20000100800 */
[----:B------:R-:W-:Y:S01]  /*0a30*/  @P2 VIADD R12, R13, 0xffffffc0 ;  /* 0xffffffc00d0c2836 */ /* 0x000fe20000000000 */
[----:B---3--:R-:W-:Y:S01]  /*0a40*/  LEA R0, R8, UR4, 0x1 ;  /* 0x0000000408007c11 */ /* 0x008fe2000f8e08ff */
[----:B------:R-:W-:Y:S01]  /*0a50*/  IMAD.IADD R8, R6, 0x1, R9 ;  /* 0x0000000106087824 */ /* 0x000fe200078e0209 */
[----:B-1----:R-:W-:Y:S01]  /*0a60*/  LEA R11, R7, UR4, 0x1 ;  /* 0x00000004070b7c11 */ /* 0x002fe2000f8e08ff */
[----:B------:R-:W-:-:S04]  /*0a70*/  ULDC.64 UR4, c[0x0][0x208] ;  /* 0x0000820000047ab9 */ /* 0x000fc80000000a00 */
[----:B------:R-:W-:Y:S01]  /*0a80*/  STL [R1+0x8], R11 ;  /* 0x0000080b01007387 */ /* 0x000fe20000100800 */
[----:B------:R-:W-:-:S03]  /*0a90*/  IMAD.IADD R7, R11, 0x1, R6 ;  /* 0x000000010b077824 */ /* 0x000fc600078e0206 */
[----:B------:R1:W-:Y:S04]  /*0aa0*/  STL [R1+0x54], R4 ;  /* 0x0000540401007387 */ /* 0x0003e80000100800 */
[----:B------:R-:W-:Y:S04]  /*0ab0*/  STL [R1+0x1c], R9 ;  /* 0x00001c0901007387 */ /* 0x000fe80000100800 */
[----:B------:R-:W-:Y:S01]  /*0ac0*/  STL [R1+0x80], R12 ;  /* 0x0000800c01007387 */ /* 0x000fe20000100800 */
[----:B-1----:R-:W-:Y:S02]  /*0ad0*/  IMAD.IADD R4, R10, 0x1, R4 ;  /* 0x000000010a047824 */ /* 0x002fe400078e0204 */
        /* <DEDUP_REMOVED lines=11> */
.L_x_558:
        /* <DEDUP_REMOVED lines=39> */
[----:B-1----:R-:W-:Y:S02]  /*0e00*/  IMAD.U32 R4, RZ, RZ, UR7 ;  /* 0x00000007ff047e24 */ /* 0x002fe4000f8e00ff */
[----:B------:R-:W-:Y:S01]  /*0e10*/  IMAD.U32 R5, RZ, RZ, UR6 ;  /* 0x00000006ff057e24 */ /* 0x000fe2000f8e00ff */
[----:B------:R-:W-:Y:S01]  /*0e20*/  UMOV UR32, URZ ;  /* 0x0000003f00207c82 */ /* 0x000fe20008000000 */
[----:B------:R-:W-:-:S03]  /*0e30*/  @!UP3 ULDC.64 UR6, c[0x0][0x318] ;  /* 0x0000c6000006bab9 */ /* 0x000fc60000000a00 */
        /* <DEDUP_REMOVED lines=24> */
.L_x_514:
        /* <DEDUP_REMOVED lines=22> */
[----:B------:R-:W-:Y:S02]  /*1120*/  @!UP1 UIMAD.WIDE.U32 UR38, UR46, UR8, URZ ;  /* 0x000000082e2692a5 */ /* 0x000fe4000f8e003f */
[----:B------:R-:W-:Y:S01]  /*1130*/  UIMAD UR21, UR16, UR25, URZ ;  /* 0x00000019101572a4 */ /* 0x000fe2000f8e023f */
[----:B-1----:R-:W-:Y:S01]  /*1140*/  IABS R8, R9 ;  /* 0x0000000900087213 */ /* 0x002fe20000000000 */
[----:B------:R-:W-:Y:S01]  /*1150*/  UIADD3 UR45, UR15, UR33, URZ ;  /* 0x000000210f2d7290 */ /* 0x000fe2000fffe03f */
[----:B------:R-:W-:Y:S01]  /*1160*/  ISETP.NE.AND P3, PT, R9, RZ, PT ;  /* 0x000000ff0900720c */ /* 0x000fe20003f65270 */
[----:B------:R-:W-:Y:S01]  /*1170*/  ULDC.U8 UR19, c[0x0][0x3d8] ;  /* 0x0000f60000137ab9 */ /* 0x000fe20000000000 */
[----:B------:R-:W1:Y:S01]  /*1180*/  I2F.RP R4, R8 ;  /* 0x0000000800047306 */ /* 0x000e620000209400 */
[----:B------:R-:W-:-:S02]  /*1190*/  UISETP.NE.AND UP3, UPT, UR19, URZ, UPT ;  /* 0x0000003f1300728c */ /* 0x000fc4000bf65270 */
[----:B------:R-:W-:Y:S02]  /*11a0*/  USHF.L.U64.HI UR17, UR46, 0x7, UR55 ;  /* 0x000000072e117899 */ /* 0x000fe40008010237 */
[----:B--2---:R-:W-:Y:S02]  /*11b0*/  UIMAD.WIDE.U32 UR28, UR7, UR10, URZ ;  /* 0x0000000a071c72a5 */ /* 0x004fe4000f8e003f */
[----:B------:R-:W-:Y:S02]  /*11c0*/  UISETP.NE.AND UP0, UPT, UR34, -0x1, UPT ;  /* 0xffffffff2200788c */ /* 0x000fe4000bf05270 */
[----:B------:R-:W-:Y:S02]  /*11d0*/  UIMAD UR49, UR7, UR11, UR29 ;  /* 0x0000000b073172a4 */ /* 0x000fe4000f8e021d */
[----:B------:R-:W-:Y:S01]  /*11e0*/  @!UP1 UIMAD UR7, UR55, UR8, URZ ;  /* 0x00000008370792a4 */ /* 0x000fe2000f8e023f */
[----:B------:R-:W-:Y:S01]  /*11f0*/  @UP1 ULDC.64 UR10, c[0x0][0x420] ;  /* 0x00010800000a1ab9 */ /* 0x000fe20000000a00 */
[----:B------:R-:W-:Y:S01]  /*1200*/  USEL UR29, UR12, URZ, UP2 ;  /* 0x0000003f0c1d7287 */ /* 0x000fe20009000000 */
        /* <DEDUP_REMOVED lines=8> */
[----:B------:R-:W-:Y:S01]  /*1290*/  UIMAD.WIDE.U32 UR12, UR16, UR24, URZ ;  /* 0x00000018100c72a5 */ /* 0x000fe2000f8e003f */
[----:B-1----:R-:W-:Y:S01]  /*12a0*/  VIADD R4, R4, 0xffffffe ;  /* 0x0ffffffe04047836 */ /* 0x002fe20000000000 */
[----:B------:R-:W-:Y:S02]  /*12b0*/  UIMAD.WIDE UR8, UR58, UR57, URZ ;  /* 0x000000393a0872a5 */ /* 0x000fe4000f8e023f */
[----:B------:R-:W-:Y:S01]  /*12c0*/  UIMAD.WIDE.U32 UR10, UR46, UR56, URZ ;  /* 0x000000382e0a72a5 */ /* 0x000fe2000f8e003f */
[----:B------:R-:W1:Y:S01]  /*12d0*/  F2I.FTZ.U32.TRUNC.NTZ R5, R4 ;  /* 0x0000000400057305 */ /* 0x000e62000021f000 */
[----:B------:R-:W-:Y:S02]  /*12e0*/  UIMAD UR7, UR55, UR56, UR7 ;  /* 0x00000038370772a4 */ /* 0x000fe4000f8e0207 */
[----:B------:R-:W-:Y:S02]  /*12f0*/  USEL UR53, UR14, UR12, !UP1 ;  /* 0x0000000c0e357287 */ /* 0x000fe4000c800000 */
[----:B------:R-:W-:-:S02]  /*1300*/  @UP1 UIADD3 UR45, UR13, UR21, URZ ;  /* 0x000000150d2d1290 */ /* 0x000fc4000fffe03f */
[----:B------:R-:W-:Y:S02]  /*1310*/  UIMAD.WIDE.U32 UR14, UR8, UR10, URZ ;  /* 0x0000000a080e72a5 */ /* 0x000fe4000f8e003f */
[----:B------:R-:W-:Y:S02]  /*1320*/  UIMAD UR13, UR9, UR10, URZ ;  /* 0x0000000a090d72a4 */ /* 0x000fe4000f8e023f */
[----:B------:R-:W-:Y:S02]  /*1330*/  UIADD3 UR7, UR11, UR7, URZ ;  /* 0x000000070b077290 */ /* 0x000fe4000fffe03f */
[----:B------:R-:W-:Y:S01]  /*1340*/  UIMAD.WIDE.U32 UR10, UR8, UR16, URZ ;  /* 0x00000010080a72a5 */ /* 0x000fe2000f8e003f */
[----:B-1----:R-:W-:Y:S01]  /*1350*/  IMAD.MOV R4, RZ, RZ, -R5 ;  /* 0x000000ffff047224 */ /* 0x002fe200078e0a05 */
[----:B------:R-:W-:Y:S02]  /*1360*/  ULOP3.LUT UR12, UR44, 0xffffffc0, URZ, 0xc0, !UPT ;  /* 0xffffffc02c0c7892 */ /* 0x000fe4000f8ec03f */
[----:B------:R-:W-:Y:S01]  /*1370*/  UIMAD UR7, UR8, UR7, UR13 ;  /* 0x00000007080772a4 */ /* 0x000fe2000f8e020d */
[----:B------:R-:W-:Y:S01]  /*1380*/  IMAD R6, R4, R8, RZ ;  /* 0x0000000804067224 */ /* 0x000fe200078e02ff */
[----:B------:R-:W-:Y:S01]  /*1390*/  USEL UR52, UR14, UR10, !UP1 ;  /* 0x0000000a0e347287 */ /* 0x000fe2000c800000 */
[----:B------:R-:W-:Y:S01]  /*13a0*/  IMAD.MOV.U32 R4, RZ, RZ, RZ ;  /* 0x000000ffff047224 */ /* 0x000fe200078e00ff */
[----:B------:R-:W-:-:S02]  /*13b0*/  UIADD3 UR14, UR12, -0x40, URZ ;  /* 0xffffffc00c0e7890 */ /* 0x000fc4000fffe03f */
[----:B------:R-:W-:Y:S01]  /*13c0*/  USEL UR35, UR17, URZ, UP2 ;  /* 0x0000003f11237287 */ /* 0x000fe20009000000 */
[----:B------:R-:W-:Y:S01]  /*13d0*/  IMAD.HI.U32 R4, R5, R6, R4 ;  /* 0x0000000605047227 */ /* 0x000fe200078e0004 */
[----:B------:R-:W-:Y:S01]  /*13e0*/  MOV R5, R7 ;  /* 0x0000000700057202 */ /* 0x000fe20000000f00 */
[----:B------:R-:W-:Y:S02]  /*13f0*/  UIADD3 UR43, UR15, UR7, URZ ;  /* 0x000000070f2b7290 */ /* 0x000fe4000fffe03f */
[----:B------:R-:W-:Y:S02]  /*1400*/  UIADD3 UR7, UP2, UR14, UR29, URZ ;  /* 0x0000001d0e077290 */ /* 0x000fe4000ff5e03f */
[----:B------:R-:W-:Y:S01]  /*1410*/  IMAD.HI.U32 R4, R4, R5, RZ ;  /* 0x0000000504047227 */ /* 0x000fe200078e00ff */
[----:B------:R-:W-:Y:S01]  /*1420*/  USHF.R.S32.HI UR17, URZ, 0x1f, UR14 ;  /* 0x0000001f3f117899 */ /* 0x000fe2000801140e */
[----:B------:R-:W-:Y:S02]  /*1430*/  ULDC UR59, c[0x0][0x2c4] ;  /* 0x0000b100003b7ab9 */ /* 0x000fe40000000800 */
[----:B------:R-:W-:Y:S01]  /*1440*/  IMAD.MOV R6, RZ, RZ, -R4 ;  /* 0x000000ffff067224 */ /* 0x000fe200078e0a04 */
[----:B------:R-:W-:-:S02]  /*1450*/  UIMAD UR13, UR9, UR16, URZ ;  /* 0x00000010090d72a4 */ /* 0x000fc4000f8e023f */
[----:B------:R-:W-:Y:S01]  /*1460*/  @!UP1 UIADD3 UR47, UR39, UR36, URZ ;  /* 0x00000024272f9290 */ /* 0x000fe2000fffe03f */
[C---:B------:R-:W-:Y:S01]  /*1470*/  IMAD R5, R8.reuse, R6, R5 ;  /* 0x0000000608057224 */ /* 0x040fe200078e0205 */
[----:B------:R-:W-:Y:S02]  /*1480*/  UIMAD UR9, UR9, UR7, URZ ;  /* 0x00000007090972a4 */ /* 0x000fe4000f8e023f */
[----:B------:R-:W-:Y:S02]  /*1490*/  UIMAD.WIDE.U32 UR36, UR8, UR7, URZ ;  /* 0x00000007082472a5 */ /* 0x000fe4000f8e003f */
[----:B------:R-:W-:Y:S01]  /*14a0*/  ISETP.GT.U32.AND P1, PT, R8, R5, PT ;  /* 0x000000050800720c */ /* 0x000fe20003f24070 */
[----:B------:R-:W-:Y:S02]  /*14b0*/  UIADD3.X UR10, UR17, UR35, URZ, UP2, !UPT ;  /* 0x00000023110a7290 */ /* 0x000fe400097fe43f */
[----:B------:R-:W-:Y:S01]  /*14c0*/  @UP3 UIMAD UR7, UR46, UR59, URZ ;  /* 0x0000003b2e0732a4 */ /* 0x000fe2000f8e023f */
[----:B------:R-:W-:Y:S01]  /*14d0*/  ULDC.U8 UR22, c[0x0][0x480] ;  /* 0x0001200000167ab9 */ /* 0x000fe20000000000 */
[----:B------:R-:W-:-:S02]  /*14e0*/  @UP0 UIADD3 UR20, UR32, UR34, URZ ;  /* 0x0000002220140290 */ /* 0x000fc4000fffe03f */
[----:B------:R-:W-:Y:S02]  /*14f0*/  @UP0 UIADD3 UR27, UR32, UR34, URZ ;  /* 0x00000022201b0290 */ /* 0x000fe4000fffe03f */
[----:B------:R-:W-:Y:S02]  /*1500*/  UISETP.NE.AND UP4, UPT, UR22, URZ, UPT ;  /* 0x0000003f1600728c */ /* 0x000fe4000bf85270 */
[----:B------:R-:W-:Y:S02]  /*1510*/  UIMAD UR9, UR8, UR10, UR9 ;  /* 0x0000000a080972a4 */ /* 0x000fe4000f8e0209 */
[----:B------:R-:W-:Y:S01]  /*1520*/  @!P1 IMAD.IADD R5, R5, 0x1, -R8 ;  /* 0x0000000105059824 */ /* 0x000fe200078e0a08 */
[----:B------:R-:W-:Y:S01]  /*1530*/  @!P1 IADD3 R4, R4, 0x1, RZ ;  /* 0x0000000104049810 */ /* 0x000fe20007ffe0ff */
[----:B------:R-:W-:Y:S01]  /*1540*/  @UP0 ULDC.64 UR22, c[0x0][0x248] ;  /* 0x0000920000160ab9 */ /* 0x000fe20000000a00 */
[----:B------:R-:W-:Y:S01]  /*1550*/  PLOP3.LUT P1, PT, PT, PT, UP0, 0x80, 0x0 ;  /* 0x000000000000781c */ /* 0x000fe20003f2f008 */
[----:B------:R-:W-:Y:S01]  /*1560*/  @UP0 ULDC.64 UR18, c[0x0][0x250] ;  /* 0x0000940000120ab9 */ /* 0x000fe20000000a00 */
[----:B------:R-:W-:Y:S01]  /*1570*/  ISETP.GE.U32.AND P0, PT, R5, R8, PT ;  /* 0x000000080500720c */ /* 0x000fe20003f06070 */
[----:B------:R-:W-:Y:S01]  /*1580*/  @UP3 USEL UR8, UR7, UR16, !UP1 ;  /* 0x0000001007083287 */ /* 0x000fe2000c800000 */
[----:B------:R-:W-:Y:S01]  /*1590*/  LOP3.LUT R5, R9, UR54, RZ, 0x3c, !PT ;  /* 0x0000003609057c12 */ /* 0x000fe2000f8e3cff */
[----:B------:R-:W-:-:S02]  /*15a0*/  @UP1 UIADD3 UR43, UR11, UR13, URZ ;  /* 0x0000000d0b2b1290 */ /* 0x000fc4000fffe03f */
[----:B------:R-:W-:Y:S01]  /*15b0*/  @UP0 UIMAD.WIDE.U32 UR12, UR20, UR22, URZ ;  /* 0x00000016140c02a5 */ /* 0x000fe2000f8e003f */
[----:B------:R-:W-:Y:S01]  /*15c0*/  ISETP.GE.AND P2, PT, R5, RZ, PT ;  /* 0x000000ff0500720c */ /* 0x000fe20003f46270 */
[----:B------:R-:W-:Y:S01]  /*15d0*/  @UP0 UIMAD.WIDE.U32 UR10, UR27, UR18, URZ ;  /* 0x000000121b0a02a5 */ /* 0x000fe2000f8e003f */
[----:B------:R-:W-:Y:S01]  /*15e0*/  @UP3 ULDC UR7, c[0x0][0x2e4] ;  /* 0x0000b90000073ab9 */ /* 0x000fe20000000800 */
[----:B------:R-:W-:Y:S02]  /*15f0*/  @UP0 UIMAD UR15, UR27, UR19, URZ ;  /* 0x000000131b0f02a4 */ /* 0x000fe4000f8e023f */
[----:B------:R-:W-:Y:S02]  /*1600*/  @UP3 UIMAD UR21, UR54, UR7, UR8 ;  /* 0x00000007361532a4 */ /* 0x000fe4000f8e0208 */
[----:B------:R-:W-:Y:S01]  /*1610*/  @P0 VIADD R4, R4, 0x1 ;  /* 0x0000000104040836 */ /* 0x000fe20000000000 */
[----:B------:R-:W-:Y:S01]  /*1620*/  UIMAD UR48, UR54, UR58, URZ ;  /* 0x0000003a363072a4 */ /* 0x000fe2000f8e023f */
[----:B------:R-:W-:Y:S01]  /*1630*/  PLOP3.LUT P0, PT, PT, PT, UP3, 0x80, 0x0 ;  /* 0x000000000000781c */ /* 0x000fe20003f0f038 */
[----:B------:R-:W-:Y:S01]  /*1640*/  @UP0 UIMAD UR20, UR20, UR23, URZ ;  /* 0x00000017141402a4 */ /* 0x000fe2000f8e023f */
[----:B------:R-:W-:Y:S01]  /*1650*/  IMAD.MOV.U32 R17, RZ, RZ, R4 ;  /* 0x000000ffff117224 */ /* 0x000fe200078e0004 */
[----:B------:R-:W-:-:S02]  /*1660*/  @!UP3 UIMAD UR7, UR46, UR57, UR54 ;  /* 0x000000392e07b2a4 */ /* 0x000fc4000f8e0236 */
[----:B------:R-:W-:Y:S02]  /*1670*/  USEL UR50, UR28, URZ, UP4 ;  /* 0x0000003f1c327287 */ /* 0x000fe4000a000000 */
[----:B------:R-:W-:Y:S01]  /*1680*/  @UP0 UIADD3 UR35, UR11, UR15, URZ ;  /* 0x0000000f0b230290 */ /* 0x000fe2000fffe03f */
[----:B------:R-:W-:Y:S01]  /*1690*/  @!P2 IADD3 R17, -R17, RZ, RZ ;  /* 0x000000ff1111a210 */ /* 0x000fe20007ffe1ff */
[----:B------:R-:W-:Y:S01]  /*16a0*/  USHF.R.S32.HI UR42, URZ, 0x1f, UR26 ;  /* 0x0000001f3f2a7899 */ /* 0x000fe2000801141a */
[----:B------:R-:W-:Y:S01]  /*16b0*/  @!P3 LOP3.LUT R17, RZ, R9, RZ, 0x33, !PT ;  /* 0x00000009ff11b212 */ /* 0x000fe200078e33ff */
[----:B------:R-:W-:Y:S02]  /*16c0*/  USHF.R.S32.HI UR51, URZ, 0x1f, UR48 ;  /* 0x0000001f3f337899 */ /* 0x000fe40008011430 */
[----:B------:R-:W-:Y:S02]  /*16d0*/  USEL UR49, UR49, URZ, UP4 ;  /* 0x0000003f31317287 */ /* 0x000fe4000a000000 */
[----:B------:R-:W-:-:S02]  /*16e0*/  @!UP3 UIMAD UR21, UR7, UR59, URZ ;  /* 0x0000003b0715b2a4 */ /* 0x000fc4000f8e023f */
        /* <DEDUP_REMOVED lines=17> */
.L_x_516:
        /* <DEDUP_REMOVED lines=13> */
.L_x_517:
        /* <DEDUP_REMOVED lines=11> */
.L_x_518:
[----:B------:R-:W-:-:S04]  /*1980*/  UIMAD UR8, UR46, UR57, UR54 ;  /* 0x000000392e0872a4 */ /* 0x000fc8000f8e0236 */
[----:B------:R-:W-:-:S12]  /*1990*/  UIMAD UR8, UR8, UR56, URZ ;  /* 0x00000038080872a4 */ /* 0x000fd8000f8e023f */
.L_x_519:
[----:B------:R-:W2:Y:S01]  /*19a0*/  LDL.64 R4, [R1+0x48] ;  /* 0x0000480001047983 */ /* 0x000ea20000100a00 */
[----:B------:R-:W1:Y:S03]  /*19b0*/  LDC.64 R18, c[0x0][0x420] ;  /* 0x00010800ff127b82 */ /* 0x000e660000000a00 */
[----:B------:R3:W2:Y:S01]  /*19c0*/  LDL.64 R40, [R1+0x48] ;  /* 0x0000480001287983 */ /* 0x0006a20000100a00 */
[----:B------:R-:W-:Y:S01]  /*19d0*/  USHF.R.S32.HI UR11, URZ, 0x1f, UR54 ;  /* 0x0000001f3f0b7899 */ /* 0x000fe20008011436 */
[----:B------:R-:W-:Y:S01]  /*19e0*/  BSSY B1, `(.L_x_515) ;  /* 0x0000849000017945 */ /* 0x000fe20003800000 */
[----:B------:R-:W-:Y:S01]  /*19f0*/  UIADD3 UR20, UR14, UR8, URZ ;  /* 0x000000080e147290 */ /* 0x000fe2000fffe03f */
[----:B------:R-:W4:Y:S01]  /*1a00*/  S2R R37, SR_TID.X ;  /* 0x0000000000257919 */ /* 0x000f220000002100 */
[----:B------:R-:W-:Y:S01]  /*1a10*/  UIMAD UR10, UR58, UR57, URZ ;  /* 0x000000393a0a72a4 */ /* 0x000fe2000f8e023f */
[----:B------:R-:W-:Y:S01]  /*1a20*/  ULDC.64 UR8, c[0x0][0x428] ;  /* 0x00010a0000087ab9 */ /* 0x000fe20000000a00 */
[----:B------:R-:W-:Y:S01]  /*1a30*/  UISETP.GE.AND UP2, UPT, UR30, 0x1, UPT ;  /* 0x000000011e00788c */ /* 0x000fe2000bf46270 */
[----:B------:R-:W-:Y:S01]  /*1a40*/  IMAD.U32 R10, RZ, RZ, UR8 ;  /* 0x00000008ff0a7e24 */ /* 0x000fe2000f8e00ff */
[----:B------:R-:W-:Y:S01]  /*1a50*/  ULDC.64 UR40, c[0x0][0x478] ;  /* 0x00011e0000287ab9 */ /* 0x000fe20000000a00 */
[----:B------:R-:W-:Y:S01]  /*1a60*/  ULDC.64 UR38, c[0x0][0x2b0] ;  /* 0x0000ac0000267ab9 */ /* 0x000fe20000000a00 */
[----:B------:R-:W-:Y:S01]  /*1a70*/  ULEA.HI.SX32 UR29, UR44, 0xffffffff, 0x1a ;  /* 0xffffffff2c1d7891 */ /* 0x000fe2000f8fd23f */
[----:B-1----:R-:W-:-:S04]  /*1a80*/  IMAD R7, R18, UR17, RZ ;  /* 0x0000001112077c24 */ /* 0x002fc8000f8e02ff */
[----:B------:R-:W-:Y:S01]  /*1a90*/  IMAD R9, R19, UR14, R7 ;  /* 0x0000000e13097c24 */ /* 0x000fe2000f8e0207 */
[----:B----4-:R-:W-:-:S04]  /*1aa0*/  SHF.R.S32.HI R12, RZ, 0x1f, R37 ;  /* 0x0000001fff0c7819 */ /* 0x010fc80000011425 */
[----:B------:R-:W-:-:S04]  /*1ab0*/  LEA.HI R34, R12, R37, RZ, 0x3 ;  /* 0x000000250c227211 */ /* 0x000fc800078f18ff */
[----:B------:R-:W-:-:S04]  /*1ac0*/  SHF.R.S32.HI R25, RZ, 0x3, R34 ;  /* 0x00000003ff197819 */ /* 0x000fc80000011422 */
[----:B------:R-:W-:Y:S02]  /*1ad0*/  SHF.R.S32.HI R36, RZ, 0x1f, R25 ;  /* 0x0000001fff247819 */ /* 0x000fe40000011419 */
[----:B------:R-:W-:-:S04]  /*1ae0*/  IADD3 R6, P1, R25, UR14, RZ ;  /* 0x0000000e19067c10 */ /* 0x000fc8000ff3e0ff */
[----:B------:R-:W-:Y:S01]  /*1af0*/  IADD3.X R8, R36, UR17, RZ, P1, !PT ;  /* 0x0000001124087c10 */ /* 0x000fe20008ffe4ff */
[----:B------:R-:W-:-:S04]  /*1b00*/  ULDC.64 UR16, c[0x0][0x210] ;  /* 0x0000840000107ab9 */ /* 0x000fc80000000a00 */
[----:B------:R-:W-:-:S04]  /*1b10*/  IMAD R8, R8, UR24, RZ ;  /* 0x0000001808087c24 */ /* 0x000fc8000f8e02ff */
[----:B------:R-:W-:Y:S02]  /*1b20*/  IMAD R11, R6, UR25, R8 ;  /* 0x00000019060b7c24 */ /* 0x000fe4000f8e0208 */
[----:B--2---:R-:W-:-:S05]  /*1b30*/  IMAD.MOV.U32 R40, RZ, RZ, R4 ;  /* 0x000000ffff287224 */ /* 0x004fca00078e0004 */
[--C-:B------:R-:W-:Y:S02]  /*1b40*/  SHF.R.S32.HI R41, RZ, 0x1f, R40.reuse ;  /* 0x0000001fff297819 */ /* 0x100fe40000011428 */
[----:B------:R-:W-:Y:S01]  /*1b50*/  IADD3 R4, P0, R40, UR7, RZ ;  /* 0x0000000728047c10 */ /* 0x000fe2000ff1e0ff */
[----:B------:R-:W-:Y:S01]  /*1b60*/  UIMAD UR7, UR11, UR8, URZ ;  /* 0x000000080b0772a4 */ /* 0x000fe2000f8e023f */
[----:B------:R-:W-:Y:S02]  /*1b70*/  IMAD.WIDE.U32 R6, R6, UR24, R40 ;  /* 0x0000001806067c25 */ /* 0x000fe4000f8e0028 */
[----:B------:R-:W-:Y:S01]  /*1b80*/  IADD3.X R5, R41, UR47, RZ, P0, !PT ;  /* 0x0000002f29057c10 */ /* 0x000fe200087fe4ff */
[----:B------:R-:W-:Y:S01]  /*1b90*/  UIMAD UR13, UR54, UR9, UR7 ;  /* 0x00000009360d72a4 */ /* 0x000fe2000f8e0207 */
[----:B------:R3:W-:Y:S01]  /*1ba0*/  STL [R1+0x4c], R41 ;  /* 0x00004c2901007387 */ /* 0x0007e20000100800 */
[----:B------:R-:W-:Y:S01]  /*1bb0*/  USHF.L.U32 UR7, UR10, 0x6, URZ ;  /* 0x000000060a077899 */ /* 0x000fe2000800063f */
[----:B------:R-:W-:Y:S01]  /*1bc0*/  IADD3 R8, P0, R6, UR53, RZ ;  /* 0x0000003506087c10 */ /* 0x000fe2000ff1e0ff */
[----:B------:R-:W-:Y:S01]  /*1bd0*/  IMAD.WIDE.U32 R4, R18, UR14, R4 ;  /* 0x0000000e12047c25 */ /* 0x000fe2000f8e0004 */
[----:B------:R-:W-:Y:S01]  /*1be0*/  ULDC.64 UR8, c[0x0][0x258] ;  /* 0x0000960000087ab9 */ /* 0x000fe20000000a00 */
[----:B------:R-:W-:-:S02]  /*1bf0*/  USHF.R.S32.HI UR12, URZ, 0x1f, UR7 ;  /* 0x0000001f3f0c7899 */ /* 0x000fc40008011407 */
[----:B------:R-:W-:Y:S01]  /*1c00*/  IMAD.IADD R5, R5, 0x1, R9 ;  /* 0x0000000105057824 */ /* 0x000fe200078e0209 */
[----:B------:R-:W-:Y:S01]  /*1c10*/  IADD3.X R9, R7, UR45, R11, P0, !PT ;  /* 0x0000002d07097c10 */ /* 0x000fe200087fe40b */
[----:B------:R-:W-:Y:S01]  /*1c20*/  UIMAD UR11, UR11, UR8, URZ ;  /* 0x000000080b0b72a4 */ /* 0x000fe2000f8e023f */
[----:B------:R-:W-:Y:S01]  /*1c30*/  LEA.HI R11, R12, R37, RZ, 0x5 ;  /* 0x000000250c0b7211 */ /* 0x000fe200078f28ff */
[----:B------:R-:W-:Y:S02]  /*1c40*/  IMAD.WIDE.U32 R4, R10, UR54, R4 ;  /* 0x000000360a047c25 */ /* 0x000fe4000f8e0004 */
[----:B------:R-:W-:Y:S01]  /*1c50*/  UIMAD UR11, UR54, UR9, UR11 ;  /* 0x00000009360b72a4 */ /* 0x000fe2000f8e020b */
[----:B------:R-:W-:Y:S01]  /*1c60*/  LOP3.LUT R6, R11, 0xffffffe0, RZ, 0xc0, !PT ;  /* 0xffffffe00b067812 */ /* 0x000fe200078ec0ff */
[----:B------:R-:W-:Y:S01]  /*1c70*/  IMAD.U32 R10, RZ, RZ, UR8 ;  /* 0x00000008ff0a7e24 */ /* 0x000fe2000f8e00ff */
[----:B------:R-:W-:Y:S01]  /*1c80*/  UIADD3 UR8, UP1, UP0, UR36, UR7, UR48 ;  /* 0x0000000724087290 */ /* 0x000fe2000f83e030 */
[----:B------:R-:W-:Y:S01]  /*1c90*/  SHF.R.S32.HI R11, RZ, 0x5, R11 ;  /* 0x00000005ff0b7819 */ /* 0x000fe2000001140b */
[----:B------:R-:W-:-:S02]  /*1ca0*/  VIADD R7, R5, UR13 ;  /* 0x0000000d05077c36 */ /* 0x000fc40008000000 */
[----:B------:R-:W-:Y:S01]  /*1cb0*/  IMAD.IADD R30, R37, 0x1, -R6 ;  /* 0x00000001251e7824 */ /* 0x000fe200078e0a06 */
[----:B------:R-:W-:Y:S01]  /*1cc0*/  UIADD3.X UR7, UR15, UR12, UR51, UP1, UP0 ;  /* 0x0000000c0f077290 */ /* 0x000fe20008fe0433 */
[----:B------:R-:W-:Y:S01]  /*1cd0*/  IMAD.MOV.U32 R6, RZ, RZ, R4 ;  /* 0x000000ffff067224 */ /* 0x000fe200078e0004 */
[----:B------:R-:W-:Y:S01]  /*1ce0*/  UIADD3 UR8, UP1, UP0, UR50, UR8, UR52 ;  /* 0x0000000832087290 */ /* 0x000fe2000f83e034 */
[----:B------:R-:W-:Y:S01]  /*1cf0*/  IMAD R5, R11, UR10, R30 ;  /* 0x0000000a0b057c24 */ /* 0x000fe2000f8e021e */
[----:B------:R-:W-:Y:S01]  /*1d00*/  UIADD3 UR10, UR14, UR21, URZ ;  /* 0x000000150e0a7290 */ /* 0x000fe2000fffe03f */
[----:B------:R-:W-:Y:S01]  /*1d10*/  IMAD.WIDE.U32 R8, R10, UR54, R8 ;  /* 0x000000360a087c25 */ /* 0x000fe2000f8e0008 */
[----:B------:R-:W-:Y:S02]  /*1d20*/  UIADD3.X UR7, UR49, UR7, UR43, UP1, UP0 ;  /* 0x0000000731077290 */ /* 0x000fe40008fe042b */
[C---:B------:R-:W-:Y:S01]  /*1d30*/  IADD3 R4, P0, R5.reuse, UR8, RZ ;  /* 0x0000000805047c10 */ /* 0x040fe2000ff1e0ff */
[----:B------:R-:W-:Y:S01]  /*1d40*/  ULDC.64 UR8, c[0x0][0x400] ;  /* 0x0001000000087ab9 */ /* 0x000fe20000000a00 */
[-C--:B------:R-:W-:Y:S01]  /*1d50*/  IMAD R10, R36, R18.reuse, RZ ;  /* 0x00000012240a7224 */ /* 0x080fe200078e02ff */
[----:B------:R-:W-:Y:S01]  /*1d60*/  ULDC.64 UR14, c[0x0][0x3e0] ;  /* 0x0000f800000e7ab9 */ /* 0x000fe20000000a00 */
[----:B------:R-:W-:Y:S01]  /*1d70*/  LEA.HI.X.SX32 R5, R5, UR7, 0x1, P0 ;  /* 0x0000000705057c11 */ /* 0x000fe200080f0eff */
[----:B------:R-:W-:Y:S01]  /*1d80*/  IMAD.WIDE.U32 R6, R25, R18, R6 ;  /* 0x0000001219067225 */ /* 0x000fe200078e0006 */
[----:B------:R-:W-:-:S02]  /*1d90*/  LEA R32, P0, R4, UR8, 0x2 ;  /* 0x0000000804207c11 */ /* 0x000fc4000f8010ff */
[----:B------:R-:W-:Y:S01]  /*1da0*/  LEA R22, P2, R8, UR16, 0x1 ;  /* 0x0000001008167c11 */ /* 0x000fe2000f8408ff */
[----:B------:R-:W-:Y:S01]  /*1db0*/  IMAD R10, R25, R19, R10 ;  /* 0x00000013190a7224 */ /* 0x000fe200078e020a */
[----:B------:R-:W-:Y:S01]  /*1dc0*/  LEA.HI.X R33, R4, UR9, R5, 0x2, P0 ;  /* 0x0000000904217c11 */ /* 0x000fe200080f1405 */
[----:B------:R-:W-:Y:S01]  /*1dd0*/  VIADD R29, R9, UR11 ;  /* 0x0000000b091d7c36 */ /* 0x000fe20008000000 */
[----:B------:R-:W-:Y:S01]  /*1de0*/  PLOP3.LUT P0, PT, PT, PT, UP2, 0x80, 0x0 ;  /* 0x000000000000781c */ /* 0x000fe20003f0f028 */
[----:B------:R-:W-:Y:S01]  /*1df0*/  IMAD.IADD R28, R7, 0x1, R10 ;  /* 0x00000001071c7824 */ /* 0x000fe200078e020a */
[----:B------:R-:W-:Y:S01]  /*1e00*/  UIMAD.WIDE UR8, UR20, 0x4, UR40 ;  /* 0x00000004140878a5 */ /* 0x000fe2000f8e0228 */
[----:B------:R-:W-:Y:S01]  /*1e10*/  LEA R20, P1, R6, UR14, 0x1 ;  /* 0x0000000e06147c11 */ /* 0x000fe2000f8208ff */
[----:B------:R-:W-:Y:S01]  /*1e20*/  UIMAD.WIDE UR20, UR10, 0x4, UR38 ;  /* 0x000000040a1478a5 */ /* 0x000fe2000f8e0226 */
[----:B------:R-:W-:Y:S02]  /*1e30*/  LEA.HI.X R23, R8, UR17, R29, 0x1, P2 ;  /* 0x0000001108177c11 */ /* 0x000fe400090f0c1d */
[----:B------:R-:W-:-:S06]  /*1e40*/  LEA.HI.X R21, R6, UR15, R28, 0x1, P1 ;  /* 0x0000000f06157c11 */ /* 0x000fcc00088f0c1c */
        /* <DEDUP_REMOVED lines=10> */
[----:B------:R-:W-:Y:S05]  /*1ef0*/  BSSY B0, `(.L_x_521) ;  /* 0x000003b000007945 */ /* 0x000fea0003800000 */
[----:B------:R-:W-:Y:S01]  /*1f00*/  @P1 BAR.SYNC.DEFER_BLOCKING 0x0 ;  /* 0x0000000000001b1d */ /* 0x000fe20000010000 */
[----:B------:R-:W-:Y:S01]  /*1f10*/  IMAD.U32 R11, RZ, RZ, UR7 ;  /* 0x00000007ff0b7e24 */ /* 0x000fe2000f8e00ff */
[----:B------:R-:W-:Y:S01]  /*1f20*/  IADD3 R10, P0, R4, UR33, RZ ;  /* 0x00000021040a7c10 */ /* 0x000fe2000ff1e0ff */
[----:B------:R-:W-:Y:S01]  /*1f30*/  IMAD R4, R31, UR10, RZ ;  /* 0x0000000a1f047c24 */ /* 0x000fe2000f8e02ff */
[----:B------:R-:W-:-:S02]  /*1f40*/  ISETP.GE.AND P4, PT, R35, UR13, PT ;  /* 0x0000000d23007c0c */ /* 0x000fc4000bf86270 */
[----:B------:R-:W-:Y:S01]  /*1f50*/  IADD3.X R11, R5, UR35, R11, P0, !PT ;  /* 0x00000023050b7c10 */ /* 0x000fe200087fe40b */
[----:B------:R-:W-:Y:S01]  /*1f60*/  UMOV UR7, UR29 ;  /* 0x0000001d00077c82 */ /* 0x000fe20008000000 */
[----:B------:R-:W-:Y:S01]  /*1f70*/  ISETP.GE.AND P0, PT, R25, UR13, PT ;  /* 0x0000000d19007c0c */ /* 0x000fe2000bf06270 */
[----:B------:R-:W-:Y:S01]  /*1f80*/  UIMAD UR12, UR7, -0x40, UR30 ;  /* 0xffffffc0070c78a4 */ /* 0x000fe2000f8e021e */
[C---:B------:R-:W-:Y:S01]  /*1f90*/  IMAD R4, R17.reuse, UR11, R4 ;  /* 0x0000000b11047c24 */ /* 0x040fe2000f8e0204 */
[----:B------:R-:W-:Y:S01]  /*1fa0*/  UMOV UR11, UR8 ;  /* 0x00000008000b7c82 */ /* 0x000fe20008000000 */
[----:B------:R-:W-:Y:S01]  /*1fb0*/  IMAD.WIDE.U32 R10, R17, UR10, R10 ;  /* 0x0000000a110a7c25 */ /* 0x000fe2000f8e000a */
[----:B------:R-:W-:Y:S01]  /*1fc0*/  UMOV UR10, UR9 ;  /* 0x00000009000a7c82 */ /* 0x000fe20008000000 */
[----:B------:R-:W-:Y:S01]  /*1fd0*/  UMOV UR8, UR20 ;  /* 0x0000001400087c82 */ /* 0x000fe20008000000 */
[----:B------:R-:W-:Y:S01]  /*1fe0*/  UMOV UR9, UR21 ;  /* 0x0000001500097c82 */ /* 0x000fe20008000000 */
[----:B------:R-:W-:Y:S01]  /*1ff0*/  ISETP.GE.AND P6, PT, R25, UR12, PT ;  /* 0x0000000c19007c0c */ /* 0x000fe2000bfc6270 */
[----:B------:R-:W-:-:S04]  /*2000*/  IMAD.IADD R24, R11, 0x1, R4 ;  /* 0x000000010b187824 */ /* 0x000fc800078e0204 */
        /* <DEDUP_REMOVED lines=41> */
.L_x_522:
[----:B------:R-:W-:Y:S05]  /*22a0*/  BSYNC B0 ;  /* 0x0000000000007941 */ /* 0x000fea0003800000 */
.L_x_521:
        /* <DEDUP_REMOVED lines=44> */
.L_x_524:
[----:B------:R-:W-:Y:S05]  /*2570*/  BSYNC B0 ;  /* 0x0000000000007941 */ /* 0x000fea0003800000 */
.L_x_523:
[----:B-1----:R-:W-:Y:S01]  /*2580*/  IMAD.MOV.U32 R14, RZ, RZ, R22 ;  /* 0x000000ffff0e7224 */ /* 0x002fe200078e0016 */
[----:B------:R-:W-:Y:S01]  /*2590*/  MOV R15, R23 ;  /* 0x00000017000f7202 */ /* 0x000fe20000000f00 */
[----:B------:R-:W0:Y:S01]  /*25a0*/  LDGDEPBAR ;  /* 0x00000000000079af */ /* 0x000e220000000000 */
[----:B------:R-:W-:Y:S01]  /*25b0*/  BSSY B0, `(.L_x_525) ;  /* 0x000001f000007945 */ /* 0x000fe20003800000 */
[----:B------:R-:W-:Y:S01]  /*25c0*/  ISETP.GE.AND P5, PT, R35, UR12, PT ;  /* 0x0000000c23007c0c */ /* 0x000fe2000bfa6270 */
[----:B--2---:R-:W-:Y:S01]  /*25d0*/  IMAD.U32 R12, RZ, RZ, UR22 ;  /* 0x00000016ff0c7e24 */ /* 0x004fe2000f8e00ff */
[----:B------:R1:W-:Y:S04]  /*25e0*/  @P6 STS.128 [R38+0x6000], RZ ;  /* 0x006000ff26006388 */ /* 0x0003e80000000c00 */
[----:B------:R1:W-:Y:S04]  /*25f0*/  STL.64 [R1+0x40], R14 ;  /* 0x0000400e01007387 */ /* 0x0003e80000100a00 */
        /* <DEDUP_REMOVED lines=26> */
.L_x_526:
[----:B------:R-:W-:Y:S05]  /*27a0*/  BSYNC B0 ;  /* 0x0000000000007941 */ /* 0x000fea0003800000 */
.L_x_525:
        /* <DEDUP_REMOVED lines=37> */
.L_x_528:
[----:B------:R-:W-:Y:S05]  /*2a00*/  BSYNC B0 ;  /* 0x0000000000007941 */ /* 0x000fea0003800000 */
.L_x_527:
[----:B------:R1:W-:Y:S01]  /*2a10*/  @P6 STS.128 [R38], RZ ;  /* 0x000000ff26006388 */ /* 0x0003e20000000c00 */
[----:B------:R-:W-:Y:S03]  /*2a20*/  BSSY B0, `(.L_x_529) ;  /* 0x000001a000007945 */ /* 0x000fe60003800000 */
[----:B------:R1:W-:Y:S04]  /*2a30*/  @P6 STS.128 [R38+0x2000], RZ ;  /* 0x002000ff26006388 */ /* 0x0003e80000000c00 */
[----:B------:R1:W-:Y:S01]  /*2a40*/  @P6 STS.128 [R38+0x4000], RZ ;  /* 0x004000ff26006388 */ /* 0x0003e20000000c00 */
[----:B------:R-:W-:Y:S05]  /*2a50*/  @P6 BRA `(.L_x_530) ;  /* 0x0000000000586947 */ /* 0x000fea0003800000 */
[----:B------:R-:W5:Y:S01]  /*2a60*/  LDL R5, [R1+0x68] ;  /* 0x0000680001057983 */ /* 0x000f620000100800 */
        /* <DEDUP_REMOVED lines=21> */
.L_x_530:
[----:B------:R-:W-:Y:S05]  /*2bc0*/  BSYNC B0 ;  /* 0x0000000000007941 */ /* 0x000fea0003800000 */
.L_x_529:
[----:B------:R1:W-:Y:S01]  /*2bd0*/  @P5 STS.128 [R38+0x1000], RZ ;  /* 0x001000ff26005388 */ /* 0x0003e20000000c00 */
[----:B------:R-:W-:Y:S03]  /*2be0*/  BSSY B0, `(.L_x_531) ;  /* 0x0000027000007945 */ /* 0x000fe60003800000 */
[----:B------:R1:W-:Y:S04]  /*2bf0*/  @P5 STS.128 [R38+0x3000], RZ ;  /* 0x003000ff26005388 */ /* 0x0003e80000000c00 */
[----:B------:R1:W-:Y:S01]  /*2c00*/  @P5 STS.128 [R38+0x5000], RZ ;  /* 0x005000ff26005388 */ /* 0x0003e20000000c00 */
[----:B------:R-:W-:Y:S05]  /*2c10*/  @P5 BRA `(.L_x_532) ;  /* 0x00000000008c5947 */ /* 0x000fea0003800000 */
[----:B------:R-:W5:Y:S01]  /*2c20*/  LDL R4, [R1+0x68] ;  /* 0x0000680001047983 */ /* 0x000f620000100800 */
[----:B------:R-:W-:-:S03]  /*2c30*/  ULDC UR18, c[0x0][0x2d0] ;  /* 0x0000b40000127ab9 */ /* 0x000fc60000000800 */
[----:B-1--4-:R-:W4:Y:S01]  /*2c40*/  LDL R10, [R1+0x6c] ;  /* 0x00006c00010a7983 */ /* 0x012f220000100800 */
        /* <DEDUP_REMOVED lines=12> */
[----:B----4-:R-:W-:-:S03]  /*2d10*/  ISETP.GE.AND P1, PT, R10, UR18, PT ;  /* 0x000000120a007c0c */ /* 0x010fc6000bf26270 */
        /* <DEDUP_REMOVED lines=19> */
.L_x_532:
[----:B------:R-:W-:Y:S05]  /*2e50*/  BSYNC B0 ;  /* 0x0000000000007941 */ /* 0x000fea0003800000 */
.L_x_531:
[----:B------:R-:W5:Y:S01]  /*2e60*/  LDL R16, [R1+0x70] ;  /* 0x0000700001107983 */ /* 0x000f620000100800 */
[----:B------:R-:W-:Y:S01]  /*2e70*/  UIMAD UR13, UR42, UR22, URZ ;  /* 0x000000162a0d72a4 */ /* 0x000fe2000f8e023f */
[----:B------:R-:W-:Y:S01]  /*2e80*/  IMAD.WIDE.U32 R4, R12, UR26, R40 ;  /* 0x0000001a0c047c25 */ /* 0x000fe2000f8e0028 */
[----:B------:R-:W-:Y:S01]  /*2e90*/  ULDC.64 UR14, c[0x0][0x260] ;  /* 0x00009800000e7ab9 */ /* 0x000fe20000000a00 */
[----:B------:R2:W-:Y:S01]  /*2ea0*/  @P0 STS.128 [R38+0xc000], RZ ;  /* 0x00c000ff26000388 */ /* 0x0005e20000000c00 */
[----:B------:R-:W-:Y:S01]  /*2eb0*/  UIMAD UR13, UR26, UR23, UR13 ;  /* 0x000000171a0d72a4 */ /* 0x000fe2000f8e020d */
[----:B-1----:R-:W-:Y:S01]  /*2ec0*/  IMAD R9, R31, UR14, RZ ;  /* 0x0000000e1f097c24 */ /* 0x002fe2000f8e02ff */
[----:B------:R-:W-:Y:S01]  /*2ed0*/  IADD3 R6, P1, R4, UR27, RZ ;  /* 0x0000001b04067c10 */ /* 0x000fe2000ff3e0ff */
[----:B------:R2:W-:Y:S01]  /*2ee0*/  @P0 STS.128 [R38+0xe000], RZ ;  /* 0x00e000ff26000388 */ /* 0x0005e20000000c00 */
[----:B------:R-:W-:Y:S01]  /*2ef0*/  BSSY B0, `(.L_x_533) ;  /* 0x0000030000007945 */ /* 0x000fe20003800000 */
[----:B------:R-:W-:Y:S01]  /*2f00*/  IMAD R9, R17, UR15, R9 ;  /* 0x0000000f11097c24 */ /* 0x000fe2000f8e0209 */
[----:B------:R-:W-:Y:S01]  /*2f10*/  MOV R7, UR13 ;  /* 0x0000000d00077c02 */ /* 0x000fe20008000f00 */
[----:B------:R2:W-:Y:S03]  /*2f20*/  @P0 STS.128 [R38+0x10000], RZ ;  /* 0x010000ff26000388 */ /* 0x0005e60000000c00 */
[----:B------:R-:W-:-:S03]  /*2f30*/  IADD3.X R7, R5, UR28, R7, P1, !PT ;  /* 0x0000001c05077c10 */ /* 0x000fc60008ffe407 */
[----:B------:R-:W-:-:S05]  /*2f40*/  IMAD.WIDE.U32 R6, R17, UR14, R6 ;  /* 0x0000000e11067c25 */ /* 0x000fca000f8e0006 */
[----:B------:R-:W-:Y:S02]  /*2f50*/  IADD3 R9, R7, R9, RZ ;  /* 0x0000000907097210 */ /* 0x000fe40007ffe0ff */
[C---:B-----5:R-:W-:Y:S02]  /*2f60*/  IADD3 R4, R16.reuse, 0x8, RZ ;  /* 0x0000000810047810 */ /* 0x060fe40007ffe0ff */
[----:B------:R-:W-:Y:S02]  /*2f70*/  ISETP.GE.AND P6, PT, R16, UR12, PT ;  /* 0x0000000c10007c0c */ /* 0x000fe4000bfc6270 */
[----:B------:R-:W-:Y:S01]  /*2f80*/  ISETP.GE.AND P5, PT, R4, UR12, PT ;  /* 0x0000000c04007c0c */ /* 0x000fe2000bfa6270 */
[----:B--2---:R-:W-:-:S12]  /*2f90*/  @P0 BRA `(.L_x_534) ;  /* 0x0000000000940947 */ /* 0x004fd80003800000 */
[----:B------:R-:W2:Y:S01]  /*2fa0*/  LDL R8, [R1+0x68] ;  /* 0x0000680001087983 */ /* 0x000ea20000100800 */
[----:B------:R-:W-:-:S03]  /*2fb0*/  ULDC UR12, c[0x0][0x2d0] ;  /* 0x0000b400000c7ab9 */ /* 0x000fc60000000800 */
[----:B------:R-:W5:Y:S01]  /*2fc0*/  LDL R14, [R1+0x6c] ;  /* 0x00006c00010e7983 */ /* 0x000f620000100800 */
[----:B------:R-:W-:Y:S01]  /*2fd0*/  ISETP.GE.AND P3, PT, R40, UR12, PT ;  /* 0x0000000c28007c0c */ /* 0x000fe2000bf66270 */
[----:B------:R-:W-:Y:S02]  /*2fe0*/  IMAD.MOV.U32 R4, RZ, RZ, R6 ;  /* 0x000000ffff047224 */ /* 0x000fe400078e0006 */
[----:B------:R-:W-:Y:S02]  /*2ff0*/  IMAD.MOV.U32 R5, RZ, RZ, R9 ;  /* 0x000000ffff057224 */ /* 0x000fe400078e0009 */
[----:B------:R-:W-:-:S08]  /*3000*/  IMAD.WIDE.U32 R4, R25, UR22, R4 ;  /* 0x0000001619047c25 */ /* 0x000fd0000f8e0004 */
[----:B------:R-:W1:Y:S01]  /*3010*/  @!P3 LDC.64 R12, c[0x0][0x218] ;  /* 0x00008600ff0cbb82 */ /* 0x000e620000000a00 */
[----:B------:R1:W-:Y:S02]  /*3020*/  @P3 STS.128 [R38+0xc000], RZ ;  /* 0x00c000ff26003388 */ /* 0x0003e40000000c00 */
[----:B-1----:R-:W-:Y:S02]  /*3030*/  @!P3 LEA R12, P1, R4, R12, 0x1 ;  /* 0x0000000c040cb211 */ /* 0x002fe400078208ff */
[----:B--2---:R-:W-:Y:S01]  /*3040*/  ISETP.GE.AND P2, PT, R8, UR12, PT ;  /* 0x0000000c08007c0c */ /* 0x004fe2000bf46270 */
[----:B------:R-:W-:Y:S01]  /*3050*/  IMAD R8, R36, UR22, RZ ;  /* 0x0000001624087c24 */ /* 0x000fe2000f8e02ff */
[----:B-----5:R-:W-:-:S03]  /*3060*/  ISETP.GE.AND P0, PT, R14, UR12, PT ;  /* 0x0000000c0e007c0c */ /* 0x020fc6000bf06270 */
[----:B------:R-:W-:-:S04]  /*3070*/  IMAD R8, R25, UR23, R8 ;  /* 0x0000001719087c24 */ /* 0x000fc8000f8e0208 */
[----:B------:R-:W-:-:S04]  /*3080*/  IMAD.IADD R8, R5, 0x1, R8 ;  /* 0x0000000105087824 */ /* 0x000fc800078e0208 */
[----:B----4-:R-:W1:Y:S01]  /*3090*/  @!P2 LDC.64 R10, c[0x0][0x218] ;  /* 0x00008600ff0aab82 */ /* 0x010e620000000a00 */
        /* <DEDUP_REMOVED lines=21> */
.L_x_534:
[----:B------:R-:W-:Y:S05]  /*31f0*/  BSYNC B0 ;  /* 0x0000000000007941 */ /* 0x000fea0003800000 */
.L_x_533:
        /* <DEDUP_REMOVED lines=16> */
[----:B-1--4-:R-:W-:Y:S02]  /*3300*/  IMAD R10, R4, UR22, RZ ;  /* 0x00000016040a7c24 */ /* 0x012fe4000f8e02ff */
        /* <DEDUP_REMOVED lines=27> */
.L_x_536:
[----:B------:R-:W-:Y:S05]  /*34c0*/  BSYNC B0 ;  /* 0x0000000000007941 */ /* 0x000fea0003800000 */
.L_x_535:
[----:B------:R-:W0:Y:S01]  /*34d0*/  LDGDEPBAR ;  /* 0x00000000000079af */ /* 0x000e220000000000 */
[----:B------:R-:W-:Y:S01]  /*34e0*/  IMAD.MOV.U32 R4, RZ, RZ, 0x4 ;  /* 0x00000004ff047424 */ /* 0x000fe200078e00ff */
[----:B-12---:R-:W1:Y:S01]  /*34f0*/  LDC.64 R6, c[0x0][0x3b8] ;  /* 0x0000ee00ff067b82 */ /* 0x006e620000000a00 */
[----:B------:R-:W-:Y:S02]  /*3500*/  IMAD.MOV.U32 R9, RZ, RZ, 0x7f800000 ;  /* 0x7f800000ff097424 */ /* 0x000fe400078e00ff */
[----:B------:R-:W-:Y:S01]  /*3510*/  IMAD.MOV.U32 R8, RZ, RZ, 0x7f800000 ;  /* 0x7f800000ff087424 */ /* 0x000fe200078e00ff */
[----:B------:R-:W-:Y:S01]  /*3520*/  UIMAD UR12, UR46, UR57, UR54 ;  /* 0x000000392e0c72a4 */ /* 0x000fe2000f8e0236 */
[----:B------:R-:W-:Y:S01]  /*3530*/  IMAD.WIDE R4, R16, R4, UR8 ;  /* 0x0000000810047e25 */ /* 0x000fe2000f8e0204 */
[----:B------:R-:W-:Y:S01]  /*3540*/  ULDC UR30, c[0x0][0x2d0] ;  /* 0x0000b400001e7ab9 */ /* 0x000fe20000000800 */
[----:B------:R-:W-:-:S03]  /*3550*/  ULDC UR33, c[0x0][0x2dc] ;  /* 0x0000b70000217ab9 */ /* 0x000fc60000000800 */
[----:B------:R-:W2:Y:S04]  /*3560*/  @!P6 LDG.E R9, desc[UR4][R4.64] ;  /* 0x000000040409e981 */ /* 0x000ea8000c1e1900 */
[----:B------:R-:W5:Y:S01]  /*3570*/  @!P5 LDG.E R8, desc[UR4][R4.64+0x20] ;  /* 0x000020040408d981 */ /* 0x000f62000c1e1900 */
[----:B------:R-:W-:-:S04]  /*3580*/  DEPBAR.LE SB0, 0x1 ;  /* 0x000080400000791a */ /* 0x000fc80000000000 */
[----:B------:R-:W-:Y:S06]  /*3590*/  BAR.SYNC.DEFER_BLOCKING 0x0 ;  /* 0x0000000000007b1d */ /* 0x000fec0000010000 */
[----:B-1----:R-:W3:Y:S01]  /*35a0*/  LDG.E.64 R4, desc[UR4][R6.64+0x8] ;  /* 0x0000080406047981 */ /* 0x002ee2000c1e1b00 */
[----:B------:R-:W-:Y:S01]  /*35b0*/  USHF.L.U32 UR12, UR12, 0x5, URZ ;  /* 0x000000050c0c7899 */ /* 0x000fe2000800063f */
[----:B------:R-:W-:Y:S02]  /*35c0*/  IMAD.MOV.U32 R240, RZ, RZ, 0x20 ;  /* 0x00000020fff07424 */ /* 0x000fe400078e00ff */
[----:B------:R-:W1:Y:S04]  /*35d0*/  LDSM.16.M88.4 R164, [R252+0x12000] ;  /* 0x01200000fca4783b */ /* 0x000e680000000200 */
[----:B------:R-:W1:Y:S04]  /*35e0*/  LDSM.16.M88.4 R168, [R252+0x12800] ;  /* 0x01280000fca8783b */ /* 0x000e680000000200 */
[----:B------:R-:W1:Y:S04]  /*35f0*/  LDSM.16.M88.4 R196, [R252+0x14000] ;  /* 0x01400000fcc4783b */ /* 0x000e680000000200 */
[----:B------:R-:W1:Y:S04]  /*3600*/  LDSM.16.M88.4 R200, [R252+0x14800] ;  /* 0x01480000fcc8783b */ /* 0x000e680000000200 */
[----:B------:R-:W1:Y:S04]  /*3610*/  LDSM.16.M88.4 R228, [R252+0x16000] ;  /* 0x01600000fce4783b */ /* 0x000e680000000200 */
[----:B------:R-:W1:Y:S04]  /*3620*/  LDSM.16.M88.4 R232, [R252+0x16800] ;  /* 0x01680000fce8783b */ /* 0x000e680000000200 */
[----:B------:R-:W4:Y:S01]  /*3630*/  LDG.E.64 R6, desc[UR4][R6.64] ;  /* 0x0000000406067981 */ /* 0x000f22000c1e1b00 */
[----:B------:R-:W-:-:S03]  /*3640*/  USHF.R.S32.HI UR13, URZ, 0x1f, UR12 ;  /* 0x0000001f3f0d7899 */ /* 0x000fc6000801140c */
[----:B-----5:R5:W-:Y:S04]  /*3650*/  STL [R1+0x64], R8 ;  /* 0x0000640801007387 */ /* 0x020be80000100800 */
[----:B--2---:R2:W-:Y:S01]  /*3660*/  STL [R1+0x60], R9 ;  /* 0x0000600901007387 */ /* 0x0045e20000100800 */
[----:B-----5:R-:W-:Y:S02]  /*3670*/  LOP3.LUT R8, R34, 0xfffffff8, RZ, 0xc0, !PT ;  /* 0xfffffff822087812 */ /* 0x020fe400078ec0ff */
[----:B--2---:R-:W-:-:S03]  /*3680*/  SHF.R.S32.HI R9, RZ, 0x1f, R30 ;  /* 0x0000001fff097819 */ /* 0x004fc6000001141e */
[----:B------:R-:W-:-:S05]  /*3690*/  IMAD.IADD R8, R37, 0x1, -R8 ;  /* 0x0000000125087824 */ /* 0x000fca00078e0a08 */
[----:B------:R-:W-:Y:S02]  /*36a0*/  LOP3.LUT P0, RZ, R8, 0x2, RZ, 0xc0, !PT ;  /* 0x0000000208ff7812 */ /* 0x000fe4000780c0ff */
[----:B---3--:R-:W-:-:S04]  /*36b0*/  IADD3 R4, P2, P1, R4, UR12, R30 ;  /* 0x0000000c04047c10 */ /* 0x008fc8000f95e01e */
[----:B------:R-:W-:Y:S02]  /*36c0*/  IADD3.X R5, R5, UR13, R9, P2, P1 ;  /* 0x0000000d05057c10 */ /* 0x000fe400097e2409 */
[----:B----4-:R-:W-:-:S03]  /*36d0*/  R2UR UR17, R6 ;  /* 0x00000000061172ca */ /* 0x010fc600000e0000 */
[----:B------:R2:W-:Y:S01]  /*36e0*/  STL [R1+0x84], R5 ;  /* 0x0000840501007387 */ /* 0x0005e20000100800 */
[----:B------:R-:W-:Y:S02]  /*36f0*/  SEL R240, R240, 0xffffffe0, !P0 ;  /* 0xffffffe0f0f07807 */ /* 0x000fe40004000000 */
[----:B------:R-:W-:Y:S01]  /*3700*/  R2UR UR16, R7 ;  /* 0x00000000071072ca */ /* 0x000fe200000e0000 */
[----:B------:R3:W-:Y:S01]  /*3710*/  STL.64 [R1+0x30], R32 ;  /* 0x0000302001007387 */ /* 0x0007e20000100a00 */
[----:B------:R-:W-:Y:S01]  /*3720*/  USHF.L.U32 UR12, UR31, 0x6, URZ ;  /* 0x000000061f0c7899 */ /* 0x000fe2000800063f */
[----:B------:R-:W-:Y:S02]  /*3730*/  CS2R R142, SRZ ;  /* 0x00000000008e7805 */ /* 0x000fe4000001ff00 */
[----:B------:R-:W-:Y:S01]  /*3740*/  CS2R R140, SRZ ;  /* 0x00000000008c7805 */ /* 0x000fe2000001ff00 */
[----:B------:R-:W4:Y:S01]  /*3750*/  LDL R6, [R1] ;  /* 0x0000000001067983 */ /* 0x000f220000100800 */
        /* <DEDUP_REMOVED lines=16> */
[----:B--2---:R-:W2:Y:S01]  /*3860*/  LDL R5, [R1+0x4] ;  /* 0x0000040001057983 */ /* 0x004ea20000100800 */
[----:B------:R-:W-:Y:S01]  /*3870*/  IMAD.IADD R240, R240, 0x1, R252 ;  /* 0x00000001f0f07824 */ /* 0x000fe200078e02fc */
[----:B------:R-:W-:Y:S01]  /*3880*/  UIADD3 UR12, UR12, 0x40, URZ ;  /* 0x000000400c0c7890 */ /* 0x000fe2000fffe03f */
[----:B------:R-:W-:Y:S02]  /*3890*/  CS2R R114, SRZ ;  /* 0x0000000000727805 */ /* 0x000fe4000001ff00 */
[----:B------:R-:W-:-:S02]  /*38a0*/  CS2R R112, SRZ ;  /* 0x0000000000707805 */ /* 0x000fc4000001ff00 */
[----:B------:R-:W-:Y:S01]  /*38b0*/  CS2R R106, SRZ ;  /* 0x00000000006a7805 */ /* 0x000fe2000001ff00 */
[----:B------:R-:W1:Y:S01]  /*38c0*/  LDSM.16.M88.4 R172, [R240+0x12000] ;  /* 0x01200000f0ac783b */ /* 0x000e620000000200 */
[----:B------:R-:W-:Y:S02]  /*38d0*/  CS2R R104, SRZ ;  /* 0x0000000000687805 */ /* 0x000fe4000001ff00 */
[----:B------:R-:W-:Y:S02]  /*38e0*/  CS2R R102, SRZ ;  /* 0x0000000000667805 */ /* 0x000fe4000001ff00 */
[----:B------:R-:W-:Y:S01]  /*38f0*/  CS2R R100, SRZ ;  /* 0x0000000000647805 */ /* 0x000fe2000001ff00 */
[----:B------:R-:W1:Y:S01]  /*3900*/  LDSM.16.M88.4 R176, [R240+0x12800] ;  /* 0x01280000f0b0783b */ /* 0x000e620000000200 */
        /* <DEDUP_REMOVED lines=18> */
[----:B------:R-:W-:Y:S02]  /*3a30*/  CS2R R38, SRZ ;  /* 0x0000000000267805 */ /* 0x000fe4000001ff00 */
[----:B------:R-:W-:Y:S02]  /*3a40*/  CS2R R36, SRZ ;  /* 0x0000000000247805 */ /* 0x000fe4000001ff00 */
[----:B------:R-:W-:Y:S02]  /*3a50*/  CS2R R30, SRZ ;  /* 0x00000000001e7805 */ /* 0x000fe4000001ff00 */
[----:B------:R-:W-:Y:S02]  /*3a60*/  CS2R R28, SRZ ;  /* 0x00000000001c7805 */ /* 0x000fe4000001ff00 */
[----:B------:R-:W-:Y:S02]  /*3a70*/  CS2R R34, SRZ ;  /* 0x0000000000227805 */ /* 0x000fe4000001ff00 */
[----:B---3--:R-:W-:-:S02]  /*3a80*/  CS2R R32, SRZ ;  /* 0x0000000000207805 */ /* 0x008fc4000001ff00 */
[----:B------:R-:W-:Y:S02]  /*3a90*/  CS2R R26, SRZ ;  /* 0x00000000001a7805 */ /* 0x000fe4000001ff00 */
[----:B------:R-:W-:Y:S02]  /*3aa0*/  CS2R R24, SRZ ;  /* 0x0000000000187805 */ /* 0x000fe4000001ff00 */
[----:B------:R-:W-:Y:S02]  /*3ab0*/  CS2R R22, SRZ ;  /* 0x0000000000167805 */ /* 0x000fe4000001ff00 */
[----:B------:R-:W-:Y:S01]  /*3ac0*/  CS2R R20, SRZ ;  /* 0x0000000000147805 */ /* 0x000fe2000001ff00 */
[----:B------:R-:W-:Y:S02]  /*3ad0*/  UISETP.GE.AND UP0, UPT, UR12, UR6, UPT ;  /* 0x000000060c00728c */ /* 0x000fe4000bf06270 */
[----:B------:R-:W-:Y:S02]  /*3ae0*/  UIADD3 UR29, UR17, -0x61c88647, URZ ;  /* 0x9e3779b9111d7890 */ /* 0x000fe4000fffe03f */
[----:B------:R-:W-:-:S02]  /*3af0*/  UIADD3 UR28, UR16, -0x4498517b, URZ ;  /* 0xbb67ae85101c7890 */ /* 0x000fc4000fffe03f */
[----:B------:R-:W-:Y:S02]  /*3b00*/  UIADD3 UR27, UR17, 0x3c6ef372, URZ ;  /* 0x3c6ef372111b7890 */ /* 0x000fe4000fffe03f */
[----:B------:R-:W-:Y:S02]  /*3b10*/  UIADD3 UR26, UR16, 0x76cf5d0a, URZ ;  /* 0x76cf5d0a101a7890 */ /* 0x000fe4000fffe03f */
[----:B------:R-:W-:Y:S02]  /*3b20*/  UIADD3 UR25, UR17, -0x255992d5, URZ ;  /* 0xdaa66d2b11197890 */ /* 0x000fe4000fffe03f */
[----:B------:R-:W-:Y:S02]  /*3b30*/  UIADD3 UR24, UR16, 0x32370b8f, URZ ;  /* 0x32370b8f10187890 */ /* 0x000fe4000fffe03f */
[----:B------:R-:W-:Y:S02]  /*3b40*/  UIADD3 UR23, UR17, 0x78dde6e4, URZ ;  /* 0x78dde6e411177890 */ /* 0x000fe4000fffe03f */
[----:B------:R-:W-:-:S02]  /*3b50*/  UIADD3 UR22, UR16, -0x126145ec, URZ ;  /* 0xed9eba1410167890 */ /* 0x000fc4000fffe03f */
[----:B------:R-:W-:Y:S02]  /*3b60*/  UIADD3 UR21, UR17, 0x1715609d, URZ ;  /* 0x1715609d11157890 */ /* 0x000fe4000fffe03f */
[----:B------:R-:W-:Y:S02]  /*3b70*/  UIADD3 UR20, UR16, -0x56f99767, URZ ;  /* 0xa906689910147890 */ /* 0x000fe4000fffe03f */
[----:B------:R-:W-:Y:S02]  /*3b80*/  UIADD3 UR19, UR17, -0x4ab325aa, URZ ;  /* 0xb54cda5611137890 */ /* 0x000fe4000fffe03f */
[----:B------:R-:W-:Y:S01]  /*3b90*/  UIADD3 UR18, UR16, 0x646e171e, URZ ;  /* 0x646e171e10127890 */ /* 0x000fe2000fffe03f */
[----:B------:R-:W-:Y:S01]  /*3ba0*/  ULDC.U8 UR13, c[0x0][0x388] ;  /* 0x0000e200000d7ab9 */ /* 0x000fe20000000000 */
[----:B------:R-:W-:Y:S01]  /*3bb0*/  ULDC UR12, c[0x0][0x2ec] ;  /* 0x0000bb00000c7ab9 */ /* 0x000fe20000000800 */
[----:B----4-:R-:W3:Y:S04]  /*3bc0*/  LDSM.16.M88.4 R148, [R6+0x12000] ;  /* 0x012000000694783b */ /* 0x010ee80000000200 */
[----:B------:R-:W4:Y:S04]  /*3bd0*/  LDSM.16.M88.4 R152, [R6+0x12800] ;  /* 0x012800000698783b */ /* 0x000f280000000200 */
[----:B------:R-:W1:Y:S04]  /*3be0*/  LDSM.16.M88.4 R180, [R6+0x14000] ;  /* 0x0140000006b4783b */ /* 0x000e680000000200 */
[----:B------:R-:W1:Y:S04]  /*3bf0*/  LDSM.16.M88.4 R184, [R6+0x14800] ;  /* 0x0148000006b8783b */ /* 0x000e680000000200 */
[----:B------:R-:W1:Y:S04]  /*3c00*/  LDSM.16.M88.4 R212, [R6+0x16000] ;  /* 0x0160000006d4783b */ /* 0x000e680000000200 */
[----:B------:R-:W1:Y:S04]  /*3c10*/  LDSM.16.M88.4 R216, [R6+0x16800] ;  /* 0x0168000006d8783b */ /* 0x000e680000000200 */
[----:B--2---:R-:W2:Y:S04]  /*3c20*/  LDSM.16.M88.4 R156, [R5+0x12000] ;  /* 0x01200000059c783b */ /* 0x004ea80000000200 */
[----:B------:R-:W1:Y:S04]  /*3c30*/  LDSM.16.M88.4 R160, [R5+0x12800] ;  /* 0x0128000005a0783b */ /* 0x000e680000000200 */
[----:B------:R-:W1:Y:S04]  /*3c40*/  LDSM.16.M88.4 R188, [R5+0x14000] ;  /* 0x0140000005bc783b */ /* 0x000e680000000200 */
[----:B------:R-:W1:Y:S04]  /*3c50*/  LDSM.16.M88.4 R192, [R5+0x14800] ;  /* 0x0148000005c0783b */ /* 0x000e680000000200 */
[----:B------:R-:W1:Y:S04]  /*3c60*/  LDSM.16.M88.4 R220, [R5+0x16000] ;  /* 0x0160000005dc783b */ /* 0x000e680000000200 */
[----:B------:R5:W1:Y:S02]  /*3c70*/  LDSM.16.M88.4 R224, [R5+0x16800] ;  /* 0x0168000005e0783b */ /* 0x000a640000000200 */
[----:B-----5:R-:W-:-:S05]  /*3c80*/  IMAD.WIDE.U32 R4, R4, -0x2daee0ad, RZ ;  /* 0xd2511f5304047825 */ /* 0x020fca00078e00ff */
[----:B--234-:R1:W-:Y:S02]  /*3c90*/  STL.64 [R1+0x78], R4 ;  /* 0x0000780401007387 */ /* 0x01c3e40000100a00 */
.L_x_539:
[----:B------:R-:W2:Y:S01]  /*3ca0*/  LDL R98, [R1] ;  /* 0x0000000001627983 */ /* 0x000ea20000100800 */
[----:B------:R-:W-:Y:S01]  /*3cb0*/  PLOP3.LUT P0, PT, PT, PT, UP0, 0x80, 0x0 ;  /* 0x000000000000781c */ /* 0x000fe20003f0f008 */
[----:B------:R-:W-:Y:S01]  /*3cc0*/  UISETP.GE.AND UP2, UPT, UR7, 0x1, UPT ;  /* 0x000000010700788c */ /* 0x000fe2000bf46270 */
[----:B------:R-:W-:Y:S02]  /*3cd0*/  PLOP3.LUT P3, PT, PT, PT, UP0, 0x80, 0x0 ;  /* 0x000000000000781c */ /* 0x000fe40003f6f008 */
[----:B---3--:R-:W3:Y:S01]  /*3ce0*/  LDL R249, [R1+0x8] ;  /* 0x0000080001f97983 */ /* 0x008ee20000100800 */
[----:B------:R-:W-:Y:S02]  /*3cf0*/  PLOP3.LUT P1, PT, PT, PT, UP0, 0x80, 0x0 ;  /* 0x000000000000781c */ /* 0x000fe40003f2f008 */
[----:B------:R-:W-:Y:S02]  /*3d00*/  PLOP3.LUT P2, PT, PT, PT, UP0, 0x80, 0x0 ;  /* 0x000000000000781c */ /* 0x000fe40003f4f008 */
[----:B------:R-:W4:Y:S01]  /*3d10*/  LDL R97, [R1+0x4] ;  /* 0x0000040001617983 */ /* 0x000f220000100800 */
[----:B------:R-:W-:Y:S02]  /*3d20*/  PLOP3.LUT P5, PT, PT, PT, UP0, 0x80, 0x0 ;  /* 0x000000000000781c */ /* 0x000fe40003faf008 */
[----:B------:R-:W-:Y:S02]  /*3d30*/  PLOP3.LUT P4, PT, PT, PT, UP0, 0x80, 0x0 ;  /* 0x000000000000781c */ /* 0x000fe40003f8f008 */
[----:B------:R-:W4:Y:S01]  /*3d40*/  LDL R248, [R1+0xc] ;  /* 0x00000c0001f87983 */ /* 0x000f220000100800 */
[----:B------:R-:W-:Y:S04]  /*3d50*/  PLOP3.LUT P6, PT, PT, PT, UP0, 0x80, 0x0 ;  /* 0x000000000000781c */ /* 0x000fe80003fcf008 */
[----:B------:R-:W4:Y:S05]  /*3d60*/  LDL R247, [R1+0x18] ;  /* 0x0000180001f77983 */ /* 0x000f2a0000100800 */
[----:B------:R-:W4:Y:S05]  /*3d70*/  LDL R96, [R1+0x10] ;  /* 0x0000100001607983 */ /* 0x000f2a0000100800 */
[----:B------:R-:W4:Y:S05]  /*3d80*/  LDL R246, [R1+0x14] ;  /* 0x0000140001f67983 */ /* 0x000f2a0000100800 */
[----:B------:R-:W0:Y:S05]  /*3d90*/  LDGDEPBAR ;  /* 0x00000000000079af */ /* 0x000e2a0000000000 */
[----:B------:R-:W4:Y:S05]  /*3da0*/  LDL R245, [R1+0x88] ;  /* 0x0000880001f57983 */ /* 0x000f2a0000100800 */
[----:B------:R-:W4:Y:S01]  /*3db0*/  LDL R244, [R1+0x8c] ;  /* 0x00008c0001f47983 */ /* 0x000f220000100800 */
[----:B------:R-:W1:Y:S01]  /*3dc0*/  S2R R250, SR_TID.X ;  /* 0x0000000000fa7919 */ /* 0x000e620000002100 */
[----:B------:R-:W1:Y:S01]  /*3dd0*/  S2R R251, SR_TID.X ;  /* 0x0000000000fb7919 */ /* 0x000e620000002100 */
[----:B------:R-:W-:Y:S04]  /*3de0*/  DEPBAR.LE SB0, 0x0 ;  /* 0x000080000000791a */ /* 0x000fe80000000000 */
[----:B------:R-:W-:Y:S01]  /*3df0*/  BAR.SYNC.DEFER_BLOCKING 0x0 ;  /* 0x0000000000007b1d */ /* 0x000fe20000010000 */
[----:B-1----:R-:W-:Y:S04]  /*3e00*/  SHF.R.S32.HI R250, RZ, 0x1f, R250 ;  /* 0x0000001ffffa7819 */ /* 0x002fe800000114fa */
[----:B------:R-:W-:Y:S01]  /*3e10*/  LEA.HI R250, R250, R251, RZ, 0x7 ;  /* 0x000000fbfafa7211 */ /* 0x000fe200078f38ff */
[----:B------:R-:W-:Y:S03]  /*3e20*/  LDSM.16.M88.4 R88, [R252+0xc000] ;  /* 0x00c00000fc58783b */ /* 0x000fe60000000200 */
[----:B------:R-:W-:Y:S02]  /*3e30*/  SHF.R.S32.HI R250, RZ, 0x7, R250 ;  /* 0x00000007fffa7819 */ /* 0x000fe400000114fa */
[----:B--2---:R-:W-:Y:S05]  /*3e40*/  LDSM.16.M88.4 R8, [R98+0xc000] ;  /* 0x00c000006208783b */ /* 0x004fea0000000200 */
[----:B---3--:R-:W1:Y:S05]  /*3e50*/  LDSM.16.M88.4 R16, [R249] ;  /* 0x00000000f910783b */ /* 0x008e6a0000000200 */
[----:B------:R-:W2:Y:S05]  /*3e60*/  LDSM.16.M88.4 R68, [R98+0xc800] ;  /* 0x00c800006244783b */ /* 0x000eaa0000000200 */
[----:B----4-:R-:W-:Y:S05]  /*3e70*/  LDSM.16.M88.4 R72, [R248] ;  /* 0x00000000f848783b */ /* 0x010fea0000000200 */
[----:B------:R-:W3:Y:S05]  /*3e80*/  LDSM.16.M88.4 R76, [R97+0xc000] ;  /* 0x00c00000614c783b */ /* 0x000eea0000000200 */
[----:B------:R-:W4:Y:S05]  /*3e90*/  LDSM.16.M88.4 R80, [R97+0xc800] ;  /* 0x00c800006150783b */ /* 0x000f2a0000000200 */
[----:B------:R-:W4:Y:S05]  /*3ea0*/  LDSM.16.M88.4 R84, [R247] ;  /* 0x00000000f754783b */ /* 0x000f2a0000000200 */
        /* <DEDUP_REMOVED lines=8> */
[----:B------:R-:W2:Y:S05]  /*3f30*/  LDSM.16.M88.4 R76, [R246] ;  /* 0x00000000f64c783b */ /* 0x000eaa0000000200 */
[C---:B----4-:R-:W-:Y:S06]  /*3f40*/  HMMA.16816.F32.BF16 R12, R72.reuse, R80, R12 ;  /* 0x00000050480c723c */ /* 0x050fec000004180c */
[----:B------:R-:W-:Y:S01]  /*3f50*/  HMMA.16816.F32.BF16 R16, R72, R82, R16 ;  /* 0x000000524810723c */ /* 0x000fe20000041810 */
[----:B------:R-:W3:Y:S05]  /*3f60*/  LDSM.16.M88.4 R72, [R96+0xc800] ;  /* 0x00c800006048783b */ /* 0x000eea0000000200 */
[C---:B------:R-:W-:Y:S01]  /*3f70*/  HMMA.16816.F32.BF16 R4, R84.reuse, R88, R4 ;  /* 0x000000585404723c */ /* 0x040fe20000041804 */
        /* <DEDUP_REMOVED lines=33> */
[----:B------:R1:W1:Y:S05]  /*4190*/  LDSM.16.M88.4 R68, [R98+0x10800] ;  /* 0x010800006244783b */ /* 0x00026a0000000200 */
[C---:B--2---:R-:W-:Y:S01]  /*41a0*/  HMMA.16816.F32.BF16 R4, R80.reuse, R92, R4 ;  /* 0x0000005c5004723c */ /* 0x044fe20000041804 */
[----:B------:R-:W-:Y:S05]  /*41b0*/  LDSM.16.M88.4 R76, [R248+0x4000] ;  /* 0x00400000f84c783b */ /* 0x000fea0000000200 */
[C---:B------:R-:W-:Y:S01]  /*41c0*/  HMMA.16816.F32.BF16 R8, R80.reuse, R94, R8 ;  /* 0x0000005e5008723c */ /* 0x040fe20000041808 */
[----:B------:R-:W2:Y:S05]  /*41d0*/  LDSM.16.M88.4 R92, [R97+0x10000] ;  /* 0x01000000615c783b */ /* 0x000eaa0000000200 */
[C---:B---3--:R-:W-:Y:S06]  /*41e0*/  HMMA.16816.F32.BF16 R12, R80.reuse, R72, R12 ;  /* 0x00000048500c723c */ /* 0x048fec000004180c */
[----:B------:R-:W-:Y:S01]  /*41f0*/  HMMA.16816.F32.BF16 R16, R80, R74, R16 ;  /* 0x0000004a5010723c */ /* 0x000fe20000041810 */
[----:B------:R3:W2:Y:S05]  /*4200*/  LDSM.16.M88.4 R72, [R97+0x10800] ;  /* 0x010800006148783b */ /* 0x0006aa0000000200 */
[C---:B----4-:R-:W-:Y:S01]  /*4210*/  HMMA.16816.F32.BF16 R4, R84.reuse, R88, R4 ;  /* 0x000000585404723c */ /* 0x050fe20000041804 */
[----:B-1----:R-:W4:Y:S05]  /*4220*/  LDL.64 R98, [R1+0x78] ;  /* 0x0000780001627983 */ /* 0x002f2a0000100a00 */
[----:B------:R-:W-:Y:S01]  /*4230*/  LDSM.16.M88.4 R80, [R247+0x4000] ;  /* 0x00400000f750783b */ /* 0x000fe20000000200 */
[C---:B------:R-:W-:Y:S04]  /*4240*/  HMMA.16816.F32.BF16 R8, R84.reuse, R90, R8 ;  /* 0x0000005a5408723c */ /* 0x040fe80000041808 */
[----:B------:R-:W1:Y:S02]  /*4250*/  LDSM.16.M88.4 R88, [R252+0x10000] ;  /* 0x01000000fc58783b */ /* 0x000e640000000200 */
[C---:B------:R-:W-:Y:S06]  /*4260*/  HMMA.16816.F32.BF16 R12, R84.reuse, R68, R12 ;  /* 0x00000044540c723c */ /* 0x040fec000004180c */
[----:B------:R-:W-:Y:S01]  /*4270*/  HMMA.16816.F32.BF16 R16, R84, R70, R16 ;  /* 0x000000465410723c */ /* 0x000fe20000041810 */
[----:B---3--:R-:W3:Y:S05]  /*4280*/  LDL R97, [R1+0x84] ;  /* 0x0000840001617983 */ /* 0x008eea0000100800 */
[----:B------:R-:W1:Y:S01]  /*4290*/  LDSM.16.M88.4 R68, [R252+0x10800] ;  /* 0x01080000fc44783b */ /* 0x000e620000000200 */
[C---:B--2---:R-:W-:Y:S04]  /*42a0*/  HMMA.16816.F32.BF16 R4, R76.reuse, R92, R4 ;  /* 0x0000005c4c04723c */ /* 0x044fe80000041804 */
[----:B------:R-:W-:Y:S02]  /*42b0*/  LDSM.16.M88.4 R84, [R246+0x4000] ;  /* 0x00400000f654783b */ /* 0x000fe40000000200 */
[C---:B------:R-:W-:Y:S03]  /*42c0*/  HMMA.16816.F32.BF16 R8, R76.reuse, R94, R8 ;  /* 0x0000005e4c08723c */ /* 0x040fe60000041808 */
[----:B------:R-:W2:Y:S03]  /*42d0*/  LDSM.16.M88.4 R92, [R96+0x10000] ;  /* 0x01000000605c783b */ /* 0x000ea60000000200 */
[C---:B------:R-:W-:Y:S01]  /*42e0*/  HMMA.16816.F32.BF16 R12, R76.reuse, R72, R12 ;  /* 0x000000484c0c723c */ /* 0x040fe2000004180c */
[----:B------:R-:W2:Y:S01]  /*42f0*/  @P0 S2R R72, SR_TID.X ;  /* 0x0000000000480919 */ /* 0x000ea20000002100 */
[----:B------:R-:W-:Y:S04]  /*4300*/  PLOP3.LUT P0, PT, PT, PT, UP0, 0x80, 0x0 ;  /* 0x000000000000781c */ /* 0x000fe80003f0f008 */
[----:B------:R-:W-:Y:S01]  /*4310*/  HMMA.16816.F32.BF16 R16, R76, R74, R16 ;  /* 0x0000004a4c10723c */ /* 0x000fe20000041810 */
[----:B------:R-:W-:Y:S05]  /*4320*/  IMAD.U32 R73, RZ, RZ, UR31 ;  /* 0x0000001fff497e24 */ /* 0x000fea000f8e00ff */
[C---:B-1----:R-:W-:Y:S06]  /*4330*/  HMMA.16816.F32.BF16 R4, R80.reuse, R88, R4 ;  /* 0x000000585004723c */ /* 0x042fec0000041804 */
[C---:B------:R-:W-:Y:S06]  /*4340*/  HMMA.16816.F32.BF16 R8, R80.reuse, R90, R8 ;  /* 0x0000005a5008723c */ /* 0x040fec0000041808 */
[C---:B------:R-:W-:Y:S06]  /*4350*/  HMMA.16816.F32.BF16 R12, R80.reuse, R68, R12 ;  /* 0x00000044500c723c */ /* 0x040fec000004180c */
[----:B------:R-:W-:Y:S01]  /*4360*/  HMMA.16816.F32.BF16 R16, R80, R70, R16 ;  /* 0x000000465010723c */ /* 0x000fe20000041810 */
[----:B------:R-:W3:Y:S01]  /*4370*/  LDL R83, [R1+0x60] ;  /* 0x0000600001537983 */ /* 0x000ee20000100800 */
[----:B------:R-:W-:Y:S04]  /*4380*/  IMAD.U32 R68, RZ, RZ, UR7 ;  /* 0x00000007ff447e24 */ /* 0x000fe8000f8e00ff */
[----:B------:R-:W3:Y:S01]  /*4390*/  LDL R82, [R1+0x64] ;  /* 0x0000640001527983 */ /* 0x000ee20000100800 */
[C---:B--2---:R-:W-:Y:S01]  /*43a0*/  HMMA.16816.F32.BF16 R4, R84.reuse, R92, R4 ;  /* 0x0000005c5404723c */ /* 0x044fe20000041804 */
[----:B------:R-:W-:Y:S04]  /*43b0*/  IMAD.U32 R69, RZ, RZ, UR31 ;  /* 0x0000001fff457e24 */ /* 0x000fe8000f8e00ff */
[----:B------:R-:W-:Y:S01]  /*43c0*/  IMAD R68, R68, 0x4, R245 ;  /* 0x0000000444447824 */ /* 0x000fe200078e02f5 */
[C---:B------:R-:W-:Y:S01]  /*43d0*/  HMMA.16816.F32.BF16 R8, R84.reuse, R94, R8 ;  /* 0x0000005e5408723c */ /* 0x040fe20000041808 */
[----:B------:R-:W2:Y:S04]  /*43e0*/  LDL R245, [R1+0x50] ;  /* 0x0000500001f57983 */ /* 0x000ea80000100800 */
[----:B------:R-:W-:Y:S01]  /*43f0*/  @P3 IMAD.SHL.U32 R72, R72, 0x2, RZ ;  /* 0x0000000248483824 */ /* 0x000fe200078e00ff */
[----:B------:R-:W-:Y:S01]  /*4400*/  PLOP3.LUT P3, PT, PT, PT, UP0, 0x80, 0x0 ;  /* 0x000000000000781c */ /* 0x000fe20003f6f008 */
[----:B------:R-:W-:Y:S02]  /*4410*/  IMAD R69, R69, 0x2, R250 ;  /* 0x0000000245457824 */ /* 0x000fe400078e02fa */
[----:B------:R-:W2:Y:S02]  /*4420*/  LDL R250, [R1+0x70] ;  /* 0x0000700001fa7983 */ /* 0x000ea40000100800 */
[----:B------:R-:W-:Y:S03]  /*4430*/  @P1 LOP3.LUT R72, R244, 0x6, R72, 0xf8, !PT ;  /* 0x00000006f4481812 */ /* 0x000fe600078ef848 */
[----:B------:R-:W2:Y:S01]  /*4440*/  LDL R244, [R1+0x5c] ;  /* 0x00005c0001f47983 */ /* 0x000ea20000100800 */
[----:B------:R-:W-:Y:S01]  /*4450*/  PLOP3.LUT P1, PT, PT, PT, UP0, 0x80, 0x0 ;  /* 0x000000000000781c */ /* 0x000fe20003f2f008 */
[----:B------:R-:W-:Y:S01]  /*4460*/  @P0 IMAD R72, R73, 0x40, R72 ;  /* 0x0000004049480824 */ /* 0x000fe200078e0248 */
[----:B------:R-:W-:Y:S04]  /*4470*/  PLOP3.LUT P0, PT, PT, PT, UP0, 0x80, 0x0 ;  /* 0x000000000000781c */ /* 0x000fe80003f0f008 */
[C---:B------:R-:W-:Y:S07]  /*4480*/  @P5 ISETP.GE.AND P5, PT, R72.reuse, UR6, PT ;  /* 0x0000000648005c0c */ /* 0x040fee000bfa6270 */
[----:B------:R-:W-:Y:S01]  /*4490*/  @P1 VIADD R73, R72, 0x8 ;  /* 0x0000000848491836 */ /* 0x000fe20000000000 */
[----:B------:R-:W-:Y:S02]  /*44a0*/  PLOP3.LUT P1, PT, PT, PT, UP0, 0x80, 0x0 ;  /* 0x000000000000781c */ /* 0x000fe40003f2f008 */
[----:B------:R-:W-:Y:S02]  /*44b0*/  @P0 FSEL R4, R4, -INF , !P5 ;  /* 0xff80000004040808 */ /* 0x000fe40006800000 */
[----:B------:R-:W-:Y:S02]  /*44c0*/  PLOP3.LUT P0, PT, PT, PT, UP0, 0x80, 0x0 ;  /* 0x000000000000781c */ /* 0x000fe40003f0f008 */
[----:B------:R-:W-:Y:S07]  /*44d0*/  @P6 ISETP.GE.AND P6, PT, R73, UR6, PT ;  /* 0x0000000649006c0c */ /* 0x000fee000bfc6270 */
[----:B------:R-:W-:Y:S02]  /*44e0*/  @P1 FSEL R6, R6, -INF , !P5 ;  /* 0xff80000006061808 */ /* 0x000fe40006800000 */
[----:B------:R-:W-:Y:S02]  /*44f0*/  PLOP3.LUT P1, PT, PT, PT, UP0, 0x80, 0x0 ;  /* 0x000000000000781c */ /* 0x000fe40003f2f008 */
[----:B------:R-:W-:Y:S02]  /*4500*/  PLOP3.LUT P5, PT, PT, PT, UP0, 0x80, 0x0 ;  /* 0x000000000000781c */ /* 0x000fe40003faf008 */
[----:B----4-:R-:W-:Y:S01]  /*4510*/  LOP3.LUT R70, R99, UR16, R69, 0x96, !PT ;  /* 0x0000001063467c12 */ /* 0x010fe2000f8e9645 */
[----:B------:R-:W-:Y:S01]  /*4520*/  IMAD.WIDE.U32 R68, R68, -0x326172a9, RZ ;  /* 0xcd9e8d5744447825 */ /* 0x000fe200078e00ff */
[----:B------:R-:W4:Y:S03]  /*4530*/  LDL R99, [R1+0x54] ;  /* 0x0000540001637983 */ /* 0x000f260000100800 */
[----:B------:R-:W-:Y:S05]  /*4540*/  IMAD.WIDE.U32 R70, R70, -0x326172a9, RZ ;  /* 0xcd9e8d5746467825 */ /* 0x000fea00078e00ff */
[----:B------:R-:W-:Y:S01]  /*4550*/  LOP3.LUT R80, R71, UR29, R68, 0x96, !PT ;  /* 0x0000001d47507c12 */ /* 0x000fe2000f8e9644 */
[----:B------:R-:W-:Y:S01]  /*4560*/  @P2 VIADD R71, R72, 0x1 ;  /* 0x0000000148472836 */ /* 0x000fe20000000000 */
[----:B------:R-:W-:Y:S03]  /*4570*/  PLOP3.LUT P2, PT, PT, PT, UP0, 0x80, 0x0 ;  /* 0x000000000000781c */ /* 0x000fe60003f4f008 */
[----:B------:R-:W-:Y:S01]  /*4580*/  IMAD.WIDE.U32 R80, R80, -0x2daee0ad, RZ ;  /* 0xd2511f5350507825 */ /* 0x000fe200078e00ff */
[----:B------:R-:W-:Y:S02]  /*4590*/  @P3 ISETP.GE.AND P3, PT, R71, UR6, PT ;  /* 0x0000000647003c0c */ /* 0x000fe4000bf66270 */
[----:B---3--:R-:W-:Y:S02]  /*45a0*/  LOP3.LUT R69, R69, UR17, R97, 0x96, !PT ;  /* 0x0000001145457c12 */ /* 0x008fe4000f8e9661 */
[----:B------:R-:W-:Y:S03]  /*45b0*/  @P0 FSEL R7, R7, -INF , !P3 ;  /* 0xff80000007070808 */ /* 0x000fe60005800000 */
[----:B------:R-:W-:Y:S05]  /*45c0*/  IMAD.WIDE.U32 R68, R69, -0x2daee0ad, RZ ;  /* 0xd2511f5345447825 */ /* 0x000fea00078e00ff */
[----:B------:R-:W-:Y:S02]  /*45d0*/  LOP3.LUT R78, R69, UR28, R98, 0x96, !PT ;  /* 0x0000001c454e7c12 */ /* 0x000fe4000f8e9662 */
[----:B------:R-:W3:Y:S01]  /*45e0*/  LDL R98, [R1+0x58] ;  /* 0x0000580001627983 */ /* 0x000ee20000100800 */
[----:B------:R-:W-:Y:S01]  /*45f0*/  LOP3.LUT R74, R81, UR26, R68, 0x96, !PT ;  /* 0x0000001a514a7c12 */ /* 0x000fe2000f8e9644 */
[----:B------:R-:W-:Y:S01]  /*4600*/  @P4 VIADD R68, R72, 0x9 ;  /* 0x0000000948444836 */ /* 0x000fe20000000000 */
[----:B------:R-:W-:Y:S01]  /*4610*/  PLOP3.LUT P4, PT, PT, PT, UP0, 0x80, 0x0 ;  /* 0x000000000000781c */ /* 0x000fe20003f8f008 */
[----:B------:R-:W-:Y:S03]  /*4620*/  IMAD.WIDE.U32 R78, R78, -0x326172a9, RZ ;  /* 0xcd9e8d574e4e7825 */ /* 0x000fe600078e00ff */
[----:B------:R-:W-:Y:S01]  /*4630*/  @P2 ISETP.GE.AND P2, PT, R68, UR6, PT ;  /* 0x0000000644002c0c */ /* 0x000fe2000bf46270 */
[----:B------:R-:W-:Y:S01]  /*4640*/  IMAD.WIDE.U32 R74, R74, -0x326172a9, RZ ;  /* 0xcd9e8d574a4a7825 */ /* 0x000fe200078e00ff */
[----:B------:R-:W-:Y:S02]  /*4650*/  LOP3.LUT R76, R79, UR27, R70, 0x96, !PT ;  /* 0x0000001b4f4c7c12 */ /* 0x000fe4000f8e9646 */
[----:B------:R-:W1:Y:S02]  /*4660*/  LDSM.16.M88.4 R68, [R96+0x10800] ;  /* 0x010800006044783b */ /* 0x000e640000000200 */
[----:B------:R-:W-:Y:S01]  /*4670*/  LOP3.LUT R81, R75, UR25, R78, 0x96, !PT ;  /* 0x000000194b517c12 */ /* 0x000fe2000f8e964e */
[----:B------:R-:W-:Y:S01]  /*4680*/  @P1 VIADD R75, R72, 0x10 ;  /* 0x00000010484b1836 */ /* 0x000fe20000000000 */
[----:B------:R-:W-:Y:S01]  /*4690*/  PLOP3.LUT P1, PT, PT, PT, UP0, 0x80, 0x0 ;  /* 0x000000000000781c */ /* 0x000fe20003f2f008 */
[----:B------:R-:W-:Y:S01]  /*46a0*/  IMAD.WIDE.U32 R76, R76, -0x2daee0ad, RZ ;  /* 0xd2511f534c4c7825 */ /* 0x000fe200078e00ff */
[----:B------:R-:W-:Y:S02]  /*46b0*/  @P4 FSEL R5, R5, -INF , !P3 ;  /* 0xff80000005054808 */ /* 0x000fe40005800000 */
[----:B------:R-:W-:Y:S02]  /*46c0*/  PLOP3.LUT P4, PT, PT, PT, UP0, 0x80, 0x0 ;  /* 0x000000000000781c */ /* 0x000fe40003f8f008 */
[----:B------:R-:W-:Y:S01]  /*46d0*/  LOP3.LUT R78, R77, UR24, R80, 0x96, !PT ;  /* 0x000000184d4e7c12 */ /* 0x000fe2000f8e9650 */
[----:B------:R-:W-:Y:S01]  /*46e0*/  @P5 VIADD R77, R72, 0x11 ;  /* 0x00000011484d5836 */ /* 0x000fe20000000000 */
[----:B------:R-:W-:Y:S01]  /*46f0*/  PLOP3.LUT P5, PT, PT, PT, UP0, 0x80, 0x0 ;  /* 0x000000000000781c */ /* 0x000fe20003faf008 */
[----:B------:R-:W-:Y:S01]  /*4700*/  IMAD.WIDE.U32 R80, R81, -0x2daee0ad, RZ ;  /* 0xd2511f5351507825 */ /* 0x000fe200078e00ff */
[----:B------:R-:W-:Y:S03]  /*4710*/  PLOP3.LUT P3, PT, PT, PT, UP0, 0x80, 0x0 ;  /* 0x000000000000781c */ /* 0x000fe60003f6f008 */
[----:B------:R-:W-:Y:S01]  /*4720*/  @P1 FSEL R8, R8, -INF , !P6 ;  /* 0xff80000008081808 */ /* 0x000fe20007000000 */
[----:B------:R-:W-:Y:S01]  /*4730*/  IMAD.WIDE.U32 R78, R78, -0x326172a9, RZ ;  /* 0xcd9e8d574e4e7825 */ /* 0x000fe200078e00ff */
[----:B------:R-:W-:Y:S02]  /*4740*/  PLOP3.LUT P1, PT, PT, PT, UP0, 0x80, 0x0 ;  /* 0x000000000000781c */ /* 0x000fe40003f2f008 */
[----:B------:R-:W-:Y:S02]  /*4750*/  @P4 ISETP.GE.AND P4, PT, R75, UR6, PT ;  /* 0x000000064b004c0c */ /* 0x000fe4000bf86270 */
[----:B------:R-:W-:Y:S02]  /*4760*/  LOP3.LUT R75, R79, UR23, R74, 0x96, !PT ;  /* 0x000000174f4b7c12 */ /* 0x000fe4000f8e964a */
[----:B------:R-:W-:Y:S02]  /*4770*/  @P5 FSEL R10, R10, -INF , !P6 ;  /* 0xff8000000a0a5808 */ /* 0x000fe40007000000 */
[----:B------:R-:W-:Y:S01]  /*4780*/  LOP3.LUT R76, R81, UR22, R76, 0x96, !PT ;  /* 0x00000016514c7c12 */ /* 0x000fe2000f8e964c */
[C---:B------:R-:W-:Y:S01]  /*4790*/  FMUL.FTZ R73, R83.reuse, 1.4426950216293334961 ;  /* 0x3fb8aa3b53497820 */ /* 0x040fe20000410000 */
[----:B------:R-:W-:Y:S02]  /*47a0*/  FSETP.NEU.FTZ.AND P0, PT, R83, -INF , PT ;  /* 0xff8000005300780b */ /* 0x000fe40003f1d000 */
[----:B------:R-:W-:Y:S01]  /*47b0*/  @P3 ISETP.GE.AND P3, PT, R77, UR6, PT ;  /* 0x000000064d003c0c */ /* 0x000fe2000bf66270 */
[----:B------:R-:W-:Y:S01]  /*47c0*/  FMUL.FTZ R74, R82, 1.4426950216293334961 ;  /* 0x3fb8aa3b524a7820 */ /* 0x000fe20000410000 */
[----:B------:R-:W-:Y:S01]  /*47d0*/  FSEL R73, R73, RZ, P0 ;  /* 0x000000ff49497208 */ /* 0x000fe20000000000 */
[----:B------:R-:W-:Y:S01]  /*47e0*/  IMAD.WIDE.U32 R76, R76, -0x326172a9, RZ ;  /* 0xcd9e8d574c4c7825 */ /* 0x000fe200078e00ff */
[----:B------:R-:W-:Y:S02]  /*47f0*/  PLOP3.LUT P0, PT, PT, PT, UP0, 0x80, 0x0 ;  /* 0x000000000000781c */ /* 0x000fe40003f0f008 */
[----:B------:R-:W-:Y:S01]  /*4800*/  FSETP.NEU.FTZ.AND P6, PT, R82, -INF , PT ;  /* 0xff8000005200780b */ /* 0x000fe20003fdd000 */
[--C-:B------:R-:W-:Y:S01]  /*4810*/  FFMA.FTZ R5, R5, UR12, -R73.reuse ;  /* 0x0000000c05057c23 */ /* 0x100fe20008010849 */
[--C-:B------:R-:W-:Y:S01]  /*4820*/  FFMA.FTZ R4, R4, UR12, -R73.reuse ;  /* 0x0000000c04047c23 */ /* 0x100fe20008010849 */
[C---:B-1----:R-:W-:Y:S01]  /*4830*/  HMMA.16816.F32.BF16 R12, R84.reuse, R68, R12 ;  /* 0x00000044540c723c */ /* 0x042fe2000004180c */
[----:B------:R-:W-:Y:S01]  /*4840*/  PLOP3.LUT P5, PT, PT, PT, UP0, 0x80, 0x0 ;  /* 0x000000000000781c */ /* 0x000fe20003faf008 */
[----:B------:R1:W2:Y:S01]  /*4850*/  MUFU.EX2 R96, R5 ;  /* 0x0000000500607308 */ /* 0x0002a20000000800 */
[----:B------:R-:W-:Y:S01]  /*4860*/  LOP3.LUT R78, R77, UR21, R78, 0x96, !PT ;  /* 0x000000154d4e7c12 */ /* 0x000fe2000f8e964e */
[--C-:B------:R-:W-:Y:S02]  /*4870*/  FFMA.FTZ R8, R8, UR12, -R73.reuse ;  /* 0x0000000c08087c23 */ /* 0x100fe40008010849 */
[----:B------:R-:W-:Y:S06]  /*4880*/  HMMA.16816.F32.BF16 R16, R84, R70, R16 ;  /* 0x000000465410723c */ /* 0x000fec0000041810 */
[----:B------:R2:W-:Y:S05]  /*4890*/  MUFU.EX2 R97, R4 ;  /* 0x0000000400617308 */ /* 0x0005ea0000000800 */
[----:B------:R-:W-:Y:S03]  /*48a0*/  IMAD.WIDE.U32 R68, R78, -0x2daee0ad, RZ ;  /* 0xd2511f534e447825 */ /* 0x000fe600078e00ff */
[----:B------:R-:W-:Y:S02]  /*48b0*/  LOP3.LUT R77, R68, 0xffff, RZ, 0xc0, !PT ;  /* 0x0000ffff444d7812 */ /* 0x000fe400078ec0ff */
[----:B------:R2:W-:Y:S01]  /*48c0*/  MUFU.EX2 R93, R8 ;  /* 0x00000008005d7308 */ /* 0x0005e20000000800 */
[C---:B-1----:R-:W-:Y:S01]  /*48d0*/  @P0 VIADD R5, R72.reuse, 0x18 ;  /* 0x0000001848050836 */ /* 0x042fe20000000000 */
[----:B------:R-:W-:Y:S01]  /*48e0*/  PLOP3.LUT P0, PT, PT, PT, UP0, 0x80, 0x0 ;  /* 0x000000000000781c */ /* 0x000fe20003f0f008 */
[----:B------:R-:W-:Y:S01]  /*48f0*/  @P1 VIADD R72, R72, 0x19 ;  /* 0x0000001948481836 */ /* 0x000fe20000000000 */
[----:B------:R-:W-:Y:S02]  /*4900*/  PLOP3.LUT P1, PT, PT, PT, UP0, 0x80, 0x0 ;  /* 0x000000000000781c */ /* 0x000fe40003f2f008 */
[----:B------:R-:W-:Y:S02]  /*4910*/  @P5 ISETP.GE.AND P5, PT, R5, UR6, PT ;  /* 0x0000000605005c0c */ /* 0x000fe4000bfa6270 */
[----:B--2---:R-:W-:Y:S01]  /*4920*/  FSEL R4, R74, RZ, P6 ;  /* 0x000000ff4a047208 */ /* 0x004fe20003000000 */
[----:B------:R-:W-:Y:S01]  /*4930*/  IMAD.WIDE.U32 R74, R75, -0x2daee0ad, RZ ;  /* 0xd2511f534b4a7825 */ /* 0x000fe200078e00ff */
[----:B------:R-:W-:Y:S03]  /*4940*/  PLOP3.LUT P6, PT, PT, PT, UP0, 0x80, 0x0 ;  /* 0x000000000000781c */ /* 0x000fe60003fcf008 */
[--C-:B------:R-:W-:Y:S01]  /*4950*/  FFMA.FTZ R6, R6, UR12, -R4.reuse ;  /* 0x0000000c06067c23 */ /* 0x100fe20008010804 */
[--C-:B------:R-:W-:Y:S01]  /*4960*/  FFMA.FTZ R7, R7, UR12, -R4.reuse ;  /* 0x0000000c07077c23 */ /* 0x100fe20008010804 */
[----:B------:R-:W-:Y:S01]  /*4970*/  @P0 FSEL R9, R9, -INF , !P2 ;  /* 0xff80000009090808 */ /* 0x000fe20005000000 */
[--C-:B------:R-:W-:Y:S01]  /*4980*/  FFMA.FTZ R10, R10, UR12, -R4.reuse ;  /* 0x0000000c0a0a7c23 */ /* 0x100fe20008010804 */
[----:B------:R1:W-:Y:S01]  /*4990*/  MUFU.EX2 R95, R6 ;  /* 0x00000006005f7308 */ /* 0x0003e20000000800 */
[----:B------:R-:W-:Y:S02]  /*49a0*/  @P1 FSEL R11, R11, -INF , !P2 ;  /* 0xff8000000b0b1808 */ /* 0x000fe40005000000 */
[----:B------:R-:W-:Y:S01]  /*49b0*/  PLOP3.LUT P0, PT, PT, PT, UP0, 0x80, 0x0 ;  /* 0x000000000000781c */ /* 0x000fe20003f0f008 */
[--C-:B------:R-:W-:Y:S01]  /*49c0*/  FFMA.FTZ R9, R9, UR12, -R73.reuse ;  /* 0x0000000c09097c23 */ /* 0x100fe20008010849 */
[----:B------:R-:W-:Y:S01]  /*49d0*/  PLOP3.LUT P1, PT, PT, PT, UP0, 0x80, 0x0 ;  /* 0x000000000000781c */ /* 0x000fe20003f2f008 */
[----:B------:R-:W-:Y:S01]  /*49e0*/  FFMA.FTZ R11, R11, UR12, -R4 ;  /* 0x0000000c0b0b7c23 */ /* 0x000fe20008010804 */
[----:B------:R-:W-:Y:S03]  /*49f0*/  PLOP3.LUT P2, PT, PT, PT, UP0, 0x80, 0x0 ;  /* 0x000000000000781c */ /* 0x000fe60003f4f008 */
[----:B------:R2:W2:Y:S01]  /*4a00*/  MUFU.EX2 R94, R7 ;  /* 0x00000007005e7308 */ /* 0x0004a20000000800 */
[----:B------:R-:W-:Y:S02]  /*4a10*/  @P6 ISETP.GE.AND P6, PT, R72, UR6, PT ;  /* 0x0000000648006c0c */ /* 0x000fe4000bfc6270 */
[----:B------:R-:W-:Y:S02]  /*4a20*/  LOP3.LUT R72, R69, UR18, R74, 0x96, !PT ;  /* 0x0000001245487c12 */ /* 0x000fe4000f8e964a */
[----:B------:R-:W-:Y:S02]  /*4a30*/  LOP3.LUT R74, R68, 0xff, RZ, 0xc0, !PT ;  /* 0x000000ff444a7812 */ /* 0x000fe400078ec0ff */
[----:B------:R-:W-:Y:S03]  /*4a40*/  SHF.R.U32.HI R8, RZ, 0x18, R68 ;  /* 0x00000018ff087819 */ /* 0x000fe60000011644 */
[----:B------:R2:W2:Y:S01]  /*4a50*/  MUFU.EX2 R91, R9 ;  /* 0x00000009005b7308 */ /* 0x0004a20000000800 */
[----:B-1----:R-:W-:Y:S02]  /*4a60*/  LOP3.LUT R6, R75, UR20, R80, 0x96, !PT ;  /* 0x000000144b067c12 */ /* 0x002fe4000f8e9650 */
[----:B------:R-:W-:Y:S02]  /*4a70*/  @P0 FSEL R12, R12, -INF , !P4 ;  /* 0xff8000000c0c0808 */ /* 0x000fe40006000000 */
[----:B------:R-:W-:Y:S02]  /*4a80*/  @P1 FSEL R14, R14, -INF , !P4 ;  /* 0xff8000000e0e1808 */ /* 0x000fe40006000000 */
[----:B------:R-:W-:Y:S03]  /*4a90*/  PLOP3.LUT P0, PT, PT, PT, UP0, 0x80, 0x0 ;  /* 0x000000000000781c */ /* 0x000fe60003f0f008 */
[----:B------:R1:W1:Y:S01]  /*4aa0*/  MUFU.EX2 R92, R10 ;  /* 0x0000000a005c7308 */ /* 0x0002620000000800 */
[----:B------:R-:W-:Y:S01]  /*4ab0*/  PLOP3.LUT P1, PT, PT, PT, UP0, 0x80, 0x0 ;  /* 0x000000000000781c */ /* 0x000fe20003f2f008 */
[----:B--2---:R-:W-:Y:S01]  /*4ac0*/  IMAD.WIDE.U32 R6, R6, -0x326172a9, RZ ;  /* 0xcd9e8d5706067825 */ /* 0x004fe200078e00ff */
[----:B------:R-:W-:Y:S02]  /*4ad0*/  @P2 FSEL R13, R13, -INF , !P3 ;  /* 0xff8000000d0d2808 */ /* 0x000fe40005800000 */
[----:B------:R-:W-:Y:S01]  /*4ae0*/  SHF.R.U32.HI R75, RZ, 0x10, R68 ;  /* 0x00000010ff4b7819 */ /* 0x000fe20000011644 */
[--C-:B------:R-:W-:Y:S01]  /*4af0*/  FFMA.FTZ R12, R12, UR12, -R73.reuse ;  /* 0x0000000c0c0c7c23 */ /* 0x100fe20008010849 */
[----:B------:R-:W-:Y:S01]  /*4b00*/  LOP3.LUT R5, R7, UR19, R76, 0x96, !PT ;  /* 0x0000001307057c12 */ /* 0x000fe2000f8e964c */
[----:B------:R-:W-:Y:S01]  /*4b10*/  FFMA.FTZ R14, R14, UR12, -R4 ;  /* 0x0000000c0e0e7c23 */ /* 0x000fe20008010804 */
[----:B------:R-:W-:Y:S01]  /*4b20*/  PLOP3.LUT P2, PT, PT, PT, UP0, 0x80, 0x0 ;  /* 0x000000000000781c */ /* 0x000fe20003f4f008 */
[----:B------:R-:W2:Y:S01]  /*4b30*/  MUFU.EX2 R88, R12 ;  /* 0x0000000c00587308 */ /* 0x000ea20000000800 */
[C---:B------:R-:W-:Y:S01]  /*4b40*/  LOP3.LUT R68, R6.reuse, 0xff, RZ, 0xc0, !PT ;  /* 0x000000ff06447812 */ /* 0x040fe200078ec0ff */
[--C-:B------:R-:W-:Y:S01]  /*4b50*/  FFMA.FTZ R13, R13, UR12, -R73.reuse ;  /* 0x0000000c0d0d7c23 */ /* 0x100fe20008010849 */
[--C-:B------:R-:W-:Y:S02]  /*4b60*/  SHF.R.U32.HI R69, RZ, 0x10, R6.reuse ;  /* 0x00000010ff457819 */ /* 0x100fe40000011606 */
[----:B------:R-:W-:Y:S02]  /*4b70*/  LOP3.LUT R9, R6, 0xffff, RZ, 0xc0, !PT ;  /* 0x0000ffff06097812 */ /* 0x000fe400078ec0ff */
[----:B-1----:R-:W-:Y:S03]  /*4b80*/  SHF.R.U32.HI R10, RZ, 0x18, R6 ;  /* 0x00000018ff0a7819 */ /* 0x002fe60000011606 */
[----:B------:R-:W-:Y:S01]  /*4b90*/  MUFU.EX2 R90, R11 ;  /* 0x0000000b005a7308 */ /* 0x000fe20000000800 */
[----:B------:R-:W-:Y:S02]  /*4ba0*/  LOP3.LUT R6, R5, 0xffff, RZ, 0xc0, !PT ;  /* 0x0000ffff05067812 */ /* 0x000fe400078ec0ff */
[----:B------:R-:W-:Y:S02]  /*4bb0*/  @P1 FSEL R16, R16, -INF , !P5 ;  /* 0xff80000010101808 */ /* 0x000fe40006800000 */
[----:B------:R-:W-:Y:S02]  /*4bc0*/  @P0 FSEL R15, R15, -INF , !P3 ;  /* 0xff8000000f0f0808 */ /* 0x000fe40005800000 */
[----:B------:R-:W-:Y:S03]  /*4bd0*/  PLOP3.LUT P0, PT, PT, PT, UP0, 0x80, 0x0 ;  /* 0x000000000000781c */ /* 0x000fe60003f0f008 */
[----:B------:R-:W-:Y:S01]  /*4be0*/  MUFU.EX2 R86, R13 ;  /* 0x0000000d00567308 */ /* 0x000fe20000000800 */
[----:B------:R-:W-:Y:S01]  /*4bf0*/  PLOP3.LUT P1, PT, PT, PT, UP0, 0x80, 0x0 ;  /* 0x000000000000781c */ /* 0x000fe20003f2f008 */
[----:B------:R-:W-:Y:S01]  /*4c00*/  FFMA.FTZ R15, R15, UR12, -R4 ;  /* 0x0000000c0f0f7c23 */ /* 0x000fe20008010804 */
[----:B------:R-:W-:Y:S01]  /*4c10*/  SHF.R.U32.HI R7, RZ, 0x8, R6 ;  /* 0x00000008ff077819 */ /* 0x000fe20000011606 */
[----:B------:R-:W-:Y:S01]  /*4c20*/  FFMA.FTZ R16, R16, UR12, -R73 ;  /* 0x0000000c10107c23 */ /* 0x000fe20008010849 */
[--C-:B------:R-:W-:Y:S02]  /*4c30*/  SHF.R.U32.HI R6, RZ, 0x10, R5.reuse ;  /* 0x00000010ff067819 */ /* 0x100fe40000011605 */
[----:B------:R-:W-:Y:S03]  /*4c40*/  LOP3.LUT R7, R7, 0xffff, RZ, 0xc0, !PT ;  /* 0x0000ffff07077812 */ /* 0x000fe600078ec0ff */
[----:B------:R-:W-:Y:S01]  /*4c50*/  MUFU.EX2 R89, R14 ;  /* 0x0000000e00597308 */ /* 0x000fe20000000800 */
[----:B------:R-:W-:Y:S02]  /*4c60*/  ISETP.LE.U32.AND P3, PT, R8, UR13, PT ;  /* 0x0000000d08007c0c */ /* 0x000fe4000bf63070 */
[----:B------:R-:W-:Y:S02]  /*4c70*/  LOP3.LUT R8, R5, 0xff, RZ, 0xc0, !PT ;  /* 0x000000ff05087812 */ /* 0x000fe400078ec0ff */
[----:B------:R-:W-:Y:S02]  /*4c80*/  @P2 FSEL R18, R18, -INF , !P5 ;  /* 0xff80000012122808 */ /* 0x000fe40006800000 */
[----:B------:R-:W-:Y:S03]  /*4c90*/  ISETP.LE.U32.AND P2, PT, R7, UR13, PT ;  /* 0x0000000d07007c0c */ /* 0x000fe6000bf43070 */
[----:B------:R-:W-:Y:S01]  /*4ca0*/  MUFU.EX2 R87, R15 ;  /* 0x0000000f00577308 */ /* 0x000fe20000000800 */
[----:B------:R-:W-:Y:S01]  /*4cb0*/  SHF.R.U32.HI R5, RZ, 0x18, R5 ;  /* 0x00000018ff057819 */ /* 0x000fe20000011605 */
[--C-:B------:R-:W-:Y:S01]  /*4cc0*/  FFMA.FTZ R18, R18, UR12, -R4.reuse ;  /* 0x0000000c12127c23 */ /* 0x100fe20008010804 */
[----:B------:R-:W-:Y:S02]  /*4cd0*/  LOP3.LUT R6, R6, 0xff, RZ, 0xc0, !PT ;  /* 0x000000ff06067812 */ /* 0x000fe400078ec0ff */
[----:B------:R-:W-:Y:S02]  /*4ce0*/  @P0 FSEL R17, R17, -INF , !P6 ;  /* 0xff80000011110808 */ /* 0x000fe40007000000 */
[----:B------:R-:W-:Y:S03]  /*4cf0*/  @P1 FSEL R19, R19, -INF , !P6 ;  /* 0xff80000013131808 */ /* 0x000fe60007000000 */
[----:B------:R-:W-:Y:S01]  /*4d00*/  MUFU.EX2 R85, R16 ;  /* 0x0000001000557308 */ /* 0x000fe20000000800 */
[----:B------:R-:W-:Y:S01]  /*4d10*/  ISETP.LE.U32.AND P6, PT, R5, UR13, PT ;  /* 0x0000000d05007c0c */ /* 0x000fe2000bfc3070 */
[----:B------:R-:W-:Y:S01]  /*4d20*/  FFMA.FTZ R73, R17, UR12, -R73 ;  /* 0x0000000c11497c23 */ /* 0x000fe20008010849 */
[----:B------:R-:W-:Y:S01]  /*4d30*/  ISETP.LE.U32.AND P0, PT, R6, UR13, PT ;  /* 0x0000000d06007c0c */ /* 0x000fe2000bf03070 */
[----:B------:R-:W-:Y:S01]  /*4d40*/  @!P2 FADD.FTZ R96, -R96, -RZ ;  /* 0x800000ff6060a221 */ /* 0x000fe20000010100 */
[----:B------:R-:W-:Y:S01]  /*4d50*/  SHF.R.U32.HI R6, RZ, 0x8, R9 ;  /* 0x00000008ff067819 */ /* 0x000fe20000011609 */
[----:B------:R-:W-:Y:S01]  /*4d60*/  FFMA.FTZ R4, R19, UR12, -R4 ;  /* 0x0000000c13047c23 */ /* 0x000fe20008010804 */
[----:B------:R-:W-:Y:S03]  /*4d70*/  ISETP.LE.U32.AND P1, PT, R68, UR13, PT ;  /* 0x0000000d44007c0c */ /* 0x000fe6000bf23070 */
[----:B------:R-:W-:Y:S01]  /*4d80*/  MUFU.EX2 R83, R73 ;  /* 0x0000004900537308 */ /* 0x000fe20000000800 */
[----:B------:R-:W-:Y:S02]  /*4d90*/  LOP3.LUT R5, R6, 0xffff, RZ, 0xc0, !PT ;  /* 0x0000ffff06057812 */ /* 0x000fe400078ec0ff */
[----:B------:R-:W-:Y:S02]  /*4da0*/  LOP3.LUT R6, R69, 0xff, RZ, 0xc0, !PT ;  /* 0x000000ff45067812 */ /* 0x000fe400078ec0ff */
[----:B------:R-:W-:Y:S01]  /*4db0*/  ISETP.LE.U32.AND P2, PT, R5, UR13, PT ;  /* 0x0000000d05007c0c */ /* 0x000fe2000bf43070 */
[----:B------:R-:W-:Y:S01]  /*4dc0*/  @!P6 FADD.FTZ R94, -R94, -RZ ;  /* 0x800000ff5e5ee221 */ /* 0x000fe20000010100 */
[----:B------:R-:W-:Y:S01]  /*4dd0*/  LOP3.LUT R5, R72, 0xff, RZ, 0xc0, !PT ;  /* 0x000000ff48057812 */ /* 0x000fe200078ec0ff */
[----:B------:R-:W-:Y:S01]  /*4de0*/  @!P0 FADD.FTZ R95, -R95, -RZ ;  /* 0x800000ff5f5f8221 */ /* 0x000fe20000010100 */
[----:B------:R-:W-:Y:S01]  /*4df0*/  ISETP.LE.U32.AND P5, PT, R8, UR13, PT ;  /* 0x0000000d08007c0c */ /* 0x000fe2000bfa3070 */
[----:B------:R-:W1:Y:S01]  /*4e00*/  MUFU.EX2 R82, R4 ;  /* 0x0000000400527308 */ /* 0x000e620000000800 */
[----:B------:R-:W-:Y:S01]  /*4e10*/  ISETP.LE.U32.AND P6, PT, R6, UR13, PT ;  /* 0x0000000d06007c0c */ /* 0x000fe2000bfc3070 */
[----:B------:R-:W-:Y:S01]  /*4e20*/  @!P1 FADD.FTZ R93, -R93, -RZ ;  /* 0x800000ff5d5d9221 */ /* 0x000fe20000010100 */
[----:B------:R-:W-:Y:S02]  /*4e30*/  ISETP.LE.U32.AND P0, PT, R5, UR13, PT ;  /* 0x0000000d05007c0c */ /* 0x000fe4000bf03070 */
[--C-:B------:R-:W-:Y:S02]  /*4e40*/  SHF.R.U32.HI R6, RZ, 0x18, R72.reuse ;  /* 0x00000018ff067819 */ /* 0x100fe40000011648 */
[----:B------:R-:W-:Y:S01]  /*4e50*/  LOP3.LUT R5, R72, 0xffff, RZ, 0xc0, !PT ;  /* 0x0000ffff48057812 */ /* 0x000fe200078ec0ff */
[----:B------:R-:W-:Y:S01]  /*4e60*/  @!P2 FADD.FTZ R91, -R91, -RZ ;  /* 0x800000ff5b5ba221 */ /* 0x000fe20000010100 */
[----:B------:R-:W-:Y:S01]  /*4e70*/  ISETP.LE.U32.AND P1, PT, R6, UR13, PT ;  /* 0x0000000d06007c0c */ /* 0x000fe2000bf23070 */
[----:B------:R-:W1:Y:S01]  /*4e80*/  MUFU.EX2 R84, R18 ;  /* 0x0000001200547308 */ /* 0x000e620000000800 */
[----:B------:R-:W-:Y:S01]  /*4e90*/  LOP3.LUT R6, R75, 0xff, RZ, 0xc0, !PT ;  /* 0x000000ff4b067812 */ /* 0x000fe200078ec0ff */
[----:B------:R-:W-:Y:S01]  /*4ea0*/  @!P5 FADD.FTZ R97, -R97, -RZ ;  /* 0x800000ff6161d221 */ /* 0x000fe20000010100 */
[----:B------:R-:W-:Y:S01]  /*4eb0*/  SHF.R.U32.HI R5, RZ, 0x8, R5 ;  /* 0x00000008ff057819 */ /* 0x000fe20000011605 */
[----:B------:R-:W-:Y:S01]  /*4ec0*/  @!P6 FADD.FTZ R92, -R92, -RZ ;  /* 0x800000ff5c5ce221 */ /* 0x000fe20000010100 */
[----:B------:R-:W-:Y:S01]  /*4ed0*/  ISETP.LE.U32.AND P2, PT, R6, UR13, PT ;  /* 0x0000000d06007c0c */ /* 0x000fe2000bf43070 */
[----:B--2---:R-:W-:Y:S01]  /*4ee0*/  @!P0 FADD.FTZ R88, -R88, -RZ ;  /* 0x800000ff58588221 */ /* 0x004fe20000010100 */
[----:B------:R-:W-:Y:S01]  /*4ef0*/  LOP3.LUT R5, R5, 0xffff, RZ, 0xc0, !PT ;  /* 0x0000ffff05057812 */ /* 0x000fe200078ec0ff */
[----:B-1----:R-:W-:Y:S01]  /*4f00*/  @!P3 FADD.FTZ R82, -R82, -RZ ;  /* 0x800000ff5252b221 */ /* 0x002fe20000010100 */
[----:B------:R-:W-:Y:S02]  /*4f10*/  SHF.R.U32.HI R6, RZ, 0x8, R77 ;  /* 0x00000008ff067819 */ /* 0x000fe4000001164d */
[----:B------:R-:W-:Y:S01]  /*4f20*/  ISETP.LE.U32.AND P5, PT, R10, UR13, PT ;  /* 0x0000000d0a007c0c */ /* 0x000fe2000bfa3070 */
[----:B------:R-:W-:Y:S01]  /*4f30*/  @!P1 FADD.FTZ R87, -R87, -RZ ;  /* 0x800000ff57579221 */ /* 0x000fe20000010100 */
[----:B------:R-:W-:Y:S02]  /*4f40*/  ISETP.LE.U32.AND P6, PT, R5, UR13, PT ;  /* 0x0000000d05007c0c */ /* 0x000fe4000bfc3070 */
[----:B------:R-:W-:Y:S02]  /*4f50*/  LOP3.LUT R5, R6, 0xffff, RZ, 0xc0, !PT ;  /* 0x0000ffff06057812 */ /* 0x000fe400078ec0ff */
[----:B------:R-:W-:Y:S01]  /*4f60*/  F2FP.RELU.BF16.F32.PACK_AB R6, R96, R97 ;  /* 0x000000616006723e */ /* 0x000fe200000018ff */
[----:B------:R-:W-:Y:S01]  /*4f70*/  @!P2 FADD.FTZ R84, -R84, -RZ ;  /* 0x800000ff5454a221 */ /* 0x000fe20000010100 */
[----:B------:R-:W-:Y:S02]  /*4f80*/  ISETP.LE.U32.AND P0, PT, R5, UR13, PT ;  /* 0x0000000d05007c0c */ /* 0x000fe4000bf03070 */
[----:B------:R-:W-:Y:S01]  /*4f90*/  F2FP.RELU.BF16.F32.PACK_AB R5, R94, R95 ;  /* 0x0000005f5e05723e */ /* 0x000fe200000018ff */
[----:B------:R1:W-:Y:S01]  /*4fa0*/  STS [R245+0x14000], R6 ;  /* 0x01400006f5007388 */ /* 0x0003e20000000800 */
[----:B------:R-:W-:Y:S01]  /*4fb0*/  SHF.R.U32.HI R72, RZ, 0x10, R72 ;  /* 0x00000010ff487819 */ /* 0x000fe20000011648 */
[----:B------:R-:W-:Y:S01]  /*4fc0*/  @!P5 FADD.FTZ R90, -R90, -RZ ;  /* 0x800000ff5a5ad221 */ /* 0x000fe20000010100 */
[----:B------:R-:W-:Y:S02]  /*4fd0*/  F2FP.RELU.BF16.F32.PACK_AB R4, R91, R93 ;  /* 0x0000005d5b04723e */ /* 0x000fe400000018ff */
[----:B------:R2:W-:Y:S01]  /*4fe0*/  STS [R245+0x14400], R5 ;  /* 0x01440005f5007388 */ /* 0x0005e20000000800 */
[----:B------:R-:W-:Y:S01]  /*4ff0*/  LOP3.LUT R72, R72, 0xff, RZ, 0xc0, !PT ;  /* 0x000000ff48487812 */ /* 0x000fe200078ec0ff */
[----:B------:R-:W-:Y:S01]  /*5000*/  @!P6 FADD.FTZ R86, -R86, -RZ ;  /* 0x800000ff5656e221 */ /* 0x000fe20000010100 */
[----:B------:R-:W-:Y:S02]  /*5010*/  ISETP.LE.U32.AND P4, PT, R74, UR13, PT ;  /* 0x0000000d4a007c0c */ /* 0x000fe4000bf83070 */
[----:B------:R4:W-:Y:S01]  /*5020*/  STS [R244+0x14000], R4 ;  /* 0x01400004f4007388 */ /* 0x0009e20000000800 */
[----:B------:R-:W-:Y:S01]  /*5030*/  ISETP.LE.U32.AND P5, PT, R72, UR13, PT ;  /* 0x0000000d48007c0c */ /* 0x000fe2000bfa3070 */
[----:B------:R-:W-:Y:S01]  /*5040*/  @!P0 FADD.FTZ R83, -R83, -RZ ;  /* 0x800000ff53538221 */ /* 0x000fe20000010100 */
[----:B------:R-:W-:Y:S02]  /*5050*/  F2FP.RELU.BF16.F32.PACK_AB R8, R90, R92 ;  /* 0x0000005c5a08723e */ /* 0x000fe400000018ff */
[----:B------:R-:W-:Y:S02]  /*5060*/  F2FP.RELU.BF16.F32.PACK_AB R7, R86, R88 ;  /* 0x000000585607723e */ /* 0x000fe400000018ff */
[----:B------:R-:W-:Y:S01]  /*5070*/  FSETP.GE.FTZ.AND P3, PT, R88, RZ, PT ;  /* 0x000000ff5800720b */ /* 0x000fe20003f76000 */
[----:B------:R-:W-:Y:S01]  /*5080*/  STS [R244+0x14400], R8 ;  /* 0x01440008f4007388 */ /* 0x000fe20000000800 */
[----:B------:R-:W-:Y:S02]  /*5090*/  FSETP.GE.FTZ.AND P2, PT, R97, RZ, PT ;  /* 0x000000ff6100720b */ /* 0x000fe40003f56000 */
[----:B------:R-:W-:Y:S01]  /*50a0*/  FSETP.GE.FTZ.AND P1, PT, R96, RZ, PT ;  /* 0x000000ff6000720b */ /* 0x000fe20003f36000 */
[----:B------:R-:W-:Y:S02]  /*50b0*/  @!P4 FADD.FTZ R85, -R85, -RZ ;  /* 0x800000ff5555c221 */ /* 0x000fe40000010100 */
[----:B------:R-:W-:Y:S05]  /*50c0*/  @!P5 FADD.FTZ R89, -R89, -RZ ;  /* 0x800000ff5959d221 */ /* 0x000fea0000010100 */
[----:B-1----:R-:W-:Y:S02]  /*50d0*/  F2FP.RELU.BF16.F32.PACK_AB R6, R87, R89 ;  /* 0x000000595706723e */ /* 0x002fe400000018ff */
[----:B--2---:R-:W-:Y:S02]  /*50e0*/  F2FP.RELU.BF16.F32.PACK_AB R5, R83, R85 ;  /* 0x000000555305723e */ /* 0x004fe400000018ff */
[----:B----4-:R-:W-:Y:S01]  /*50f0*/  F2FP.RELU.BF16.F32.PACK_AB R4, R82, R84 ;  /* 0x000000545204723e */ /* 0x010fe200000018ff */
[----:B------:R-:W-:Y:S05]  /*5100*/  STS [R99+0x14000], R7 ;  /* 0x0140000763007388 */ /* 0x000fea0000000800 */
[----:B------:R-:W-:Y:S05]  /*5110*/  STS [R99+0x14400], R6 ;  /* 0x0144000663007388 */ /* 0x000fea0000000800 */
[----:B---3--:R1:W-:Y:S05]  /*5120*/  STS [R98+0x14000], R5 ;  /* 0x0140000562007388 */ /* 0x0083ea0000000800 */
[----:B------:R2:W-:Y:S05]  /*5130*/  STS [R98+0x14400], R4 ;  /* 0x0144000462007388 */ /* 0x0005ea0000000800 */
[----:B------:R-:W3:Y:S05]  /*5140*/  LDSM.16.M88.4 R16, [R249+0x6000] ;  /* 0x00600000f910783b */ /* 0x000eea0000000200 */
[----:B------:R-:W4:Y:S05]  /*5150*/  LDSM.16.M88.4 R68, [R248+0x6000] ;  /* 0x00600000f844783b */ /* 0x000f2a0000000200 */
[----:B------:R-:W4:Y:S01]  /*5160*/  LDSM.16.M88.4 R72, [R247+0x6000] ;  /* 0x00600000f748783b */ /* 0x000f220000000200 */
[----:B-1----:R-:W-:Y:S02]  /*5170*/  IMAD.U32 R5, RZ, RZ, UR10 ;  /* 0x0000000aff057e24 */ /* 0x002fe4000f8e00ff */
[----:B--2---:R-:W-:Y:S05]  /*5180*/  IMAD.U32 R4, RZ, RZ, UR11 ;  /* 0x0000000bff047e24 */ /* 0x004fea000f8e00ff */
[C---:B------:R-:W-:Y:S04]  /*5190*/  LEA R76, P0, R250.reuse, R4, 0x2 ;  /* 0x00000004fa4c7211 */ /* 0x040fe800078010ff */
[----:B------:R-:W-:Y:S02]  /*51a0*/  LEA.HI.X.SX32 R77, R250, R5, 0x2, P0 ;  /* 0x00000005fa4d7211 */ /* 0x000fe400000f16ff */
[----:B------:R-:W-:Y:S03]  /*51b0*/  FSETP.GE.FTZ.AND P0, PT, R93, RZ, PT ;  /* 0x000000ff5d00720b */ /* 0x000fe60003f16000 */
[----:B------:R-:W2:Y:S05]  /*51c0*/  LDG.E R81, desc[UR4][R76.64] ;  /* 0x000000044c517981 */ /* 0x000eaa000c1e1900 */
[----:B------:R1:W2:Y:S01]  /*51d0*/  LDG.E R80, desc[UR4][R76.64+0x20] ;  /* 0x000020044c507981 */ /* 0x0002a2000c1e1900 */
[C---:B---3--:R-:W-:Y:S06]  /*51e0*/  HMMA.16816.F32.BF16 R4, R16.reuse, R148, RZ ;  /* 0x000000941004723c */ /* 0x048fec00000418ff */
[C---:B------:R-:W-:Y:S06]  /*51f0*/  HMMA.16816.F32.BF16 R8, R16.reuse, R150, RZ ;  /* 0x000000961008723c */ /* 0x040fec00000418ff */
[C---:B------:R-:W-:Y:S06]  /*5200*/  HMMA.16816.F32.BF16 R12, R16.reuse, R152, RZ ;  /* 0x00000098100c723c */ /* 0x040fec00000418ff */
[----:B------:R-:W-:Y:S06]  /*5210*/  HMMA.16816.F32.BF16 R16, R16, R154, RZ ;  /* 0x0000009a1010723c */ /* 0x000fec00000418ff */
[C---:B----4-:R-:W-:Y:S01]  /*5220*/  HMMA.16816.F32.BF16 R4, R68.reuse, R156, R4 ;  /* 0x0000009c4404723c */ /* 0x050fe20000041804 */
[----:B-1----:R-:W1:Y:S05]  /*5230*/  LDSM.16.M88.4 R76, [R246+0x6000] ;  /* 0x00600000f64c783b */ /* 0x002e6a0000000200 */
[C---:B------:R-:W-:Y:S06]  /*5240*/  HMMA.16816.F32.BF16 R8, R68.reuse, R158, R8 ;  /* 0x0000009e4408723c */ /* 0x040fec0000041808 */
[C---:B------:R-:W-:Y:S06]  /*5250*/  HMMA.16816.F32.BF16 R12, R68.reuse, R160, R12 ;  /* 0x000000a0440c723c */ /* 0x040fec000004180c */
[----:B------:R-:W-:Y:S01]  /*5260*/  HMMA.16816.F32.BF16 R16, R68, R162, R16 ;  /* 0x000000a24410723c */ /* 0x000fe20000041810 */
[----:B------:R-:W3:Y:S05]  /*5270*/  LDSM.16.M88.4 R68, [R249+0x8000] ;  /* 0x00800000f944783b */ /* 0x000eea0000000200 */
        /* <DEDUP_REMOVED lines=43> */
[C---:B----4-:R-:W-:Y:S06]  /*5530*/  HMMA.16816.F32.BF16 R4, R72.reuse, R236, R4 ;  /* 0x000000ec4804723c */ /* 0x050fec0000041804 */
[C---:B------:R-:W-:Y:S06]  /*5540*/  HMMA.16816.F32.BF16 R8, R72.reuse, R238, R8 ;  /* 0x000000ee4808723c */ /* 0x040fec0000041808 */
[C---:B------:R-:W-:Y:S06]  /*5550*/  HMMA.16816.F32.BF16 R12, R72.reuse, R240, R12 ;  /* 0x000000f0480c723c */ /* 0x040fec000004180c */
[----:B------:R-:W-:Y:S06]  /*5560*/  HMMA.16816.F32.BF16 R16, R72, R242, R16 ;  /* 0x000000f24810723c */ /* 0x000fec0000041810 */
[C---:B--2---:R-:W-:Y:S01]  /*5570*/  FADD.FTZ R68, -R81.reuse, R4 ;  /* 0x0000000451447221 */ /* 0x044fe20000010100 */
[C---:B------:R-:W-:Y:S05]  /*5580*/  FADD.FTZ R5, -R81.reuse, R5 ;  /* 0x0000000551057221 */ /* 0x040fea0000010100 */
[C---:B------:R-:W-:Y:S01]  /*5590*/  FADD.FTZ R4, -R81.reuse, R8 ;  /* 0x0000000851047221 */ /* 0x040fe20000010100 */
[C---:B------:R-:W-:Y:S01]  /*55a0*/  FADD.FTZ R9, -R81.reuse, R9 ;  /* 0x0000000951097221 */ /* 0x040fe20000010100 */
[----:B------:R-:W-:Y:S01]  /*55b0*/  FADD.FTZ R6, -R80, R6 ;  /* 0x0000000650067221 */ /* 0x000fe20000010100 */
[-C--:B------:R-:W-:Y:S03]  /*55c0*/  FSEL R8, R68, R81.reuse, P2 ;  /* 0x0000005144087208 */ /* 0x080fe60001000000 */
[----:B------:R-:W-:Y:S01]  /*55d0*/  FADD.FTZ R12, -R81, R12 ;  /* 0x0000000c510c7221 */ /* 0x000fe20000010100 */
[-C--:B------:R-:W-:Y:S01]  /*55e0*/  FSEL R5, R5, R81.reuse, P1 ;  /* 0x0000005105057208 */ /* 0x080fe20000800000 */
[----:B------:R-:W-:Y:S01]  /*55f0*/  FADD.FTZ R13, -R81, R13 ;  /* 0x0000000d510d7221 */ /* 0x000fe20000010100 */
[----:B------:R-:W-:Y:S01]  /*5600*/  FSEL R4, R4, R81, P0 ;  /* 0x0000005104047208 */ /* 0x000fe20000000000 */
[----:B------:R-:W-:Y:S01]  /*5610*/  FMUL.FTZ R8, R97, R8 ;  /* 0x0000000861087220 */ /* 0x000fe20000410000 */
[----:B------:R-:W-:Y:S01]  /*5620*/  FSETP.GE.FTZ.AND P0, PT, R83, RZ, PT ;  /* 0x000000ff5300720b */ /* 0x000fe20003f16000 */
[----:B------:R-:W-:Y:S01]  /*5630*/  FMUL.FTZ R96, R96, R5 ;  /* 0x0000000560607220 */ /* 0x000fe20000410000 */
[----:B------:R-:W-:Y:S01]  /*5640*/  FSETP.GE.FTZ.AND P1, PT, R91, RZ, PT ;  /* 0x000000ff5b00720b */ /* 0x000fe20003f36000 */
[----:B------:R-:W-:Y:S01]  /*5650*/  FMUL.FTZ R93, R93, R4 ;  /* 0x000000045d5d7220 */ /* 0x000fe20000410000 */
[----:B------:R-:W-:Y:S01]  /*5660*/  FADD.FTZ R5, -R81, R16 ;  /* 0x0000001051057221 */ /* 0x000fe20000010100 */
[----:B------:R-:W-:Y:S01]  /*5670*/  FSETP.GE.FTZ.AND P2, PT, R86, RZ, PT ;  /* 0x000000ff5600720b */ /* 0x000fe20003f56000 */
[----:B------:R-:W-:Y:S01]  /*5680*/  FADD.FTZ R11, -R80, R11 ;  /* 0x0000000b500b7221 */ /* 0x000fe20000010100 */
[----:B------:R-:W-:Y:S02]  /*5690*/  F2FP.BF16.F32.PACK_AB R4, R96, R8 ;  /* 0x000000086004723e */ /* 0x000fe400000010ff */
[-C--:B------:R-:W-:Y:S01]  /*56a0*/  FSEL R9, R9, R81.reuse, P1 ;  /* 0x0000005109097208 */ /* 0x080fe20000800000 */
[----:B-----5:R1:W5:Y:S01]  /*56b0*/  LDL R96, [R1+0x68] ;  /* 0x0000680001607983 */ /* 0x0203620000100800 */
[----:B------:R-:W-:Y:S02]  /*56c0*/  FSETP.GE.FTZ.AND P1, PT, R85, RZ, PT ;  /* 0x000000ff5500720b */ /* 0x000fe40003f36000 */
[-C--:B------:R-:W-:Y:S02]  /*56d0*/  FSEL R13, R13, R81.reuse, P2 ;  /* 0x000000510d0d7208 */ /* 0x080fe40001000000 */
[----:B------:R2:W-:Y:S01]  /*56e0*/  STS [R245+0x12000], R4 ;  /* 0x01200004f5007388 */ /* 0x0005e20000000800 */
[----:B------:R-:W-:Y:S01]  /*56f0*/  FSEL R12, R12, R81, P3 ;  /* 0x000000510c0c7208 */ /* 0x000fe20001800000 */
[----:B------:R-:W-:Y:S01]  /*5700*/  FMUL.FTZ R9, R91, R9 ;  /* 0x000000095b097220 */ /* 0x000fe20000410000 */
[----:B------:R-:W-:Y:S01]  /*5710*/  FSEL R5, R5, R81, P1 ;  /* 0x0000005105057208 */ /* 0x000fe20000800000 */
[----:B------:R-:W-:Y:S01]  /*5720*/  @P0 FADD.FTZ R81, -R81, R17 ;  /* 0x0000001151510221 */ /* 0x000fe20000010100 */
[----:B------:R-:W-:Y:S01]  /*5730*/  FSETP.GE.FTZ.AND P0, PT, R94, RZ, PT ;  /* 0x000000ff5e00720b */ /* 0x000fe20003f16000 */
[----:B------:R-:W-:Y:S01]  /*5740*/  FMUL.FTZ R12, R88, R12 ;  /* 0x0000000c580c7220 */ /* 0x000fe20000410000 */
[----:B------:R-:W-:Y:S01]  /*5750*/  FSETP.GE.FTZ.AND P1, PT, R95, RZ, PT ;  /* 0x000000ff5f00720b */ /* 0x000fe20003f36000 */
[----:B------:R-:W-:Y:S01]  /*5760*/  FMUL.FTZ R85, R85, R5 ;  /* 0x0000000555557220 */ /* 0x000fe20000410000 */
[----:B------:R-:W-:Y:S01]  /*5770*/  FSETP.GE.FTZ.AND P2, PT, R87, RZ, PT ;  /* 0x000000ff5700720b */ /* 0x000fe20003f56000 */
[----:B------:R-:W-:Y:S01]  /*5780*/  FMUL.FTZ R8, R86, R13 ;  /* 0x0000000d56087220 */ /* 0x000fe20000410000 */
[----:B------:R-:W-:Y:S01]  /*5790*/  FSEL R6, R6, R80, P1 ;  /* 0x0000005006067208 */ /* 0x000fe20000800000 */
[----:B------:R-:W-:Y:S01]  /*57a0*/  FMUL.FTZ R81, R83, R81 ;  /* 0x0000005153517220 */ /* 0x000fe20000410000 */
[----:B------:R-:W-:Y:S02]  /*57b0*/  FSETP.GE.FTZ.AND P1, PT, R90, RZ, PT ;  /* 0x000000ff5a00720b */ /* 0x000fe40003f36000 */
[----:B------:R-:W-:Y:S01]  /*57c0*/  FSETP.GE.FTZ.AND P3, PT, R89, RZ, PT ;  /* 0x000000ff5900720b */ /* 0x000fe20003f76000 */
[----:B------:R-:W-:Y:S01]  /*57d0*/  FMUL.FTZ R95, R95, R6 ;  /* 0x000000065f5f7220 */ /* 0x000fe20000410000 */
[----:B------:R-:W-:Y:S01]  /*57e0*/  FADD.FTZ R6, -R80, R15 ;  /* 0x0000000f50067221 */ /* 0x000fe20000010100 */
[----:B------:R-:W-:Y:S02]  /*57f0*/  F2FP.BF16.F32.PACK_AB R9, R9, R93 ;  /* 0x0000005d0909723e */ /* 0x000fe400000010ff */
[----:B------:R-:W-:Y:S02]  /*5800*/  F2FP.BF16.F32.PACK_AB R8, R8, R12 ;  /* 0x0000000c0808723e */ /* 0x000fe400000010ff */
[----:B------:R-:W-:Y:S01]  /*5810*/  FSEL R6, R6, R80, P2 ;  /* 0x0000005006067208 */ /* 0x000fe20001000000 */
[----:B--2---:R-:W-:Y:S01]  /*5820*/  FADD.FTZ R4, -R80, R7 ;  /* 0x0000000750047221 */ /* 0x004fe20000010100 */
[----:B------:R-:W-:Y:S03]  /*5830*/  F2FP.BF16.F32.PACK_AB R7, R81, R85 ;  /* 0x000000555107723e */ /* 0x000fe600000010ff */
[----:B------:R-:W-:Y:S01]  /*5840*/  FMUL.FTZ R87, R87, R6 ;  /* 0x0000000657577220 */ /* 0x000fe20000410000 */
[-C--:B------:R-:W-:Y:S01]  /*5850*/  FSEL R5, R4, R80.reuse, P0 ;  /* 0x0000005004057208 */ /* 0x080fe20000000000 */
[----:B------:R-:W-:Y:S01]  /*5860*/  FADD.FTZ R4, -R80, R10 ;  /* 0x0000000a50047221 */ /* 0x000fe20000010100 */
[----:B------:R-:W-:Y:S01]  /*5870*/  FSETP.GE.FTZ.AND P0, PT, R92, RZ, PT ;  /* 0x000000ff5c00720b */ /* 0x000fe20003f16000 */
[----:B------:R-:W-:Y:S02]  /*5880*/  FADD.FTZ R10, -R80, R14 ;  /* 0x0000000e500a7221 */ /* 0x000fe40000010100 */
[----:B------:R-:W-:Y:S01]  /*5890*/  FMUL.FTZ R94, R94, R5 ;  /* 0x000000055e5e7220 */ /* 0x000fe20000410000 */
[-C--:B------:R-:W-:Y:S01]  /*58a0*/  FSEL R4, R4, R80.reuse, P0 ;  /* 0x0000005004047208 */ /* 0x080fe20000000000 */
[----:B------:R-:W-:Y:S01]  /*58b0*/  FADD.FTZ R5, -R80, R18 ;  /* 0x0000001250057221 */ /* 0x000fe20000010100 */
[----:B------:R-:W-:Y:S02]  /*58c0*/  FSETP.GE.FTZ.AND P0, PT, R82, RZ, PT ;  /* 0x000000ff5200720b */ /* 0x000fe40003f16000 */
[----:B------:R-:W-:Y:S01]  /*58d0*/  FSEL R10, R10, R80, P3 ;  /* 0x000000500a0a7208 */ /* 0x000fe20001800000 */
[----:B------:R-:W-:Y:S01]  /*58e0*/  FMUL.FTZ R92, R92, R4 ;  /* 0x000000045c5c7220 */ /* 0x000fe20000410000 */
[----:B------:R-:W-:Y:S02]  /*58f0*/  FSEL R4, R11, R80, P1 ;  /* 0x000000500b047208 */ /* 0x000fe40000800000 */
[----:B------:R-:W-:Y:S01]  /*5900*/  FSETP.GE.FTZ.AND P1, PT, R84, RZ, PT ;  /* 0x000000ff5400720b */ /* 0x000fe20003f36000 */
[----:B------:R-:W-:Y:S02]  /*5910*/  FMUL.FTZ R10, R89, R10 ;  /* 0x0000000a590a7220 */ /* 0x000fe40000410000 */
[----:B------:R-:W-:Y:S01]  /*5920*/  FMUL.FTZ R90, R90, R4 ;  /* 0x000000045a5a7220 */ /* 0x000fe20000410000 */
[----:B------:R-:W-:Y:S02]  /*5930*/  F2FP.BF16.F32.PACK_AB R4, R94, R95 ;  /* 0x0000005f5e04723e */ /* 0x000fe400000010ff */
[----:B------:R-:W-:Y:S01]  /*5940*/  FSEL R5, R5, R80, P1 ;  /* 0x0000005005057208 */ /* 0x000fe20000800000 */
[----:B------:R-:W-:Y:S01]  /*5950*/  @P0 FADD.FTZ R80, -R80, R19 ;  /* 0x0000001350500221 */ /* 0x000fe20000010100 */
[----:B------:R-:W-:Y:S01]  /*5960*/  F2FP.BF16.F32.PACK_AB R6, R90, R92 ;  /* 0x0000005c5a06723e */ /* 0x000fe200000010ff */
[----:B------:R2:W-:Y:S01]  /*5970*/  STS [R245+0x12400], R4 ;  /* 0x01240004f5007388 */ /* 0x0005e20000000800 */
[----:B------:R-:W-:Y:S01]  /*5980*/  PLOP3.LUT P0, PT, PT, PT, UP2, 0x80, 0x0 ;  /* 0x000000000000781c */ /* 0x000fe20003f0f028 */
[----:B------:R-:W-:Y:S01]  /*5990*/  FMUL.FTZ R84, R84, R5 ;  /* 0x0000000554547220 */ /* 0x000fe20000410000 */
[----:B------:R-:W-:Y:S02]  /*59a0*/  F2FP.BF16.F32.PACK_AB R5, R87, R10 ;  /* 0x0000000a5705723e */ /* 0x000fe400000010ff */
[----:B------:R-:W-:Y:S01]  /*59b0*/  STS [R244+0x12000], R9 ;  /* 0x01200009f4007388 */ /* 0x000fe20000000800 */
[----:B------:R-:W-:Y:S04]  /*59c0*/  FMUL.FTZ R80, R82, R80 ;  /* 0x0000005052507220 */ /* 0x000fe80000410000 */
[----:B------:R-:W-:Y:S05]  /*59d0*/  STS [R244+0x12400], R6 ;  /* 0x01240006f4007388 */ /* 0x000fea0000000800 */
[----:B------:R-:W-:Y:S05]  /*59e0*/  STS [R99+0x12000], R8 ;  /* 0x0120000863007388 */ /* 0x000fea0000000800 */
[----:B------:R-:W-:Y:S05]  /*59f0*/  STS [R99+0x12400], R5 ;  /* 0x0124000563007388 */ /* 0x000fea0000000800 */
[----:B------:R-:W-:Y:S01]  /*5a00*/  STS [R98+0x12000], R7 ;  /* 0x0120000762007388 */ /* 0x000fe20000000800 */
[----:B--2---:R-:W-:Y:S05]  /*5a10*/  F2FP.BF16.F32.PACK_AB R4, R80, R84 ;  /* 0x000000545004723e */ /* 0x004fea00000010ff */
[----:B------:R-:W-:Y:S01]  /*5a20*/  STS [R98+0x12400], R4 ;  /* 0x0124000462007388 */ /* 0x000fe20000000800 */
[----:B------:R-:W-:Y:S06]  /*5a30*/  BAR.SYNC.DEFER_BLOCKING 0x0 ;  /* 0x0000000000007b1d */ /* 0x000fec0000010000 */
[----:B------:R-:W-:Y:S05]  /*5a40*/  LDSM.16.MT88.4 R4, [R2+0x14000] ;  /* 0x014000000204783b */ /* 0x000fea0000004200 */
[----:B------:R-:W2:Y:S05]  /*5a50*/  LDSM.16.MT88.4 R8, [R0+0x6000] ;  /* 0x006000000008783b */ /* 0x000eaa0000004200 */
[----:B------:R-:W3:Y:S05]  /*5a60*/  LDSM.16.MT88.4 R12, [R3+0x14000] ;  /* 0x01400000030c783b */ /* 0x000eea0000004200 */
[----:B------:R-:W4:Y:S05]  /*5a70*/  LDSM.16.MT88.4 R16, [R0+0x8000] ;  /* 0x008000000010783b */ /* 0x000f2a0000004200 */
[----:B------:R-:W1:Y:S05]  /*5a80*/  LDSM.16.MT88.4 R68, [R0+0xa000] ;  /* 0x00a000000044783b */ /* 0x000e6a0000004200 */
[----:B------:R-:W-:Y:S05]  /*5a90*/  LDSM.16.MT88.4 R72, [R2+0x14800] ;  /* 0x014800000248783b */ /* 0x000fea0000004200 */
[----:B------:R-:W1:Y:S05]  /*5aa0*/  LDSM.16.MT88.4 R76, [R0+0x6800] ;  /* 0x00680000004c783b */ /* 0x000e6a0000004200 */
[----:B------:R-:W1:Y:S05]  /*5ab0*/  LDSM.16.MT88.4 R80, [R3+0x14800] ;  /* 0x014800000350783b */ /* 0x000e6a0000004200 */
[----:B------:R-:W1:Y:S01]  /*5ac0*/  LDSM.16.MT88.4 R84, [R0+0x8800] ;  /* 0x008800000054783b */ /* 0x000e620000004200 */
[-C--:B--2---:R-:W-:Y:S04]  /*5ad0*/  HMMA.16816.F32.BF16 R20, R4, R8.reuse, R20 ;  /* 0x000000080414723c */ /* 0x084fe80000041814 */
[----:B------:R-:W-:Y:S02]  /*5ae0*/  LDSM.16.MT88.4 R88, [R0+0x7800] ;  /* 0x007800000058783b */ /* 0x000fe40000004200 */
[C---:B---3--:R-:W-:Y:S03]  /*5af0*/  HMMA.16816.F32.BF16 R24, R12.reuse, R8, R24 ;  /* 0x000000080c18723c */ /* 0x048fe60000041818 */
[----:B------:R-:W-:Y:S03]  /*5b00*/  LDSM.16.MT88.4 R92, [R3+0x15800] ;  /* 0x01580000035c783b */ /* 0x000fe60000004200 */
[-C--:B------:R-:W-:Y:S06]  /*5b10*/  HMMA.16816.F32.BF16 R28, R12, R10.reuse, R28 ;  /* 0x0000000a0c1c723c */ /* 0x080fec000004181c */
[C---:B------:R-:W-:Y:S01]  /*5b20*/  HMMA.16816.F32.BF16 R32, R4.reuse, R10, R32 ;  /* 0x0000000a0420723c */ /* 0x040fe20000041820 */
[----:B------:R-:W2:Y:S05]  /*5b30*/  LDSM.16.MT88.4 R8, [R0+0xa800] ;  /* 0x00a800000008783b */ /* 0x000eaa0000004200 */
        /* <DEDUP_REMOVED lines=10> */
[----:B------:R-:W1:Y:S05]  /*5be0*/  LDSM.16.MT88.4 R4, [R2+0x15000] ;  /* 0x015000000204783b */ /* 0x000e6a0000004200 */
        /* <DEDUP_REMOVED lines=11> */
[-C--:B--2---:R-:W-:Y:S06]  /*5ca0*/  HMMA.16816.F32.BF16 R52, R72, R8.reuse, R52 ;  /* 0x000000084834723c */ /* 0x084fec0000041834 */
[C---:B------:R-:W-:Y:S06]  /*5cb0*/  HMMA.16816.F32.BF16 R56, R80.reuse, R8, R56 ;  /* 0x000000085038723c */ /* 0x040fec0000041838 */
[-C--:B------:R-:W-:Y:S01]  /*5cc0*/  HMMA.16816.F32.BF16 R60, R80, R10.reuse, R60 ;  /* 0x0000000a503c723c */ /* 0x080fe2000004183c */
[----:B------:R-:W2:Y:S05]  /*5cd0*/  LDSM.16.MT88.4 R80, [R0+0x9800] ;  /* 0x009800000050783b */ /* 0x000eaa0000004200 */
[----:B------:R-:W-:Y:S01]  /*5ce0*/  HMMA.16816.F32.BF16 R64, R72, R10, R64 ;  /* 0x0000000a4840723c */ /* 0x000fe20000041840 */
[----:B------:R-:W2:Y:S05]  /*5cf0*/  LDSM.16.MT88.4 R8, [R0+0xb800] ;  /* 0x00b800000008783b */ /* 0x000eaa0000004200 */
[-C--:B-1----:R-:W-:Y:S01]  /*5d00*/  HMMA.16816.F32.BF16 R20, R4, R12.reuse, R20 ;  /* 0x0000000c0414723c */ /* 0x082fe20000041814 */
        /* <DEDUP_REMOVED lines=80> */
.L_x_537:
[----:B-1----:R-:W2:Y:S01]  /*6210*/  LDL R4, [R1+0x1c] ;  /* 0x00001c0001047983 */ /* 0x002ea20000100800 */
[----:B------:R-:W-:Y:S03]  /*6220*/  @UP2 UIADD3 UR15, UP1, UR8, -0x100, URZ ;  /* 0xffffff00080f2890 */ /* 0x000fe6000ff3e03f */
[----:B------:R-:W-:Y:S01]  /*6230*/  STL.64 [R1+0xf0], R46 ;  /* 0x0000f02e01007387 */ /* 0x000fe20000100a00 */
[----:B------:R-:W-:Y:S02]  /*6240*/  @UP2 UIADD3.X UR14, UR9, -0x1, URZ, UP1, !UPT ;  /* 0xffffffff090e2890 */ /* 0x000fe40008ffe43f */
[----:B------:R-:W-:Y:S01]  /*6250*/  @UP2 UIADD3 UR11, UP1, UR11, -0x100, URZ ;  /* 0xffffff000b0b2890 */ /* 0x000fe2000ff3e03f */
[----:B------:R-:W-:Y:S01]  /*6260*/  STL.64 [R1+0xe8], R44 ;  /* 0x0000e82c01007387 */ /* 0x000fe20000100a00 */
[----:B------:R-:W-:Y:S02]  /*6270*/  @UP2 UMOV UR8, UR15 ;  /* 0x0000000f00082c82 */ /* 0x000fe40008000000 */
[----:B------:R-:W-:Y:S01]  /*6280*/  @UP2 UIADD3.X UR10, UR10, -0x1, URZ, UP1, !UPT ;  /* 0xffffffff0a0a2890 */ /* 0x000fe20008ffe43f */
[----:B------:R1:W-:Y:S01]  /*6290*/  STL.64 [R1+0xe0], R42 ;  /* 0x0000e02a01007387 */ /* 0x0003e20000100a00 */
[----:B------:R-:W-:Y:S03]  /*62a0*/  @UP2 UMOV UR9, UR14 ;  /* 0x0000000e00092c82 */ /* 0x000fe60008000000 */
[----:B------:R-:W-:Y:S04]  /*62b0*/  LDSM.16.MT88.4 R16, [R0+0xc000] ;  /* 0x00c000000010783b */ /* 0x000fe80000004200 */
[----:B------:R-:W-:Y:S04]  /*62c0*/  LDSM.16.MT88.4 R80, [R0+0xe000] ;  /* 0x00e000000050783b */ /* 0x000fe80000004200 */
[----:B------:R-:W-:Y:S04]  /*62d0*/  LDSM.16.MT88.4 R244, [R0+0x10000] ;  /* 0x0100000000f4783b */ /* 0x000fe80000004200 */
[----:B------:R-:W-:Y:S04]  /*62e0*/  LDSM.16.MT88.4 R44, [R0+0xc800] ;  /* 0x00c80000002c783b */ /* 0x000fe80000004200 */
[----:B-1----:R-:W3:Y:S01]  /*62f0*/  LDL R42, [R1+0x28] ;  /* 0x00002800012a7983 */ /* 0x002ee20000100800 */
[----:B-----5:R-:W-:Y:S03]  /*6300*/  IMAD.MOV.U32 R43, RZ, RZ, R96 ;  /* 0x000000ffff2b7224 */ /* 0x020fe600078e0060 */
[----:B------:R-:W-:Y:S04]  /*6310*/  STL.64 [R1+0xd8], R40 ;  /* 0x0000d82801007387 */ /* 0x000fe80000100a00 */
[----:B------:R1:W-:Y:S04]  /*6320*/  STL.64 [R1+0xd0], R36 ;  /* 0x0000d02401007387 */ /* 0x0003e80000100a00 */
[----:B------:R-:W-:Y:S04]  /*6330*/  STL.64 [R1+0xc8], R34 ;  /* 0x0000c82201007387 */ /* 0x000fe80000100a00 */
[----:B------:R-:W-:Y:S04]  /*6340*/  STL.64 [R1+0xc0], R32 ;  /* 0x0000c02001007387 */ /* 0x000fe80000100a00 */
[----:B------:R4:W-:Y:S04]  /*6350*/  STL [R1+0xb8], R30 ;  /* 0x0000b81e01007387 */ /* 0x0009e80000100800 */
[----:B------:R-:W-:Y:S04]  /*6360*/  STL.64 [R1+0xb0], R28 ;  /* 0x0000b01c01007387 */ /* 0x000fe80000100a00 */
[----:B------:R-:W-:Y:S04]  /*6370*/  STL.64 [R1+0xa8], R22 ;  /* 0x0000a81601007387 */ /* 0x000fe80000100a00 */
[----:B------:R-:W-:Y:S01]  /*6380*/  STL.64 [R1+0xa0], R26 ;  /* 0x0000a01a01007387 */ /* 0x000fe20000100a00 */
[----:B-1----:R-:W-:Y:S03]  /*6390*/  IMAD.MOV.U32 R37, RZ, RZ, R43 ;  /* 0x000000ffff257224 */ /* 0x002fe600078e002b */
[----:B------:R-:W-:Y:S04]  /*63a0*/  STL.64 [R1+0x98], R24 ;  /* 0x0000981801007387 */ /* 0x000fe80000100a00 */
[----:B------:R1:W-:Y:S04]  /*63b0*/  STL.64 [R1+0x90], R20 ;  /* 0x0000901401007387 */ /* 0x0003e80000100a00 */
[----:B------:R-:W-:Y:S01]  /*63c0*/  LDSM.16.MT88.4 R32, [R0+0xe800] ;  /* 0x00e800000020783b */ /* 0x000fe20000004200 */
[----:B----4-:R-:W-:Y:S03]  /*63d0*/  IMAD.MOV.U32 R30, RZ, RZ, R37 ;  /* 0x000000ffff1e7224 */ /* 0x010fe600078e0025 */
[----:B-1----:R-:W4:Y:S04]  /*63e0*/  LDL R20, [R1+0x20] ;  /* 0x0000200001147983 */ /* 0x002f280000100800 */
        /* <DEDUP_REMOVED lines=22> */
[----:B------:R-:W5:Y:S04]  /*6550*/  LDL.LU.64 R46, [R1+0xf0] ;  /* 0x0000f000012e7983 */ /* 0x000f680000300a00 */
[----:B------:R-:W5:Y:S01]  /*6560*/  LDL.LU.64 R44, [R1+0xe8] ;  /* 0x0000e800012c7983 */ /* 0x000f620000300a00 */
[-C--:B------:R-:W-:Y:S03]  /*6570*/  HMMA.16816.F32.BF16 R68, R248, R32.reuse, R68 ;  /* 0x00000020f844723c */ /* 0x080fe60000041844 */
[----:B------:R-:W3:Y:S03]  /*6580*/  LDL R23, [R1+0x70] ;  /* 0x0000700001177983 */ /* 0x000ee60000100800 */
[C---:B------:R-:W-:Y:S01]  /*6590*/  HMMA.16816.F32.BF16 R72, R24.reuse, R32, R72 ;  /* 0x000000201848723c */ /* 0x040fe20000041848 */
[----:B------:R-:W3:Y:S04]  /*65a0*/  LDL R28, [R1+0x60] ;  /* 0x00006000011c7983 */ /* 0x000ee80000100800 */
[----:B------:R-:W3:Y:S01]  /*65b0*/  LDL R29, [R1+0x64] ;  /* 0x00006400011d7983 */ /* 0x000ee20000100800 */
        /* <DEDUP_REMOVED lines=8> */
[----:B------:R-:W4:Y:S04]  /*6640*/  LDSM.16.MT88.4 R244, [R0+0xf000] ;  /* 0x00f0000000f4783b */ /* 0x000f280000004200 */
[----:B------:R-:W4:Y:S04]  /*6650*/  LDSM.16.MT88.4 R248, [R0+0x11000] ;  /* 0x0110000000f8783b */ /* 0x000f280000004200 */
[----:B-1----:R-:W3:Y:S04]  /*6660*/  LDL R20, [R1+0x24] ;  /* 0x0000240001147983 */ /* 0x002ee80000100800 */
[----:B------:R-:W3:Y:S01]  /*6670*/  LDL.LU.64 R36, [R1+0x30] ;  /* 0x0000300001247983 */ /* 0x000ee20000300a00 */
[-C--:B--2---:R-:W-:Y:S06]  /*6680*/  HMMA.16816.F32.BF16 R4, R24, R40.reuse, R4 ;  /* 0x000000281804723c */ /* 0x084fec0000041804 */
[C---:B------:R-:W-:Y:S06]  /*6690*/  HMMA.16816.F32.BF16 R8, R32.reuse, R40, R8 ;  /* 0x000000282008723c */ /* 0x040fec0000041808 */
[-C--:B------:R-:W-:Y:S06]  /*66a0*/  HMMA.16816.F32.BF16 R12, R32, R42.reuse, R12 ;  /* 0x0000002a200c723c */ /* 0x080fec000004180c */
[C---:B------:R-:W-:Y:S01]  /*66b0*/  HMMA.16816.F32.BF16 R16, R24.reuse, R42, R16 ;  /* 0x0000002a1810723c */ /* 0x040fe20000041810 */
[----:B------:R-:W-:Y:S05]  /*66c0*/  LDSM.16.MT88.4 R40, [R0+0xd800] ;  /* 0x00d800000028783b */ /* 0x000fea0000004200 */
[-C--:B----4-:R-:W-:Y:S06]  /*66d0*/  HMMA.16816.F32.BF16 R68, R24, R244.reuse, R68 ;  /* 0x000000f41844723c */ /* 0x090fec0000041844 */
[C---:B------:R-:W-:Y:S06]  /*66e0*/  HMMA.16816.F32.BF16 R72, R32.reuse, R244, R72 ;  /* 0x000000f42048723c */ /* 0x040fec0000041848 */
[-C--:B------:R-:W-:Y:S06]  /*66f0*/  HMMA.16816.F32.BF16 R76, R32, R246.reuse, R76 ;  /* 0x000000f6204c723c */ /* 0x080fec000004184c */
[C---:B------:R-:W-:Y:S06]  /*6700*/  HMMA.16816.F32.BF16 R80, R24.reuse, R246, R80 ;  /* 0x000000f61850723c */ /* 0x040fec0000041850 */
[-C--:B------:R-:W-:Y:S06]  /*6710*/  HMMA.16816.F32.BF16 R84, R24, R248.reuse, R84 ;  /* 0x000000f81854723c */ /* 0x080fec0000041854 */
[C---:B------:R-:W-:Y:S06]  /*6720*/  HMMA.16816.F32.BF16 R88, R32.reuse, R248, R88 ;  /* 0x000000f82058723c */ /* 0x040fec0000041858 */
[-C--:B------:R-:W-:Y:S06]  /*6730*/  HMMA.16816.F32.BF16 R92, R32, R250.reuse, R92 ;  /* 0x000000fa205c723c */ /* 0x080fec000004185c */
[----:B------:R-:W-:Y:S01]  /*6740*/  HMMA.16816.F32.BF16 R96, R24, R250, R96 ;  /* 0x000000fa1860723c */ /* 0x000fe20000041860 */
[----:B------:R-:W-:Y:S04]  /*6750*/  LDSM.16.MT88.4 R248, [R0+0xf800] ;  /* 0x00f8000000f8783b */ /* 0x000fe80000004200 */
[----:B------:R-:W-:Y:S04]  /*6760*/  LDSM.16.MT88.4 R24, [R0+0x11800] ;  /* 0x011800000018783b */ /* 0x000fe80000004200 */
[----:B---3--:R-:W1:Y:S04]  /*6770*/  LDSM.16.M88.4 R244, [R20] ;  /* 0x0000000014f4783b */ /* 0x008e680000000200 */
[----:B------:R2:W3:Y:S02]  /*6780*/  LDSM.16.M88.4 R32, [R20+0x1000] ;  /* 0x001000001420783b */ /* 0x0004e40000000200 */
[----:B--2---:R-:W2:Y:S01]  /*6790*/  LDC R20, c[0x0][0x270] ;  /* 0x00009c00ff147b82 */ /* 0x004ea20000000800 */
[-C--:B-1----:R-:W-:Y:S06]  /*67a0*/  HMMA.16816.F32.BF16 R4, R244, R40.reuse, R4 ;  /* 0x00000028f404723c */ /* 0x082fec0000041804 */
[C---:B---3--:R-:W-:Y:S05]  /*67b0*/  HMMA.16816.F32.BF16 R8, R32.reuse, R40, R8 ;  /* 0x000000282008723c */ /* 0x048fea0000041808 */
[----:B--2---:R-:W-:Y:S01]  /*67c0*/  IMAD R21, R20, UR33, RZ ;  /* 0x0000002114157c24 */ /* 0x004fe2000f8e02ff */
[-C--:B------:R-:W-:Y:S06]  /*67d0*/  HMMA.16816.F32.BF16 R12, R32, R42.reuse, R12 ;  /* 0x0000002a200c723c */ /* 0x080fec000004180c */
[C---:B------:R-:W-:Y:S01]  /*67e0*/  HMMA.16816.F32.BF16 R16, R244.reuse, R42, R16 ;  /* 0x0000002af410723c */ /* 0x040fe20000041810 */
[----:B------:R-:W5:Y:S04]  /*67f0*/  LDL.LU.64 R42, [R1+0xe0] ;  /* 0x0000e000012a7983 */ /* 0x000f680000300a00 */
[----:B------:R-:W5:Y:S01]  /*6800*/  LDL.LU.64 R40, [R1+0xd8] ;  /* 0x0000d80001287983 */ /* 0x000f620000300a00 */
[-C--:B------:R-:W-:Y:S06]  /*6810*/  HMMA.16816.F32.BF16 R68, R244, R248.reuse, R68 ;  /* 0x000000f8f444723c */ /* 0x080fec0000041844 */
[C---:B------:R-:W-:Y:S06]  /*6820*/  HMMA.16816.F32.BF16 R72, R32.reuse, R248, R72 ;  /* 0x000000f82048723c */ /* 0x040fec0000041848 */
[-C--:B------:R-:W-:Y:S01]  /*6830*/  HMMA.16816.F32.BF16 R76, R32, R250.reuse, R76 ;  /* 0x000000fa204c723c */ /* 0x080fe2000004184c */
[----:B------:R-:W-:Y:S04]  /*6840*/  IMAD.MOV.U32 R249, RZ, RZ, 0x4 ;  /* 0x00000004fff97424 */ /* 0x000fe800078e00ff */
[----:B------:R-:W-:Y:S01]  /*6850*/  @P0 IMAD.WIDE R22, R23, R249, UR8 ;  /* 0x0000000817160e25 */ /* 0x000fe2000f8e02f9 */
[C---:B------:R-:W-:Y:S04]  /*6860*/  HMMA.16816.F32.BF16 R80, R244.reuse, R250, R80 ;  /* 0x000000faf450723c */ /* 0x040fe80000041850 */
[----:B------:R-:W2:Y:S01]  /*6870*/  @P0 LDG.E R28, desc[UR4][R22.64] ;  /* 0x00000004161c0981 */ /* 0x000ea2000c1e1900 */
[C---:B------:R-:W-:Y:S01]  /*6880*/  IMAD.U32 R248, R21.reuse, -0x40, RZ ;  /* 0xffffffc015f87824 */ /* 0x040fe200078e00ff */
[-C--:B------:R-:W-:Y:S02]  /*6890*/  HMMA.16816.F32.BF16 R84, R244, R24.reuse, R84 ;  /* 0x00000018f454723c */ /* 0x080fe40000041854 */
[----:B------:R1:W3:Y:S03]  /*68a0*/  @P0 LDG.E R29, desc[UR4][R22.64+0x20] ;  /* 0x00002004161d0981 */ /* 0x0002e6000c1e1900 */
[C---:B------:R-:W-:Y:S01]  /*68b0*/  LEA R251, P1, R248.reuse, R36, 0x2 ;  /* 0x00000024f8fb7211 */ /* 0x040fe200078210ff */
[C---:B------:R-:W-:Y:S05]  /*68c0*/  HMMA.16816.F32.BF16 R88, R32.reuse, R24, R88 ;  /* 0x000000182058723c */ /* 0x040fea0000041858 */
[----:B------:R-:W-:Y:S01]  /*68d0*/  LEA.HI.X.SX32 R250, R248, R37, 0x2, P1 ;  /* 0x00000025f8fa7211 */ /* 0x000fe200008f16ff */
[----:B------:R-:W-:Y:S01]  /*68e0*/  IMAD.SHL.U32 R248, R21, 0x8, RZ ;  /* 0x0000000815f87824 */ /* 0x000fe200078e00ff */
[----:B------:R4:W5:Y:S01]  /*68f0*/  LDL.LU.64 R36, [R1+0xd0] ;  /* 0x0000d00001247983 */ /* 0x0009620000300a00 */
[----:B------:R-:W-:Y:S01]  /*6900*/  IMAD R24, R20, UR33, RZ ;  /* 0x0000002114187c24 */ /* 0x000fe2000f8e02ff */
[-C--:B------:R-:W-:Y:S03]  /*6910*/  HMMA.16816.F32.BF16 R92, R32, R26.reuse, R92 ;  /* 0x0000001a205c723c */ /* 0x080fe6000004185c */
[----:B------:R-:W-:Y:S02]  /*6920*/  IMAD.MOV.U32 R20, RZ, RZ, R251 ;  /* 0x000000ffff147224 */ /* 0x000fe400078e00fb */
[----:B------:R-:W-:Y:S01]  /*6930*/  IMAD.MOV.U32 R21, RZ, RZ, R250 ;  /* 0x000000ffff157224 */ /* 0x000fe200078e00fa */
[----:B------:R-:W-:Y:S04]  /*6940*/  HMMA.16816.F32.BF16 R96, R244, R26, R96 ;  /* 0x0000001af460723c */ /* 0x000fe80000041860 */
[----:B------:R4:W-:Y:S01]  /*6950*/  REDG.E.ADD.F32.FTZ.RN.STRONG.GPU desc[UR4][R20.64], R4 ;  /* 0x00000004140079a6 */ /* 0x0009e2000c10f384 */
[-C--:B------:R-:W-:Y:S01]  /*6960*/  LEA R250, P2, R248, R20.reuse, 0x2 ;  /* 0x00000014f8fa7211 */ /* 0x080fe200078410ff */
[----:B------:R-:W-:Y:S02]  /*6970*/  IMAD.SHL.U32 R249, R24, 0x10, RZ ;  /* 0x0000001018f97824 */ /* 0x000fe400078e00ff */
[----:B------:R-:W-:Y:S03]  /*6980*/  STL.64 [R1+0x30], R20 ;  /* 0x0000301401007387 */ /* 0x000fe60000100a00 */
[-C--:B------:R-:W-:Y:S01]  /*6990*/  LEA.HI.X.SX32 R251, R248, R21.reuse, 0x2, P2 ;  /* 0x00000015f8fb7211 */ /* 0x080fe200010f16ff */
[----:B------:R2:W5:Y:S01]  /*69a0*/  LDL.LU.64 R34, [R1+0xc8] ;  /* 0x0000c80001227983 */ /* 0x0005620000300a00 */
[CC--:B-1----:R-:W-:Y:S01]  /*69b0*/  LEA R22, P1, R249.reuse, R20.reuse, 0x2 ;  /* 0x00000014f9167211 */ /* 0x0c2fe200078210ff */
[----:B------:R-:W-:Y:S02]  /*69c0*/  IMAD.MOV.U32 R25, RZ, RZ, R30 ;  /* 0x000000ffff197224 */ /* 0x000fe400078e001e */
[----:B------:R1:W-:Y:S01]  /*69d0*/  REDG.E.ADD.F32.FTZ.RN.STRONG.GPU desc[UR4][R250.64], R5 ;  /* 0x00000005fa0079a6 */ /* 0x0003e2000c10f384 */
[-C--:B------:R-:W-:Y:S01]  /*69e0*/  LEA.HI.X.SX32 R23, R249, R21.reuse, 0x2, P1 ;  /* 0x00000015f9177211 */ /* 0x080fe200008f16ff */
[----:B------:R-:W-:Y:S02]  /*69f0*/  IMAD R30, R24, 0x18, RZ ;  /* 0x00000018181e7824 */ /* 0x000fe400078e02ff */
[----:B------:R1:W5:Y:S04]  /*6a00*/  LDL.LU.64 R32, [R1+0xc0] ;  /* 0x0000c00001207983 */ /* 0x0003680000300a00 */
[----:B------:R1:W-:Y:S01]  /*6a10*/  REDG.E.ADD.F32.FTZ.RN.STRONG.GPU desc[UR4][R22.64], R6 ;  /* 0x00000006160079a6 */ /* 0x0003e2000c10f384 */
[CC--:B----4-:R-:W-:Y:S04]  /*6a20*/  LEA R4, P2, R30.reuse, R20.reuse, 0x2 ;  /* 0x000000141e047211 */ /* 0x0d0fe800078410ff */
[-C--:B-1----:R-:W-:Y:S05]  /*6a30*/  LEA.HI.X.SX32 R5, R30, R21.reuse, 0x2, P2 ;  /* 0x000000151e057211 */ /* 0x082fea00010f16ff */
[----:B------:R1:W-:Y:S01]  /*6a40*/  REDG.E.ADD.F32.FTZ.RN.STRONG.GPU desc[UR4][R4.64], R7 ;  /* 0x00000007040079a6 */ /* 0x0003e2000c10f384 */
[----:B------:R-:W4:Y:S01]  /*6a50*/  LDC R23, c[0x0][0x270] ;  /* 0x00009c00ff177b82 */ /* 0x000f220000000800 */
[----:B------:R-:W-:Y:S05]  /*6a60*/  IMAD R22, R24, 0x28, RZ ;  /* 0x0000002818167824 */ /* 0x000fea00078e02ff */
[-C--:B------:R-:W-:Y:S02]  /*6a70*/  LEA R22, P3, R22, R20.reuse, 0x2 ;  /* 0x0000001416167211 */ /* 0x080fe400078610ff */
[----:B------:R-:W4:Y:S08]  /*6a80*/  LDC R6, c[0x0][0x270] ;  /* 0x00009c00ff067b82 */ /* 0x000f300000000800 */
[----:B-1----:R-:W1:Y:S01]  /*6a90*/  LDC R7, c[0x0][0x270] ;  /* 0x00009c00ff077b82 */ /* 0x002e620000000800 */
[----:B----4-:R-:W-:Y:S04]  /*6aa0*/  IMAD R5, R6, UR33, RZ ;  /* 0x0000002106057c24 */ /* 0x010fe8000f8e02ff */
[----:B------:R-:W-:Y:S01]  /*6ab0*/  IMAD R5, R5, 0x38, RZ ;  /* 0x0000003805057824 */ /* 0x000fe200078e02ff */
[----:B--2---:R2:W-:Y:S04]  /*6ac0*/  @P0 STL [R1+0x60], R28 ;  /* 0x0000601c01000387 */ /* 0x0045e80000100800 */
[----:B---3--:R3:W-:Y:S04]  /*6ad0*/  @P0 STL [R1+0x64], R29 ;  /* 0x0000641d01000387 */ /* 0x0087e80000100800 */
[----:B------:R4:W5:Y:S01]  /*6ae0*/  LDL.LU R30, [R1+0xb8] ;  /* 0x0000b800011e7983 */ /* 0x0009620000300800 */
[C---:B--2---:R-:W-:Y:S02]  /*6af0*/  IMAD.SHL.U32 R28, R24.reuse, 0x20, RZ ;  /* 0x00000020181c7824 */ /* 0x044fe400078e00ff */
[----:B------:R-:W-:Y:S02]  /*6b00*/  IMAD R24, R24, 0x30, RZ ;  /* 0x0000003018187824 */ /* 0x000fe400078e02ff */
[----:B---3--:R-:W-:Y:S01]  /*6b10*/  IMAD R29, R23, UR33, RZ ;  /* 0x00000021171d7c24 */ /* 0x008fe2000f8e02ff */
[-C--:B------:R-:W-:Y:S01]  /*6b20*/  LEA R28, P1, R28, R20.reuse, 0x2 ;  /* 0x000000141c1c7211 */ /* 0x080fe200078210ff */
[----:B------:R-:W-:Y:S01]  /*6b30*/  IMAD R23, R6, UR33, RZ ;  /* 0x0000002106177c24 */ /* 0x000fe2000f8e02ff */
[CC--:B------:R-:W-:Y:S01]  /*6b40*/  LEA R6, P2, R24.reuse, R20.reuse, 0x2 ;  /* 0x0000001418067211 */ /* 0x0c0fe200078410ff */
[----:B------:R-:W-:Y:S02]  /*6b50*/  IMAD.SHL.U32 R29, R29, 0x20, RZ ;  /* 0x000000201d1d7824 */ /* 0x000fe400078e00ff */
[----:B------:R-:W-:Y:S03]  /*6b60*/  IMAD R23, R23, 0x28, RZ ;  /* 0x0000002817177824 */ /* 0x000fe600078e02ff */
[-C--:B------:R-:W-:Y:S02]  /*6b70*/  LEA.HI.X.SX32 R29, R29, R21.reuse, 0x2, P1 ;  /* 0x000000151d1d7211 */ /* 0x080fe400008f16ff */
[-C--:B------:R-:W-:Y:S02]  /*6b80*/  LEA.HI.X.SX32 R23, R23, R21.reuse, 0x2, P3 ;  /* 0x0000001517177211 */ /* 0x080fe400018f16ff */
[-C--:B------:R-:W-:Y:S01]  /*6b90*/  LEA R4, P1, R5, R20.reuse, 0x2 ;  /* 0x0000001405047211 */ /* 0x080fe200078210ff */
[----:B------:R2:W-:Y:S01]  /*6ba0*/  REDG.E.ADD.F32.FTZ.RN.STRONG.GPU desc[UR4][R28.64], R8 ;  /* 0x000000081c0079a6 */ /* 0x0005e2000c10f384 */
[----:B-1----:R-:W-:Y:S01]  /*6bb0*/  IMAD R5, R7, UR33, RZ ;  /* 0x0000002107057c24 */ /* 0x002fe2000f8e02ff */
[-C--:B------:R-:W-:Y:S01]  /*6bc0*/  LEA.HI.X.SX32 R7, R24, R21.reuse, 0x2, P2 ;  /* 0x0000001518077211 */ /* 0x080fe200010f16ff */
[----:B------:R-:W-:Y:S01]  /*6bd0*/  VIADD R24, R249, 0x20 ;  /* 0x00000020f9187836 */ /* 0x000fe20000000000 */
[----:B------:R1:W-:Y:S01]  /*6be0*/  REDG.E.ADD.F32.FTZ.RN.STRONG.GPU desc[UR4][R22.64], R9 ;  /* 0x00000009160079a6 */ /* 0x0003e2000c10f384 */
[----:B------:R-:W-:Y:S03]  /*6bf0*/  IMAD R5, R5, 0x38, RZ ;  /* 0x0000003805057824 */ /* 0x000fe600078e02ff */
[----:B------:R3:W-:Y:S02]  /*6c00*/  REDG.E.ADD.F32.FTZ.RN.STRONG.GPU desc[UR4][R6.64], R10 ;  /* 0x0000000a060079a6 */ /* 0x0007e4000c10f384 */
[-C--:B------:R-:W-:Y:S05]  /*6c10*/  LEA.HI.X.SX32 R5, R5, R21.reuse, 0x2, P1 ;  /* 0x0000001505057211 */ /* 0x080fea00008f16ff */
[----:B------:R4:W-:Y:S04]  /*6c20*/  REDG.E.ADD.F32.FTZ.RN.STRONG.GPU desc[UR4][R4.64], R11 ;  /* 0x0000000b040079a6 */ /* 0x0009e8000c10f384 */
[----:B------:R4:W-:Y:S04]  /*6c30*/  REDG.E.ADD.F32.FTZ.RN.STRONG.GPU desc[UR4][R20.64+0x80], R16 ;  /* 0x00008010140079a6 */ /* 0x0009e8000c10f384 */
[----:B------:R4:W-:Y:S04]  /*6c40*/  REDG.E.ADD.F32.FTZ.RN.STRONG.GPU desc[UR4][R250.64+0x80], R17 ;  /* 0x00008011fa0079a6 */ /* 0x0009e8000c10f384 */
[----:B--2---:R2:W5:Y:S04]  /*6c50*/  LDL.LU.64 R28, [R1+0xb0] ;  /* 0x0000b000011c7983 */ /* 0x0045680000300a00 */
[----:B-1----:R2:W5:Y:S04]  /*6c60*/  LDL.LU.64 R22, [R1+0xa8] ;  /* 0x0000a80001167983 */ /* 0x0025680000300a00 */
[----:B------:R-:W2:Y:S01]  /*6c70*/  LDL.64 R8, [R1+0x48] ;  /* 0x0000480001087983 */ /* 0x000ea20000100a00 */
[C---:B---3--:R-:W-:Y:S03]  /*6c80*/  IMAD.IADD R7, R248.reuse, 0x1, R24 ;  /* 0x00000001f8077824 */ /* 0x048fe600078e0218 */
[----:B------:R-:W3:Y:S01]  /*6c90*/  LDL R6, [R1+0x2c] ;  /* 0x00002c0001067983 */ /* 0x000ee20000100800 */
[----:B----4-:R-:W-:Y:S03]  /*6ca0*/  VIADD R5, R249, 0x20 ;  /* 0x00000020f9057836 */ /* 0x010fe60000000000 */
[----:B------:R-:W4:Y:S01]  /*6cb0*/  LDL R10, [R1+0x6c] ;  /* 0x00006c00010a7983 */ /* 0x000f220000100800 */
[C---:B------:R-:W-:Y:S02]  /*6cc0*/  IMAD.IADD R4, R248.reuse, 0x1, R7 ;  /* 0x00000001f8047824 */ /* 0x040fe400078e0207 */
[----:B------:R-:W-:Y:S01]  /*6cd0*/  IMAD.MOV.U32 R11, RZ, RZ, R25 ;  /* 0x000000ffff0b7224 */ /* 0x000fe200078e0019 */
[----:B------:R1:W5:Y:S04]  /*6ce0*/  LDL.LU.64 R26, [R1+0xa0] ;  /* 0x0000a000011a7983 */ /* 0x0003680000300a00 */
        /* <DEDUP_REMOVED lines=20> */
[----:B----4-:R-:W-:Y:S01]  /*6e30*/  IMAD.MOV.U32 R247, RZ, RZ, R10 ;  /* 0x000000fffff77224 */ /* 0x010fe200078e000a */
        /* <DEDUP_REMOVED lines=237> */
.L_x_538:
[----:B------:R-:W-:Y:S01]  /*7d10*/  ISETP.LT.AND P0, PT, RZ, UR7, PT ;  /* 0x00000007ff007c0c */ /* 0x000fe2000bf01270 */
[----:B------:R-:W-:Y:S11]  /*7d20*/  UIADD3 UR7, UR7, -0x1, URZ ;  /* 0xffffffff07077890 */ /* 0x000ff6000fffe03f */
[----:B------:R-:W-:Y:S01]  /*7d30*/  @!UPT UIADD3 URZ, URZ, URZ, URZ ;  /* 0x0000003f3f3ff290 */ /* 0x000fe2000fffe03f */
[----:B------:R-:W-:Y:S05]  /*7d40*/  @P0 BRA `(.L_x_539) ;  /* 0xffffffbc00d40947 */ /* 0x000fea000383ffff */
[----:B------:R-:W2:Y:S01]  /*7d50*/  LDL R85, [R1+0x74] ;  /* 0x0000740001557983 */ /* 0x000ea20000100800 */
[----:B------:R-:W-:Y:S01]  /*7d60*/  ULDC UR8, c[0x0][0x38c] ;  /* 0x0000e30000087ab9 */ /* 0x000fe20000000800 */
[----:B------:R-:W-:Y:S02]  /*7d70*/  ULDC UR7, c[0x0][0x390] ;  /* 0x0000e40000077ab9 */ /* 0x000fe40000000800 */
[----:B------:R-:W4:Y:S01]  /*7d80*/  LDL R84, [R1+0x80] ;  /* 0x0000800001547983 */ /* 0x000f220000100800 */
[----:B------:R-:W-:Y:S01]  /*7d90*/  FMUL.FTZ R15, R49, UR8 ;  /* 0x00000008310f7c20 */ /* 0x000fe20008410000 */
[----:B------:R-:W-:Y:S01]  /*7da0*/  FMUL.FTZ R69, R48, UR8 ;  /* 0x0000000830457c20 */ /* 0x000fe20008410000 */
[----:B------:R-:W-:Y:S01]  /*7db0*/  FMUL.FTZ R100, R100, UR7 ;  /* 0x0000000764647c20 */ /* 0x000fe20008410000 */
[----:B------:R-:W-:Y:S01]  /*7dc0*/  FMUL.FTZ R49, R101, UR7 ;  /* 0x0000000765317c20 */ /* 0x000fe20008410000 */
[----:B------:R-:W-:Y:S01]  /*7dd0*/  FMUL.FTZ R14, R51, UR8 ;  /* 0x00000008330e7c20 */ /* 0x000fe20008410000 */
[----:B---3-5:R-:W-:Y:S01]  /*7de0*/  FMUL.FTZ R13, R45, UR8 ;  /* 0x000000082d0d7c20 */ /* 0x028fe20008410000 */
        /* <DEDUP_REMOVED lines=16> */
[----:B------:R-:W-:Y:S01]  /*7ef0*/  BAR.SYNC.DEFER_BLOCKING 0x0 ;  /* 0x0000000000007b1d */ /* 0x000fe20000010000 */
[----:B------:R-:W-:Y:S01]  /*7f00*/  FMUL.FTZ R70, R42, UR8 ;  /* 0x000000082a467c20 */ /* 0x000fe20008410000 */
[----:B------:R-:W-:Y:S01]  /*7f10*/  FMUL.FTZ R108, R108, UR7 ;  /* 0x000000076c6c7c20 */ /* 0x000fe20008410000 */
[----:B------:R-:W-:Y:S01]  /*7f20*/  FMUL.FTZ R43, R109, UR7 ;  /* 0x000000076d2b7c20 */ /* 0x000fe20008410000 */
[----:B------:R-:W-:Y:S01]  /*7f30*/  F2FP.BF16.F32.PACK_AB R48, R48, R102 ;  /* 0x000000663030723e */ /* 0x000fe200000010ff */
        /* <DEDUP_REMOVED lines=123> */
[----:B------:R-:W-:-:S03]  /*86f0*/  PLOP3.LUT P0, PT, PT, PT, UP0, 0x80, 0x0 ;  /* 0x000000000000781c */ /* 0x000fc60003f0f008 */
[----:B------:R-:W-:Y:S01]  /*8700*/  @UP0 UIADD3 UR19, UR9, UR7, URZ ;  /* 0x0000000709130290 */ /* 0x000fe2000fffe03f */
[----:B------:R-:W-:Y:S01]  /*8710*/  @UP0 UMOV UR18, UR8 ;  /* 0x0000000800120c82 */ /* 0x000fe20008000000 */
        /* <DEDUP_REMOVED lines=63> */
.L_x_540:
        /* <DEDUP_REMOVED lines=19> */
.L_x_541:
[----:B------:R-:W-:Y:S01]  /*8c40*/  BAR.SYNC.DEFER_BLOCKING 0x0 ;  /* 0x0000000000007b1d */ /* 0x000fe20000010000 */
[----:B------:R-:W-:Y:S01]  /*8c50*/  USHF.R.S32.HI UR7, URZ, 0x1f, UR12 ;  /* 0x0000001f3f077899 */ /* 0x000fe2000801140c */
[----:B-12---:R-:W-:Y:S01]  /*8c60*/  SHF.R.S32.HI R4, RZ, 0x1f, R11 ;  /* 0x0000001fff047819 */ /* 0x006fe2000001140b */
        /* <DEDUP_REMOVED lines=20> */
[----:B------:R1:W2:Y:S01]  /*8db0*/  LDS.128 R36, [R96+0xd000] ;  /* 0x00d0000060247984 */ /* 0x0002a20000000c00 */
        /* <DEDUP_REMOVED lines=29> */
.L_x_543:
[----:B------:R-:W-:Y:S05]  /*8f90*/  BSYNC B0 ;  /* 0x0000000000007941 */ /* 0x000fea0003800000 */
.L_x_542:
        /* <DEDUP_REMOVED lines=20> */
.L_x_545:
[----:B------:R-:W-:Y:S05]  /*90e0*/  BSYNC B0 ;  /* 0x0000000000007941 */ /* 0x000fea0003800000 */
.L_x_544:
[----:B--2---:R2:W2:Y:S01]  /*90f0*/  LDS.128 R20, [R96+0x12000] ;  /* 0x0120000060147984 */ /* 0x0044a20000000c00 */
[----:B------:R-:W-:Y:S01]  /*9100*/  UIMAD UR6, UR7, UR8, URZ ;  /* 0x00000008070672a4 */ /* 0x000fe2000f8e023f */
[----:B-1----:R-:W-:Y:S01]  /*9110*/  IMAD.U32 R6, RZ, RZ, UR8 ;  /* 0x00000008ff067e24 */ /* 0x002fe2000f8e00ff */
[----:B------:R-:W-:Y:S01]  /*9120*/  USHF.R.S32.HI UR11, URZ, 0x1f, UR54 ;  /* 0x0000001f3f0b7899 */ /* 0x000fe20008011436 */
[----:B------:R1:W1:Y:S01]  /*9130*/  LDS.128 R16, [R96+0x14000] ;  /* 0x0140000060107984 */ /* 0x0002620000000c00 */
[----:B------:R-:W-:Y:S01]  /*9140*/  UIMAD UR6, UR12, UR9, UR6 ;  /* 0x000000090c0672a4 */ /* 0x000fe2000f8e0206 */
[----:B------:R-:W-:Y:S01]  /*9150*/  IMAD.WIDE.U32 R6, R6, UR12, R8 ;  /* 0x0000000c06067c25 */ /* 0x000fe2000f8e0008 */
[----:B------:R-:W-:Y:S01]  /*9160*/  BSSY B0, `(.L_x_546) ;  /* 0x000001c000007945 */ /* 0x000fe20003800000 */
[----:B------:R1:W1:Y:S03]  /*9170*/  LDS.128 R12, [R96+0x16000] ;  /* 0x01600000600c7984 */ /* 0x0002660000000c00 */
[----:B------:R-:W-:Y:S01]  /*9180*/  IMAD.U32 R5, RZ, RZ, UR6 ;  /* 0x00000006ff057e24 */ /* 0x000fe2000f8e00ff */
[----:B------:R-:W-:Y:S01]  /*9190*/  IADD3 R6, P0, R6, UR10, RZ ;  /* 0x0000000a06067c10 */ /* 0x000fe2000ff1e0ff */
[----:B------:R-:W-:-:S02]  /*91a0*/  ULDC.64 UR6, c[0x0][0x470] ;  /* 0x00011c0000067ab9 */ /* 0x000fc40000000a00 */
[----:B------:R-:W-:Y:S01]  /*91b0*/  UIMAD UR10, UR11, UR6, URZ ;  /* 0x000000060b0a72a4 */ /* 0x000fe2000f8e023f */
[----:B------:R-:W-:Y:S02]  /*91c0*/  IADD3.X R7, R7, UR13, R5, P0, !PT ;  /* 0x0000000d07077c10 */ /* 0x000fe400087fe405 */
[----:B------:R-:W-:Y:S01]  /*91d0*/  MOV R5, UR6 ;  /* 0x0000000600057c02 */ /* 0x000fe20008000f00 */
[----:B------:R-:W-:-:S04]  /*91e0*/  UIMAD UR7, UR54, UR7, UR10 ;  /* 0x00000007360772a4 */ /* 0x000fc8000f8e020a */
        /* <DEDUP_REMOVED lines=19> */
.L_x_547:
[----:B------:R-:W-:Y:S05]  /*9320*/  BSYNC B0 ;  /* 0x0000000000007941 */ /* 0x000fea0003800000 */
.L_x_546:
        /* <DEDUP_REMOVED lines=21> */
.L_x_520:
        /* <DEDUP_REMOVED lines=24> */
.L_x_549:
        /* <DEDUP_REMOVED lines=22> */
.L_x_550:
        /* <DEDUP_REMOVED lines=10> */
[----:B------:R-:W-:-:S03]  /*9800*/  ULDC.64 UR10, c[0x0][0x468] ;  /* 0x00011a00000a7ab9 */ /* 0x000fc60000000a00 */
        /* <DEDUP_REMOVED lines=30> */
.L_x_552:
[----:B------:R-:W-:Y:S05]  /*99f0*/  BSYNC B0 ;  /* 0x0000000000007941 */ /* 0x000fea0003800000 */
.L_x_551:
        /* <DEDUP_REMOVED lines=19> */
.L_x_554:
[----:B------:R-:W-:Y:S05]  /*9b30*/  BSYNC B0 ;  /* 0x0000000000007941 */ /* 0x000fea0003800000 */
.L_x_553:
[----:B------:R-:W-:Y:S01]  /*9b40*/  UIMAD UR6, UR17, UR8, URZ ;  /* 0x00000008110672a4 */ /* 0x000fe2000f8e023f */
[----:B-12---:R-:W-:Y:S01]  /*9b50*/  IMAD.U32 R6, RZ, RZ, UR8 ;  /* 0x00000008ff067e24 */ /* 0x006fe2000f8e00ff */
[----:B------:R-:W-:Y:S02]  /*9b60*/  BSSY B0, `(.L_x_555) ;  /* 0x000001d000007945 */ /* 0x000fe40003800000 */
[----:B------:R-:W-:Y:S01]  /*9b70*/  UIMAD UR6, UR16, UR9, UR6 ;  /* 0x00000009100672a4 */ /* 0x000fe2000f8e0206 */
[----:B------:R-:W-:-:S05]  /*9b80*/  IMAD.WIDE.U32 R6, R6, UR16, R16 ;  /* 0x0000001006067c25 */ /* 0x000fca000f8e0010 */
[----:B------:R-:W-:Y:S01]  /*9b90*/  IMAD.U32 R5, RZ, RZ, UR6 ;  /* 0x00000006ff057e24 */ /* 0x000fe2000f8e00ff */
[----:B------:R-:W-:Y:S01]  /*9ba0*/  IADD3 R8, P0, R6, UR14, RZ ;  /* 0x0000000e06087c10 */ /* 0x000fe2000ff1e0ff */
[----:B------:R-:W-:Y:S02]  /*9bb0*/  ULDC.64 UR6, c[0x0][0x470] ;  /* 0x00011c0000067ab9 */ /* 0x000fe40000000a00 */
        /* <DEDUP_REMOVED lines=23> */
.L_x_556:
[----:B------:R-:W-:Y:S05]  /*9d30*/  BSYNC B0 ;  /* 0x0000000000007941 */ /* 0x000fea0003800000 */
.L_x_555:
        /* <DEDUP_REMOVED lines=19> */
.L_x_548:
[----:B------:R-:W-:Y:S05]  /*9e70*/  BSYNC B1 ;  /* 0x0000000000017941 */ /* 0x000fea0003800000 */
.L_x_515:
[----:B------:R-:W-:Y:S02]  /*9e80*/  ULDC UR6, c[0x0][0xc] ;  /* 0x0000030000067ab9 */ /* 0x000fe40000000800 */
[----:B------:R-:W-:-:S04]  /*9e90*/  UIADD3 UR31, UR6, UR31, URZ ;  /* 0x0000001f061f7290 */ /* 0x000fc8000fffe03f */
[----:B------:R-:W-:-:S06]  /*9ea0*/  UISETP.GE.AND UP0, UPT, UR31, UR60, UPT ;  /* 0x0000003c1f00728c */ /* 0x000fcc000bf06270 */
[----:B------:R-:W-:-:S13]  /*9eb0*/  PLOP3.LUT P0, PT, PT, PT, UP0, 0x80, 0x0 ;  /* 0x000000000000781c */ /* 0x000fda0003f0f008 */
[----:B------:R-:W-:Y:S05]  /*9ec0*/  @P0 BRA `(.L_x_557) ;  /* 0x0000000000040947 */ /* 0x000fea0003800000 */
[----:B------:R-:W-:Y:S05]  /*9ed0*/  BRA `(.L_x_558) ;  /* 0xffffff6c002c7947 */ /* 0x000fea000383ffff */
.L_x_557:
[----:B------:R-:W-:Y:S05]  /*9ee0*/  EXIT ;  /* 0x000000000000794d */ /* 0x000fea0003800000 */
.L_x_559:
        /* <DEDUP_REMOVED lines=9> */
.L_x_1595:


//--------------------- .text._ZN5flash44flash_bwd_dq_dk_dv_loop_seqk_parallel_kernelI23Flash_bwd_kernel_traitsILi192ELi64ELi64ELi8ELi4ELi2ELi2ELb1ELb1EN7cutlass10bfloat16_tE19Flash_kernel_traitsILi192ELi64ELi64ELi8ES3_EELb0ELb0ELb0ELb0ELb0ELb0ELb1EEEvNS_16Flash_bwd_paramsE --------------------------
	.section	.text._ZN5flash44flash_bwd_dq_dk_dv_loop_seqk_parallel_kernelI23Flash_bwd_kernel_traitsILi192ELi64ELi64ELi8ELi4ELi2ELi2ELb1ELb1EN7cutlass10bfloat16_tE19Flash_kernel_traitsILi192ELi64ELi64ELi8ES3_EELb0ELb0ELb0ELb0ELb0ELb0ELb1EEEvNS_16Flash_bwd_paramsE,"ax",@progbits
	.align	128
        .global         _ZN5flash44flash_bwd_dq_dk_dv_loop_seqk_parallel_kernelI23Flash_bwd_kernel_traitsILi192ELi64ELi64ELi8ELi4ELi2ELi2ELb1ELb1EN7cutlass10bfloat16_tE19Flash_kernel_traitsILi192ELi64ELi64ELi8ES3_EELb0ELb0ELb0ELb0ELb0ELb0ELb1EEEvNS_16Flash_bwd_paramsE
        .type           _ZN5flash44flash_bwd_dq_dk_dv_loop_seqk_parallel_kernelI23Flash_bwd_kernel_traitsILi192ELi64ELi64ELi8ELi4ELi2ELi2ELb1ELb1EN7cutlass10bfloat16_tE19Flash_kernel_traitsILi192ELi64ELi64ELi8ES3_EELb0ELb0ELb0ELb0ELb0ELb0ELb1EEEvNS_16Flash_bwd_paramsE,@function
        .size           _ZN5flash44flash_bwd_dq_dk_dv_loop_seqk_parallel_kernelI23Flash_bwd_kernel_traitsILi192ELi64ELi64ELi8ELi4ELi2ELi2ELb1ELb1EN7cutlass10bfloat16_tE19Flash_kernel_traitsILi192ELi64ELi64ELi8ES3_EELb0ELb0ELb0ELb0ELb0ELb0ELb1EEEvNS_16Flash_bwd_paramsE,(.L_x_1596 - _ZN5flash44flash_bwd_dq_dk_dv_loop_seqk_parallel_kernelI23Flash_bwd_kernel_traitsILi192ELi64ELi64ELi8ELi4ELi2ELi2ELb1ELb1EN7cutlass10bfloat16_tE19Flash_kernel_traitsILi192ELi64ELi64ELi8ES3_EELb0ELb0ELb0ELb0ELb0ELb0ELb1EEEvNS_16Flash_bwd_paramsE)
        .other          _ZN5flash44flash_bwd_dq_dk_dv_loop_seqk_parallel_kernelI23Flash_bwd_kernel_traitsILi192ELi64ELi64ELi8ELi4ELi2ELi2ELb1ELb1EN7cutlass10bfloat16_tE19Flash_kernel_traitsILi192ELi64ELi64ELi8ES3_EELb0ELb0ELb0ELb0ELb0ELb0ELb1EEEvNS_16Flash_bwd_paramsE,@"STO_CUDA_ENTRY STV_DEFAULT"
_ZN5flash44flash_bwd_dq_dk_dv_loop_seqk_parallel_kernelI23Flash_bwd_kernel_traitsILi192ELi64ELi64ELi8ELi4ELi2ELi2ELb1ELb1EN7cutlass10bfloat16_tE19Flash_kernel_traitsILi192ELi64ELi64ELi8ES3_EELb0ELb0ELb0ELb0ELb0ELb0ELb1EEEvNS_16Flash_bwd_paramsE:
.text._ZN5flash44flash_bwd_dq_dk_dv_loop_seqk_parallel_kernelI23Flash_bwd_kernel_traitsILi192ELi64ELi64ELi8ELi4ELi2ELi2ELb1ELb1EN7cutlass10bfloat16_tE19Flash_kernel_traitsILi192ELi64ELi64ELi8ES3_EELb0ELb0ELb0ELb0ELb0ELb0ELb1EEEvNS_16Flash_bwd_paramsE:
        /* <DEDUP_REMOVED lines=183> */
.L_x_604:
        /* <DEDUP_REMOVED lines=67> */
.L_x_560:
        /* <DEDUP_REMOVED lines=132> */
.L_x_562:
        /* <DEDUP_REMOVED lines=13> */
.L_x_563:
        /* <DEDUP_REMOVED lines=11> */
.L_x_564:
[----:B------:R-:W-:-:S04]  /*1960*/  UIMAD UR9, UR45, UR57, UR54 ;  /* 0x000000392d0972a4 */ /* 0x000fc8000f8e0236 */
[----:B------:R-:W-:-:S12]  /*1970*/  UIMAD UR9, UR9, UR56, URZ ;  /* 0x00000038090972a4 */ /* 0x000fd8000f8e023f */
.L_x_565:
        /* <DEDUP_REMOVED lines=148> */
.L_x_568:
[----:B------:R-:W-:Y:S05]  /*22c0*/  BSYNC B0 ;  /* 0x0000000000007941 */ /* 0x000fea0003800000 */
.L_x_567:
        /* <DEDUP_REMOVED lines=44> */
.L_x_570:
[----:B------:R-:W-:Y:S05]  /*2590*/  BSYNC B0 ;  /* 0x0000000000007941 */ /* 0x000fea0003800000 */
.L_x_569:
        /* <DEDUP_REMOVED lines=34> */
.L_x_572:
[----:B------:R-:W-:Y:S05]  /*27c0*/  BSYNC B0 ;  /* 0x0000000000007941 */ /* 0x000fea0003800000 */
.L_x_571:
        /* <DEDUP_REMOVED lines=37> */
.L_x_574:
[----:B------:R-:W-:Y:S05]  /*2a20*/  BSYNC B0 ;  /* 0x0000000000007941 */ /* 0x000fea0003800000 */
.L_x_573:
        /* <DEDUP_REMOVED lines=31> */
.L_x_576:
[----:B------:R-:W-:Y:S05]  /*2c20*/  BSYNC B0 ;  /* 0x0000000000007941 */ /* 0x000fea0003800000 */
.L_x_575:
        /* <DEDUP_REMOVED lines=40> */
.L_x_578:
[----:B------:R-:W-:Y:S05]  /*2eb0*/  BSYNC B0 ;  /* 0x0000000000007941 */ /* 0x000fea0003800000 */
.L_x_577:
        /* <DEDUP_REMOVED lines=69> */
.L_x_580:
[----:B------:R-:W-:Y:S05]  /*3310*/  BSYNC B0 ;  /* 0x0000000000007941 */ /* 0x000fea0003800000 */
.L_x_579:
        /* <DEDUP_REMOVED lines=44> */
.L_x_582:
[----:B------:R-:W-:Y:S05]  /*35e0*/  BSYNC B0 ;  /* 0x0000000000007941 */ /* 0x000fea0003800000 */
.L_x_581:
        /* <DEDUP_REMOVED lines=59> */
[----:B------:R-:W-:Y:S01]  /*39a0*/  ULDC UR18, c[0x0][0x2dc] ;  /* 0x0000b70000127ab9 */ /* 0x000fe20000000800 */
[----:B------:R-:W-:Y:S01]  /*39b0*/  ULDC UR14, c[0x0][0x2ec] ;  /* 0x0000bb00000e7ab9 */ /* 0x000fe20000000800 */
        /* <DEDUP_REMOVED lines=52> */
.L_x_585:
        /* <DEDUP_REMOVED lines=10> */
[----:B------:R1:W-:Y:S04]  /*3da0*/  STL [R1+0xc4], R115 ;  /* 0x0000c47301007387 */ /* 0x0003e80000100800 */
[----:B------:R-:W0:Y:S04]  /*3db0*/  LDGDEPBAR ;  /* 0x00000000000079af */ /* 0x000e280000000000 */
[----:B-1----:R-:W2:Y:S04]  /*3dc0*/  LDL R115, [R1+0x8] ;  /* 0x0000080001737983 */ /* 0x002ea80000100800 */
[----:B------:R1:W-:Y:S04]  /*3dd0*/  STL [R1+0xc0], R114 ;  /* 0x0000c07201007387 */ /* 0x0003e80000100800 */
[----:B-1----:R-:W2:Y:S04]  /*3de0*/  LDL R114, [R1+0xc] ;  /* 0x00000c0001727983 */ /* 0x002ea80000100800 */
[----:B------:R1:W-:Y:S04]  /*3df0*/  STL [R1+0xbc], R113 ;  /* 0x0000bc7101007387 */ /* 0x0003e80000100800 */
[----:B-1----:R-:W2:Y:S04]  /*3e00*/  LDL R113, [R1+0x18] ;  /* 0x0000180001717983 */ /* 0x002ea80000100800 */
[----:B------:R1:W-:Y:S04]  /*3e10*/  STL [R1+0xb8], R112 ;  /* 0x0000b87001007387 */ /* 0x0003e80000100800 */
[----:B-1----:R-:W2:Y:S04]  /*3e20*/  LDL R112, [R1+0x14] ;  /* 0x0000140001707983 */ /* 0x002ea80000100800 */
[----:B------:R-:W-:Y:S04]  /*3e30*/  STL [R1+0xb4], R111 ;  /* 0x0000b46f01007387 */ /* 0x000fe80000100800 */
[----:B------:R-:W-:Y:S04]  /*3e40*/  STL [R1+0xb0], R110 ;  /* 0x0000b06e01007387 */ /* 0x000fe80000100800 */
[----:B------:R-:W-:Y:S04]  /*3e50*/  STL [R1+0xac], R109 ;  /* 0x0000ac6d01007387 */ /* 0x000fe80000100800 */
[----:B------:R-:W-:Y:S04]  /*3e60*/  STL [R1+0xa8], R108 ;  /* 0x0000a86c01007387 */ /* 0x000fe80000100800 */
[----:B------:R-:W-:Y:S04]  /*3e70*/  STL [R1+0xa4], R107 ;  /* 0x0000a46b01007387 */ /* 0x000fe80000100800 */
[----:B------:R-:W-:Y:S04]  /*3e80*/  STL [R1+0xa0], R106 ;  /* 0x0000a06a01007387 */ /* 0x000fe80000100800 */
[----:B------:R-:W-:Y:S04]  /*3e90*/  STL [R1+0x9c], R105 ;  /* 0x00009c6901007387 */ /* 0x000fe80000100800 */
[----:B------:R-:W-:Y:S04]  /*3ea0*/  STL [R1+0x98], R104 ;  /* 0x0000986801007387 */ /* 0x000fe80000100800 */
[----:B------:R1:W-:Y:S04]  /*3eb0*/  STL [R1+0x94], R103 ;  /* 0x0000946701007387 */ /* 0x0003e80000100800 */
[----:B------:R1:W-:Y:S04]  /*3ec0*/  STL [R1+0x90], R102 ;  /* 0x0000906601007387 */ /* 0x0003e80000100800 */
[----:B------:R1:W-:Y:S04]  /*3ed0*/  STL [R1+0x8c], R101 ;  /* 0x00008c6501007387 */ /* 0x0003e80000100800 */
[----:B------:R1:W-:Y:S04]  /*3ee0*/  STL [R1+0x88], R100 ;  /* 0x0000886401007387 */ /* 0x0003e80000100800 */
[----:B-1----:R-:W2:Y:S04]  /*3ef0*/  LDL R103, [R1+0x50] ;  /* 0x0000500001677983 */ /* 0x002ea80000100800 */
[----:B------:R-:W2:Y:S04]  /*3f00*/  LDL R102, [R1+0x5c] ;  /* 0x00005c0001667983 */ /* 0x000ea80000100800 */
[----:B------:R-:W2:Y:S04]  /*3f10*/  LDL R101, [R1+0x54] ;  /* 0x0000540001657983 */ /* 0x000ea80000100800 */
[----:B------:R-:W2:Y:S01]  /*3f20*/  LDL R100, [R1+0x58] ;  /* 0x0000580001647983 */ /* 0x000ea20000100800 */
[----:B------:R-:W-:Y:S04]  /*3f30*/  DEPBAR.LE SB0, 0x0 ;  /* 0x000080000000791a */ /* 0x000fe80000000000 */
[----:B------:R-:W-:Y:S06]  /*3f40*/  BAR.SYNC.DEFER_BLOCKING 0x0 ;  /* 0x0000000000007b1d */ /* 0x000fec0000010000 */
[----:B------:R-:W-:Y:S04]  /*3f50*/  LDSM.16.M88.4 R88, [R252+-0x6000] ;  /* 0xffa00000fc58783b */ /* 0x000fe80000000200 */
[----:B----4-:R-:W-:Y:S04]  /*3f60*/  LDSM.16.M88.4 R8, [R246+0xc000] ;  /* 0x00c00000f608783b */ /* 0x010fe80000000200 */
[----:B------:R-:W-:Y:S04]  /*3f70*/  LDSM.16.M88.4 R68, [R246+0xc800] ;  /* 0x00c80000f644783b */ /* 0x000fe80000000200 */
[----:B---3--:R-:W-:Y:S04]  /*3f80*/  LDSM.16.M88.4 R76, [R245+-0x6000] ;  /* 0xffa00000f54c783b */ /* 0x008fe80000000200 */
[----:B------:R-:W-:Y:S04]  /*3f90*/  LDSM.16.M88.4 R80, [R245+-0x5800] ;  /* 0xffa80000f550783b */ /* 0x000fe80000000200 */
[----:B--2---:R-:W-:Y:S04]  /*3fa0*/  LDSM.16.M88.4 R96, [R244] ;  /* 0x00000000f460783b */ /* 0x004fe80000000200 */
[----:B------:R-:W1:Y:S04]  /*3fb0*/  LDSM.16.M88.4 R16, [R115] ;  /* 0x000000007310783b */ /* 0x000e680000000200 */
[----:B------:R-:W2:Y:S01]  /*3fc0*/  LDSM.16.M88.4 R72, [R114] ;  /* 0x000000007248783b */ /* 0x000ea20000000200 */
[C---:B-1----:R-:W-:Y:S06]  /*3fd0*/  HMMA.16816.F32.BF16 R4, R16.reuse, R8, RZ ;  /* 0x000000081004723c */ /* 0x042fec00000418ff */
[C---:B------:R-:W-:Y:S06]  /*3fe0*/  HMMA.16816.F32.BF16 R8, R16.reuse, R10, RZ ;  /* 0x0000000a1008723c */ /* 0x040fec00000418ff */
[C---:B------:R-:W-:Y:S06]  /*3ff0*/  HMMA.16816.F32.BF16 R12, R16.reuse, R68, RZ ;  /* 0x00000044100c723c */ /* 0x040fec00000418ff */
[----:B------:R-:W-:Y:S01]  /*4000*/  HMMA.16816.F32.BF16 R16, R16, R70, RZ ;  /* 0x000000461010723c */ /* 0x000fe200000418ff */
[----:B------:R-:W1:Y:S04]  /*4010*/  LDSM.16.M88.4 R84, [R113] ;  /* 0x000000007154783b */ /* 0x000e680000000200 */
[----:B------:R-:W3:Y:S01]  /*4020*/  LDSM.16.M88.4 R68, [R252+-0x5800] ;  /* 0xffa80000fc44783b */ /* 0x000ee20000000200 */
[C---:B--2---:R-:W-:Y:S06]  /*4030*/  HMMA.16816.F32.BF16 R4, R72.reuse, R76, R4 ;  /* 0x0000004c4804723c */ /* 0x044fec0000041804 */
[C---:B------:R-:W-:Y:S01]  /*4040*/  HMMA.16816.F32.BF16 R8, R72.reuse, R78, R8 ;  /* 0x0000004e4808723c */ /* 0x040fe20000041808 */
[----:B------:R-:W-:Y:S05]  /*4050*/  LDSM.16.M88.4 R76, [R115+0x2000] ;  /* 0x00200000734c783b */ /* 0x000fea0000000200 */
[C---:B------:R-:W-:Y:S06]  /*4060*/  HMMA.16816.F32.BF16 R12, R72.reuse, R80, R12 ;  /* 0x00000050480c723c */ /* 0x040fec000004180c */
[----:B------:R-:W-:Y:S01]  /*4070*/  HMMA.16816.F32.BF16 R16, R72, R82, R16 ;  /* 0x000000524810723c */ /* 0x000fe20000041810 */
[----:B------:R-:W2:Y:S04]  /*4080*/  LDSM.16.M88.4 R92, [R112] ;  /* 0x00000000705c783b */ /* 0x000ea80000000200 */
[----:B------:R-:W4:Y:S04]  /*4090*/  LDSM.16.M88.4 R72, [R244+0x800] ;  /* 0x00080000f448783b */ /* 0x000f280000000200 */
[----:B------:R-:W4:Y:S01]  /*40a0*/  LDSM.16.M88.4 R80, [R246+0xe000] ;  /* 0x00e00000f650783b */ /* 0x000f220000000200 */
[C---:B-1----:R-:W-:Y:S06]  /*40b0*/  HMMA.16816.F32.BF16 R4, R84.reuse, R88, R4 ;  /* 0x000000585404723c */ /* 0x042fec0000041804 */
[C---:B------:R-:W-:Y:S01]  /*40c0*/  HMMA.16816.F32.BF16 R8, R84.reuse, R90, R8 ;  /* 0x0000005a5408723c */ /* 0x040fe20000041808 */
[----:B------:R-:W-:Y:S05]  /*40d0*/  LDSM.16.M88.4 R88, [R245+-0x4000] ;  /* 0xffc00000f558783b */ /* 0x000fea0000000200 */
[C---:B---3--:R-:W-:Y:S06]  /*40e0*/  HMMA.16816.F32.BF16 R12, R84.reuse, R68, R12 ;  /* 0x00000044540c723c */ /* 0x048fec000004180c */
[----:B------:R-:W-:Y:S01]  /*40f0*/  HMMA.16816.F32.BF16 R16, R84, R70, R16 ;  /* 0x000000465410723c */ /* 0x000fe20000041810 */
[----:B------:R-:W1:Y:S04]  /*4100*/  LDSM.16.M88.4 R68, [R246+0xe800] ;  /* 0x00e80000f644783b */ /* 0x000e680000000200 */
[----:B------:R-:W3:Y:S01]  /*4110*/  LDSM.16.M88.4 R84, [R114+0x2000] ;  /* 0x002000007254783b */ /* 0x000ee20000000200 */
[C---:B--2---:R-:W-:Y:S06]  /*4120*/  HMMA.16816.F32.BF16 R4, R92.reuse, R96, R4 ;  /* 0x000000605c04723c */ /* 0x044fec0000041804 */
[C---:B------:R-:W-:Y:S01]  /*4130*/  HMMA.16816.F32.BF16 R8, R92.reuse, R98, R8 ;  /* 0x000000625c08723c */ /* 0x040fe20000041808 */
[----:B------:R-:W-:Y:S05]  /*4140*/  LDSM.16.M88.4 R96, [R252+-0x4000] ;  /* 0xffc00000fc60783b */ /* 0x000fea0000000200 */
[C---:B----4-:R-:W-:Y:S06]  /*4150*/  HMMA.16816.F32.BF16 R12, R92.reuse, R72, R12 ;  /* 0x000000485c0c723c */ /* 0x050fec000004180c */
[----:B------:R-:W-:Y:S01]  /*4160*/  HMMA.16816.F32.BF16 R16, R92, R74, R16 ;  /* 0x0000004a5c10723c */ /* 0x000fe20000041810 */
[----:B------:R-:W2:Y:S04]  /*4170*/  LDSM.16.M88.4 R72, [R245+-0x3800] ;  /* 0xffc80000f548783b */ /* 0x000ea80000000200 */
[----:B------:R-:W4:Y:S01]  /*4180*/  LDSM.16.M88.4 R92, [R113+0x2000] ;  /* 0x00200000715c783b */ /* 0x000f220000000200 */
[C---:B------:R-:W-:Y:S06]  /*4190*/  HMMA.16816.F32.BF16 R4, R76.reuse, R80, R4 ;  /* 0x000000504c04723c */ /* 0x040fec0000041804 */
[C---:B------:R-:W-:Y:S01]  /*41a0*/  HMMA.16816.F32.BF16 R8, R76.reuse, R82, R8 ;  /* 0x000000524c08723c */ /* 0x040fe20000041808 */
[----:B------:R-:W-:Y:S05]  /*41b0*/  LDSM.16.M88.4 R80, [R244+0x2000] ;  /* 0x00200000f450783b */ /* 0x000fea0000000200 */
[C---:B-1----:R-:W-:Y:S06]  /*41c0*/  HMMA.16816.F32.BF16 R12, R76.reuse, R68, R12 ;  /* 0x000000444c0c723c */ /* 0x042fec000004180c */
[----:B------:R-:W-:Y:S01]  /*41d0*/  HMMA.16816.F32.BF16 R16, R76, R70, R16 ;  /* 0x000000464c10723c */ /* 0x000fe20000041810 */
[----:B------:R-:W1:Y:S04]  /*41e0*/  LDSM.16.M88.4 R68, [R252+-0x3800] ;  /* 0xffc80000fc44783b */ /* 0x000e680000000200 */
        /* <DEDUP_REMOVED lines=30> */
[C---:B------:R-:W-:Y:S06]  /*43d0*/  HMMA.16816.F32.BF16 R8, R92.reuse, R98, R8 ;  /* 0x000000625c08723c */ /* 0x040fec0000041808 */
[C---:B--2---:R-:W-:Y:S01]  /*43e0*/  HMMA.16816.F32.BF16 R12, R92.reuse, R72, R12 ;  /* 0x000000485c0c723c */ /* 0x044fe2000004180c */
[----:B------:R-:W2:Y:S04]  /*43f0*/  LDL R73, [R1+0x60] ;  /* 0x0000600001497983 */ /* 0x000ea80000100800 */
[----:B------:R-:W4:Y:S01]  /*4400*/  LDL R72, [R1+0x64] ;  /* 0x0000640001487983 */ /* 0x000f220000100800 */
[----:B------:R-:W-:Y:S03]  /*4410*/  HMMA.16816.F32.BF16 R16, R92, R74, R16 ;  /* 0x0000004a5c10723c */ /* 0x000fe60000041810 */
[----:B------:R-:W4:Y:S03]  /*4420*/  LDL R74, [R1+0x80] ;  /* 0x00008000014a7983 */ /* 0x000f260000100800 */
[C---:B------:R-:W-:Y:S06]  /*4430*/  HMMA.16816.F32.BF16 R4, R76.reuse, R80, R4 ;  /* 0x000000504c04723c */ /* 0x040fec0000041804 */
[C---:B------:R-:W-:Y:S06]  /*4440*/  HMMA.16816.F32.BF16 R8, R76.reuse, R82, R8 ;  /* 0x000000524c08723c */ /* 0x040fec0000041808 */
[C---:B-1----:R-:W-:Y:S06]  /*4450*/  HMMA.16816.F32.BF16 R12, R76.reuse, R68, R12 ;  /* 0x000000444c0c723c */ /* 0x042fec000004180c */
[----:B------:R-:W-:Y:S01]  /*4460*/  HMMA.16816.F32.BF16 R16, R76, R70, R16 ;  /* 0x000000464c10723c */ /* 0x000fe20000041810 */
[----:B------:R-:W1:Y:S05]  /*4470*/  LDSM.16.M88.4 R68, [R244+0x4800] ;  /* 0x00480000f444783b */ /* 0x000e6a0000000200 */
[C---:B---3--:R-:W-:Y:S06]  /*4480*/  HMMA.16816.F32.BF16 R4, R84.reuse, R88, R4 ;  /* 0x000000585404723c */ /* 0x048fec0000041804 */
[C---:B------:R-:W-:Y:S11]  /*4490*/  HMMA.16816.F32.BF16 R8, R84.reuse, R90, R8 ;  /* 0x0000005a5408723c */ /* 0x040ff60000041808 */
[----:B------:R-:W-:Y:S07]  /*44a0*/  @!UPT UIADD3 URZ, URZ, URZ, URZ ;  /* 0x0000003f3f3ff290 */ /* 0x000fee000fffe03f */
[----:B------:R-:W-:Y:S01]  /*44b0*/  FMUL.FTZ R6, R6, UR8 ;  /* 0x0000000806067c20 */ /* 0x000fe20008410000 */
[----:B------:R-:W-:Y:S01]  /*44c0*/  FMUL.FTZ R5, R5, UR8 ;  /* 0x0000000805057c20 */ /* 0x000fe20008410000 */
[----:B------:R-:W-:Y:S01]  /*44d0*/  FMUL.FTZ R4, R4, UR8 ;  /* 0x0000000804047c20 */ /* 0x000fe20008410000 */
[----:B------:R-:W-:Y:S01]  /*44e0*/  FMUL.FTZ R7, R7, UR8 ;  /* 0x0000000807077c20 */ /* 0x000fe20008410000 */
[----:B------:R3:W-:Y:S02]  /*44f0*/  MUFU.TANH R99, R6 ;  /* 0x0000000600637308 */ /* 0x0007e40000002400 */
[----:B------:R-:W-:Y:S01]  /*4500*/  FMUL.FTZ R11, R11, UR8 ;  /* 0x000000080b0b7c20 */ /* 0x000fe20008410000 */
[----:B------:R-:W-:Y:S01]  /*4510*/  FMUL.FTZ R10, R10, UR8 ;  /* 0x000000080a0a7c20 */ /* 0x000fe20008410000 */
[----:B------:R-:W-:Y:S01]  /*4520*/  FMUL.FTZ R9, R9, UR8 ;  /* 0x0000000809097c20 */ /* 0x000fe20008410000 */
[----:B------:R-:W-:Y:S01]  /*4530*/  FMUL.FTZ R8, R8, UR8 ;  /* 0x0000000808087c20 */ /* 0x000fe20008410000 */
[C---:B-1----:R-:W-:Y:S04]  /*4540*/  HMMA.16816.F32.BF16 R12, R84.reuse, R68, R12 ;  /* 0x00000044540c723c */ /* 0x042fe8000004180c */
[----:B------:R1:W-:Y:S02]  /*4550*/  MUFU.TANH R94, R11 ;  /* 0x0000000b005e7308 */ /* 0x0003e40000002400 */
[----:B------:R-:W-:Y:S08]  /*4560*/  HMMA.16816.F32.BF16 R16, R84, R70, R16 ;  /* 0x000000465410723c */ /* 0x000ff00000041810 */
[----:B------:R-:W-:Y:S03]  /*4570*/  MUFU.TANH R90, R5 ;  /* 0x00000005005a7308 */ /* 0x000fe60000002400 */
[----:B---3--:R-:W-:Y:S07]  /*4580*/  MOV R6, UR26 ;  /* 0x0000001a00067c02 */ /* 0x008fee0008000f00 */
[----:B------:R3:W-:Y:S01]  /*4590*/  MUFU.TANH R98, R10 ;  /* 0x0000000a00627308 */ /* 0x0007e20000002400 */
[----:B-1----:R-:W4:Y:S01]  /*45a0*/  LDL R11, [R1+0x74] ;  /* 0x00007400010b7983 */ /* 0x002f220000100800 */
[----:B------:R-:W-:Y:S08]  /*45b0*/  FMUL.FTZ R12, R12, UR8 ;  /* 0x000000080c0c7c20 */ /* 0x000ff00008410000 */
[----:B------:R-:W1:Y:S01]  /*45c0*/  MUFU.TANH R91, R4 ;  /* 0x00000004005b7308 */ /* 0x000e620000002400 */
[----:B------:R-:W-:Y:S01]  /*45d0*/  FMUL.FTZ R13, R13, UR8 ;  /* 0x000000080d0d7c20 */ /* 0x000fe20008410000 */
[----:B------:R-:W-:Y:S01]  /*45e0*/  FMUL.FTZ R14, R14, UR8 ;  /* 0x000000080e0e7c20 */ /* 0x000fe20008410000 */
[----:B------:R-:W-:Y:S01]  /*45f0*/  FMUL.FTZ R15, R15, UR8 ;  /* 0x000000080f0f7c20 */ /* 0x000fe20008410000 */
[----:B------:R-:W-:Y:S01]  /*4600*/  FMUL.FTZ R16, R16, UR8 ;  /* 0x0000000810107c20 */ /* 0x000fe20008410000 */
[----:B------:R-:W-:Y:S01]  /*4610*/  FMUL.FTZ R17, R17, UR8 ;  /* 0x0000000811117c20 */ /* 0x000fe20008410000 */
[----:B------:R-:W-:Y:S04]  /*4620*/  FMUL.FTZ R18, R18, UR8 ;  /* 0x0000000812127c20 */ /* 0x000fe80008410000 */
[----:B------:R1:W4:Y:S01]  /*4630*/  MUFU.TANH R97, R7 ;  /* 0x0000000700617308 */ /* 0x0003220000002400 */
[----:B---3--:R-:W3:Y:S01]  /*4640*/  LDL R10, [R1+0x70] ;  /* 0x00007000010a7983 */ /* 0x008ee20000100800 */
[----:B------:R-:W-:Y:S08]  /*4650*/  FMUL.FTZ R19, R19, UR8 ;  /* 0x0000000813137c20 */ /* 0x000ff00008410000 */
[----:B------:R-:W-:Y:S10]  /*4660*/  MUFU.TANH R88, R9 ;  /* 0x0000000900587308 */ /* 0x000ff40000002400 */
[----:B------:R1:W4:Y:S02]  /*4670*/  MUFU.TANH R89, R8 ;  /* 0x0000000800597308 */ /* 0x0003240000002400 */
[----:B-1----:R-:W-:Y:S08]  /*4680*/  MOV R7, R91 ;  /* 0x0000005b00077202 */ /* 0x002ff00000000f00 */
[----:B------:R-:W1:Y:S10]  /*4690*/  MUFU.TANH R86, R12 ;  /* 0x0000000c00567308 */ /* 0x000e740000002400 */
[----:B------:R-:W1:Y:S01]  /*46a0*/  MUFU.TANH R87, R13 ;  /* 0x0000000d00577308 */ /* 0x000e620000002400 */
[----:B------:R-:W-:Y:S09]  /*46b0*/  MOV R8, R99 ;  /* 0x0000006300087202 */ /* 0x000ff20000000f00 */
[----:B------:R-:W1:Y:S10]  /*46c0*/  MUFU.TANH R96, R14 ;  /* 0x0000000e00607308 */ /* 0x000e740000002400 */
[----:B------:R-:W1:Y:S10]  /*46d0*/  MUFU.TANH R95, R15 ;  /* 0x0000000f005f7308 */ /* 0x000e740000002400 */
[----:B------:R-:W-:Y:S10]  /*46e0*/  MUFU.TANH R85, R16 ;  /* 0x0000001000557308 */ /* 0x000ff40000002400 */
[----:B------:R-:W1:Y:S10]  /*46f0*/  MUFU.TANH R84, R17 ;  /* 0x0000001100547308 */ /* 0x000e740000002400 */
[----:B------:R-:W-:Y:S10]  /*4700*/  MUFU.TANH R93, R18 ;  /* 0x00000012005d7308 */ /* 0x000ff40000002400 */
[----:B------:R-:W1:Y:S01]  /*4710*/  MUFU.TANH R92, R19 ;  /* 0x00000013005c7308 */ /* 0x000e620000002400 */
[C---:B--2---:R-:W-:Y:S01]  /*4720*/  FMUL.FTZ R5, R73.reuse, 1.4426950216293334961 ;  /* 0x3fb8aa3b49057820 */ /* 0x044fe20000410000 */
[----:B------:R-:W-:Y:S01]  /*4730*/  FSETP.NEU.FTZ.AND P2, PT, R73, -INF , PT ;  /* 0xff8000004900780b */ /* 0x000fe20003f5d000 */
[C---:B----4-:R-:W-:Y:S03]  /*4740*/  FMUL.FTZ R9, R72.reuse, 1.4426950216293334961 ;  /* 0x3fb8aa3b48097820 */ /* 0x050fe60000410000 */
[----:B------:R-:W-:Y:S02]  /*4750*/  FSEL R5, R5, RZ, P2 ;  /* 0x000000ff05057208 */ /* 0x000fe40001000000 */
[----:B------:R-:W-:Y:S02]  /*4760*/  FSETP.NEU.FTZ.AND P2, PT, R72, -INF , PT ;  /* 0xff8000004800780b */ /* 0x000fe40003f5d000 */
[----:B------:R-:W-:Y:S02]  /*4770*/  @P1 LEA R6, R6, R74, 0x6 ;  /* 0x0000004a06061211 */ /* 0x000fe400078e30ff */
[----:B------:R-:W-:Y:S02]  /*4780*/  PLOP3.LUT P1, PT, PT, PT, UP0, 0x80, 0x0 ;  /* 0x000000000000781c */ /* 0x000fe40003f2f008 */
[C---:B------:R-:W-:Y:S02]  /*4790*/  @P5 ISETP.GE.AND P5, PT, R6.reuse, UR5, PT ;  /* 0x0000000506005c0c */ /* 0x040fe4000bfa6270 */
[----:B------:R-:W-:Y:S02]  /*47a0*/  @P3 IADD3 R4, R6, 0x1, RZ ;  /* 0x0000000106043810 */ /* 0x000fe40007ffe0ff */
[----:B------:R-:W-:Y:S02]  /*47b0*/  @P0 FSEL R7, R91, -INF , !P5 ;  /* 0xff8000005b070808 */ /* 0x000fe40006800000 */
[----:B------:R-:W-:Y:S02]  /*47c0*/  @P4 ISETP.GE.AND P4, PT, R4, UR5, PT ;  /* 0x0000000504004c0c */ /* 0x000fe4000bf86270 */
[----:B------:R-:W-:Y:S01]  /*47d0*/  MOV R4, R90 ;  /* 0x0000005a00047202 */ /* 0x000fe20000000f00 */
[--C-:B------:R-:W-:Y:S01]  /*47e0*/  FFMA.FTZ R7, R7, UR14, -R5.reuse ;  /* 0x0000000e07077c23 */ /* 0x100fe20008010805 */
[----:B------:R-:W-:Y:S02]  /*47f0*/  PLOP3.LUT P0, PT, PT, PT, UP0, 0x80, 0x0 ;  /* 0x000000000000781c */ /* 0x000fe40003f0f008 */
[----:B------:R-:W-:Y:S01]  /*4800*/  @P1 FSEL R4, R90, -INF , !P4 ;  /* 0xff8000005a041808 */ /* 0x000fe20006000000 */
[----:B------:R2:W-:Y:S01]  /*4810*/  MUFU.EX2 R251, R7 ;  /* 0x0000000700fb7308 */ /* 0x0005e20000000800 */
[----:B------:R-:W-:Y:S02]  /*4820*/  PLOP3.LUT P1, PT, PT, PT, UP0, 0x80, 0x0 ;  /* 0x000000000000781c */ /* 0x000fe40003f2f008 */
[----:B------:R-:W-:Y:S07]  /*4830*/  PLOP3.LUT P3, PT, PT, PT, UP0, 0x80, 0x0 ;  /* 0x000000000000781c */ /* 0x000fee0003f6f008 */
[----:B------:R-:W-:Y:S02]  /*4840*/  @P0 FSEL R8, R99, -INF , !P5 ;  /* 0xff80000063080808 */ /* 0x000fe40006800000 */
[----:B------:R-:W-:Y:S02]  /*4850*/  PLOP3.LUT P0, PT, PT, PT, UP0, 0x80, 0x0 ;  /* 0x000000000000781c */ /* 0x000fe40003f0f008 */
[----:B------:R-:W-:Y:S01]  /*4860*/  PLOP3.LUT P5, PT, PT, PT, UP0, 0x80, 0x0 ;  /* 0x000000000000781c */ /* 0x000fe20003faf008 */
[--C-:B--2---:R-:W-:Y:S01]  /*4870*/  FFMA.FTZ R7, R4, UR14, -R5.reuse ;  /* 0x0000000e04077c23 */ /* 0x104fe20008010805 */
[----:B------:R-:W-:Y:S02]  /*4880*/  FSEL R4, R9, RZ, P2 ;  /* 0x000000ff09047208 */ /* 0x000fe40001000000 */
[----:B------:R-:W-:Y:S01]  /*4890*/  PLOP3.LUT P2, PT, PT, PT, UP0, 0x80, 0x0 ;  /* 0x000000000000781c */ /* 0x000fe20003f4f008 */
[----:B------:R2:W-:Y:S01]  /*48a0*/  MUFU.EX2 R249, R7 ;  /* 0x0000000700f97308 */ /* 0x0005e20000000800 */
[----:B------:R-:W-:Y:S01]  /*48b0*/  @P3 IADD3 R9, R6, 0x8, RZ ;  /* 0x0000000806093810 */ /* 0x000fe20007ffe0ff */
[--C-:B------:R-:W-:Y:S01]  /*48c0*/  FFMA.FTZ R8, R8, UR14, -R4.reuse ;  /* 0x0000000e08087c23 */ /* 0x100fe20008010804 */
[----:B------:R-:W-:Y:S02]  /*48d0*/  PLOP3.LUT P3, PT, PT, PT, UP0, 0x80, 0x0 ;  /* 0x000000000000781c */ /* 0x000fe40003f6f008 */
[----:B------:R-:W-:Y:S05]  /*48e0*/  @P6 ISETP.GE.AND P6, PT, R9, UR5, PT ;  /* 0x0000000509006c0c */ /* 0x000fea000bfc6270 */
[----:B------:R4:W-:Y:S02]  /*48f0*/  MUFU.EX2 R111, R8 ;  /* 0x00000008006f7308 */ /* 0x0009e40000000800 */
[C---:B------:R-:W-:Y:S02]  /*4900*/  @P2 IADD3 R9, R6.reuse, 0x9, RZ ;  /* 0x0000000906092810 */ /* 0x040fe40007ffe0ff */
[----:B------:R-:W-:Y:S02]  /*4910*/  PLOP3.LUT P2, PT, PT, PT, UP0, 0x80, 0x0 ;  /* 0x000000000000781c */ /* 0x000fe40003f4f008 */
[----:B------:R-:W-:Y:S02]  /*4920*/  @P5 ISETP.GE.AND P5, PT, R9, UR5, PT ;  /* 0x0000000509005c0c */ /* 0x000fe4000bfa6270 */
[----:B--2---:R-:W-:Y:S02]  /*4930*/  MOV R7, R97 ;  /* 0x0000006100077202 */ /* 0x004fe40000000f00 */
[----:B------:R-:W-:Y:S02]  /*4940*/  @P1 FSEL R7, R97, -INF , !P4 ;  /* 0xff80000061071808 */ /* 0x000fe40006000000 */
[----:B------:R-:W-:Y:S02]  /*4950*/  PLOP3.LUT P1, PT, PT, PT, UP0, 0x80, 0x0 ;  /* 0x000000000000781c */ /* 0x000fe40003f2f008 */
[----:B------:R-:W-:Y:S01]  /*4960*/  PLOP3.LUT P4, PT, PT, PT, UP0, 0x80, 0x0 ;  /* 0x000000000000781c */ /* 0x000fe20003f8f008 */
[--C-:B------:R-:W-:Y:S01]  /*4970*/  FFMA.FTZ R7, R7, UR14, -R4.reuse ;  /* 0x0000000e07077c23 */ /* 0x100fe20008010804 */
[----:B----4-:R-:W-:Y:S02]  /*4980*/  MOV R8, R89 ;  /* 0x0000005900087202 */ /* 0x010fe40000000f00 */
[----:B------:R-:W-:Y:S01]  /*4990*/  @P0 FSEL R8, R89, -INF , !P6 ;  /* 0xff80000059080808 */ /* 0x000fe20007000000 */
[----:B------:R2:W-:Y:S01]  /*49a0*/  MUFU.EX2 R110, R7 ;  /* 0x00000007006e7308 */ /* 0x0005e20000000800 */
[----:B------:R-:W-:Y:S02]  /*49b0*/  PLOP3.LUT P0, PT, PT, PT, UP0, 0x80, 0x0 ;  /* 0x000000000000781c */ /* 0x000fe40003f0f008 */
[----:B------:R-:W-:Y:S01]  /*49c0*/  @P3 IADD3 R9, R6, 0x10, RZ ;  /* 0x0000001006093810 */ /* 0x000fe20007ffe0ff */
[--C-:B------:R-:W-:Y:S01]  /*49d0*/  FFMA.FTZ R8, R8, UR14, -R5.reuse ;  /* 0x0000000e08087c23 */ /* 0x100fe20008010805 */
[----:B------:R-:W-:Y:S05]  /*49e0*/  PLOP3.LUT P3, PT, PT, PT, UP0, 0x80, 0x0 ;  /* 0x000000000000781c */ /* 0x000fea0003f6f008 */
[----:B------:R4:W-:Y:S01]  /*49f0*/  MUFU.EX2 R247, R8 ;  /* 0x0000000800f77308 */ /* 0x0009e20000000800 */
[----:B------:R-:W-:Y:S02]  /*4a00*/  @P4 ISETP.GE.AND P4, PT, R9, UR5, PT ;  /* 0x0000000509004c0c */ /* 0x000fe4000bf86270 */
[----:B------:R-:W-:Y:S02]  /*4a10*/  @P2 IADD3 R9, R6, 0x11, RZ ;  /* 0x0000001106092810 */ /* 0x000fe40007ffe0ff */
[----:B------:R-:W-:Y:S02]  /*4a20*/  PLOP3.LUT P2, PT, PT, PT, UP0, 0x80, 0x0 ;  /* 0x000000000000781c */ /* 0x000fe40003f4f008 */
[----:B--2---:R-:W-:Y:S02]  /*4a30*/  MOV R7, R88 ;  /* 0x0000005800077202 */ /* 0x004fe40000000f00 */
[----:B------:R-:W-:Y:S02]  /*4a40*/  @P1 FSEL R7, R88, -INF , !P5 ;  /* 0xff80000058071808 */ /* 0x000fe40006800000 */
[----:B------:R-:W-:Y:S03]  /*4a50*/  PLOP3.LUT P1, PT, PT, PT, UP0, 0x80, 0x0 ;  /* 0x000000000000781c */ /* 0x000fe60003f2f008 */
[--C-:B------:R-:W-:Y:S01]  /*4a60*/  FFMA.FTZ R7, R7, UR14, -R5.reuse ;  /* 0x0000000e07077c23 */ /* 0x100fe20008010805 */
[----:B----4-:R-:W-:Y:S02]  /*4a70*/  MOV R8, R98 ;  /* 0x0000006200087202 */ /* 0x010fe40000000f00 */
[----:B------:R-:W-:Y:S01]  /*4a80*/  @P0 FSEL R8, R98, -INF , !P6 ;  /* 0xff80000062080808 */ /* 0x000fe20007000000 */
[----:B------:R2:W-:Y:S01]  /*4a90*/  MUFU.EX2 R246, R7 ;  /* 0x0000000700f67308 */ /* 0x0005e20000000800 */
[----:B------:R-:W-:Y:S02]  /*4aa0*/  PLOP3.LUT P0, PT, PT, PT, UP0, 0x80, 0x0 ;  /* 0x000000000000781c */ /* 0x000fe40003f0f008 */
[----:B------:R-:W-:Y:S01]  /*4ab0*/  PLOP3.LUT P6, PT, PT, PT, UP0, 0x80, 0x0 ;  /* 0x000000000000781c */ /* 0x000fe20003fcf008 */
[--C-:B------:R-:W-:Y:S06]  /*4ac0*/  FFMA.FTZ R8, R8, UR14, -R4.reuse ;  /* 0x0000000e08087c23 */ /* 0x100fec0008010804 */
[----:B------:R1:W-:Y:S06]  /*4ad0*/  MUFU.EX2 R109, R8 ;  /* 0x00000008006d7308 */ /* 0x0003ec0000000800 */
[----:B------:R-:W-:Y:S02]  /*4ae0*/  @P6 ISETP.GE.AND P6, PT, R9, UR5, PT ;  /* 0x0000000509006c0c */ /* 0x000fe4000bfc6270 */
[----:B--2---:R-:W-:Y:S02]  /*4af0*/  MOV R7, R94 ;  /* 0x0000005e00077202 */ /* 0x004fe40000000f00 */
[----:B------:R-:W-:Y:S02]  /*4b00*/  @P1 FSEL R7, R94, -INF , !P5 ;  /* 0xff8000005e071808 */ /* 0x000fe40006800000 */
[----:B------:R-:W-:Y:S02]  /*4b10*/  PLOP3.LUT P1, PT, PT, PT, UP0, 0x80, 0x0 ;  /* 0x000000000000781c */ /* 0x000fe40003f2f008 */
[----:B------:R-:W-:Y:S01]  /*4b20*/  PLOP3.LUT P5, PT, PT, PT, UP0, 0x80, 0x0 ;  /* 0x000000000000781c */ /* 0x000fe20003faf008 */
[--C-:B------:R-:W-:Y:S01]  /*4b30*/  FFMA.FTZ R7, R7, UR14, -R4.reuse ;  /* 0x0000000e07077c23 */ /* 0x100fe20008010804 */
[----:B-1----:R-:W-:Y:S02]  /*4b40*/  MOV R8, R86 ;  /* 0x0000005600087202 */ /* 0x002fe40000000f00 */
[----:B------:R-:W-:Y:S01]  /*4b50*/  @P0 FSEL R8, R86, -INF , !P4 ;  /* 0xff80000056080808 */ /* 0x000fe20006000000 */
[----:B------:R1:W2:Y:S01]  /*4b60*/  MUFU.EX2 R108, R7 ;  /* 0x00000007006c7308 */ /* 0x0002a20000000800 */
[----:B------:R-:W-:Y:S02]  /*4b70*/  PLOP3.LUT P0, PT, PT, PT, UP0, 0x80, 0x0 ;  /* 0x000000000000781c */ /* 0x000fe40003f0f008 */
[----:B------:R-:W-:Y:S01]  /*4b80*/  @P3 IADD3 R9, R6, 0x18, RZ ;  /* 0x0000001806093810 */ /* 0x000fe20007ffe0ff */
[--C-:B------:R-:W-:Y:S01]  /*4b90*/  FFMA.FTZ R8, R8, UR14, -R5.reuse ;  /* 0x0000000e08087c23 */ /* 0x100fe20008010805 */
[----:B------:R-:W-:Y:S02]  /*4ba0*/  PLOP3.LUT P3, PT, PT, PT, UP0, 0x80, 0x0 ;  /* 0x000000000000781c */ /* 0x000fe40003f6f008 */
[----:B------:R-:W-:Y:S03]  /*4bb0*/  @P2 ISETP.GE.AND P2, PT, R9, UR5, PT ;  /* 0x0000000509002c0c */ /* 0x000fe6000bf46270 */
[----:B------:R4:W-:Y:S01]  /*4bc0*/  MUFU.EX2 R250, R8 ;  /* 0x0000000800fa7308 */ /* 0x0009e20000000800 */
[----:B------:R-:W-:Y:S02]  /*4bd0*/  @P5 IADD3 R6, R6, 0x19, RZ ;  /* 0x0000001906065810 */ /* 0x000fe40007ffe0ff */
[----:B-1----:R-:W-:Y:S02]  /*4be0*/  MOV R7, R87 ;  /* 0x0000005700077202 */ /* 0x002fe40000000f00 */
[----:B------:R-:W-:Y:S02]  /*4bf0*/  @P1 FSEL R7, R87, -INF , !P6 ;  /* 0xff80000057071808 */ /* 0x000fe40007000000 */
[----:B------:R-:W-:Y:S03]  /*4c00*/  PLOP3.LUT P1, PT, PT, PT, UP0, 0x80, 0x0 ;  /* 0x000000000000781c */ /* 0x000fe60003f2f008 */
[--C-:B------:R-:W-:Y:S01]  /*4c10*/  FFMA.FTZ R7, R7, UR14, -R5.reuse ;  /* 0x0000000e07077c23 */ /* 0x100fe20008010805 */
[----:B----4-:R-:W-:Y:S02]  /*4c20*/  MOV R8, R96 ;  /* 0x0000006000087202 */ /* 0x010fe40000000f00 */
[----:B------:R-:W-:Y:S01]  /*4c30*/  @P0 FSEL R8, R96, -INF , !P4 ;  /* 0xff80000060080808 */ /* 0x000fe20006000000 */
[----:B------:R1:W4:Y:S01]  /*4c40*/  MUFU.EX2 R248, R7 ;  /* 0x0000000700f87308 */ /* 0x0003220000000800 */
[----:B------:R-:W-:Y:S02]  /*4c50*/  PLOP3.LUT P0, PT, PT, PT, UP0, 0x80, 0x0 ;  /* 0x000000000000781c */ /* 0x000fe40003f0f008 */
[----:B------:R-:W-:Y:S01]  /*4c60*/  PLOP3.LUT P4, PT, PT, PT, UP0, 0x80, 0x0 ;  /* 0x000000000000781c */ /* 0x000fe20003f8f008 */
[--C-:B------:R-:W-:Y:S06]  /*4c70*/  FFMA.FTZ R8, R8, UR14, -R4.reuse ;  /* 0x0000000e08087c23 */ /* 0x100fec0008010804 */
[----:B------:R3:W-:Y:S06]  /*4c80*/  MUFU.EX2 R107, R8 ;  /* 0x00000008006b7308 */ /* 0x0007ec0000000800 */
[----:B------:R-:W-:Y:S02]  /*4c90*/  @P4 ISETP.GE.AND P4, PT, R6, UR5, PT ;  /* 0x0000000506004c0c */ /* 0x000fe4000bf86270 */
[----:B-1----:R-:W-:Y:S02]  /*4ca0*/  MOV R7, R95 ;  /* 0x0000005f00077202 */ /* 0x002fe40000000f00 */
[----:B------:R-:W-:Y:S02]  /*4cb0*/  @P1 FSEL R7, R95, -INF , !P6 ;  /* 0xff8000005f071808 */ /* 0x000fe40007000000 */
[----:B------:R-:W-:Y:S02]  /*4cc0*/  PLOP3.LUT P1, PT, PT, PT, UP0, 0x80, 0x0 ;  /* 0x000000000000781c */ /* 0x000fe40003f2f008 */
[----:B------:R-:W-:Y:S01]  /*4cd0*/  MOV R6, R84 ;  /* 0x0000005400067202 */ /* 0x000fe20000000f00 */
[--C-:B------:R-:W-:Y:S01]  /*4ce0*/  FFMA.FTZ R7, R7, UR14, -R4.reuse ;  /* 0x0000000e07077c23 */ /* 0x100fe20008010804 */
[----:B---3--:R-:W-:Y:S02]  /*4cf0*/  MOV R8, R85 ;  /* 0x0000005500087202 */ /* 0x008fe40000000f00 */
[----:B------:R-:W-:Y:S01]  /*4d00*/  @P0 FSEL R8, R85, -INF , !P2 ;  /* 0xff80000055080808 */ /* 0x000fe20005000000 */
[----:B------:R1:W3:Y:S01]  /*4d10*/  MUFU.EX2 R106, R7 ;  /* 0x00000007006a7308 */ /* 0x0002e20000000800 */
[----:B------:R-:W-:Y:S05]  /*4d20*/  PLOP3.LUT P0, PT, PT, PT, UP0, 0x80, 0x0 ;  /* 0x000000000000781c */ /* 0x000fea0003f0f008 */
[----:B------:R-:W-:Y:S01]  /*4d30*/  @P1 FSEL R6, R84, -INF , !P4 ;  /* 0xff80000054061808 */ /* 0x000fe20006000000 */
[--C-:B-1----:R-:W-:Y:S04]  /*4d40*/  FFMA.FTZ R7, R8, UR14, -R5.reuse ;  /* 0x0000000e08077c23 */ /* 0x102fe80008010805 */
[----:B------:R-:W-:Y:S01]  /*4d50*/  FFMA.FTZ R5, R6, UR14, -R5 ;  /* 0x0000000e06057c23 */ /* 0x000fe20008010805 */
[----:B------:R-:W-:Y:S01]  /*4d60*/  MOV R6, R92 ;  /* 0x0000005c00067202 */ /* 0x000fe20000000f00 */
[----:B------:R1:W-:Y:S01]  /*4d70*/  MUFU.EX2 R245, R7 ;  /* 0x0000000700f57308 */ /* 0x0003e20000000800 */
[----:B------:R-:W-:Y:S02]  /*4d80*/  @P0 FSEL R6, R92, -INF , !P4 ;  /* 0xff8000005c060808 */ /* 0x000fe40006000000 */
[----:B--2---:R-:W-:Y:S02]  /*4d90*/  F2FP.BF16.F32.PACK_AB R8, R108, R109 ;  /* 0x0000006d6c08723e */ /* 0x004fe400000010ff */
[----:B------:R-:W-:Y:S05]  /*4da0*/  IADD3 R82, P0, R11, UR13, RZ ;  /* 0x0000000d0b527c10 */ /* 0x000fea000ff1e0ff */
[----:B------:R2:W3:Y:S01]  /*4db0*/  MUFU.EX2 R244, R5 ;  /* 0x0000000500f47308 */ /* 0x0004e20000000800 */
[----:B------:R-:W-:Y:S02]  /*4dc0*/  IADD3.X R83, R10, UR12, RZ, P0, !PT ;  /* 0x0000000c0a537c10 */ /* 0x000fe400087fe4ff */
[----:B------:R-:W-:Y:S03]  /*4dd0*/  PLOP3.LUT P0, PT, PT, PT, UP3, 0x80, 0x0 ;  /* 0x000000000000781c */ /* 0x000fe60003f0f038 */
[----:B------:R-:W3:Y:S01]  /*4de0*/  LDG.E R81, desc[UR6][R82.64] ;  /* 0x0000000652517981 */ /* 0x000ee2000c1e1900 */
[----:B-1----:R-:W-:Y:S03]  /*4df0*/  MOV R7, R93 ;  /* 0x0000005d00077202 */ /* 0x002fe60000000f00 */
[----:B------:R-:W3:Y:S01]  /*4e00*/  LDG.E R80, desc[UR6][R82.64+0x20] ;  /* 0x0000200652507981 */ /* 0x000ee2000c1e1900 */
[----:B------:R-:W-:Y:S05]  /*4e10*/  @P3 FSEL R7, R93, -INF , !P2 ;  /* 0xff8000005d073808 */ /* 0x000fea0005000000 */
[--C-:B--2---:R-:W-:Y:S01]  /*4e20*/  FFMA.FTZ R5, R7, UR14, -R4.reuse ;  /* 0x0000000e07057c23 */ /* 0x104fe20008010804 */
[----:B------:R-:W-:Y:S01]  /*4e30*/  FFMA.FTZ R4, R6, UR14, -R4 ;  /* 0x0000000e06047c23 */ /* 0x000fe20008010804 */
[----:B------:R-:W-:Y:S02]  /*4e40*/  F2FP.BF16.F32.PACK_AB R6, R249, R251 ;  /* 0x000000fbf906723e */ /* 0x000fe400000010ff */
[----:B------:R1:W-:Y:S01]  /*4e50*/  MUFU.EX2 R105, R5 ;  /* 0x0000000500697308 */ /* 0x0003e20000000800 */
[----:B----4-:R-:W-:Y:S02]  /*4e60*/  F2FP.BF16.F32.PACK_AB R7, R248, R250 ;  /* 0x000000faf807723e */ /* 0x010fe400000010ff */
[----:B------:R3:W-:Y:S07]  /*4e70*/  STS [R103+0x14000], R6 ;  /* 0x0140000667007388 */ /* 0x0007ee0000000800 */
[----:B------:R2:W4:Y:S01]  /*4e80*/  MUFU.EX2 R104, R4 ;  /* 0x0000000400687308 */ /* 0x0005220000000800 */
[----:B-1----:R-:W-:Y:S05]  /*4e90*/  F2FP.BF16.F32.PACK_AB R5, R110, R111 ;  /* 0x0000006f6e05723e */ /* 0x002fea00000010ff */
[----:B------:R1:W-:Y:S01]  /*4ea0*/  STS [R103+0x14400], R5 ;  /* 0x0144000567007388 */ /* 0x0003e20000000800 */
[----:B--2---:R-:W-:Y:S02]  /*4eb0*/  F2FP.BF16.F32.PACK_AB R4, R246, R247 ;  /* 0x000000f7f604723e */ /* 0x004fe400000010ff */
[----:B---3--:R-:W-:Y:S03]  /*4ec0*/  F2FP.BF16.F32.PACK_AB R6, R106, R107 ;  /* 0x0000006b6a06723e */ /* 0x008fe600000010ff */
[----:B------:R4:W-:Y:S04]  /*4ed0*/  STS [R102+0x14000], R4 ;  /* 0x0140000466007388 */ /* 0x0009e80000000800 */
[----:B------:R-:W-:Y:S04]  /*4ee0*/  STS [R102+0x14400], R8 ;  /* 0x0144000866007388 */ /* 0x000fe80000000800 */
[----:B------:R-:W-:Y:S04]  /*4ef0*/  STS [R101+0x14000], R7 ;  /* 0x0140000765007388 */ /* 0x000fe80000000800 */
[----:B------:R-:W-:Y:S01]  /*4f00*/  STS [R101+0x14400], R6 ;  /* 0x0144000665007388 */ /* 0x000fe20000000800 */
[----:B-1----:R-:W-:Y:S05]  /*4f10*/  F2FP.BF16.F32.PACK_AB R5, R244, R245 ;  /* 0x000000f5f405723e */ /* 0x002fea00000010ff */
[----:B------:R-:W-:Y:S01]  /*4f20*/  STS [R100+0x14000], R5 ;  /* 0x0140000564007388 */ /* 0x000fe20000000800 */
[----:B----4-:R-:W-:Y:S05]  /*4f30*/  F2FP.BF16.F32.PACK_AB R4, R104, R105 ;  /* 0x000000696804723e */ /* 0x010fea00000010ff */
[----:B------:R-:W-:Y:S04]  /*4f40*/  STS [R100+0x14400], R4 ;  /* 0x0144000464007388 */ /* 0x000fe80000000800 */
[----:B------:R-:W1:Y:S04]  /*4f50*/  LDSM.16.M88.4 R16, [R115+0x6000] ;  /* 0x006000007310783b */ /* 0x000e680000000200 */
[----:B------:R-:W2:Y:S04]  /*4f60*/  LDSM.16.M88.4 R68, [R114+0x6000] ;  /* 0x006000007244783b */ /* 0x000ea80000000200 */
[----:B------:R-:W3:Y:S04]  /*4f70*/  LDSM.16.M88.4 R72, [R113+0x6000] ;  /* 0x006000007148783b */ /* 0x000ee80000000200 */
        /* <DEDUP_REMOVED lines=29> */
[----:B------:R2:W4:Y:S05]  /*5150*/  LDSM.16.M88.4 R72, [R115+0xa000] ;  /* 0x00a000007348783b */ /* 0x00052a0000000200 */
[C---:B---3--:R-:W-:Y:S06]  /*5160*/  HMMA.16816.F32.BF16 R4, R76.reuse, R196, R4 ;  /* 0x000000c44c04723c */ /* 0x048fec0000041804 */
[C---:B------:R-:W-:Y:S06]  /*5170*/  HMMA.16816.F32.BF16 R8, R76.reuse, R198, R8 ;  /* 0x000000c64c08723c */ /* 0x040fec0000041808 */
[C---:B------:R-:W-:Y:S06]  /*5180*/  HMMA.16816.F32.BF16 R12, R76.reuse, R200, R12 ;  /* 0x000000c84c0c723c */ /* 0x040fec000004180c */
[----:B------:R-:W-:Y:S01]  /*5190*/  HMMA.16816.F32.BF16 R16, R76, R202, R16 ;  /* 0x000000ca4c10723c */ /* 0x000fe20000041810 */
[----:B------:R3:W4:Y:S04]  /*51a0*/  LDSM.16.M88.4 R76, [R114+0xa000] ;  /* 0x00a00000724c783b */ /* 0x0007280000000200 */
[----:B--2--5:R2:W5:Y:S01]  /*51b0*/  LDL.LU R115, [R1+0xc4] ;  /* 0x0000c40001737983 */ /* 0x0245620000300800 */
[C---:B-1----:R-:W-:Y:S06]  /*51c0*/  HMMA.16816.F32.BF16 R4, R68.reuse, R204, R4 ;  /* 0x000000cc4404723c */ /* 0x042fec0000041804 */
[C---:B------:R-:W-:Y:S06]  /*51d0*/  HMMA.16816.F32.BF16 R8, R68.reuse, R206, R8 ;  /* 0x000000ce4408723c */ /* 0x040fec0000041808 */
[C---:B------:R-:W-:Y:S06]  /*51e0*/  HMMA.16816.F32.BF16 R12, R68.reuse, R208, R12 ;  /* 0x000000d0440c723c */ /* 0x040fec000004180c */
[----:B------:R-:W-:Y:S01]  /*51f0*/  HMMA.16816.F32.BF16 R16, R68, R210, R16 ;  /* 0x000000d24410723c */ /* 0x000fe20000041810 */
[----:B------:R1:W2:Y:S04]  /*5200*/  LDSM.16.M88.4 R68, [R113+0xa000] ;  /* 0x00a000007144783b */ /* 0x0002a80000000200 */
[----:B---3--:R3:W5:Y:S01]  /*5210*/  LDL.LU R114, [R1+0xc0] ;  /* 0x0000c00001727983 */ /* 0x0087620000300800 */
[C---:B----4-:R-:W-:Y:S06]  /*5220*/  HMMA.16816.F32.BF16 R4, R72.reuse, R212, R4 ;  /* 0x000000d44804723c */ /* 0x050fec0000041804 */
[C---:B------:R-:W-:Y:S06]  /*5230*/  HMMA.16816.F32.BF16 R8, R72.reuse, R214, R8 ;  /* 0x000000d64808723c */ /* 0x040fec0000041808 */
[C---:B------:R-:W-:Y:S06]  /*5240*/  HMMA.16816.F32.BF16 R12, R72.reuse, R216, R12 ;  /* 0x000000d8480c723c */ /* 0x040fec000004180c */
[----:B------:R-:W-:Y:S01]  /*5250*/  HMMA.16816.F32.BF16 R16, R72, R218, R16 ;  /* 0x000000da4810723c */ /* 0x000fe20000041810 */
[----:B------:R4:W3:Y:S04]  /*5260*/  LDSM.16.M88.4 R72, [R112+0xa000] ;  /* 0x00a000007048783b */ /* 0x0008e80000000200 */
[----:B-1----:R1:W5:Y:S01]  /*5270*/  LDL.LU R113, [R1+0xbc] ;  /* 0x0000bc0001717983 */ /* 0x0023620000300800 */
[C---:B------:R-:W-:Y:S06]  /*5280*/  HMMA.16816.F32.BF16 R4, R76.reuse, R220, R4 ;  /* 0x000000dc4c04723c */ /* 0x040fec0000041804 */
[C---:B------:R-:W-:Y:S06]  /*5290*/  HMMA.16816.F32.BF16 R8, R76.reuse, R222, R8 ;  /* 0x000000de4c08723c */ /* 0x040fec0000041808 */
[C---:B------:R-:W-:Y:S06]  /*52a0*/  HMMA.16816.F32.BF16 R12, R76.reuse, R224, R12 ;  /* 0x000000e04c0c723c */ /* 0x040fec000004180c */
[----:B------:R-:W-:Y:S01]  /*52b0*/  HMMA.16816.F32.BF16 R16, R76, R226, R16 ;  /* 0x000000e24c10723c */ /* 0x000fe20000041810 */
[----:B----4-:R1:W5:Y:S05]  /*52c0*/  LDL.LU R112, [R1+0xb8] ;  /* 0x0000b80001707983 */ /* 0x01036a0000300800 */
[C---:B--2---:R-:W-:Y:S06]  /*52d0*/  HMMA.16816.F32.BF16 R4, R68.reuse, R228, R4 ;  /* 0x000000e44404723c */ /* 0x044fec0000041804 */
        /* <DEDUP_REMOVED lines=11> */
[----:B------:R-:W-:Y:S01]  /*5390*/  FFMA.FTZ R4, -R91, R91, 1 ;  /* 0x3f8000005b047423 */ /* 0x000fe2000001015b */
[----:B------:R-:W-:Y:S01]  /*53a0*/  FMUL.FTZ R69, R249, R5 ;  /* 0x00000005f9457220 */ /* 0x000fe20000410000 */
[----:B------:R-:W-:Y:S01]  /*53b0*/  FFMA.FTZ R5, -R90, R90, 1 ;  /* 0x3f8000005a057423 */ /* 0x000fe2000001015a */
[C---:B------:R-:W-:Y:S01]  /*53c0*/  FADD.FTZ R70, -R81.reuse, R8 ;  /* 0x0000000851467221 */ /* 0x040fe20000010100 */
[----:B------:R-:W-:Y:S01]  /*53d0*/  FMUL.FTZ R8, R4, UR8 ;  /* 0x0000000804087c20 */ /* 0x000fe20008410000 */
[----:B------:R-:W-:Y:S01]  /*53e0*/  FADD.FTZ R9, -R81, R9 ;  /* 0x0000000951097221 */ /* 0x000fe20000010100 */
[----:B------:R-:W-:Y:S01]  /*53f0*/  FMUL.FTZ R4, R5, UR8 ;  /* 0x0000000805047c20 */ /* 0x000fe20008410000 */
[----:B------:R-:W-:Y:S01]  /*5400*/  FFMA.FTZ R5, -R89, R89, 1 ;  /* 0x3f80000059057423 */ /* 0x000fe20000010159 */
[----:B------:R-:W-:Y:S01]  /*5410*/  FMUL.FTZ R8, R68, R8 ;  /* 0x0000000844087220 */ /* 0x000fe20000410000 */
[----:B------:R-:W-:Y:S01]  /*5420*/  FMUL.FTZ R71, R246, R9 ;  /* 0x00000009f6477220 */ /* 0x000fe20000410000 */
[----:B------:R-:W-:Y:S01]  /*5430*/  FMUL.FTZ R4, R69, R4 ;  /* 0x0000000445047220 */ /* 0x000fe20000410000 */
[----:B------:R-:W-:Y:S01]  /*5440*/  FFMA.FTZ R9, -R88, R88, 1 ;  /* 0x3f80000058097423 */ /* 0x000fe20000010158 */
[C---:B------:R-:W-:Y:S01]  /*5450*/  FADD.FTZ R12, -R81.reuse, R12 ;  /* 0x0000000c510c7221 */ /* 0x040fe20000010100 */
[----:B------:R-:W-:Y:S01]  /*5460*/  FADD.FTZ R16, -R81, R16 ;  /* 0x0000001051107221 */ /* 0x000fe20000010100 */
[----:B------:R-:W-:Y:S01]  /*5470*/  FMUL.FTZ R70, R247, R70 ;  /* 0x00000046f7467220 */ /* 0x000fe20000410000 */
[----:B------:R-:W-:Y:S01]  /*5480*/  F2FP.BF16.F32.PACK_AB R4, R4, R8 ;  /* 0x000000080404723e */ /* 0x000fe200000010ff */
[----:B------:R-:W-:Y:S01]  /*5490*/  FADD.FTZ R69, -R81, R17 ;  /* 0x0000001151457221 */ /* 0x000fe20000010100 */
[----:B------:R-:W-:Y:S01]  /*54a0*/  FMUL.FTZ R5, R5, UR8 ;  /* 0x0000000805057c20 */ /* 0x000fe20008410000 */
[----:B------:R-:W-:Y:S01]  /*54b0*/  FMUL.FTZ R9, R9, UR8 ;  /* 0x0000000809097c20 */ /* 0x000fe20008410000 */
[----:B------:R-:W-:Y:S01]  /*54c0*/  FMUL.FTZ R68, R245, R16 ;  /* 0x00000010f5447220 */ /* 0x000fe20000410000 */
[----:B------:R2:W-:Y:S01]  /*54d0*/  STS [R103+0x12000], R4 ;  /* 0x0120000467007388 */ /* 0x0005e20000000800 */
[----:B------:R-:W-:Y:S01]  /*54e0*/  FMUL.FTZ R17, R250, R12 ;  /* 0x0000000cfa117220 */ /* 0x000fe20000410000 */
[----:B------:R-:W-:Y:S01]  /*54f0*/  FFMA.FTZ R12, -R85, R85, 1 ;  /* 0x3f800000550c7423 */ /* 0x000fe20000010155 */
[----:B------:R-:W-:Y:S01]  /*5500*/  FFMA.FTZ R16, -R84, R84, 1 ;  /* 0x3f80000054107423 */ /* 0x000fe20000010154 */
[----:B------:R-:W-:Y:S01]  /*5510*/  FMUL.FTZ R5, R70, R5 ;  /* 0x0000000546057220 */ /* 0x000fe20000410000 */
[----:B------:R-:W-:Y:S01]  /*5520*/  FMUL.FTZ R9, R71, R9 ;  /* 0x0000000947097220 */ /* 0x000fe20000410000 */
[----:B------:R-:W-:Y:S01]  /*5530*/  FMUL.FTZ R69, R244, R69 ;  /* 0x00000045f4457220 */ /* 0x000fe20000410000 */
[----:B------:R-:W-:Y:S01]  /*5540*/  FMUL.FTZ R12, R12, UR8 ;  /* 0x000000080c0c7c20 */ /* 0x000fe20008410000 */
[----:B------:R-:W-:Y:S01]  /*5550*/  FMUL.FTZ R16, R16, UR8 ;  /* 0x0000000810107c20 */ /* 0x000fe20008410000 */
[----:B------:R-:W-:Y:S01]  /*5560*/  FADD.FTZ R13, -R81, R13 ;  /* 0x0000000d510d7221 */ /* 0x000fe20000010100 */
[----:B------:R-:W-:Y:S01]  /*5570*/  F2FP.BF16.F32.PACK_AB R9, R9, R5 ;  /* 0x000000050909723e */ /* 0x000fe200000010ff */
[----:B------:R-:W-:Y:S01]  /*5580*/  FMUL.FTZ R12, R68, R12 ;  /* 0x0000000c440c7220 */ /* 0x000fe20000410000 */
[----:B------:R-:W-:Y:S01]  /*5590*/  FMUL.FTZ R5, R69, R16 ;  /* 0x0000001045057220 */ /* 0x000fe20000410000 */
[----:B------:R-:W-:Y:S01]  /*55a0*/  FMUL.FTZ R72, R248, R13 ;  /* 0x0000000df8487220 */ /* 0x000fe20000410000 */
[----:B------:R-:W-:Y:S01]  /*55b0*/  FFMA.FTZ R13, -R86, R86, 1 ;  /* 0x3f800000560d7423 */ /* 0x000fe20000010156 */
[----:B------:R-:W-:Y:S01]  /*55c0*/  FFMA.FTZ R8, -R87, R87, 1 ;  /* 0x3f80000057087423 */ /* 0x000fe20000010157 */
[----:B------:R-:W-:Y:S01]  /*55d0*/  FADD.FTZ R16, -R80, R10 ;  /* 0x0000000a50107221 */ /* 0x000fe20000010100 */
[----:B------:R-:W-:Y:S01]  /*55e0*/  FMUL.FTZ R6, R111, R6 ;  /* 0x000000066f067220 */ /* 0x000fe20000410000 */
[----:B------:R-:W-:Y:S01]  /*55f0*/  FMUL.FTZ R13, R13, UR8 ;  /* 0x000000080d0d7c20 */ /* 0x000fe20008410000 */
[----:B------:R-:W-:Y:S01]  /*5600*/  FMUL.FTZ R8, R8, UR8 ;  /* 0x0000000808087c20 */ /* 0x000fe20008410000 */
[C---:B------:R-:W-:Y:S01]  /*5610*/  FADD.FTZ R14, -R80.reuse, R14 ;  /* 0x0000000e500e7221 */ /* 0x040fe20000010100 */
[----:B------:R-:W-:Y:S01]  /*5620*/  FADD.FTZ R15, -R80, R15 ;  /* 0x0000000f500f7221 */ /* 0x000fe20000010100 */
[----:B------:R-:W-:Y:S01]  /*5630*/  FMUL.FTZ R13, R17, R13 ;  /* 0x0000000d110d7220 */ /* 0x000fe20000410000 */
[----:B------:R-:W-:Y:S01]  /*5640*/  FMUL.FTZ R8, R72, R8 ;  /* 0x0000000848087220 */ /* 0x000fe20000410000 */
[C---:B------:R-:W-:Y:S01]  /*5650*/  FADD.FTZ R18, -R80.reuse, R18 ;  /* 0x0000001250127221 */ /* 0x040fe20000010100 */
[----:B--2---:R-:W-:Y:S01]  /*5660*/  FADD.FTZ R4, -R80, R7 ;  /* 0x0000000750047221 */ /* 0x004fe20000010100 */
[----:B------:R-:W-:Y:S01]  /*5670*/  F2FP.BF16.F32.PACK_AB R7, R5, R12 ;  /* 0x0000000c0507723e */ /* 0x000fe200000010ff */
[----:B------:R-:W-:Y:S01]  /*5680*/  FFMA.FTZ R5, -R97, R97, 1 ;  /* 0x3f80000061057423 */ /* 0x000fe20000010161 */
[----:B------:R-:W-:Y:S01]  /*5690*/  F2FP.BF16.F32.PACK_AB R8, R8, R13 ;  /* 0x0000000d0808723e */ /* 0x000fe200000010ff */
[----:B------:R-:W-:Y:S01]  /*56a0*/  FMUL.FTZ R12, R110, R4 ;  /* 0x000000046e0c7220 */ /* 0x000fe20000410000 */
[----:B------:R-:W-:Y:S01]  /*56b0*/  FFMA.FTZ R4, -R99, R99, 1 ;  /* 0x3f80000063047423 */ /* 0x000fe20000010163 */
[----:B------:R-:W-:Y:S01]  /*56c0*/  FADD.FTZ R13, -R80, R11 ;  /* 0x0000000b500d7221 */ /* 0x000fe20000010100 */
[----:B------:R-:W-:Y:S01]  /*56d0*/  FMUL.FTZ R11, R109, R16 ;  /* 0x000000106d0b7220 */ /* 0x000fe20000410000 */
[----:B------:R-:W-:Y:S01]  /*56e0*/  FMUL.FTZ R16, R107, R14 ;  /* 0x0000000e6b107220 */ /* 0x000fe20000410000 */
[----:B------:R-:W-:Y:S01]  /*56f0*/  FMUL.FTZ R10, R4, UR8 ;  /* 0x00000008040a7c20 */ /* 0x000fe20008410000 */
[----:B------:R-:W-:Y:S01]  /*5700*/  FMUL.FTZ R4, R5, UR8 ;  /* 0x0000000805047c20 */ /* 0x000fe20008410000 */
[----:B------:R-:W-:Y:S01]  /*5710*/  FFMA.FTZ R5, -R98, R98, 1 ;  /* 0x3f80000062057423 */ /* 0x000fe20000010162 */
[----:B------:R-:W-:Y:S01]  /*5720*/  FMUL.FTZ R13, R108, R13 ;  /* 0x0000000d6c0d7220 */ /* 0x000fe20000410000 */
[----:B------:R-:W-:Y:S01]  /*5730*/  FMUL.FTZ R10, R6, R10 ;  /* 0x0000000a060a7220 */ /* 0x000fe20000410000 */
[----:B------:R-:W-:Y:S01]  /*5740*/  FMUL.FTZ R4, R12, R4 ;  /* 0x000000040c047220 */ /* 0x000fe20000410000 */
[----:B------:R-:W-:Y:S01]  /*5750*/  FFMA.FTZ R6, -R94, R94, 1 ;  /* 0x3f8000005e067423 */ /* 0x000fe2000001015e */
[----:B------:R-:W-:Y:S01]  /*5760*/  FMUL.FTZ R5, R5, UR8 ;  /* 0x0000000805057c20 */ /* 0x000fe20008410000 */
[----:B------:R-:W-:Y:S01]  /*5770*/  FMUL.FTZ R17, R106, R15 ;  /* 0x0000000f6a117220 */ /* 0x000fe20000410000 */
[----:B------:R-:W-:Y:S01]  /*5780*/  FADD.FTZ R19, -R80, R19 ;  /* 0x0000001350137221 */ /* 0x000fe20000010100 */
[----:B------:R-:W-:Y:S01]  /*5790*/  F2FP.BF16.F32.PACK_AB R4, R4, R10 ;  /* 0x0000000a0404723e */ /* 0x000fe200000010ff */
[----:B------:R-:W-:Y:S01]  /*57a0*/  FMUL.FTZ R6, R6, UR8 ;  /* 0x0000000806067c20 */ /* 0x000fe20008410000 */
[----:B------:R-:W-:Y:S01]  /*57b0*/  FMUL.FTZ R5, R11, R5 ;  /* 0x000000050b057220 */ /* 0x000fe20000410000 */
[----:B------:R-:W-:Y:S01]  /*57c0*/  FFMA.FTZ R11, -R96, R96, 1 ;  /* 0x3f800000600b7423 */ /* 0x000fe20000010160 */
[----:B------:R-:W-:Y:S01]  /*57d0*/  FFMA.FTZ R10, -R95, R95, 1 ;  /* 0x3f8000005f0a7423 */ /* 0x000fe2000001015f */
[----:B------:R2:W-:Y:S01]  /*57e0*/  STS [R103+0x12400], R4 ;  /* 0x0124000467007388 */ /* 0x0005e20000000800 */
[----:B------:R-:W-:Y:S01]  /*57f0*/  FMUL.FTZ R6, R13, R6 ;  /* 0x000000060d067220 */ /* 0x000fe20000410000 */
[----:B------:R-:W-:Y:S01]  /*5800*/  FMUL.FTZ R11, R11, UR8 ;  /* 0x000000080b0b7c20 */ /* 0x000fe20008410000 */
[----:B------:R-:W-:Y:S01]  /*5810*/  FMUL.FTZ R10, R10, UR8 ;  /* 0x000000080a0a7c20 */ /* 0x000fe20008410000 */
[----:B------:R-:W-:Y:S01]  /*5820*/  STS [R102+0x12000], R9 ;  /* 0x0120000966007388 */ /* 0x000fe20000000800 */
[----:B------:R-:W-:Y:S01]  /*5830*/  FFMA.FTZ R13, -R93, R93, 1 ;  /* 0x3f8000005d0d7423 */ /* 0x000fe2000001015d */
[----:B------:R-:W-:Y:S01]  /*5840*/  F2FP.BF16.F32.PACK_AB R6, R6, R5 ;  /* 0x000000050606723e */ /* 0x000fe200000010ff */
[----:B------:R-:W-:Y:S01]  /*5850*/  FFMA.FTZ R12, -R92, R92, 1 ;  /* 0x3f8000005c0c7423 */ /* 0x000fe2000001015c */
[----:B------:R-:W-:Y:S01]  /*5860*/  FMUL.FTZ R11, R16, R11 ;  /* 0x0000000b100b7220 */ /* 0x000fe20000410000 */
[----:B------:R-:W-:Y:S01]  /*5870*/  FMUL.FTZ R10, R17, R10 ;  /* 0x0000000a110a7220 */ /* 0x000fe20000410000 */
[----:B------:R-:W-:Y:S01]  /*5880*/  FMUL.FTZ R14, R105, R18 ;  /* 0x00000012690e7220 */ /* 0x000fe20000410000 */
[----:B------:R-:W-:Y:S01]  /*5890*/  STS [R102+0x12400], R6 ;  /* 0x0124000666007388 */ /* 0x000fe20000000800 */
[----:B------:R-:W-:Y:S01]  /*58a0*/  FMUL.FTZ R15, R104, R19 ;  /* 0x00000013680f7220 */ /* 0x000fe20000410000 */
[----:B------:R-:W-:Y:S01]  /*58b0*/  FMUL.FTZ R13, R13, UR8 ;  /* 0x000000080d0d7c20 */ /* 0x000fe20008410000 */
[----:B------:R-:W-:Y:S01]  /*58c0*/  FMUL.FTZ R12, R12, UR8 ;  /* 0x000000080c0c7c20 */ /* 0x000fe20008410000 */
[----:B------:R-:W-:Y:S01]  /*58d0*/  F2FP.BF16.F32.PACK_AB R5, R10, R11 ;  /* 0x0000000b0a05723e */ /* 0x000fe200000010ff */
[----:B------:R-:W-:Y:S01]  /*58e0*/  STS [R101+0x12000], R8 ;  /* 0x0120000865007388 */ /* 0x000fe20000000800 */
[----:B------:R-:W-:Y:S01]  /*58f0*/  FMUL.FTZ R13, R14, R13 ;  /* 0x0000000d0e0d7220 */ /* 0x000fe20000410000 */
[----:B------:R-:W-:Y:S02]  /*5900*/  FMUL.FTZ R12, R15, R12 ;  /* 0x0000000c0f0c7220 */ /* 0x000fe40000410000 */
[----:B------:R-:W-:Y:S04]  /*5910*/  STS [R101+0x12400], R5 ;  /* 0x0124000565007388 */ /* 0x000fe80000000800 */
[----:B------:R-:W-:Y:S01]  /*5920*/  STS [R100+0x12000], R7 ;  /* 0x0120000764007388 */ /* 0x000fe20000000800 */
[----:B--2---:R-:W-:Y:S03]  /*5930*/  F2FP.BF16.F32.PACK_AB R4, R12, R13 ;  /* 0x0000000d0c04723e */ /* 0x004fe600000010ff */
[----:B------:R1:W5:Y:S04]  /*5940*/  LDL.LU R111, [R1+0xb4] ;  /* 0x0000b400016f7983 */ /* 0x0003680000300800 */
[----:B------:R-:W-:Y:S01]  /*5950*/  STS [R100+0x12400], R4 ;  /* 0x0124000464007388 */ /* 0x000fe20000000800 */
[----:B------:R-:W-:Y:S06]  /*5960*/  BAR.SYNC.DEFER_BLOCKING 0x0 ;  /* 0x0000000000007b1d */ /* 0x000fec0000010000 */
[----:B------:R-:W-:Y:S04]  /*5970*/  LDSM.16.MT88.4 R4, [R3+0x14000] ;  /* 0x014000000304783b */ /* 0x000fe80000004200 */
[----:B------:R-:W2:Y:S04]  /*5980*/  LDSM.16.MT88.4 R8, [R0+0x6000] ;  /* 0x006000000008783b */ /* 0x000ea80000004200 */
[----:B------:R1:W5:Y:S04]  /*5990*/  LDL.LU R110, [R1+0xb0] ;  /* 0x0000b000016e7983 */ /* 0x0003680000300800 */
[----:B------:R1:W5:Y:S04]  /*59a0*/  LDL.LU R109, [R1+0xac] ;  /* 0x0000ac00016d7983 */ /* 0x0003680000300800 */
[----:B------:R-:W3:Y:S04]  /*59b0*/  LDSM.16.MT88.4 R12, [R2+0x14000] ;  /* 0x01400000020c783b */ /* 0x000ee80000004200 */
[----:B------:R1:W5:Y:S04]  /*59c0*/  LDL.LU R108, [R1+0xa8] ;  /* 0x0000a800016c7983 */ /* 0x0003680000300800 */
[----:B------:R1:W5:Y:S04]  /*59d0*/  LDL.LU R107, [R1+0xa4] ;  /* 0x0000a400016b7983 */ /* 0x0003680000300800 */
[----:B------:R1:W5:Y:S04]  /*59e0*/  LDL.LU R106, [R1+0xa0] ;  /* 0x0000a000016a7983 */ /* 0x0003680000300800 */
[----:B------:R1:W5:Y:S04]  /*59f0*/  LDL.LU R105, [R1+0x9c] ;  /* 0x00009c0001697983 */ /* 0x0003680000300800 */
[----:B------:R-:W4:Y:S04]  /*5a00*/  LDSM.16.MT88.4 R16, [R0+0x8000] ;  /* 0x008000000010783b */ /* 0x000f280000004200 */
[----:B------:R1:W5:Y:S01]  /*5a10*/  LDL.LU R104, [R1+0x98] ;  /* 0x0000980001687983 */ /* 0x0003620000300800 */
[-C--:B--2---:R-:W-:Y:S03]  /*5a20*/  HMMA.16816.F32.BF16 R20, R4, R8.reuse, R20 ;  /* 0x000000080414723c */ /* 0x084fe60000041814 */
[----:B------:R1:W5:Y:S04]  /*5a30*/  LDL.LU R103, [R1+0x94] ;  /* 0x0000940001677983 */ /* 0x0003680000300800 */
[----:B------:R1:W5:Y:S04]  /*5a40*/  LDL.LU R102, [R1+0x90] ;  /* 0x0000900001667983 */ /* 0x0003680000300800 */
[----:B------:R1:W5:Y:S01]  /*5a50*/  LDL.LU R101, [R1+0x8c] ;  /* 0x00008c0001657983 */ /* 0x0003620000300800 */
[C---:B---3--:R-:W-:Y:S03]  /*5a60*/  HMMA.16816.F32.BF16 R24, R12.reuse, R8, R24 ;  /* 0x000000080c18723c */ /* 0x048fe60000041818 */
[----:B------:R1:W5:Y:S04]  /*5a70*/  LDL.LU R100, [R1+0x88] ;  /* 0x0000880001647983 */ /* 0x0003680000300800 */
[----:B------:R1:W5:Y:S01]  /*5a80*/  LDL R96, [R1+0x68] ;  /* 0x0000680001607983 */ /* 0x0003620000100800 */
[-C--:B------:R-:W-:Y:S03]  /*5a90*/  HMMA.16816.F32.BF16 R28, R12, R10.reuse, R28 ;  /* 0x0000000a0c1c723c */ /* 0x080fe6000004181c */
[----:B------:R-:W2:Y:S03]  /*5aa0*/  LDSM.16.MT88.4 R68, [R0+0xa000] ;  /* 0x00a000000044783b */ /* 0x000ea60000004200 */
[C---:B------:R-:W-:Y:S01]  /*5ab0*/  HMMA.16816.F32.BF16 R32, R4.reuse, R10, R32 ;  /* 0x0000000a0420723c */ /* 0x040fe20000041820 */
[----:B------:R-:W-:Y:S04]  /*5ac0*/  LDSM.16.MT88.4 R72, [R3+0x14800] ;  /* 0x014800000348783b */ /* 0x000fe80000004200 */
[----:B------:R-:W3:Y:S01]  /*5ad0*/  LDSM.16.MT88.4 R76, [R0+0x6800] ;  /* 0x00680000004c783b */ /* 0x000ee20000004200 */
[-C--:B----4-:R-:W-:Y:S03]  /*5ae0*/  HMMA.16816.F32.BF16 R36, R4, R16.reuse, R36 ;  /* 0x000000100424723c */ /* 0x090fe60000041824 */
[----:B------:R-:W4:Y:S04]  /*5af0*/  LDSM.16.MT88.4 R80, [R2+0x14800] ;  /* 0x014800000250783b */ /* 0x000f280000004200 */
[----:B------:R-:W1:Y:S01]  /*5b00*/  LDSM.16.MT88.4 R84, [R0+0x8800] ;  /* 0x008800000054783b */ /* 0x000e620000004200 */
[C---:B------:R-:W-:Y:S03]  /*5b10*/  HMMA.16816.F32.BF16 R40, R12.reuse, R16, R40 ;  /* 0x000000100c28723c */ /* 0x040fe60000041828 */
[----:B------:R-:W1:Y:S03]  /*5b20*/  LDSM.16.MT88.4 R8, [R0+0xa800] ;  /* 0x00a800000008783b */ /* 0x000e660000004200 */
[-C--:B------:R-:W-:Y:S01]  /*5b30*/  HMMA.16816.F32.BF16 R44, R12, R18.reuse, R44 ;  /* 0x000000120c2c723c */ /* 0x080fe2000004182c */
[----:B------:R-:W-:Y:S04]  /*5b40*/  LDSM.16.MT88.4 R88, [R0+0x7800] ;  /* 0x007800000058783b */ /* 0x000fe80000004200 */
[----:B------:R-:W-:Y:S01]  /*5b50*/  LDSM.16.MT88.4 R92, [R2+0x15800] ;  /* 0x01580000025c783b */ /* 0x000fe20000004200 */
[C---:B------:R-:W-:Y:S03]  /*5b60*/  HMMA.16816.F32.BF16 R48, R4.reuse, R18, R48 ;  /* 0x000000120430723c */ /* 0x040fe60000041830 */
[----:B------:R-:W-:Y:S03]  /*5b70*/  LDSM.16.MT88.4 R16, [R2+0x15000] ;  /* 0x015000000210783b */ /* 0x000fe60000004200 */
[-C--:B--2---:R-:W-:Y:S06]  /*5b80*/  HMMA.16816.F32.BF16 R52, R4, R68.reuse, R52 ;  /* 0x000000440434723c */ /* 0x084fec0000041834 */
[C---:B------:R-:W-:Y:S06]  /*5b90*/  HMMA.16816.F32.BF16 R56, R12.reuse, R68, R56 ;  /* 0x000000440c38723c */ /* 0x040fec0000041838 */
[-C--:B------:R-:W-:Y:S01]  /*5ba0*/  HMMA.16816.F32.BF16 R60, R12, R70.reuse, R60 ;  /* 0x000000460c3c723c */ /* 0x080fe2000004183c */
[----:B------:R-:W-:Y:S05]  /*5bb0*/  LDSM.16.MT88.4 R12, [R0+0x7000] ;  /* 0x00700000000c783b */ /* 0x000fea0000004200 */
[----:B------:R-:W-:Y:S01]  /*5bc0*/  HMMA.16816.F32.BF16 R64, R4, R70, R64 ;  /* 0x000000460440723c */ /* 0x000fe20000041840 */
[----:B------:R-:W2:Y:S04]  /*5bd0*/  LDSM.16.MT88.4 R4, [R3+0x15000] ;  /* 0x015000000304783b */ /* 0x000ea80000004200 */
[----:B------:R-:W2:Y:S01]  /*5be0*/  LDSM.16.MT88.4 R68, [R0+0x9000] ;  /* 0x009000000044783b */ /* 0x000ea20000004200 */
[-C--:B---3--:R-:W-:Y:S06]  /*5bf0*/  HMMA.16816.F32.BF16 R20, R72, R76.reuse, R20 ;  /* 0x0000004c4814723c */ /* 0x088fec0000041814 */
[C---:B----4-:R-:W-:Y:S06]  /*5c00*/  HMMA.16816.F32.BF16 R24, R80.reuse, R76, R24 ;  /* 0x0000004c5018723c */ /* 0x050fec0000041818 */
[-C--:B------:R-:W-:Y:S06]  /*5c10*/  HMMA.16816.F32.BF16 R28, R80, R78.reuse, R28 ;  /* 0x0000004e501c723c */ /* 0x080fec000004181c */
[C---:B------:R-:W-:Y:S01]  /*5c20*/  HMMA.16816.F32.BF16 R32, R72.reuse, R78, R32 ;  /* 0x0000004e4820723c */ /* 0x040fe20000041820 */
[----:B------:R-:W3:Y:S05]  /*5c30*/  LDSM.16.MT88.4 R76, [R0+0xb000] ;  /* 0x00b00000004c783b */ /* 0x000eea0000004200 */
[-C--:B-1----:R-:W-:Y:S06]  /*5c40*/  HMMA.16816.F32.BF16 R36, R72, R84.reuse, R36 ;  /* 0x000000544824723c */ /* 0x082fec0000041824 */
[C---:B------:R-:W-:Y:S06]  /*5c50*/  HMMA.16816.F32.BF16 R40, R80.reuse, R84, R40 ;  /* 0x000000545028723c */ /* 0x040fec0000041828 */
[-C--:B------:R-:W-:Y:S06]  /*5c60*/  HMMA.16816.F32.BF16 R44, R80, R86.reuse, R44 ;  /* 0x00000056502c723c */ /* 0x080fec000004182c */
[C---:B------:R-:W-:Y:S01]  /*5c70*/  HMMA.16816.F32.BF16 R48, R72.reuse, R86, R48 ;  /* 0x000000564830723c */ /* 0x040fe20000041830 */
[----:B------:R-:W1:Y:S05]  /*5c80*/  LDSM.16.MT88.4 R84, [R3+0x15800] ;  /* 0x015800000354783b */ /* 0x000e6a0000004200 */
[-C--:B------:R-:W-:Y:S06]  /*5c90*/  HMMA.16816.F32.BF16 R52, R72, R8.reuse, R52 ;  /* 0x000000084834723c */ /* 0x080fec0000041834 */
[C---:B------:R-:W-:Y:S06]  /*5ca0*/  HMMA.16816.F32.BF16 R56, R80.reuse, R8, R56 ;  /* 0x000000085038723c */ /* 0x040fec0000041838 */
[-C--:B------:R-:W-:Y:S01]  /*5cb0*/  HMMA.16816.F32.BF16 R60, R80, R10.reuse, R60 ;  /* 0x0000000a503c723c */ /* 0x080fe2000004183c */
[----:B------:R-:W4:Y:S05]  /*5cc0*/  LDSM.16.MT88.4 R80, [R0+0x9800] ;  /* 0x009800000050783b */ /* 0x000f2a0000004200 */
[----:B------:R-:W-:Y:S01]  /*5cd0*/  HMMA.16816.F32.BF16 R64, R72, R10, R64 ;  /* 0x0000000a4840723c */ /* 0x000fe20000041840 */
[----:B------:R-:W4:Y:S01]  /*5ce0*/  LDSM.16.MT88.4 R8, [R0+0xb800] ;  /* 0x00b800000008783b */ /* 0x000f220000004200 */
[----:B------:R-:W-:Y:S04]  /*5cf0*/  BAR.SYNC.DEFER_BLOCKING 0x0 ;  /* 0x0000000000007b1d */ /* 0x000fe80000010000 */
        /* <DEDUP_REMOVED lines=12> */
[-C--:B-1----:R-:W-:Y:S06]  /*5dc0*/  HMMA.16816.F32.BF16 R20, R84, R88.reuse, R20 ;  /* 0x000000585414723c */ /* 0x082fec0000041814 */
[C---:B------:R-:W-:Y:S06]  /*5dd0*/  HMMA.16816.F32.BF16 R24, R92.reuse, R88, R24 ;  /* 0x000000585c18723c */ /* 0x040fec0000041818 */
[-C--:B------:R-:W-:Y:S06]  /*5de0*/  HMMA.16816.F32.BF16 R28, R92, R90.reuse, R28 ;  /* 0x0000005a5c1c723c */ /* 0x080fec000004181c */
[C---:B------:R-:W-:Y:S06]  /*5df0*/  HMMA.16816.F32.BF16 R32, R84.reuse, R90, R32 ;  /* 0x0000005a5420723c */ /* 0x040fec0000041820 */
        /* <DEDUP_REMOVED lines=64> */
.L_x_583:
        /* <DEDUP_REMOVED lines=430> */
.L_x_584:
        /* <DEDUP_REMOVED lines=175> */
.L_x_586:
        /* <DEDUP_REMOVED lines=19> */
.L_x_587:
        /* <DEDUP_REMOVED lines=53> */
.L_x_589:
[----:B------:R-:W-:Y:S05]  /*8c50*/  BSYNC B0 ;  /* 0x0000000000007941 */ /* 0x000fea0003800000 */
.L_x_588:
        /* <DEDUP_REMOVED lines=20> */
.L_x_591:
[----:B------:R-:W-:Y:S05]  /*8da0*/  BSYNC B0 ;  /* 0x0000000000007941 */ /* 0x000fea0003800000 */
.L_x_590:
        /* <DEDUP_REMOVED lines=35> */
.L_x_593:
[----:B------:R-:W-:Y:S05]  /*8fe0*/  BSYNC B0 ;  /* 0x0000000000007941 */ /* 0x000fea0003800000 */
.L_x_592:
        /* <DEDUP_REMOVED lines=21> */
.L_x_566:
        /* <DEDUP_REMOVED lines=24> */
.L_x_595:
        /* <DEDUP_REMOVED lines=22> */
.L_x_596:
        /* <DEDUP_REMOVED lines=42> */
.L_x_598:
[----:B------:R-:W-:Y:S05]  /*96c0*/  BSYNC B0 ;  /* 0x0000000000007941 */ /* 0x000fea0003800000 */
.L_x_597:
        /* <DEDUP_REMOVED lines=19> */
.L_x_600:
[----:B------:R-:W-:Y:S05]  /*9800*/  BSYNC B0 ;  /* 0x0000000000007941 */ /* 0x000fea0003800000 */
.L_x_599:
        /* <DEDUP_REMOVED lines=32> */
.L_x_602:
[----:B------:R-:W-:Y:S05]  /*9a10*/  BSYNC B0 ;  /* 0x0000000000007941 */ /* 0x000fea0003800000 */
.L_x_601:
        /* <DEDUP_REMOVED lines=19> */
.L_x_594:
[----:B------:R-:W-:Y:S05]  /*9b50*/  BSYNC B1 ;  /* 0x0000000000017941 */ /* 0x000fea0003800000 */
.L_x_561:
[----:B------:R-:W-:Y:S02]  /*9b60*/  ULDC UR5, c[0x0][0xc] ;  /* 0x0000030000057ab9 */ /* 0x000fe40000000800 */
[----:B------:R-:W-:-:S04]  /*9b70*/  UIADD3 UR26, UR5, UR26, URZ ;  /* 0x0000001a051a7290 */ /* 0x000fc8000fffe03f */
[----:B------:R-:W-:-:S06]  /*9b80*/  UISETP.GE.AND UP0, UPT, UR26, UR59, UPT ;  /* 0x0000003b1a00728c */ /* 0x000fcc000bf06270 */
[----:B------:R-:W-:-:S13]  /*9b90*/  PLOP3.LUT P0, PT, PT, PT, UP0, 0x80, 0x0 ;  /* 0x000000000000781c */ /* 0x000fda0003f0f008 */
[----:B------:R-:W-:Y:S05]  /*9ba0*/  @P0 BRA `(.L_x_603) ;  /* 0x0000000000040947 */ /* 0x000fea0003800000 */
[----:B------:R-:W-:Y:S05]  /*9bb0*/  BRA `(.L_x_604) ;  /* 0xffffff6c00ec7947 */ /* 0x000fea000383ffff */
.L_x_603:
[----:B------:R-:W-:Y:S05]  /*9bc0*/  EXIT ;  /* 0x000000000000794d */ /* 0x000fea0003800000 */
.L_x_605:
        /* <DEDUP_REMOVED lines=11> */
.L_x_1596:


//--------------------- .text._ZN5flash44flash_bwd_dq_dk_dv_loop_seqk_parallel_kernelI23Flash_bwd_kernel_traitsILi192ELi64ELi64ELi8ELi4ELi2ELi2ELb1ELb1EN7cutlass10bfloat16_tE19Flash_kernel_traitsILi192ELi64ELi64ELi8ES3_EELb1ELb0ELb1ELb0ELb0ELb0ELb0EEEvNS_16Flash_bwd_paramsE --------------------------
	.section	.text._ZN5flash44flash_bwd_dq_dk_dv_loop_seqk_parallel_kernelI23Flash_bwd_kernel_traitsILi192ELi64ELi64ELi8ELi4ELi2ELi2ELb1ELb1EN7cutlass10bfloat16_tE19Flash_kernel_traitsILi192ELi64ELi64ELi8ES3_EELb1ELb0ELb1ELb0ELb0ELb0ELb0EEEvNS_16Flash_bwd_paramsE,"ax",@progbits
	.align	128
        .global         _ZN5flash44flash_bwd_dq_dk_dv_loop_seqk_parallel_kernelI23Flash_bwd_kernel_traitsILi192ELi64ELi64ELi8ELi4ELi2ELi2ELb1ELb1EN7cutlass10bfloat16_tE19Flash_kernel_traitsILi192ELi64ELi64ELi8ES3_EELb1ELb0ELb1ELb0ELb0ELb0ELb0EEEvNS_16Flash_bwd_paramsE
        .type           _ZN5flash44flash_bwd_dq_dk_dv_loop_seqk_parallel_kernelI23Flash_bwd_kernel_traitsILi192ELi64ELi64ELi8ELi4ELi2ELi2ELb1ELb1EN7cutlass10bfloat16_tE19Flash_kernel_traitsILi192ELi64ELi64ELi8ES3_EELb1ELb0ELb1ELb0ELb0ELb0ELb0EEEvNS_16Flash_bwd_paramsE,@function
        .size           _ZN5flash44flash_bwd_dq_dk_dv_loop_seqk_parallel_kernelI23Flash_bwd_kernel_traitsILi192ELi64ELi64ELi8ELi4ELi2ELi2ELb1ELb1EN7cutlass10bfloat16_tE19Flash_kernel_traitsILi192ELi64ELi64ELi8ES3_EELb1ELb0ELb1ELb0ELb0ELb0ELb0EEEvNS_16Flash_bwd_paramsE,(.L_x_1597 - _ZN5flash44flash_bwd_dq_dk_dv_loop_seqk_parallel_kernelI23Flash_bwd_kernel_traitsILi192ELi64ELi64ELi8ELi4ELi2ELi2ELb1ELb1EN7cutlass10bfloat16_tE19Flash_kernel_traitsILi192ELi64ELi64ELi8ES3_EELb1ELb0ELb1ELb0ELb0ELb0ELb0EEEvNS_16Flash_bwd_paramsE)
        .other          _ZN5flash44flash_bwd_dq_dk_dv_loop_seqk_parallel_kernelI23Flash_bwd_kernel_traitsILi192ELi64ELi64ELi8ELi4ELi2ELi2ELb1ELb1EN7cutlass10bfloat16_tE19Flash_kernel_traitsILi192ELi64ELi64ELi8ES3_EELb1ELb0ELb1ELb0ELb0ELb0ELb0EEEvNS_16Flash_bwd_paramsE,@"STO_CUDA_ENTRY STV_DEFAULT"
_ZN5flash44flash_bwd_dq_dk_dv_loop_seqk_parallel_kernelI23Flash_bwd_kernel_traitsILi192ELi64ELi64ELi8ELi4ELi2ELi2ELb1ELb1EN7cutlass10bfloat16_tE19Flash_kernel_traitsILi192ELi64ELi64ELi8ES3_EELb1ELb0ELb1ELb0ELb0ELb0ELb0EEEvNS_16Flash_bwd_paramsE:
.text._ZN5flash44flash_bwd_dq_dk_dv_loop_seqk_parallel_kernelI23Flash_bwd_kernel_traitsILi192ELi64ELi64ELi8ELi4ELi2ELi2ELb1ELb1EN7cutlass10bfloat16_tE19Flash_kernel_traitsILi192ELi64ELi64ELi8ES3_EELb1ELb0ELb1ELb0ELb0ELb0ELb0EEEvNS_16Flash_bwd_paramsE:
        /* <DEDUP_REMOVED lines=16> */
[----:B------:R-:W-:-:S06]  /*0100*/  ULDC UR60, c[0x0][0x394] ;  /* 0x0000e500003c7ab9 */ /* 0x000fcc0000000800 */
[----:B------:R-:W4:Y:S08]  /*0110*/  S2UR UR56, SR_CTAID.Z ;  /* 0x00000000003879c3 */ /* 0x000f300000002700 */
[----:B------:R-:W5:Y:S01]  /*0120*/  S2UR UR45, SR_CTAID.Y ;  /* 0x00000000002d79c3 */ /* 0x000f620000002600 */
[----:B---3--:R-:W-:Y:S01]  /*0130*/  ULEA UR4, UR5, UR4, 0x18 ;  /* 0x0000000405047291 */ /* 0x008fe2000f8ec03f */
[----:B--2---:R-:W-:Y:S01]  /*0140*/  SHF.R.S32.HI R2, RZ, 0x1f, R8 ;  /* 0x0000001fff027819 */ /* 0x004fe20000011408 */
[----:B----4-:R-:W-:-:S03]  /*0150*/  USHF.R.S32.HI UR5, URZ, 0x1f, UR56 ;  /* 0x0000001f3f057899 */ /* 0x010fc60008011438 */
[CC--:B-1----:R-:W-:Y:S02]  /*0160*/  LEA.HI R0, R2.reuse, R8.reuse, RZ, 0x5 ;  /* 0x0000000802007211 */ /* 0x0c2fe400078f28ff */
[CC--:B------:R-:W-:Y:S02]  /*0170*/  LEA.HI R12, R2.reuse, R8.reuse, RZ, 0x3 ;  /* 0x00000008020c7211 */ /* 0x0c0fe400078f18ff */
[CC--:B------:R-:W-:Y:S01]  /*0180*/  LEA.HI R3, R2.reuse, R8.reuse, RZ, 0x4 ;  /* 0x0000000802037211 */ /* 0x0c0fe200078f20ff */
[----:B-----5:R-:W-:Y:S01]  /*0190*/  USHF.L.U32 UR6, UR45, 0x7, URZ ;  /* 0x000000072d067899 */ /* 0x020fe2000800063f */
        /* <DEDUP_REMOVED lines=17> */
[----:B------:R-:W-:Y:S02]  /*02b0*/  SHF.R.S32.HI R13, RZ, 0x3, R12 ;  /* 0x00000003ff0d7819 */ /* 0x000fe4000001140c */
[----:B------:R-:W-:Y:S02]  /*02c0*/  SHF.R.S32.HI R6, RZ, 0x4, R3 ;  /* 0x00000004ff067819 */ /* 0x000fe40000011403 */
[----:B------:R-:W-:Y:S01]  /*02d0*/  LEA.HI R0, R0, R4, RZ, 0x1 ;  /* 0x0000000400007211 */ /* 0x000fe200078f08ff */
[----:B------:R-:W-:Y:S01]  /*02e0*/  IMAD.SHL.U32 R13, R13, 0x40, RZ ;  /* 0x000000400d0d7824 */ /* 0x000fe200078e00ff */
[----:B------:R-:W-:Y:S02]  /*02f0*/  LOP3.LUT R7, R2, 0xfffffffc, RZ, 0xc0, !PT ;  /* 0xfffffffc02077812 */ /* 0x000fe400078ec0ff */
[----:B------:R-:W-:-:S02]  /*0300*/  LEA.HI R3, R3, R6, RZ, 0x1 ;  /* 0x0000000603037211 */ /* 0x000fc400078f08ff */
[----:B------:R-:W-:Y:S01]  /*0310*/  LOP3.LUT R0, R0, 0xfffffffe, RZ, 0xc0, !PT ;  /* 0xfffffffe00007812 */ /* 0x000fe200078ec0ff */
[----:B------:R-:W-:Y:S01]  /*0320*/  IMAD.IADD R20, R4, 0x1, -R7 ;  /* 0x0000000104147824 */ /* 0x000fe200078e0a07 */
[----:B------:R-:W-:Y:S02]  /*0330*/  LEA.HI R2, R8, R9, RZ, 0x3 ;  /* 0x0000000908027211 */ /* 0x000fe400078f18ff */
[----:B------:R-:W-:Y:S01]  /*0340*/  LOP3.LUT R3, R3, 0xfffffffe, RZ, 0xc0, !PT ;  /* 0xfffffffe03037812 */ /* 0x000fe200078ec0ff */
[----:B------:R-:W-:Y:S01]  /*0350*/  IMAD.IADD R15, R4, 0x1, -R0 ;  /* 0x00000001040f7824 */ /* 0x000fe200078e0a00 */
[----:B------:R-:W-:Y:S01]  /*0360*/  LOP3.LUT R2, R2, 0xfffffff8, RZ, 0xc0, !PT ;  /* 0xfffffff802027812 */ /* 0x000fe200078ec0ff */
[----:B------:R-:W-:Y:S01]  /*0370*/  STL [R1+0x84], R20 ;  /* 0x0000841401007387 */ /* 0x000fe20000100800 */
[----:B------:R-:W-:Y:S01]  /*0380*/  LOP3.LUT R0, R13, 0x1c0, RZ, 0xc0, !PT ;  /* 0x000001c00d007812 */ /* 0x000fe200078ec0ff */
[----:B------:R-:W-:Y:S01]  /*0390*/  IMAD.IADD R14, R6, 0x1, -R3 ;  /* 0x00000001060e7824 */ /* 0x000fe200078e0a03 */
[----:B------:R-:W-:Y:S01]  /*03a0*/  SHF.R.S32.HI R4, RZ, 0x1f, R10 ;  /* 0x0000001fff047819 */ /* 0x000fe2000001140a */
[----:B------:R-:W-:Y:S01]  /*03b0*/  IMAD.IADD R7, R9, 0x1, -R2 ;  /* 0x0000000109077824 */ /* 0x000fe200078e0a02 */
[----:B------:R-:W-:Y:S01]  /*03c0*/  LOP3.LUT R3, R0, 0x38, R22, 0xf8, !PT ;  /* 0x0000003800037812 */ /* 0x000fe200078ef816 */
[----:B------:R-:W-:Y:S01]  /*03d0*/  STL [R1+0x48], R22 ;  /* 0x0000481601007387 */ /* 0x000fe20000100800 */
[----:B------:R-:W-:Y:S01]  /*03e0*/  SHF.R.U32.HI R2, RZ, 0x3, R0 ;  /* 0x00000003ff027819 */ /* 0x000fe20000011600 */
[----:B------:R-:W-:Y:S01]  /*03f0*/  IMAD.SHL.U32 R0, R5, 0x40, RZ ;  /* 0x0000004005007824 */ /* 0x000fe200078e00ff */
[----:B------:R-:W-:-:S02]  /*0400*/  LEA.HI R19, R4, R10, RZ, 0x2 ;  /* 0x0000000a04137211 */ /* 0x000fc400078f10ff */
[----:B------:R-:W-:Y:S01]  /*0410*/  LOP3.LUT R9, R3, R2, RZ, 0x3c, !PT ;  /* 0x0000000203097212 */ /* 0x000fe200078e3cff */
[----:B------:R-:W-:Y:S01]  /*0420*/  IMAD.SHL.U32 R2, R15, 0x10, RZ ;  /* 0x000000100f027824 */ /* 0x000fe200078e00ff */
[----:B------:R-:W-:Y:S02]  /*0430*/  LOP3.LUT R0, R0, 0x1c0, RZ, 0xc0, !PT ;  /* 0x000001c000007812 */ /* 0x000fe400078ec0ff */
[----:B------:R-:W-:Y:S02]  /*0440*/  SHF.R.S32.HI R3, RZ, 0x1f, R11 ;  /* 0x0000001fff037819 */ /* 0x000fe4000001140b */
[----:B------:R-:W-:Y:S02]  /*0450*/  LOP3.LUT R4, R0, 0x10, R2, 0xf8, !PT ;  /* 0x0000001000047812 */ /* 0x000fe400078ef802 */
[C---:B------:R-:W-:Y:S02]  /*0460*/  LOP3.LUT P4, RZ, R5.reuse, 0x4, RZ, 0xc0, !PT ;  /* 0x0000000405ff7812 */ /* 0x040fe4000788c0ff */
[----:B------:R-:W-:-:S02]  /*0470*/  LOP3.LUT P3, RZ, R5, 0x2, RZ, 0xc0, !PT ;  /* 0x0000000205ff7812 */ /* 0x000fc4000786c0ff */
[----:B------:R-:W-:Y:S01]  /*0480*/  LEA.HI R13, R3, R11, RZ, 0x3 ;  /* 0x0000000b030d7211 */ /* 0x000fe200078f18ff */
[----:B------:R-:W-:Y:S01]  /*0490*/  IMAD.SHL.U32 R3, R14, 0x200, RZ ;  /* 0x000002000e037824 */ /* 0x000fe200078e00ff */
[----:B------:R-:W-:Y:S02]  /*04a0*/  SHF.R.S32.HI R21, RZ, 0x7, R16 ;  /* 0x00000007ff157819 */ /* 0x000fe40000011410 */
[----:B------:R-:W-:Y:S02]  /*04b0*/  LOP3.LUT R5, R0, 0x8, R12, 0xf8, !PT ;  /* 0x0000000800057812 */ /* 0x000fe400078ef80c */
[----:B------:R-:W-:Y:S01]  /*04c0*/  SHF.R.U32.HI R2, RZ, 0x3, R0 ;  /* 0x00000003ff027819 */ /* 0x000fe20000011600 */
[----:B------:R-:W-:Y:S01]  /*04d0*/  IMAD.SHL.U32 R10, R21, 0x20, RZ ;  /* 0x00000020150a7824 */ /* 0x000fe200078e00ff */
[----:B------:R-:W-:Y:S02]  /*04e0*/  LOP3.LUT R4, R4, 0x8, R12, 0xf8, !PT ;  /* 0x0000000804047812 */ /* 0x000fe400078ef80c */
[----:B------:R-:W-:Y:S01]  /*04f0*/  LOP3.LUT R0, R5, R2, RZ, 0x3c, !PT ;  /* 0x0000000205007212 */ /* 0x000fe200078e3cff */
[----:B------:R-:W-:Y:S01]  /*0500*/  IMAD R5, R21, 0x800, R3 ;  /* 0x0000080015057824 */ /* 0x000fe200078e0203 */
[----:B------:R-:W-:Y:S01]  /*0510*/  LOP3.LUT R2, R3, R4, R2, 0xf6, !PT ;  /* 0x0000000403027212 */ /* 0x000fe200078ef602 */
[----:B------:R1:W-:Y:S01]  /*0520*/  STL [R1+0x88], R10 ;  /* 0x0000880a01007387 */ /* 0x0003e20000100800 */
[----:B------:R-:W-:Y:S01]  /*0530*/  SHF.R.S32.HI R3, RZ, 0x6, R17 ;  /* 0x00000006ff037819 */ /* 0x000fe20000011411 */
[----:B------:R-:W-:Y:S01]  /*0540*/  IMAD.IADD R0, R5, 0x1, R0 ;  /* 0x0000000105007824 */ /* 0x000fe200078e0200 */
[----:B------:R-:W-:-:S02]  /*0550*/  LOP3.LUT R6, R13, 0xfffffff8, RZ, 0xc0, !PT ;  /* 0xfffffff80d067812 */ /* 0x000fc400078ec0ff */
[----:B------:R-:W-:Y:S01]  /*0560*/  LOP3.LUT R8, R7, 0x1, RZ, 0xc0, !PT ;  /* 0x0000000107087812 */ /* 0x000fe200078ec0ff */
[C---:B------:R-:W-:Y:S01]  /*0570*/  IMAD R17, R3.reuse, 0x200, R9 ;  /* 0x0000020003117824 */ /* 0x040fe200078e0209 */
[----:B------:R-:W-:Y:S01]  /*0580*/  LEA R2, R2, UR4, 0x1 ;  /* 0x0000000402027c11 */ /* 0x000fe2000f8e08ff */
[----:B------:R-:W-:Y:S01]  /*0590*/  IMAD.SHL.U32 R4, R3, 0x8, RZ ;  /* 0x0000000803047824 */ /* 0x000fe200078e00ff */
[----:B------:R-:W-:Y:S01]  /*05a0*/  ISETP.NE.U32.AND P0, PT, R8, 0x1, PT ;  /* 0x000000010800780c */ /* 0x000fe20003f05070 */
[----:B------:R-:W-:Y:S02]  /*05b0*/  IMAD.SHL.U32 R3, R7, 0x40, RZ ;  /* 0x0000004007037824 */ /* 0x000fe400078e00ff */
[----:B------:R-:W-:Y:S01]  /*05c0*/  IMAD.IADD R6, R11, 0x1, -R6 ;  /* 0x000000010b067824 */ /* 0x000fe200078e0a06 */
[----:B------:R-:W-:Y:S01]  /*05d0*/  R2P PR, R7, 0x6 ;  /* 0x0000000607007804 */ /* 0x000fe20000000000 */
[----:B------:R-:W-:Y:S01]  /*05e0*/  IMAD.SHL.U32 R8, R14, 0x20, RZ ;  /* 0x000000200e087824 */ /* 0x000fe200078e00ff */
[----:B------:R-:W-:Y:S01]  /*05f0*/  LOP3.LUT R3, R3, 0x1c0, RZ, 0xc0, !PT ;  /* 0x000001c003037812 */ /* 0x000fe200078ec0ff */
[----:B------:R-:W-:Y:S01]  /*0600*/  IMAD.SHL.U32 R7, R18, 0x2, RZ ;  /* 0x0000000212077824 */ /* 0x000fe200078e00ff */
[----:B------:R-:W-:-:S02]  /*0610*/  LOP3.LUT R4, R4, 0x18, RZ, 0xc0, !PT ;  /* 0x0000001804047812 */ /* 0x000fc400078ec0ff */
[----:B------:R-:W-:Y:S01]  /*0620*/  LOP3.LUT R9, R3, 0x20, R10, 0xf8, !PT ;  /* 0x0000002003097812 */ /* 0x000fe200078ef80a */
[----:B------:R-:W-:Y:S01]  /*0630*/  IMAD R11, R20, 0x400, R7 ;  /* 0x00000400140b7824 */ /* 0x000fe200078e0207 */
[----:B------:R-:W-:Y:S02]  /*0640*/  SHF.R.U32.HI R5, RZ, 0x3, R3 ;  /* 0x00000003ff057819 */ /* 0x000fe40000011603 */
[C---:B------:R-:W-:Y:S01]  /*0650*/  LOP3.LUT P6, RZ, R6.reuse, 0x4, RZ, 0xc0, !PT ;  /* 0x0000000406ff7812 */ /* 0x040fe200078cc0ff */
[C---:B-1----:R-:W-:Y:S01]  /*0660*/  IMAD.SHL.U32 R10, R6.reuse, 0x40, RZ ;  /* 0x00000040060a7824 */ /* 0x042fe200078e00ff */
[----:B------:R-:W-:Y:S02]  /*0670*/  LOP3.LUT P5, RZ, R6, 0x2, RZ, 0xc0, !PT ;  /* 0x0000000206ff7812 */ /* 0x000fe400078ac0ff */
[----:B------:R-:W-:Y:S02]  /*0680*/  LOP3.LUT R9, R9, R5, RZ, 0x3c, !PT ;  /* 0x0000000509097212 */ /* 0x000fe400078e3cff */
[----:B------:R-:W-:Y:S01]  /*0690*/  LOP3.LUT R6, R5, R3, R4, 0x1e, !PT ;  /* 0x0000000305067212 */ /* 0x000fe200078e1e04 */
[----:B------:R-:W-:Y:S01]  /*06a0*/  IMAD R5, R15, 0x400, R7 ;  /* 0x000004000f057824 */ /* 0x000fe200078e0207 */
[----:B------:R-:W-:Y:S01]  /*06b0*/  LOP3.LUT R12, R4, 0x20, R8, 0xf8, !PT ;  /* 0x00000020040c7812 */ /* 0x000fe200078ef808 */
[----:B------:R-:W-:Y:S01]  /*06c0*/  IMAD.SHL.U32 R7, R14, 0x8, RZ ;  /* 0x000000080e077824 */ /* 0x000fe200078e00ff */
[----:B------:R-:W-:Y:S01]  /*06d0*/  LOP3.LUT R3, R10, 0x1c0, RZ, 0xc0, !PT ;  /* 0x000001c00a037812 */ /* 0x000fe200078ec0ff */
[----:B------:R-:W-:-:S02]  /*06e0*/  IMAD.SHL.U32 R8, R13, 0x40, RZ ;  /* 0x000000400d087824 */ /* 0x000fc400078e00ff */
[----:B------:R-:W-:Y:S01]  /*06f0*/  IMAD.IADD R16, R11, 0x1, R9 ;  /* 0x000000010b107824 */ /* 0x000fe200078e0209 */
[----:B------:R-:W-:Y:S01]  /*0700*/  SHF.R.U32.HI R4, RZ, 0x3, R3 ;  /* 0x00000003ff047819 */ /* 0x000fe20000011603 */
[----:B------:R-:W-:Y:S01]  /*0710*/  IMAD.IADD R11, R5, 0x1, R6 ;  /* 0x00000001050b7824 */ /* 0x000fe200078e0206 */
[----:B------:R-:W-:Y:S01]  /*0720*/  LOP3.LUT R5, R3, 0x8, R7, 0xf8, !PT ;  /* 0x0000000803057812 */ /* 0x000fe200078ef807 */
[----:B------:R-:W-:Y:S01]  /*0730*/  VIADD R14, R22, 0x80 ;  /* 0x00000080160e7836 */ /* 0x000fe20000000000 */
[----:B------:R-:W-:Y:S01]  /*0740*/  LOP3.LUT R8, R8, 0xfffffe00, RZ, 0xc0, !PT ;  /* 0xfffffe0008087812 */ /* 0x000fe200078ec0ff */
[----:B------:R-:W-:Y:S01]  /*0750*/  IMAD.MOV.U32 R6, RZ, RZ, 0x20 ;  /* 0x00000020ff067424 */ /* 0x000fe200078e00ff */
[----:B------:R-:W-:Y:S01]  /*0760*/  LOP3.LUT R3, R4, R12, R3, 0x1e, !PT ;  /* 0x0000000c04037212 */ /* 0x000fe200078e1e03 */
[----:B------:R-:W-:Y:S01]  /*0770*/  IMAD.MOV.U32 R12, RZ, RZ, 0x40 ;  /* 0x00000040ff0c7424 */ /* 0x000fe200078e00ff */
[----:B------:R-:W-:Y:S01]  /*0780*/  LOP3.LUT R4, R5, R4, RZ, 0x3c, !PT ;  /* 0x0000000405047212 */ /* 0x000fe200078e3cff */
[--C-:B------:R-:W-:Y:S01]  /*0790*/  IMAD R7, R20, 0x400, R8.reuse ;  /* 0x0000040014077824 */ /* 0x100fe200078e0208 */
[----:B------:R-:W-:Y:S01]  /*07a0*/  SHF.R.S32.HI R5, RZ, 0x2, R19 ;  /* 0x00000002ff057819 */ /* 0x000fe20000011413 */
[----:B------:R-:W-:Y:S01]  /*07b0*/  IMAD R9, R15, 0x400, R8 ;  /* 0x000004000f097824 */ /* 0x000fe200078e0208 */
[----:B------:R-:W-:Y:S01]  /*07c0*/  LOP3.LUT R8, R3, R8, RZ, 0xfc, !PT ;  /* 0x0000000803087212 */ /* 0x000fe200078efcff */
[----:B------:R-:W-:-:S02]  /*07d0*/  VIADD R15, R22, 0x40 ;  /* 0x00000040160f7836 */ /* 0x000fc40000000000 */
[----:B------:R-:W-:Y:S02]  /*07e0*/  IMAD.IADD R7, R7, 0x1, R4 ;  /* 0x0000000107077824 */ /* 0x000fe400078e0204 */
[----:B------:R-:W-:Y:S01]  /*07f0*/  IMAD.IADD R9, R4, 0x1, R9 ;  /* 0x0000000104097824 */ /* 0x000fe200078e0209 */
[----:B------:R-:W-:Y:S01]  /*0800*/  STL [R1+0x6c], R15 ;  /* 0x00006c0f01007387 */ /* 0x000fe20000100800 */
[----:B------:R-:W-:Y:S01]  /*0810*/  IMAD.U32 R3, RZ, RZ, UR5 ;  /* 0x00000005ff037e24 */ /* 0x000fe2000f8e00ff */
[----:B------:R-:W-:Y:S01]  /*0820*/  USHF.R.S32.HI UR5, URZ, 0x1f, UR45 ;  /* 0x0000001f3f057899 */ /* 0x000fe2000801142d */
[----:B------:R-:W-:Y:S01]  /*0830*/  IMAD.U32 R4, RZ, RZ, UR6 ;  /* 0x00000006ff047e24 */ /* 0x000fe2000f8e00ff */
[----:B------:R-:W-:Y:S01]  /*0840*/  USHF.R.S32.HI UR6, URZ, 0x1f, UR56 ;  /* 0x0000001f3f067899 */ /* 0x000fe20008011438 */
[----:B------:R-:W-:Y:S01]  /*0850*/  IMAD R13, R20, 0x10, R5 ;  /* 0x00000010140d7824 */ /* 0x000fe200078e0205 */
[----:B------:R-:W-:Y:S01]  /*0860*/  LEA R5, R17, UR4, 0x1 ;  /* 0x0000000411057c11 */ /* 0x000fe2000f8e08ff */
[----:B------:R-:W-:Y:S01]  /*0870*/  STL [R1+0x70], R14 ;  /* 0x0000700e01007387 */ /* 0x000fe20000100800 */
[----:B------:R-:W-:Y:S01]  /*0880*/  IMAD.MOV.U32 R10, RZ, RZ, -0x10 ;  /* 0xfffffff0ff0a7424 */ /* 0x000fe200078e00ff */
[----:B------:R-:W-:Y:S01]  /*0890*/  SEL R4, R6, 0xffffffe0, !P3 ;  /* 0xffffffe006047807 */ /* 0x000fe20005800000 */
[----:B------:R-:W-:Y:S01]  /*08a0*/  IMAD.U32 R3, RZ, RZ, UR5 ;  /* 0x00000005ff037e24 */ /* 0x000fe2000f8e00ff */
[----:B------:R1:W-:Y:S01]  /*08b0*/  STL [R1+0x50], R13 ;  /* 0x0000500d01007387 */ /* 0x0003e20000100800 */
[----:B------:R-:W-:Y:S01]  /*08c0*/  IMAD.U32 R3, RZ, RZ, UR6 ;  /* 0x00000006ff037e24 */ /* 0x000fe2000f8e00ff */
[----:B------:R-:W-:Y:S01]  /*08d0*/  UIADD3 UR6, UR4, 0xc000, URZ ;  /* 0x0000c00004067890 */ /* 0x000fe2000fffe03f */
[----:B------:R-:W-:Y:S01]  /*08e0*/  SEL R3, R12, 0xffffffc0, !P4 ;  /* 0xffffffc00c037807 */ /* 0x000fe20006000000 */
[----:B------:R2:W-:Y:S01]  /*08f0*/  STL [R1+0x2c], R5 ;  /* 0x00002c0501007387 */ /* 0x0005e20000100800 */
[----:B------:R-:W-:Y:S01]  /*0900*/  SEL R10, R10, 0x10, !P0 ;  /* 0x000000100a0a7807 */ /* 0x000fe20004000000 */
[----:B------:R-:W-:Y:S01]  /*0910*/  UIADD3 UR5, UR4, 0x12000, URZ ;  /* 0x0001200004057890 */ /* 0x000fe2000fffe03f */
[----:B------:R-:W-:-:S05]  /*0920*/  SEL R6, R6, 0xffffffe0, !P5 ;  /* 0xffffffe006067807 */ /* 0x000fca0006800000 */
[----:B------:R-:W-:Y:S02]  /*0930*/  LEA R9, R9, UR5, 0x1 ;  /* 0x0000000509097c11 */ /* 0x000fe4000f8e08ff */
[----:B-1----:R-:W-:Y:S02]  /*0940*/  LEA R13, R0, UR4, 0x1 ;  /* 0x00000004000d7c11 */ /* 0x002fe4000f8e08ff */
[----:B------:R-:W-:Y:S02]  /*0950*/  LEA R0, R16, UR4, 0x1 ;  /* 0x0000000410007c11 */ /* 0x000fe4000f8e08ff */
[----:B--2---:R-:W-:Y:S01]  /*0960*/  SEL R5, R12, 0xffffffc0, !P6 ;  /* 0xffffffc00c057807 */ /* 0x004fe20007000000 */
[--C-:B------:R-:W-:Y:S01]  /*0970*/  IMAD.IADD R12, R4, 0x1, R13.reuse ;  /* 0x00000001040c7824 */ /* 0x100fe200078e020d */
[C---:B------:R-:W-:Y:S01]  /*0980*/  IADD3 R4, R3.reuse, R13, R4 ;  /* 0x0000000d03047210 */ /* 0x040fe20007ffe004 */
[----:B------:R1:W-:Y:S01]  /*0990*/  STL [R1], R13 ;  /* 0x0000000d01007387 */ /* 0x0003e20000100800 */
[----:B------:R-:W-:-:S02]  /*09a0*/  IMAD.IADD R252, R3, 0x1, R13 ;  /* 0x0000000103fc7824 */ /* 0x000fc400078e020d */
[----:B------:R-:W-:Y:S01]  /*09b0*/  IMAD.IADD R3, R3, 0x1, R2 ;  /* 0x0000000103037824 */ /* 0x000fe200078e0202 */
[----:B------:R2:W-:Y:S04]  /*09c0*/  STL [R1+0x4], R12 ;  /* 0x0000040c01007387 */ /* 0x0005e80000100800 */
[----:B------:R3:W-:Y:S04]  /*09d0*/  STL [R1+0x10], R4 ;  /* 0x0000100401007387 */ /* 0x0007e80000100800 */
[----:B------:R4:W-:Y:S01]  /*09e0*/  STL [R1+0x54], R0 ;  /* 0x0000540001007387 */ /* 0x0009e20000100800 */
[----:B-1----:R-:W-:Y:S01]  /*09f0*/  LEA R13, R11, UR6, 0x1 ;  /* 0x000000060b0d7c11 */ /* 0x002fe2000f8e08ff */
[----:B------:R-:W-:-:S04]  /*0a00*/  IMAD.IADD R11, R0, 0x1, R10 ;  /* 0x00000001000b7824 */ /* 0x000fc800078e020a */
[----:B------:R-:W-:Y:S01]  /*0a10*/  STL [R1+0x74], R13 ;  /* 0x0000740d01007387 */ /* 0x000fe20000100800 */
[C---:B--2---:R-:W-:Y:S02]  /*0a20*/  VIADD R12, R13.reuse, 0x40 ;  /* 0x000000400d0c7836 */ /* 0x044fe40000000000 */
[C---:B---3--:R-:W-:Y:S01]  /*0a30*/  VIADD R4, R0.reuse, 0x20 ;  /* 0x0000002000047836 */ /* 0x048fe20000000000 */
[----:B------:R1:W-:Y:S01]  /*0a40*/  STL [R1+0x60], R11 ;  /* 0x0000600b01007387 */ /* 0x0003e20000100800 */
[----:B------:R-:W-:Y:S02]  /*0a50*/  @P1 VIADD R4, R0, 0xffffffe0 ;  /* 0xffffffe000041836 */ /* 0x000fe40000000000 */
[----:B------:R-:W-:Y:S01]  /*0a60*/  @P2 VIADD R12, R13, 0xffffffc0 ;  /* 0xffffffc00d0c2836 */ /* 0x000fe20000000000 */
[----:B----4-:R-:W-:Y:S01]  /*0a70*/  LEA R0, R8, UR4, 0x1 ;  /* 0x0000000408007c11 */ /* 0x010fe2000f8e08ff */
        /* <DEDUP_REMOVED lines=20> */
.L_x_652:
        /* <DEDUP_REMOVED lines=67> */
.L_x_606:
        /* <DEDUP_REMOVED lines=15> */
[----:B------:R-:W-:Y:S01]  /*10e0*/  UIMAD UR24, UR45, UR7, UR6 ;  /* 0x000000072d1872a4 */ /* 0x000fe2000f8e0206 */
[----:B------:R-:W-:-:S02]  /*10f0*/  @UP2 ULDC.64 UR10, c[0x0][0x420] ;  /* 0x00010800000a2ab9 */ /* 0x000fc40000000a00 */
[----:B------:R-:W-:Y:S01]  /*1100*/  @!UP2 ULDC.64 UR6, c[0x0][0x418] ;  /* 0x000106000006aab9 */ /* 0x000fe20000000a00 */
[----:B------:R-:W-:Y:S02]  /*1110*/  @UP2 UIMAD.WIDE.U32 UR46, UR9, UR10, URZ ;  /* 0x0000000a092e22a5 */ /* 0x000fe4000f8e003f */
[----:B------:R-:W-:Y:S02]  /*1120*/  @!UP2 UIMAD UR10, UR58, UR6, URZ ;  /* 0x000000063a0aa2a4 */ /* 0x000fe4000f8e023f */
[----:B------:R-:W-:Y:S02]  /*1130*/  @!UP2 UIMAD.WIDE.U32 UR38, UR45, UR6, URZ ;  /* 0x000000062d26a2a5 */ /* 0x000fe4000f8e003f */
[----:B------:R-:W-:Y:S01]  /*1140*/  UIADD3 UR6, UR12, 0x40, UR42 ;  /* 0x000000400c067890 */ /* 0x000fe2000fffe02a */
[----:B------:R-:W-:Y:S01]  /*1150*/  ULDC UR18, c[0x0][0x394] ;  /* 0x0000e50000127ab9 */ /* 0x000fe20000000800 */
[----:B-1----:R-:W-:Y:S01]  /*1160*/  IABS R8, R9 ;  /* 0x0000000900087213 */ /* 0x002fe20000000000 */
[----:B------:R-:W-:Y:S01]  /*1170*/  USEL UR34, UR20, URZ, UP0 ;  /* 0x0000003f14227287 */ /* 0x000fe20008000000 */
[----:B------:R-:W-:Y:S01]  /*1180*/  ISETP.NE.AND P3, PT, R9, RZ, PT ;  /* 0x000000ff0900720c */ /* 0x000fe20003f65270 */
[----:B------:R-:W-:Y:S01]  /*1190*/  UIADD3 UR18, UR6, UR18, -UR8 ;  /* 0x0000001206127290 */ /* 0x000fe2000fffe808 */
[----:B------:R-:W1:Y:S01]  /*11a0*/  I2F.RP R4, R8 ;  /* 0x0000000800047306 */ /* 0x000e620000209400 */
[----:B------:R-:W-:Y:S01]  /*11b0*/  ULDC.64 UR30, c[0x0][0x240] ;  /* 0x00009000001e7ab9 */ /* 0x000fe20000000a00 */
[----:B------:R-:W-:Y:S01]  /*11c0*/  ULDC UR59, c[0x0][0x2d4] ;  /* 0x0000b500003b7ab9 */ /* 0x000fe20000000800 */
[----:B------:R-:W-:Y:S01]  /*11d0*/  ULDC UR28, c[0x0][0x2dc] ;  /* 0x0000b700001c7ab9 */ /* 0x000fe20000000800 */
[----:B--2---:R-:W-:-:S02]  /*11e0*/  UIMAD.WIDE.U32 UR26, UR13, UR14, URZ ;  /* 0x0000000e0d1a72a5 */ /* 0x004fc4000f8e003f */
[----:B------:R-:W-:Y:S02]  /*11f0*/  USHF.R.S32.HI UR36, URZ, 0x1f, UR59 ;  /* 0x0000001f3f247899 */ /* 0x000fe4000801143b */
[----:B------:R-:W-:Y:S02]  /*1200*/  UIMAD UR50, UR13, UR15, UR27 ;  /* 0x0000000f0d3272a4 */ /* 0x000fe4000f8e021b */
[----:B------:R-:W-:Y:S01]  /*1210*/  UIADD3 UR13, UR12, 0x3f, URZ ;  /* 0x0000003f0c0d7890 */ /* 0x000fe2000fffe03f */
[----:B------:R-:W-:Y:S01]  /*1220*/  ULDC.U8 UR27, c[0x0][0x480] ;  /* 0x00012000001b7ab9 */ /* 0x000fe20000000000 */
[----:B------:R-:W-:Y:S01]  /*1230*/  UIMAD.WIDE.U32 UR14, UR9, UR30, URZ ;  /* 0x0000001e090e72a5 */ /* 0x000fe2000f8e003f */
[----:B-1----:R-:W1:Y:S01]  /*1240*/  MUFU.RCP R4, R4 ;  /* 0x0000000400047308 */ /* 0x002e620000001000 */
[----:B------:R-:W-:Y:S02]  /*1250*/  USHF.R.S32.HI UR20, URZ, 0x1f, UR13 ;  /* 0x0000001f3f147899 */ /* 0x000fe4000801140d */
[----:B------:R-:W-:-:S02]  /*1260*/  UISETP.NE.AND UP4, UPT, UR27, URZ, UPT ;  /* 0x0000003f1b00728c */ /* 0x000fc4000bf85270 */
[----:B------:R-:W-:Y:S02]  /*1270*/  ULEA.HI UR27, UR20, UR13, URZ, 0x6 ;  /* 0x0000000d141b7291 */ /* 0x000fe4000f8f303f */
[----:B------:R-:W-:Y:S02]  /*1280*/  UIADD3 UR13, UR18, 0x3f, URZ ;  /* 0x0000003f120d7890 */ /* 0x000fe4000fffe03f */
[----:B------:R-:W-:Y:S02]  /*1290*/  USEL UR57, UR16, UR14, !UP2 ;  /* 0x0000000e10397287 */ /* 0x000fe4000d000000 */
[----:B------:R-:W-:Y:S01]  /*12a0*/  USHF.R.S32.HI UR14, URZ, 0x1f, UR13 ;  /* 0x0000001f3f0e7899 */ /* 0x000fe2000801140d */
[----:B------:R-:W-:Y:S01]  /*12b0*/  ULDC UR61, c[0x0][0x270] ;  /* 0x00009c00003d7ab9 */ /* 0x000fe20000000800 */
[----:B------:R-:W-:Y:S02]  /*12c0*/  @UP2 UIMAD UR49, UR9, UR11, UR47 ;  /* 0x0000000b093122a4 */ /* 0x000fe4000f8e022f */
[----:B------:R-:W-:Y:S01]  /*12d0*/  @!UP2 UIMAD UR35, UR45, UR7, UR10 ;  /* 0x000000072d23a2a4 */ /* 0x000fe2000f8e020a */
[----:B-1----:R-:W-:Y:S01]  /*12e0*/  VIADD R4, R4, 0xffffffe ;  /* 0x0ffffffe04047836 */ /* 0x002fe20000000000 */
[----:B------:R-:W-:-:S02]  /*12f0*/  USHF.L.U64.HI UR19, UR45, 0x7, UR58 ;  /* 0x000000072d137899 */ /* 0x000fc4000801023a */
[----:B------:R-:W-:Y:S01]  /*1300*/  UIMAD UR23, UR9, UR31, URZ ;  /* 0x0000001f091772a4 */ /* 0x000fe2000f8e023f */
[----:B------:R-:W1:Y:S01]  /*1310*/  F2I.FTZ.U32.TRUNC.NTZ R5, R4 ;  /* 0x0000000400057305 */ /* 0x000e62000021f000 */
[----:B------:R-:W-:Y:S02]  /*1320*/  UIMAD.WIDE UR6, UR28, UR61, URZ ;  /* 0x0000003d1c0672a5 */ /* 0x000fe4000f8e023f */
[----:B------:R-:W-:Y:S02]  /*1330*/  UIMAD.WIDE.U32 UR10, UR45, UR59, URZ ;  /* 0x0000003b2d0a72a5 */ /* 0x000fe4000f8e003f */
[----:B------:R-:W-:Y:S02]  /*1340*/  ULEA.HI UR20, UR14, UR13, URZ, 0x6 ;  /* 0x0000000d0e147291 */ /* 0x000fe4000f8f303f */
[----:B------:R-:W-:Y:S02]  /*1350*/  UIMAD UR13, UR36, UR45, URZ ;  /* 0x0000002d240d72a4 */ /* 0x000fe4000f8e023f */
[----:B------:R-:W-:-:S02]  /*1360*/  UIADD3 UR51, UR17, UR24, URZ ;  /* 0x0000001811337290 */ /* 0x000fc4000fffe03f */
[----:B------:R-:W-:Y:S02]  /*1370*/  USEL UR32, UR19, URZ, UP0 ;  /* 0x0000003f13207287 */ /* 0x000fe40008000000 */
[----:B------:R-:W-:Y:S01]  /*1380*/  @UP2 UIADD3 UR51, UR15, UR23, URZ ;  /* 0x000000170f332290 */ /* 0x000fe2000fffe03f */
[----:B-1----:R-:W-:Y:S01]  /*1390*/  IMAD.MOV R4, RZ, RZ, -R5 ;  /* 0x000000ffff047224 */ /* 0x002fe200078e0a05 */
[----:B------:R-:W-:Y:S02]  /*13a0*/  UIMAD.WIDE.U32 UR14, UR6, UR10, URZ ;  /* 0x0000000a060e72a5 */ /* 0x000fe4000f8e003f */
[----:B------:R-:W-:Y:S01]  /*13b0*/  UIMAD UR19, UR7, UR10, URZ ;  /* 0x0000000a071372a4 */ /* 0x000fe2000f8e023f */
[----:B------:R-:W-:Y:S01]  /*13c0*/  IMAD R6, R4, R8, RZ ;  /* 0x0000000804067224 */ /* 0x000fe200078e02ff */
[----:B------:R-:W-:Y:S01]  /*13d0*/  UIMAD UR10, UR58, UR59, UR13 ;  /* 0x0000003b3a0a72a4 */ /* 0x000fe2000f8e020d */
[----:B------:R-:W-:Y:S01]  /*13e0*/  IMAD.MOV.U32 R4, RZ, RZ, RZ ;  /* 0x000000ffff047224 */ /* 0x000fe200078e00ff */
[----:B------:R-:W-:-:S02]  /*13f0*/  USHF.R.S32.HI UR18, URZ, 0x6, UR27 ;  /* 0x000000063f127899 */ /* 0x000fc4000801141b */
[----:B------:R-:W-:Y:S01]  /*1400*/  USHF.R.S32.HI UR13, URZ, 0x6, UR20 ;  /* 0x000000063f0d7899 */ /* 0x000fe20008011414 */
[----:B------:R-:W-:Y:S01]  /*1410*/  IMAD.HI.U32 R4, R5, R6, R4 ;  /* 0x0000000605047227 */ /* 0x000fe200078e0004 */
[----:B------:R-:W-:Y:S01]  /*1420*/  MOV R5, R7 ;  /* 0x0000000700057202 */ /* 0x000fe20000000f00 */
[----:B------:R-:W-:Y:S02]  /*1430*/  UIADD3 UR10, UR11, UR10, URZ ;  /* 0x0000000a0b0a7290 */ /* 0x000fe4000fffe03f */
[----:B------:R-:W-:Y:S02]  /*1440*/  UISETP.LT.AND UP0, UPT, UR18, UR13, UPT ;  /* 0x0000000d1200728c */ /* 0x000fe4000bf01270 */
[----:B------:R-:W-:Y:S01]  /*1450*/  IMAD.HI.U32 R4, R4, R5, RZ ;  /* 0x0000000504047227 */ /* 0x000fe200078e00ff */
[----:B------:R-:W-:Y:S02]  /*1460*/  UIMAD UR19, UR6, UR10, UR19 ;  /* 0x0000000a061372a4 */ /* 0x000fe4000f8e0213 */
[----:B------:R-:W-:Y:S01]  /*1470*/  USEL UR36, UR18, UR13, UP0 ;  /* 0x0000000d12247287 */ /* 0x000fe20008000000 */
[----:B------:R-:W-:Y:S01]  /*1480*/  IMAD.MOV R6, RZ, RZ, -R4 ;  /* 0x000000ffff067224 */ /* 0x000fe200078e0a04 */
[----:B------:R-:W-:-:S02]  /*1490*/  UIMAD.WIDE.U32 UR10, UR6, UR9, URZ ;  /* 0x00000009060a72a5 */ /* 0x000fc4000f8e003f */
[----:B------:R-:W-:Y:S01]  /*14a0*/  UIMAD UR13, UR7, UR9, URZ ;  /* 0x00000009070d72a4 */ /* 0x000fe2000f8e023f */
[C---:B------:R-:W-:Y:S01]  /*14b0*/  IMAD R5, R8.reuse, R6, R5 ;  /* 0x0000000608057224 */ /* 0x040fe200078e0205 */
[----:B------:R-:W-:Y:S02]  /*14c0*/  UIADD3 UR43, UR15, UR19, URZ ;  /* 0x000000130f2b7290 */ /* 0x000fe4000fffe03f */
[----:B------:R-:W-:Y:S02]  /*14d0*/  UISETP.NE.AND UP1, UPT, UR44, -0x1, UPT ;  /* 0xffffffff2c00788c */ /* 0x000fe4000bf25270 */
[----:B------:R-:W-:Y:S01]  /*14e0*/  ISETP.GT.U32.AND P1, PT, R8, R5, PT ;  /* 0x000000050800720c */ /* 0x000fe20003f24070 */
[----:B------:R-:W-:Y:S01]  /*14f0*/  @UP2 UIADD3 UR43, UR11, UR13, URZ ;  /* 0x0000000d0b2b2290 */ /* 0x000fe2000fffe03f */
[----:B------:R-:W-:Y:S01]  /*1500*/  ULDC.U8 UR25, c[0x0][0x3d8] ;  /* 0x0000f60000197ab9 */ /* 0x000fe20000000000 */
[----:B------:R-:W-:Y:S02]  /*1510*/  ULEA UR13, UR36, 0xffffffc0, 0x6 ;  /* 0xffffffc0240d7891 */ /* 0x000fe4000f8e303f */
[----:B------:R-:W-:-:S02]  /*1520*/  UISETP.NE.AND UP3, UPT, UR25, URZ, UPT ;  /* 0x0000003f1900728c */ /* 0x000fc4000bf65270 */
[----:B------:R-:W-:Y:S02]  /*1530*/  USEL UR55, UR14, UR10, !UP2 ;  /* 0x0000000a0e377287 */ /* 0x000fe4000d000000 */
[----:B------:R-:W-:Y:S02]  /*1540*/  USHF.R.S32.HI UR20, URZ, 0x1f, UR13 ;  /* 0x0000001f3f147899 */ /* 0x000fe4000801140d */
[----:B------:R-:W-:Y:S02]  /*1550*/  UIADD3 UR14, UP0, UR13, UR34, URZ ;  /* 0x000000220d0e7290 */ /* 0x000fe4000ff1e03f */
[----:B------:R-:W-:Y:S01]  /*1560*/  @!P1 IMAD.IADD R5, R5, 0x1, -R8 ;  /* 0x0000000105059824 */ /* 0x000fe200078e0a08 */
[----:B------:R-:W-:Y:S01]  /*1570*/  @!P1 IADD3 R4, R4, 0x1, RZ ;  /* 0x0000000104049810 */ /* 0x000fe20007ffe0ff */
[----:B------:R-:W-:Y:S01]  /*1580*/  @UP1 UIADD3 UR21, UR41, UR44, URZ ;  /* 0x0000002c29151290 */ /* 0x000fe2000fffe03f */
[----:B------:R-:W-:Y:S01]  /*1590*/  PLOP3.LUT P1, PT, PT, PT, UP1, 0x80, 0x0 ;  /* 0x000000000000781c */ /* 0x000fe20003f2f018 */
[----:B------:R-:W-:Y:S01]  /*15a0*/  UIADD3.X UR15, UR20, UR32, URZ, UP0, !UPT ;  /* 0x00000020140f7290 */ /* 0x000fe200087fe43f */
[----:B------:R-:W-:Y:S01]  /*15b0*/  ISETP.GE.U32.AND P0, PT, R5, R8, PT ;  /* 0x000000080500720c */ /* 0x000fe20003f06070 */
[----:B------:R-:W-:Y:S01]  /*15c0*/  UIMAD UR7, UR7, UR14, URZ ;  /* 0x0000000e070772a4 */ /* 0x000fe2000f8e023f */
[----:B------:R-:W-:Y:S01]  /*15d0*/  LOP3.LUT R5, R9, UR56, RZ, 0x3c, !PT ;  /* 0x0000003809057c12 */ /* 0x000fe2000f8e3cff */
[----:B------:R-:W-:-:S02]  /*15e0*/  @UP1 UIADD3 UR22, UR41, UR44, URZ ;  /* 0x0000002c29161290 */ /* 0x000fc4000fffe03f */
[----:B------:R-:W-:Y:S01]  /*15f0*/  UIMAD UR48, UR56, UR28, URZ ;  /* 0x0000001c383072a4 */ /* 0x000fe2000f8e023f */
[----:B------:R-:W-:Y:S01]  /*1600*/  ISETP.GE.AND P2, PT, R5, RZ, PT ;  /* 0x000000ff0500720c */ /* 0x000fe20003f46270 */
[----:B------:R-:W-:Y:S01]  /*1610*/  ULDC UR34, c[0x0][0x2c4] ;  /* 0x0000b10000227ab9 */ /* 0x000fe20000000800 */
[----:B------:R-:W-:Y:S01]  /*1620*/  @UP1 ULDC.64 UR28, c[0x0][0x248] ;  /* 0x00009200001c1ab9 */ /* 0x000fe20000000a00 */
[----:B------:R-:W-:Y:S01]  /*1630*/  UIMAD UR18, UR6, UR15, UR7 ;  /* 0x0000000f061272a4 */ /* 0x000fe2000f8e0207 */
[----:B------:R-:W-:Y:S01]  /*1640*/  @UP1 ULDC.64 UR24, c[0x0][0x250] ;  /* 0x0000940000181ab9 */ /* 0x000fe20000000a00 */
[----:B------:R-:W-:Y:S02]  /*1650*/  @UP3 UIMAD UR15, UR45, UR34, URZ ;  /* 0x000000222d0f32a4 */ /* 0x000fe4000f8e023f */
[----:B------:R-:W-:Y:S01]  /*1660*/  @P0 VIADD R4, R4, 0x1 ;  /* 0x0000000104040836 */ /* 0x000fe20000000000 */
[----:B------:R-:W-:Y:S01]  /*1670*/  @UP1 UIMAD.WIDE.U32 UR16, UR21, UR28, URZ ;  /* 0x0000001c151012a5 */ /* 0x000fe2000f8e003f */
[----:B------:R-:W-:Y:S01]  /*1680*/  PLOP3.LUT P0, PT, PT, PT, UP3, 0x80, 0x0 ;  /* 0x000000000000781c */ /* 0x000fe20003f0f038 */
[----:B------:R-:W-:Y:S01]  /*1690*/  @UP1 UIMAD UR21, UR21, UR29, URZ ;  /* 0x0000001d151512a4 */ /* 0x000fe2000f8e023f */
[----:B------:R-:W-:Y:S01]  /*16a0*/  IMAD.MOV.U32 R18, RZ, RZ, R4 ;  /* 0x000000ffff127224 */ /* 0x000fe200078e0004 */
[----:B------:R-:W-:-:S02]  /*16b0*/  @UP1 UIMAD.WIDE.U32 UR10, UR22, UR24, URZ ;  /* 0x00000018160a12a5 */ /* 0x000fc4000f8e003f */
[----:B------:R-:W-:Y:S02]  /*16c0*/  @UP1 UIMAD UR19, UR22, UR25, URZ ;  /* 0x00000019161312a4 */ /* 0x000fe4000f8e023f */
[----:B------:R-:W-:Y:S01]  /*16d0*/  UIMAD.WIDE.U32 UR22, UR6, UR14, URZ ;  /* 0x0000000e061672a5 */ /* 0x000fe2000f8e003f */
[----:B------:R-:W-:Y:S01]  /*16e0*/  @!P2 IADD3 R18, -R18, RZ, RZ ;  /* 0x000000ff1212a210 */ /* 0x000fe20007ffe1ff */
[----:B------:R-:W-:Y:S01]  /*16f0*/  @UP3 USEL UR14, UR15, UR9, !UP2 ;  /* 0x000000090f0e3287 */ /* 0x000fe2000d000000 */
[----:B------:R-:W-:Y:S01]  /*1700*/  @!P3 LOP3.LUT R18, RZ, R9, RZ, 0x33, !PT ;  /* 0x00000009ff12b212 */ /* 0x000fe200078e33ff */
[----:B------:R-:W-:Y:S01]  /*1710*/  @!UP3 UIMAD UR7, UR45, UR61, UR56 ;  /* 0x0000003d2d07b2a4 */ /* 0x000fe2000f8e0238 */
[----:B------:R-:W-:Y:S01]  /*1720*/  @UP3 ULDC UR6, c[0x0][0x2e4] ;  /* 0x0000b90000063ab9 */ /* 0x000fe20000000800 */
[----:B------:R-:W-:Y:S02]  /*1730*/  @!UP2 UIADD3 UR49, UR39, UR35, URZ ;  /* 0x000000232731a290 */ /* 0x000fe4000fffe03f */
[----:B------:R-:W-:-:S02]  /*1740*/  @UP3 UIMAD UR15, UR56, UR6, UR14 ;  /* 0x00000006380f32a4 */ /* 0x000fc4000f8e020e */
[----:B------:R-:W-:Y:S02]  /*1750*/  USEL UR52, UR50, URZ, UP4 ;  /* 0x0000003f32347287 */ /* 0x000fe4000a000000 */
[----:B------:R-:W-:Y:S02]  /*1760*/  @UP1 UIADD3 UR32, UR17, UR21, URZ ;  /* 0x0000001511201290 */ /* 0x000fe4000fffe03f */
[----:B------:R-:W-:Y:S02]  /*1770*/  USHF.R.S32.HI UR33, URZ, 0x1f, UR42 ;  /* 0x0000001f3f217899 */ /* 0x000fe4000801142a */
[----:B------:R-:W-:Y:S02]  /*1780*/  USEL UR54, UR26, URZ, UP4 ;  /* 0x0000003f1a367287 */ /* 0x000fe4000a000000 */
[----:B------:R-:W-:Y:S02]  /*1790*/  USHF.R.S32.HI UR53, URZ, 0x1f, UR48 ;  /* 0x0000001f3f357899 */ /* 0x000fe40008011430 */
[----:B------:R-:W-:-:S02]  /*17a0*/  @UP1 UIADD3 UR37, UR11, UR19, URZ ;  /* 0x000000130b251290 */ /* 0x000fc4000fffe03f */
[----:B------:R-:W-:Y:S02]  /*17b0*/  @!UP3 UIMAD UR15, UR7, UR34, URZ ;  /* 0x00000022070fb2a4 */ /* 0x000fe4000f8e023f */
[----:B------:R-:W-:Y:S01]  /*17c0*/  UIADD3 UR50, UR23, UR18, URZ ;  /* 0x0000001217327290 */ /* 0x000fe2000fffe03f */
[----:B------:R-:W-:Y:S01]  /*17d0*/  @UP1 UMOV UR21, UR16 ;  /* 0x0000001000151c82 */ /* 0x000fe20008000000 */
[----:B------:R-:W-:Y:S01]  /*17e0*/  @UP1 UMOV UR35, UR10 ;  /* 0x0000000a00231c82 */ /* 0x000fe20008000000 */
[----:B------:R-:W-:Y:S09]  /*17f0*/  @P1 BRA `(.L_x_608) ;  /* 0x0000000000301947 */ /* 0x000ff20003800000 */
        /* <DEDUP_REMOVED lines=12> */
.L_x_608:
        /* <DEDUP_REMOVED lines=13> */
.L_x_609:
        /* <DEDUP_REMOVED lines=11> */
.L_x_610:
[----:B------:R-:W-:-:S04]  /*1a40*/  UIMAD UR6, UR45, UR61, UR56 ;  /* 0x0000003d2d0672a4 */ /* 0x000fc8000f8e0238 */
[----:B------:R-:W-:-:S12]  /*1a50*/  UIMAD UR6, UR6, UR59, URZ ;  /* 0x0000003b060672a4 */ /* 0x000fd8000f8e023f */
.L_x_611:
[----:B------:R-:W2:Y:S01]  /*1a60*/  LDL.64 R4, [R1+0x48] ;  /* 0x0000480001047983 */ /* 0x000ea20000100a00 */
[----:B------:R-:W2:Y:S03]  /*1a70*/  LDC.64 R20, c[0x0][0x420] ;  /* 0x00010800ff147b82 */ /* 0x000ea60000000a00 */
[----:B------:R1:W3:Y:S01]  /*1a80*/  LDL.64 R32, [R1+0x48] ;  /* 0x0000480001207983 */ /* 0x0002e20000100a00 */
[----:B------:R-:W-:Y:S01]  /*1a90*/  USHF.R.S32.HI UR16, URZ, 0x1f, UR56 ;  /* 0x0000001f3f107899 */ /* 0x000fe20008011438 */
[----:B------:R-:W-:Y:S01]  /*1aa0*/  BSSY B1, `(.L_x_607) ;  /* 0x0000857000017945 */ /* 0x000fe20003800000 */
[----:B------:R-:W-:Y:S01]  /*1ab0*/  UIADD3 UR34, UR13, UR6, URZ ;  /* 0x000000060d227290 */ /* 0x000fe2000fffe03f */
[----:B------:R-:W4:Y:S01]  /*1ac0*/  S2R R29, SR_TID.X ;  /* 0x00000000001d7919 */ /* 0x000f220000002100 */
[----:B------:R-:W-:Y:S01]  /*1ad0*/  ULDC UR11, c[0x0][0x2dc] ;  /* 0x0000b700000b7ab9 */ /* 0x000fe20000000800 */
[----:B------:R-:W-:Y:S01]  /*1ae0*/  ULDC.64 UR6, c[0x0][0x428] ;  /* 0x00010a0000067ab9 */ /* 0x000fe20000000a00 */
[----:B------:R-:W-:Y:S01]  /*1af0*/  UIMAD UR14, UR11, UR61, URZ ;  /* 0x0000003d0b0e72a4 */ /* 0x000fe2000f8e023f */
[----:B------:R-:W-:Y:S01]  /*1b00*/  IMAD.U32 R8, RZ, RZ, UR6 ;  /* 0x00000006ff087e24 */ /* 0x000fe2000f8e00ff */
[----:B------:R-:W-:-:S02]  /*1b10*/  UIMAD UR9, UR16, UR6, URZ ;  /* 0x00000006100972a4 */ /* 0x000fc4000f8e023f */
[----:B------:R-:W-:Y:S01]  /*1b20*/  UIADD3 UR6, -UR8, UR12, UR42 ;  /* 0x0000000c08067290 */ /* 0x000fe2000fffe12a */
[----:B------:R-:W-:Y:S01]  /*1b30*/  ULDC UR46, c[0x0][0x398] ;  /* 0x0000e600002e7ab9 */ /* 0x000fe20000000800 */
[----:B------:R-:W-:Y:S02]  /*1b40*/  UIMAD UR26, UR56, UR7, UR9 ;  /* 0x00000007381a72a4 */ /* 0x000fe4000f8e0209 */
[----:B------:R-:W-:Y:S02]  /*1b50*/  USHF.L.U32 UR7, UR14, 0x6, URZ ;  /* 0x000000060e077899 */ /* 0x000fe4000800063f */
[----:B------:R-:W-:Y:S02]  /*1b60*/  UIADD3 UR6, UR6, -UR46, URZ ;  /* 0x8000002e06067290 */ /* 0x000fe4000fffe03f */
[----:B------:R-:W-:Y:S02]  /*1b70*/  UIADD3 UR27, UR13, UR15, URZ ;  /* 0x0000000f0d1b7290 */ /* 0x000fe4000fffe03f */
[----:B------:R-:W-:-:S02]  /*1b80*/  UIADD3 UR15, UP2, UP0, UR22, UR7, UR48 ;  /* 0x00000007160f7290 */ /* 0x000fc4000f85e030 */
[----:B------:R-:W-:Y:S01]  /*1b90*/  USHF.R.S32.HI UR7, URZ, 0x1f, UR7 ;  /* 0x0000001f3f077899 */ /* 0x000fe20008011407 */
[----:B------:R-:W-:Y:S01]  /*1ba0*/  ULDC.64 UR18, c[0x0][0x3e0] ;  /* 0x0000f80000127ab9 */ /* 0x000fe20000000a00 */
[----:B------:R-:W-:Y:S01]  /*1bb0*/  ULDC.64 UR22, c[0x0][0x210] ;  /* 0x0000840000167ab9 */ /* 0x000fe20000000a00 */
[----:B------:R-:W-:Y:S01]  /*1bc0*/  ULDC.64 UR38, c[0x0][0x2b0] ;  /* 0x0000ac0000267ab9 */ /* 0x000fe20000000a00 */
[----:B------:R-:W-:Y:S01]  /*1bd0*/  UIADD3 UR9, UR36, -0x1, URZ ;  /* 0xffffffff24097890 */ /* 0x000fe2000fffe03f */
[----:B----4-:R-:W-:-:S04]  /*1be0*/  SHF.R.S32.HI R9, RZ, 0x1f, R29 ;  /* 0x0000001fff097819 */ /* 0x010fc8000001141d */
[CC--:B------:R-:W-:Y:S02]  /*1bf0*/  LEA.HI R26, R9.reuse, R29.reuse, RZ, 0x3 ;  /* 0x0000001d091a7211 */ /* 0x0c0fe400078f18ff */
[----:B------:R-:W-:Y:S01]  /*1c00*/  LEA.HI R9, R9, R29, RZ, 0x5 ;  /* 0x0000001d09097211 */ /* 0x000fe200078f28ff */
[----:B--2---:R-:W-:Y:S02]  /*1c10*/  IMAD R5, R20, UR20, RZ ;  /* 0x0000001414057c24 */ /* 0x004fe4000f8e02ff */
[----:B---3--:R-:W-:Y:S01]  /*1c20*/  IMAD.MOV.U32 R32, RZ, RZ, R4 ;  /* 0x000000ffff207224 */ /* 0x008fe200078e0004 */
[----:B------:R-:W-:Y:S01]  /*1c30*/  SHF.R.S32.HI R4, RZ, 0x3, R26 ;  /* 0x00000003ff047819 */ /* 0x000fe2000001141a */
[----:B------:R-:W-:-:S03]  /*1c40*/  IMAD R5, R21, UR13, R5 ;  /* 0x0000000d15057c24 */ /* 0x000fc6000f8e0205 */
[----:B------:R-:W-:Y:S02]  /*1c50*/  SHF.R.S32.HI R33, RZ, 0x1f, R32 ;  /* 0x0000001fff217819 */ /* 0x000fe40000011420 */
[----:B------:R-:W-:Y:S01]  /*1c60*/  IADD3 R6, P0, R32, UR10, RZ ;  /* 0x0000000a20067c10 */ /* 0x000fe2000ff1e0ff */
[----:B------:R-:W-:Y:S01]  /*1c70*/  ULDC.64 UR10, c[0x0][0x258] ;  /* 0x00009600000a7ab9 */ /* 0x000fe20000000a00 */
[----:B------:R-:W-:Y:S01]  /*1c80*/  SHF.R.S32.HI R28, RZ, 0x1f, R4 ;  /* 0x0000001fff1c7819 */ /* 0x000fe20000011404 */
[----:B------:R1:W-:Y:S01]  /*1c90*/  STL [R1+0x4c], R33 ;  /* 0x00004c2101007387 */ /* 0x0003e20000100800 */
[----:B------:R-:W-:Y:S01]  /*1ca0*/  IADD3.X R7, R33, UR49, RZ, P0, !PT ;  /* 0x0000003121077c10 */ /* 0x000fe200087fe4ff */
[----:B------:R-:W-:Y:S01]  /*1cb0*/  ULDC.64 UR48, c[0x0][0x478] ;  /* 0x00011e0000307ab9 */ /* 0x000fe20000000a00 */
[----:B------:R-:W-:Y:S01]  /*1cc0*/  IADD3 R10, P0, R4, UR13, RZ ;  /* 0x0000000d040a7c10 */ /* 0x000fe2000ff1e0ff */
[----:B------:R-:W-:Y:S01]  /*1cd0*/  IMAD.WIDE.U32 R6, R20, UR13, R6 ;  /* 0x0000000d14067c25 */ /* 0x000fe2000f8e0006 */
[----:B------:R-:W-:-:S03]  /*1ce0*/  UIMAD UR13, UR16, UR10, URZ ;  /* 0x0000000a100d72a4 */ /* 0x000fc6000f8e023f */
[----:B------:R-:W-:Y:S01]  /*1cf0*/  IMAD.IADD R7, R7, 0x1, R5 ;  /* 0x0000000107077824 */ /* 0x000fe200078e0205 */
[----:B------:R-:W-:Y:S01]  /*1d00*/  IADD3.X R5, R28, UR20, RZ, P0, !PT ;  /* 0x000000141c057c10 */ /* 0x000fe200087fe4ff */
[----:B------:R-:W-:Y:S01]  /*1d10*/  USHF.R.S32.HI UR20, URZ, 0x1f, UR6 ;  /* 0x0000001f3f147899 */ /* 0x000fe20008011406 */
[----:B------:R-:W-:Y:S01]  /*1d20*/  IMAD.WIDE.U32 R6, R8, UR56, R6 ;  /* 0x0000003808067c25 */ /* 0x000fe2000f8e0006 */
[----:B------:R-:W-:Y:S02]  /*1d30*/  SHF.R.S32.HI R8, RZ, 0x5, R9 ;  /* 0x00000005ff087819 */ /* 0x000fe40000011409 */
[----:B------:R-:W-:Y:S01]  /*1d40*/  ULEA.HI UR20, UR20, UR6, URZ, 0x6 ;  /* 0x0000000614147291 */ /* 0x000fe2000f8f303f */
[----:B------:R-:W-:Y:S01]  /*1d50*/  IMAD R5, R5, UR30, RZ ;  /* 0x0000001e05057c24 */ /* 0x000fe2000f8e02ff */
[----:B------:R-:W-:Y:S02]  /*1d60*/  UIADD3.X UR6, UR50, UR7, UR53, UP2, UP0 ;  /* 0x0000000732067290 */ /* 0x000fe400097e0435 */
[----:B------:R-:W-:Y:S01]  /*1d70*/  UIADD3 UR7, UP2, UP0, UR54, UR15, UR55 ;  /* 0x0000000f36077290 */ /* 0x000fe2000f85e037 */
[C---:B------:R-:W-:Y:S01]  /*1d80*/  IMAD R12, R10.reuse, UR31, R5 ;  /* 0x0000001f0a0c7c24 */ /* 0x040fe2000f8e0205 */
[----:B------:R-:W-:Y:S01]  /*1d90*/  LOP3.LUT R5, R9, 0xffffffe0, RZ, 0xc0, !PT ;  /* 0xffffffe009057812 */ /* 0x000fe200078ec0ff */
[----:B------:R-:W-:Y:S01]  /*1da0*/  IMAD.WIDE.U32 R10, R10, UR30, R32 ;  /* 0x0000001e0a0a7c25 */ /* 0x000fe2000f8e0020 */
[----:B------:R-:W-:-:S02]  /*1db0*/  UIADD3.X UR6, UR52, UR6, UR43, UP2, UP0 ;  /* 0x0000000634067290 */ /* 0x000fc400097e042b */
[----:B------:R-:W-:Y:S01]  /*1dc0*/  UIMAD UR13, UR56, UR11, UR13 ;  /* 0x0000000b380d72a4 */ /* 0x000fe2000f8e020d */
[----:B------:R-:W-:Y:S01]  /*1dd0*/  IMAD.IADD R24, R29, 0x1, -R5 ;  /* 0x000000011d187824 */ /* 0x000fe200078e0a05 */
[----:B------:R-:W-:Y:S01]  /*1de0*/  IADD3 R10, P0, R10, UR57, RZ ;  /* 0x000000390a0a7c10 */ /* 0x000fe2000ff1e0ff */
[----:B------:R-:W-:Y:S01]  /*1df0*/  VIADD R9, R7, UR26 ;  /* 0x0000001a07097c36 */ /* 0x000fe20008000000 */
[----:B------:R-:W-:Y:S01]  /*1e00*/  ULDC.64 UR16, c[0x0][0x400] ;  /* 0x0001000000107ab9 */ /* 0x000fe20000000a00 */
[----:B------:R-:W-:Y:S01]  /*1e10*/  IMAD R5, R8, UR14, R24 ;  /* 0x0000000e08057c24 */ /* 0x000fe2000f8e0218 */
[----:B------:R-:W-:Y:S01]  /*1e20*/  IADD3.X R11, R11, UR51, R12, P0, !PT ;  /* 0x000000330b0b7c10 */ /* 0x000fe200087fe40c */
[----:B------:R-:W-:Y:S01]  /*1e30*/  IMAD.MOV.U32 R8, RZ, RZ, R6 ;  /* 0x000000ffff087224 */ /* 0x000fe200078e0006 */
[----:B------:R-:W-:Y:S01]  /*1e40*/  USHF.R.S32.HI UR20, URZ, 0x6, UR20 ;  /* 0x000000063f147899 */ /* 0x000fe20008011414 */
[-C--:B------:R-:W-:Y:S01]  /*1e50*/  IMAD R7, R28, R20.reuse, RZ ;  /* 0x000000141c077224 */ /* 0x080fe200078e02ff */
[C---:B------:R-:W-:Y:S01]  /*1e60*/  IADD3 R6, P0, R5.reuse, UR7, RZ ;  /* 0x0000000705067c10 */ /* 0x040fe2000ff1e0ff */
[----:B------:R-:W-:Y:S01]  /*1e70*/  IMAD.U32 R12, RZ, RZ, UR10 ;  /* 0x0000000aff0c7e24 */ /* 0x000fe2000f8e00ff */
[----:B------:R-:W-:Y:S01]  /*1e80*/  UISETP.LT.AND UP0, UPT, URZ, UR20, UPT ;  /* 0x000000143f00728c */ /* 0x000fe2000bf01270 */
[C---:B------:R-:W-:Y:S01]  /*1e90*/  IMAD R7, R4.reuse, R21, R7 ;  /* 0x0000001504077224 */ /* 0x040fe200078e0207 */
[----:B------:R-:W-:Y:S01]  /*1ea0*/  LEA.HI.X.SX32 R5, R5, UR6, 0x1, P0 ;  /* 0x0000000605057c11 */ /* 0x000fe200080f0eff */
[----:B------:R-:W-:Y:S01]  /*1eb0*/  IMAD.WIDE.U32 R8, R4, R20, R8 ;  /* 0x0000001404087225 */ /* 0x000fe200078e0008 */
[----:B------:R-:W-:Y:S01]  /*1ec0*/  LEA R14, P0, R6, UR16, 0x2 ;  /* 0x00000010060e7c11 */ /* 0x000fe2000f8010ff */
[----:B------:R-:W-:-:S02]  /*1ed0*/  USEL UR20, URZ, UR20, !UP0 ;  /* 0x000000143f147287 */ /* 0x000fc4000c000000 */
[----:B------:R-:W-:Y:S01]  /*1ee0*/  IMAD.WIDE.U32 R10, R12, UR56, R10 ;  /* 0x000000380c0a7c25 */ /* 0x000fe2000f8e000a */
[----:B------:R-:W-:Y:S01]  /*1ef0*/  LEA R36, P2, R8, UR18, 0x1 ;  /* 0x0000001208247c11 */ /* 0x000fe2000f8408ff */
[----:B------:R-:W-:Y:S01]  /*1f00*/  UISETP.GT.AND UP0, UPT, UR36, UR20, UPT ;  /* 0x000000142400728c */ /* 0x000fe2000bf04270 */
[----:B------:R-:W-:Y:S01]  /*1f10*/  LEA.HI.X R15, R6, UR17, R5, 0x2, P0 ;  /* 0x00000011060f7c11 */ /* 0x000fe200080f1405 */
[----:B------:R-:W-:Y:S01]  /*1f20*/  IMAD.IADD R22, R9, 0x1, R7 ;  /* 0x0000000109167824 */ /* 0x000fe200078e0207 */
[----:B------:R-:W-:Y:S01]  /*1f30*/  LEA R34, P3, R10, UR22, 0x1 ;  /* 0x000000160a227c11 */ /* 0x000fe2000f8608ff */
[----:B------:R-:W-:Y:S01]  /*1f40*/  VIADD R23, R11, UR13 ;  /* 0x0000000d0b177c36 */ /* 0x000fe20008000000 */
[----:B------:R-:W-:Y:S01]  /*1f50*/  UIMAD.WIDE UR10, UR34, 0x4, UR48 ;  /* 0x00000004220a78a5 */ /* 0x000fe2000f8e0230 */
[----:B------:R1:W-:Y:S01]  /*1f60*/  STL.64 [R1+0x30], R14 ;  /* 0x0000300e01007387 */ /* 0x0003e20000100a00 */
[----:B------:R-:W-:Y:S01]  /*1f70*/  LEA.HI.X R37, R8, UR19, R22, 0x1, P2 ;  /* 0x0000001308257c11 */ /* 0x000fe200090f0c16 */
[----:B------:R-:W-:Y:S01]  /*1f80*/  UIMAD.WIDE UR6, UR27, 0x4, UR38 ;  /* 0x000000041b0678a5 */ /* 0x000fe2000f8e0226 */
[----:B------:R-:W-:-:S02]  /*1f90*/  LEA.HI.X R35, R10, UR23, R23, 0x1, P3 ;  /* 0x000000170a237c11 */ /* 0x000fc400098f0c17 */
[----:B------:R-:W-:Y:S01]  /*1fa0*/  PLOP3.LUT P0, PT, PT, PT, UP0, 0x80, 0x0 ;  /* 0x000000000000781c */ /* 0x000fe20003f0f008 */
[----:B------:R1:W-:Y:S01]  /*1fb0*/  STL.64 [R1+0x38], R36 ;  /* 0x0000382401007387 */ /* 0x0003e20000100a00 */
[----:B------:R-:W-:Y:S01]  /*1fc0*/  UMOV UR16, UR10 ;  /* 0x0000000a00107c82 */ /* 0x000fe20008000000 */
[----:B------:R-:W-:Y:S02]  /*1fd0*/  UMOV UR15, UR11 ;  /* 0x0000000b000f7c82 */ /* 0x000fe40008000000 */
[----:B------:R1:W-:Y:S08]  /*1fe0*/  STL.64 [R1+0x40], R34 ;  /* 0x0000402201007387 */ /* 0x0003f00000100a00 */
        /* <DEDUP_REMOVED lines=20> */
.L_x_613:
        /* <DEDUP_REMOVED lines=19> */
.L_x_614:
[----:B-1----:R1:W5:Y:S04]  /*2260*/  LDL R14, [R1+0x6c] ;  /* 0x00006c00010e7983 */ /* 0x0023680000100800 */
        /* <DEDUP_REMOVED lines=37> */
.L_x_616:
[----:B------:R-:W-:Y:S05]  /*24c0*/  BSYNC B0 ;  /* 0x0000000000007941 */ /* 0x000fea0003800000 */
.L_x_615:
        /* <DEDUP_REMOVED lines=19> */
.L_x_618:
[----:B------:R-:W-:Y:S05]  /*2600*/  BSYNC B0 ;  /* 0x0000000000007941 */ /* 0x000fea0003800000 */
.L_x_617:
[----:B------:R-:W-:Y:S01]  /*2610*/  UIMAD UR8, UR33, UR6, URZ ;  /* 0x00000006210872a4 */ /* 0x000fe2000f8e023f */
[----:B-12---:R-:W-:Y:S01]  /*2620*/  IMAD.U32 R6, RZ, RZ, UR6 ;  /* 0x00000006ff067e24 */ /* 0x006fe2000f8e00ff */
[----:B------:R-:W-:Y:S01]  /*2630*/  USHF.R.S32.HI UR10, URZ, 0x1f, UR56 ;  /* 0x0000001f3f0a7899 */ /* 0x000fe20008011438 */
[----:B------:R-:W-:Y:S01]  /*2640*/  BSSY B0, `(.L_x_619) ;  /* 0x000001d000007945 */ /* 0x000fe20003800000 */
        /* <DEDUP_REMOVED lines=28> */
.L_x_620:
[----:B------:R-:W-:Y:S05]  /*2810*/  BSYNC B0 ;  /* 0x0000000000007941 */ /* 0x000fea0003800000 */
.L_x_619:
        /* <DEDUP_REMOVED lines=21> */
.L_x_612:
        /* <DEDUP_REMOVED lines=26> */
[----:B-1----:R-:W3:Y:S01]  /*2b10*/  LDL R14, [R1+0x6c] ;  /* 0x00006c00010e7983 */ /* 0x002ee20000100800 */
[----:B------:R-:W-:-:S03]  /*2b20*/  ULDC UR13, c[0x0][0x2d0] ;  /* 0x0000b400000d7ab9 */ /* 0x000fc60000000800 */
[----:B------:R-:W4:Y:S01]  /*2b30*/  LDL R31, [R1+0x70] ;  /* 0x00007000011f7983 */ /* 0x000f220000100800 */
        /* <DEDUP_REMOVED lines=16> */
[----:B----4-:R-:W-:-:S11]  /*2c40*/  ISETP.GE.AND P2, PT, R31, UR13, PT ;  /* 0x0000000d1f007c0c */ /* 0x010fd6000bf46270 */
        /* <DEDUP_REMOVED lines=17> */
.L_x_623:
[----:B------:R-:W-:Y:S05]  /*2d60*/  BSYNC B0 ;  /* 0x0000000000007941 */ /* 0x000fea0003800000 */
.L_x_622:
        /* <DEDUP_REMOVED lines=8> */
[----:B------:R-:W-:Y:S01]  /*2df0*/  ISETP.GE.AND P5, PT, R32, UR11, PT ;  /* 0x0000000b20007c0c */ /* 0x000fe2000bfa6270 */
[----:B------:R-:W-:-:S12]  /*2e00*/  IMAD.MOV.U32 R7, RZ, RZ, R19 ;  /* 0x000000ffff077224 */ /* 0x000fd800078e0013 */
[----:B-1-3--:R-:W1:Y:S01]  /*2e10*/  @!P5 LDC.64 R14, c[0x0][0x220] ;  /* 0x00008800ff0edb82 */ /* 0x00ae620000000a00 */
[----:B------:R3:W-:Y:S01]  /*2e20*/  @P5 STS.128 [R30+0x13000], RZ ;  /* 0x013000ff1e005388 */ /* 0x0007e20000000c00 */
[----:B-----5:R-:W-:Y:S02]  /*2e30*/  ISETP.GE.AND P3, PT, R5, UR11, PT ;  /* 0x0000000b05007c0c */ /* 0x020fe4000bf66270 */
[----:B------:R-:W-:-:S05]  /*2e40*/  IADD3 R5, P1, R4, 0x20, RZ ;  /* 0x0000002004057810 */ /* 0x000fca0007f3e0ff */
[----:B------:R-:W-:Y:S01]  /*2e50*/  IMAD.X R6, RZ, RZ, R28, P1 ;  /* 0x000000ffff067224 */ /* 0x000fe200008e061c */
[----:B--2---:R-:W-:-:S03]  /*2e60*/  ISETP.GE.AND P1, PT, R31, UR11, PT ;  /* 0x0000000b1f007c0c */ /* 0x004fc6000bf26270 */
[----:B------:R-:W-:Y:S02]  /*2e70*/  IMAD R13, R6, UR24, RZ ;  /* 0x00000018060d7c24 */ /* 0x000fe4000f8e02ff */
[----:B------:R-:W2:Y:S01]  /*2e80*/  @!P3 LDC.64 R16, c[0x0][0x220] ;  /* 0x00008800ff10bb82 */ /* 0x000ea20000000a00 */
        /* <DEDUP_REMOVED lines=10> */
[----:B--2---:R-:W-:-:S03]  /*2f30*/  @!P3 LEA R12, P2, R6, R16, 0x1 ;  /* 0x00000010060cb211 */ /* 0x004fc600078408ff */
        /* <DEDUP_REMOVED lines=15> */
.L_x_625:
[----:B------:R-:W-:Y:S05]  /*3030*/  BSYNC B0 ;  /* 0x0000000000007941 */ /* 0x000fea0003800000 */
.L_x_624:
[----:B------:R-:W0:Y:S01]  /*3040*/  LDGDEPBAR ;  /* 0x00000000000079af */ /* 0x000e220000000000 */
[----:B------:R-:W-:Y:S01]  /*3050*/  BSSY B0, `(.L_x_626) ;  /* 0x000001d000007945 */ /* 0x000fe20003800000 */
[----:B------:R-:W-:Y:S02]  /*3060*/  ISETP.GE.AND P5, PT, R27, UR10, PT ;  /* 0x0000000a1b007c0c */ /* 0x000fe4000bfa6270 */
[----:B------:R2:W-:Y:S01]  /*3070*/  @P6 STS.128 [R30+0x6000], RZ ;  /* 0x006000ff1e006388 */ /* 0x0005e20000000c00 */
[----:B-1-3--:R-:W-:-:S03]  /*3080*/  MOV R13, UR28 ;  /* 0x0000001c000d7c02 */ /* 0x00afc60008000f00 */
[----:B------:R2:W-:Y:S04]  /*3090*/  @P6 STS.128 [R30+0x8000], RZ ;  /* 0x008000ff1e006388 */ /* 0x0005e80000000c00 */
[----:B------:R2:W-:Y:S01]  /*30a0*/  @P6 STS.128 [R30+0xa000], RZ ;  /* 0x00a000ff1e006388 */ /* 0x0005e20000000c00 */
[----:B------:R-:W-:Y:S05]  /*30b0*/  @P6 BRA `(.L_x_627) ;  /* 0x0000000000586947 */ /* 0x000fea0003800000 */
[----:B------:R-:W3:Y:S01]  /*30c0*/  LDL R6, [R1+0x6c] ;  /* 0x00006c0001067983 */ /* 0x000ee20000100800 */
        /* <DEDUP_REMOVED lines=8> */
[----:B---3--:R-:W-:Y:S02]  /*3150*/  ISETP.GE.AND P2, PT, R6, UR11, PT ;  /* 0x0000000b06007c0c */ /* 0x008fe4000bf46270 */
        /* <DEDUP_REMOVED lines=12> */
.L_x_627:
[----:B------:R-:W-:Y:S05]  /*3220*/  BSYNC B0 ;  /* 0x0000000000007941 */ /* 0x000fea0003800000 */
.L_x_626:
        /* <DEDUP_REMOVED lines=23> */
[----:B--2---:R-:W-:Y:S01]  /*33a0*/  ISETP.GE.AND P1, PT, R14, UR11, PT ;  /* 0x0000000b0e007c0c */ /* 0x004fe2000bf26270 */
        /* <DEDUP_REMOVED lines=13> */
.L_x_629:
[----:B------:R-:W-:Y:S05]  /*3480*/  BSYNC B0 ;  /* 0x0000000000007941 */ /* 0x000fea0003800000 */
.L_x_628:
        /* <DEDUP_REMOVED lines=27> */
.L_x_631:
[----:B------:R-:W-:Y:S05]  /*3640*/  BSYNC B0 ;  /* 0x0000000000007941 */ /* 0x000fea0003800000 */
.L_x_630:
        /* <DEDUP_REMOVED lines=40> */
.L_x_633:
[----:B------:R-:W-:Y:S05]  /*38d0*/  BSYNC B0 ;  /* 0x0000000000007941 */ /* 0x000fea0003800000 */
.L_x_632:
[----:B------:R-:W5:Y:S01]  /*38e0*/  LDL R15, [R1+0x50] ;  /* 0x00005000010f7983 */ /* 0x000f620000100800 */
[----:B------:R-:W-:Y:S01]  /*38f0*/  UIMAD UR11, UR33, UR28, URZ ;  /* 0x0000001c210b72a4 */ /* 0x000fe2000f8e023f */
[----:B-1----:R-:W-:Y:S01]  /*3900*/  IMAD.WIDE.U32 R6, R13, UR42, R32 ;  /* 0x0000002a0d067c25 */ /* 0x002fe2000f8e0020 */
[----:B------:R-:W-:Y:S01]  /*3910*/  ULDC.64 UR18, c[0x0][0x260] ;  /* 0x0000980000127ab9 */ /* 0x000fe20000000a00 */
[----:B------:R1:W-:Y:S01]  /*3920*/  @P0 STS.128 [R30+0xc000], RZ ;  /* 0x00c000ff1e000388 */ /* 0x0003e20000000c00 */
[----:B------:R-:W-:Y:S01]  /*3930*/  UIMAD UR11, UR42, UR29, UR11 ;  /* 0x0000001d2a0b72a4 */ /* 0x000fe2000f8e020b */
[----:B------:R-:W-:Y:S01]  /*3940*/  IMAD R14, R25, UR18, RZ ;  /* 0x00000012190e7c24 */ /* 0x000fe2000f8e02ff */
        /* <DEDUP_REMOVED lines=12> */
[----:B-1----:R-:W-:-:S12]  /*3a10*/  @P0 BRA `(.L_x_635) ;  /* 0x0000000000940947 */ /* 0x002fd80003800000 */
[----:B------:R-:W5:Y:S01]  /*3a20*/  LDL R10, [R1+0x6c] ;  /* 0x00006c00010a7983 */ /* 0x000f620000100800 */
[----:B------:R-:W-:-:S03]  /*3a30*/  ULDC UR10, c[0x0][0x2d0] ;  /* 0x0000b400000a7ab9 */ /* 0x000fc60000000800 */
[----:B------:R-:W2:Y:S01]  /*3a40*/  LDL R16, [R1+0x70] ;  /* 0x0000700001107983 */ /* 0x000ea20000100800 */
        /* <DEDUP_REMOVED lines=15> */
[----:B-----5:R-:W-:Y:S02]  /*3b40*/  ISETP.GE.AND P2, PT, R10, UR10, PT ;  /* 0x0000000a0a007c0c */ /* 0x020fe4000bf46270 */
[----:B--2---:R-:W-:-:S11]  /*3b50*/  ISETP.GE.AND P0, PT, R16, UR10, PT ;  /* 0x0000000a10007c0c */ /* 0x004fd6000bf06270 */
        /* <DEDUP_REMOVED lines=17> */
.L_x_635:
[----:B------:R-:W-:Y:S05]  /*3c70*/  BSYNC B0 ;  /* 0x0000000000007941 */ /* 0x000fea0003800000 */
.L_x_634:
        /* <DEDUP_REMOVED lines=11> */
[----:B-1----:R-:W-:Y:S02]  /*3d30*/  IMAD R10, R4, UR28, RZ ;  /* 0x0000001c040a7c24 */ /* 0x002fe4000f8e02ff */
        /* <DEDUP_REMOVED lines=32> */
.L_x_637:
[----:B------:R-:W-:Y:S05]  /*3f40*/  BSYNC B0 ;  /* 0x0000000000007941 */ /* 0x000fea0003800000 */
.L_x_636:
        /* <DEDUP_REMOVED lines=8> */
[----:B------:R-:W-:Y:S01]  /*3fd0*/  ULDC UR39, c[0x0][0x398] ;  /* 0x0000e60000277ab9 */ /* 0x000fe20000000800 */
[----:B------:R-:W-:Y:S01]  /*3fe0*/  ULDC UR43, c[0x0][0x2dc] ;  /* 0x0000b700002b7ab9 */ /* 0x000fe20000000800 */
[----:B------:R-:W-:Y:S01]  /*3ff0*/  IMAD.MOV.U32 R240, RZ, RZ, 0x20 ;  /* 0x00000020fff07424 */ /* 0x000fe200078e00ff */
[----:B------:R-:W2:Y:S01]  /*4000*/  @!P6 LDG.E R9, desc[UR4][R4.64] ;  /* 0x000000040409e981 */ /* 0x000ea2000c1e1900 */
[----:B------:R-:W-:Y:S01]  /*4010*/  UIADD3 UR21, UR42, UR12, URZ ;  /* 0x0000000c2a157290 */ /* 0x000fe2000fffe03f */
[----:B------:R-:W-:-:S02]  /*4020*/  CS2R R142, SRZ ;  /* 0x00000000008e7805 */ /* 0x000fc4000001ff00 */
[----:B------:R-:W-:Y:S01]  /*4030*/  CS2R R140, SRZ ;  /* 0x00000000008c7805 */ /* 0x000fe2000001ff00 */
[----:B------:R-:W5:Y:S01]  /*4040*/  @!P5 LDG.E R8, desc[UR4][R4.64+0x20] ;  /* 0x000020040408d981 */ /* 0x000f62000c1e1900 */
        /* <DEDUP_REMOVED lines=32> */
[----:B-1----:R-:W2:Y:S01]  /*4250*/  LDG.E.64 R4, desc[UR4][R6.64+0x8] ;  /* 0x0000080406047981 */ /* 0x002ea2000c1e1b00 */
[----:B------:R-:W-:Y:S01]  /*4260*/  USHF.L.U32 UR10, UR10, 0x5, URZ ;  /* 0x000000050a0a7899 */ /* 0x000fe2000800063f */
        /* <DEDUP_REMOVED lines=9> */
[----:B---3--:R-:W-:Y:S01]  /*4300*/  CS2R R36, SRZ ;  /* 0x0000000000247805 */ /* 0x008fe2000001ff00 */
[----:B------:R-:W3:Y:S01]  /*4310*/  LDSM.16.M88.4 R196, [R252+0x14000] ;  /* 0x01400000fcc4783b */ /* 0x000ee20000000200 */
[----:B----4-:R-:W-:Y:S02]  /*4320*/  CS2R R30, SRZ ;  /* 0x00000000001e7805 */ /* 0x010fe4000001ff00 */
[----:B------:R-:W-:Y:S02]  /*4330*/  CS2R R34, SRZ ;  /* 0x0000000000227805 */ /* 0x000fe4000001ff00 */
[----:B------:R-:W-:Y:S01]  /*4340*/  CS2R R32, SRZ ;  /* 0x0000000000207805 */ /* 0x000fe2000001ff00 */
[----:B------:R-:W4:Y:S01]  /*4350*/  LDSM.16.M88.4 R200, [R252+0x14800] ;  /* 0x01480000fcc8783b */ /* 0x000f220000000200 */
[----:B------:R-:W-:Y:S02]  /*4360*/  CS2R R22, SRZ ;  /* 0x0000000000167805 */ /* 0x000fe4000001ff00 */
[----:B------:R-:W-:Y:S01]  /*4370*/  CS2R R20, SRZ ;  /* 0x0000000000147805 */ /* 0x000fe2000001ff00 */
[----:B------:R-:W-:Y:S01]  /*4380*/  ULDC.U8 UR19, c[0x0][0x388] ;  /* 0x0000e20000137ab9 */ /* 0x000fe20000000000 */
[----:B------:R-:W1:Y:S01]  /*4390*/  LDSM.16.M88.4 R228, [R252+0x16000] ;  /* 0x01600000fce4783b */ /* 0x000e620000000200 */
[----:B------:R-:W-:Y:S01]  /*43a0*/  UIADD3 UR37, UR42, 0x40, URZ ;  /* 0x000000402a257890 */ /* 0x000fe2000fffe03f */
[----:B------:R-:W-:-:S02]  /*43b0*/  ULDC UR18, c[0x0][0x2ec] ;  /* 0x0000bb0000127ab9 */ /* 0x000fc40000000800 */
[----:B------:R-:W1:Y:S04]  /*43c0*/  LDSM.16.M88.4 R232, [R252+0x16800] ;  /* 0x01680000fce8783b */ /* 0x000e680000000200 */
[----:B------:R-:W3:Y:S01]  /*43d0*/  LDG.E.64 R6, desc[UR4][R6.64] ;  /* 0x0000000406067981 */ /* 0x000ee2000c1e1b00 */
[----:B------:R-:W-:-:S03]  /*43e0*/  USHF.R.S32.HI UR11, URZ, 0x1f, UR10 ;  /* 0x0000001f3f0b7899 */ /* 0x000fc6000801140a */
[----:B-----5:R5:W-:Y:S04]  /*43f0*/  STL [R1+0x68], R8 ;  /* 0x0000680801007387 */ /* 0x020be80000100800 */
[----:B--2---:R2:W-:Y:S01]  /*4400*/  STL [R1+0x64], R9 ;  /* 0x0000640901007387 */ /* 0x0045e20000100800 */
[----:B-----5:R-:W-:Y:S02]  /*4410*/  LOP3.LUT R8, R26, 0xfffffff8, RZ, 0xc0, !PT ;  /* 0xfffffff81a087812 */ /* 0x020fe400078ec0ff */
[----:B--2---:R-:W-:-:S03]  /*4420*/  SHF.R.S32.HI R9, RZ, 0x1f, R24 ;  /* 0x0000001fff097819 */ /* 0x004fc60000011418 */
[----:B------:R-:W-:-:S05]  /*4430*/  IMAD.IADD R8, R29, 0x1, -R8 ;  /* 0x000000011d087824 */ /* 0x000fca00078e0a08 */
[----:B------:R-:W-:Y:S02]  /*4440*/  LOP3.LUT P0, RZ, R8, 0x2, RZ, 0xc0, !PT ;  /* 0x0000000208ff7812 */ /* 0x000fe4000780c0ff */
[----:B------:R-:W-:Y:S02]  /*4450*/  IADD3 R10, P2, P1, R4, UR10, R24 ;  /* 0x0000000a040a7c10 */ /* 0x000fe4000f95e018 */
[----:B---3--:R-:W-:-:S03]  /*4460*/  R2UR UR22, R7 ;  /* 0x00000000071672ca */ /* 0x008fc600000e0000 */
[----:B------:R2:W-:Y:S01]  /*4470*/  STL [R1+0x7c], R10 ;  /* 0x00007c0a01007387 */ /* 0x0005e20000100800 */
[----:B------:R-:W-:Y:S02]  /*4480*/  SEL R240, R240, 0xffffffe0, !P0 ;  /* 0xffffffe0f0f07807 */ /* 0x000fe40004000000 */
[----:B------:R-:W-:Y:S01]  /*4490*/  IADD3.X R4, R5, UR11, R9, P2, P1 ;  /* 0x0000000b05047c10 */ /* 0x000fe200097e2409 */
[----:B------:R-:W3:Y:S04]  /*44a0*/  LDL R8, [R1] ;  /* 0x0000000001087983 */ /* 0x000ee80000100800 */
[----:B------:R-:W5:Y:S01]  /*44b0*/  LDL R7, [R1+0x4] ;  /* 0x0000040001077983 */ /* 0x000f620000100800 */
[----:B------:R-:W-:Y:S01]  /*44c0*/  IMAD.IADD R240, R240, 0x1, R252 ;  /* 0x00000001f0f07824 */ /* 0x000fe200078e02fc */
[----:B------:R-:W-:Y:S01]  /*44d0*/  R2UR UR23, R6 ;  /* 0x00000000061772ca */ /* 0x000fe200000e0000 */
[----:B------:R-:W-:Y:S01]  /*44e0*/  UIADD3 UR24, -UR8, 0x40, UR21 ;  /* 0x0000004008187890 */ /* 0x000fe2000fffe115 */
[----:B------:R2:W-:Y:S01]  /*44f0*/  STL [R1+0x80], R4 ;  /* 0x0000800401007387 */ /* 0x0005e20000100800 */
[----:B------:R-:W-:-:S02]  /*4500*/  CS2R R28, SRZ ;  /* 0x00000000001c7805 */ /* 0x000fc4000001ff00 */
[----:B------:R-:W-:Y:S02]  /*4510*/  CS2R R26, SRZ ;  /* 0x00000000001a7805 */ /* 0x000fe4000001ff00 */
[----:B------:R-:W-:Y:S01]  /*4520*/  CS2R R24, SRZ ;  /* 0x0000000000187805 */ /* 0x000fe2000001ff00 */
[----:B------:R2:W1:Y:S01]  /*4530*/  LDSM.16.M88.4 R172, [R240+0x12000] ;  /* 0x01200000f0ac783b */ /* 0x0004620000000200 */
[----:B------:R-:W-:Y:S02]  /*4540*/  UIADD3 UR24, UR24, -UR46, URZ ;  /* 0x8000002e18187290 */ /* 0x000fe4000fffe03f */
[----:B------:R-:W-:Y:S01]  /*4550*/  UIADD3 UR35, UR22, -0x4498517b, URZ ;  /* 0xbb67ae8516237890 */ /* 0x000fe2000fffe03f */
[----:B------:R2:W1:Y:S01]  /*4560*/  LDSM.16.M88.4 R176, [R240+0x12800] ;  /* 0x01280000f0b0783b */ /* 0x0004620000000200 */
[----:B------:R-:W-:Y:S02]  /*4570*/  UIADD3 UR33, UR22, 0x76cf5d0a, URZ ;  /* 0x76cf5d0a16217890 */ /* 0x000fe4000fffe03f */
[----:B------:R-:W-:Y:S01]  /*4580*/  UIADD3 UR36, UR23, -0x61c88647, URZ ;  /* 0x9e3779b917247890 */ /* 0x000fe2000fffe03f */
[----:B------:R2:W1:Y:S01]  /*4590*/  LDSM.16.M88.4 R204, [R240+0x14000] ;  /* 0x01400000f0cc783b */ /* 0x0004620000000200 */
[----:B------:R-:W-:-:S02]  /*45a0*/  UIADD3 UR34, UR23, 0x3c6ef372, URZ ;  /* 0x3c6ef37217227890 */ /* 0x000fc4000fffe03f */
[----:B------:R-:W-:Y:S01]  /*45b0*/  UIADD3 UR32, UR23, -0x255992d5, URZ ;  /* 0xdaa66d2b17207890 */ /* 0x000fe2000fffe03f */
[----:B------:R2:W1:Y:S01]  /*45c0*/  LDSM.16.M88.4 R208, [R240+0x14800] ;  /* 0x01480000f0d0783b */ /* 0x0004620000000200 */
[----:B------:R-:W-:Y:S02]  /*45d0*/  UIADD3 UR31, UR22, 0x32370b8f, URZ ;  /* 0x32370b8f161f7890 */ /* 0x000fe4000fffe03f */
[----:B------:R-:W-:Y:S01]  /*45e0*/  UIADD3 UR30, UR23, 0x78dde6e4, URZ ;  /* 0x78dde6e4171e7890 */ /* 0x000fe2000fffe03f */
[----:B------:R2:W1:Y:S01]  /*45f0*/  LDSM.16.M88.4 R236, [R240+0x16000] ;  /* 0x01600000f0ec783b */ /* 0x0004620000000200 */
[----:B------:R-:W-:Y:S02]  /*4600*/  UIADD3 UR29, UR22, -0x126145ec, URZ ;  /* 0xed9eba14161d7890 */ /* 0x000fe4000fffe03f */
[----:B------:R-:W-:Y:S01]  /*4610*/  UIADD3 UR28, UR23, 0x1715609d, URZ ;  /* 0x1715609d171c7890 */ /* 0x000fe2000fffe03f */
[----:B------:R-:W1:Y:S01]  /*4620*/  LDSM.16.M88.4 R240, [R240+0x16800] ;  /* 0x01680000f0f0783b */ /* 0x000e620000000200 */
[----:B------:R-:W-:-:S02]  /*4630*/  UIADD3 UR27, UR22, -0x56f99767, URZ ;  /* 0xa9066899161b7890 */ /* 0x000fc4000fffe03f */
[----:B------:R-:W-:Y:S02]  /*4640*/  UIADD3 UR26, UR23, -0x4ab325aa, URZ ;  /* 0xb54cda56171a7890 */ /* 0x000fe4000fffe03f */
[----:B------:R-:W-:Y:S01]  /*4650*/  UIADD3 UR25, UR22, 0x646e171e, URZ ;  /* 0x646e171e16197890 */ /* 0x000fe2000fffe03f */
[----:B------:R-:W-:Y:S01]  /*4660*/  UMOV UR13, UR60 ;  /* 0x0000003c000d7c82 */ /* 0x000fe20008000000 */
[----:B---3--:R2:W3:Y:S04]  /*4670*/  LDSM.16.M88.4 R148, [R8+0x12000] ;  /* 0x012000000894783b */ /* 0x0084e80000000200 */
[----:B------:R2:W1:Y:S04]  /*4680*/  LDSM.16.M88.4 R152, [R8+0x12800] ;  /* 0x012800000898783b */ /* 0x0004680000000200 */
[----:B-----5:R2:W1:Y:S04]  /*4690*/  LDSM.16.M88.4 R156, [R7+0x12000] ;  /* 0x01200000079c783b */ /* 0x0204680000000200 */
[----:B------:R2:W1:Y:S04]  /*46a0*/  LDSM.16.M88.4 R160, [R7+0x12800] ;  /* 0x0128000007a0783b */ /* 0x0004680000000200 */
[----:B------:R2:W1:Y:S04]  /*46b0*/  LDSM.16.M88.4 R180, [R8+0x14000] ;  /* 0x0140000008b4783b */ /* 0x0004680000000200 */
[----:B------:R2:W1:Y:S04]  /*46c0*/  LDSM.16.M88.4 R184, [R8+0x14800] ;  /* 0x0148000008b8783b */ /* 0x0004680000000200 */
[----:B------:R2:W1:Y:S04]  /*46d0*/  LDSM.16.M88.4 R188, [R7+0x14000] ;  /* 0x0140000007bc783b */ /* 0x0004680000000200 */
[----:B------:R2:W1:Y:S04]  /*46e0*/  LDSM.16.M88.4 R192, [R7+0x14800] ;  /* 0x0148000007c0783b */ /* 0x0004680000000200 */
[----:B------:R2:W1:Y:S04]  /*46f0*/  LDSM.16.M88.4 R212, [R8+0x16000] ;  /* 0x0160000008d4783b */ /* 0x0004680000000200 */
[----:B------:R2:W1:Y:S04]  /*4700*/  LDSM.16.M88.4 R216, [R8+0x16800] ;  /* 0x0168000008d8783b */ /* 0x0004680000000200 */
[----:B------:R2:W1:Y:S04]  /*4710*/  LDSM.16.M88.4 R220, [R7+0x16000] ;  /* 0x0160000007dc783b */ /* 0x0004680000000200 */
[----:B---34-:R2:W1:Y:S02]  /*4720*/  LDSM.16.M88.4 R224, [R7+0x16800] ;  /* 0x0168000007e0783b */ /* 0x0184640000000200 */
.L_x_642:
[----:B------:R-:W2:Y:S01]  /*4730*/  LDL R79, [R1] ;  /* 0x00000000014f7983 */ /* 0x000ea20000100800 */
[----:B------:R-:W-:Y:S01]  /*4740*/  USHF.L.U32 UR11, UR9, 0x6, URZ ;  /* 0x00000006090b7899 */ /* 0x000fe2000800063f */
[----:B------:R-:W-:Y:S02]  /*4750*/  UMOV UR10, UR60 ;  /* 0x0000003c000a7c82 */ /* 0x000fe40008000000 */
[----:B---3--:R-:W3:Y:S01]  /*4760*/  LDL R249, [R1+0x8] ;  /* 0x0000080001f97983 */ /* 0x008ee20000100800 */
[----:B------:R-:W-:Y:S03]  /*4770*/  UISETP.GE.AND UP0, UPT, UR11, UR24, UPT ;  /* 0x000000180b00728c */ /* 0x000fe6000bf06270 */
[----:B------:R-:W4:Y:S04]  /*4780*/  LDL R78, [R1+0x4] ;  /* 0x00000400014e7983 */ /* 0x000f280000100800 */
[----:B------:R-:W4:Y:S04]  /*4790*/  LDL R248, [R1+0xc] ;  /* 0x00000c0001f87983 */ /* 0x000f280000100800 */
[----:B------:R-:W4:Y:S04]  /*47a0*/  LDL R247, [R1+0x18] ;  /* 0x0000180001f77983 */ /* 0x000f280000100800 */
[----:B------:R-:W4:Y:S04]  /*47b0*/  LDL R77, [R1+0x10] ;  /* 0x00001000014d7983 */ /* 0x000f280000100800 */
[----:B------:R-:W4:Y:S04]  /*47c0*/  LDL R246, [R1+0x14] ;  /* 0x0000140001f67983 */ /* 0x000f280000100800 */
[----:B------:R-:W0:Y:S04]  /*47d0*/  LDGDEPBAR ;  /* 0x00000000000079af */ /* 0x000e280000000000 */
[----:B------:R-:W4:Y:S01]  /*47e0*/  LDL R76, [R1+0x50] ;  /* 0x00005000014c7983 */ /* 0x000f220000100800 */
[----:B------:R-:W-:Y:S04]  /*47f0*/  DEPBAR.LE SB0, 0x0 ;  /* 0x000080000000791a */ /* 0x000fe80000000000 */
[----:B------:R-:W-:Y:S06]  /*4800*/  BAR.SYNC.DEFER_BLOCKING 0x0 ;  /* 0x0000000000007b1d */ /* 0x000fec0000010000 */
[----:B--2---:R-:W-:Y:S04]  /*4810*/  LDSM.16.M88.4 R8, [R79+0xc000] ;  /* 0x00c000004f08783b */ /* 0x004fe80000000200 */
[----:B---3--:R-:W2:Y:S04]  /*4820*/  LDSM.16.M88.4 R16, [R249] ;  /* 0x00000000f910783b */ /* 0x008ea80000000200 */
[----:B------:R-:W3:Y:S04]  /*4830*/  LDSM.16.M88.4 R68, [R79+0xc800] ;  /* 0x00c800004f44783b */ /* 0x000ee80000000200 */
[----:B----4-:R-:W-:Y:S01]  /*4840*/  LDSM.16.M88.4 R72, [R248] ;  /* 0x00000000f848783b */ /* 0x010fe20000000200 */
[C---:B--2---:R-:W-:Y:S06]  /*4850*/  HMMA.16816.F32.BF16 R4, R16.reuse, R8, RZ ;  /* 0x000000081004723c */ /* 0x044fec00000418ff */
[C---:B------:R-:W-:Y:S06]  /*4860*/  HMMA.16816.F32.BF16 R8, R16.reuse, R10, RZ ;  /* 0x0000000a1008723c */ /* 0x040fec00000418ff */
[C---:B---3--:R-:W-:Y:S06]  /*4870*/  HMMA.16816.F32.BF16 R12, R16.reuse, R68, RZ ;  /* 0x00000044100c723c */ /* 0x048fec00000418ff */
[----:B------:R-:W-:Y:S01]  /*4880*/  HMMA.16816.F32.BF16 R16, R16, R70, RZ ;  /* 0x000000461010723c */ /* 0x000fe200000418ff */
[----:B------:R-:W2:Y:S05]  /*4890*/  LDSM.16.M88.4 R68, [R78+0xc000] ;  /* 0x00c000004e44783b */ /* 0x000eaa0000000200 */
[C---:B--2---:R-:W-:Y:S06]  /*48a0*/  HMMA.16816.F32.BF16 R4, R72.reuse, R68, R4 ;  /* 0x000000444804723c */ /* 0x044fec0000041804 */
[C---:B------:R-:W-:Y:S01]  /*48b0*/  HMMA.16816.F32.BF16 R8, R72.reuse, R70, R8 ;  /* 0x000000464808723c */ /* 0x040fe20000041808 */
[----:B------:R-:W2:Y:S05]  /*48c0*/  LDSM.16.M88.4 R68, [R78+0xc800] ;  /* 0x00c800004e44783b */ /* 0x000eaa0000000200 */
[C---:B--2---:R-:W-:Y:S06]  /*48d0*/  HMMA.16816.F32.BF16 R12, R72.reuse, R68, R12 ;  /* 0x00000044480c723c */ /* 0x044fec000004180c */
[----:B------:R-:W-:Y:S01]  /*48e0*/  HMMA.16816.F32.BF16 R16, R72, R70, R16 ;  /* 0x000000464810723c */ /* 0x000fe20000041810 */
[----:B------:R-:W-:Y:S04]  /*48f0*/  LDSM.16.M88.4 R68, [R247] ;  /* 0x00000000f744783b */ /* 0x000fe80000000200 */
[----:B------:R-:W2:Y:S02]  /*4900*/  LDSM.16.M88.4 R72, [R252+0xc000] ;  /* 0x00c00000fc48783b */ /* 0x000ea40000000200 */
        /* <DEDUP_REMOVED lines=68> */
[----:B------:R-:W-:Y:S04]  /*4d50*/  IMAD.U32 R72, RZ, RZ, UR16 ;  /* 0x00000010ff487e24 */ /* 0x000fe8000f8e00ff */
[----:B------:R-:W-:Y:S02]  /*4d60*/  IMAD.U32 R73, RZ, RZ, UR15 ;  /* 0x0000000fff497e24 */ /* 0x000fe4000f8e00ff */
[C---:B------:R-:W-:Y:S04]  /*4d70*/  LEA R68, P0, R76.reuse, R72, 0x2 ;  /* 0x000000484c447211 */ /* 0x040fe800078010ff */
[----:B------:R-:W-:Y:S02]  /*4d80*/  LEA.HI.X.SX32 R69, R76, R73, 0x2, P0 ;  /* 0x000000494c457211 */ /* 0x000fe400000f16ff */
        /* <DEDUP_REMOVED lines=13> */
.L_x_638:
[----:B--2---:R-:W2:Y:S01]  /*4e60*/  LDL R69, [R1+0x88] ;  /* 0x0000880001457983 */ /* 0x004ea20000100800 */
[----:B------:R-:W-:Y:S01]  /*4e70*/  UIADD3 UR14, UR8, 0x1, -UR12 ;  /* 0x00000001080e7890 */ /* 0x000fe2000fffe80c */
[----:B------:R-:W-:Y:S01]  /*4e80*/  VIADD R78, R76, UR11 ;  /* 0x0000000b4c4e7c36 */ /* 0x000fe20008000000 */
[----:B------:R-:W-:Y:S01]  /*4e90*/  UIADD3 UR13, -UR10, UR8, -UR12 ;  /* 0x000000080a0d7290 */ /* 0x000fe2000fffe90c */
[----:B------:R-:W3:Y:S01]  /*4ea0*/  S2R R71, SR_TID.X ;  /* 0x0000000000477919 */ /* 0x000ee20000002100 */
[----:B------:R-:W-:Y:S01]  /*4eb0*/  UIADD3 UR17, UR14, UR39, URZ ;  /* 0x000000270e117290 */ /* 0x000fe2000fffe03f */
[----:B------:R-:W-:Y:S03]  /*4ec0*/  IMAD.U32 R68, RZ, RZ, UR40 ;  /* 0x00000028ff447e24 */ /* 0x000fe6000f8e00ff */
[----:B------:R-:W-:Y:S01]  /*4ed0*/  VIADDMNMX R70, R78, UR13, RZ, !PT ;  /* 0x0000000d4e467c46 */ /* 0x000fe2000f8001ff */
[----:B---3--:R-:W-:Y:S05]  /*4ee0*/  IMAD.SHL.U32 R71, R71, 0x2, RZ ;  /* 0x0000000247477824 */ /* 0x008fea00078e00ff */
[----:B--2---:R-:W-:Y:S01]  /*4ef0*/  LOP3.LUT R71, R69, 0x6, R71, 0xf8, !PT ;  /* 0x0000000645477812 */ /* 0x004fe200078ef847 */
[----:B------:R-:W-:Y:S04]  /*4f00*/  IMAD.U32 R69, RZ, RZ, UR17 ;  /* 0x00000011ff457e24 */ /* 0x000fe8000f8e00ff */
[----:B------:R-:W-:Y:S01]  /*4f10*/  IMAD R68, R68, 0x40, R71 ;  /* 0x0000004044447824 */ /* 0x000fe200078e0247 */
[----:B------:R-:W-:Y:S03]  /*4f20*/  VIADDMNMX R69, R78, R69, UR8, PT ;  /* 0x000000084e457e46 */ /* 0x000fe6000b800145 */
[C---:B------:R-:W-:Y:S01]  /*4f30*/  VIADD R77, R68.reuse, 0x1 ;  /* 0x00000001444d7836 */ /* 0x040fe20000000000 */
[CC--:B------:R-:W-:Y:S01]  /*4f40*/  ISETP.GE.AND P1, PT, R68.reuse, R70.reuse, PT ;  /* 0x000000464400720c */ /* 0x0c0fe20003f26270 */
[C---:B------:R-:W-:Y:S02]  /*4f50*/  VIADD R76, R68.reuse, 0x8 ;  /* 0x00000008444c7836 */ /* 0x040fe40000000000 */
[C---:B------:R-:W-:Y:S01]  /*4f60*/  VIADD R75, R68.reuse, 0x9 ;  /* 0x00000009444b7836 */ /* 0x040fe20000000000 */
[CC--:B------:R-:W-:Y:S01]  /*4f70*/  ISETP.GE.OR P1, PT, R68.reuse, R69.reuse, !P1 ;  /* 0x000000454400720c */ /* 0x0c0fe20004f26670 */
[C---:B------:R-:W-:Y:S01]  /*4f80*/  VIADD R74, R68.reuse, 0x10 ;  /* 0x00000010444a7836 */ /* 0x040fe20000000000 */
[-C--:B------:R-:W-:Y:S01]  /*4f90*/  ISETP.GE.AND P0, PT, R77, R70.reuse, PT ;  /* 0x000000464d00720c */ /* 0x080fe20003f06270 */
[----:B------:R-:W-:Y:S01]  /*4fa0*/  VIADD R73, R68, 0x11 ;  /* 0x0000001144497836 */ /* 0x000fe20000000000 */
[----:B------:R-:W-:Y:S01]  /*4fb0*/  FSEL R4, R4, -INF , !P1 ;  /* 0xff80000004047808 */ /* 0x000fe20004800000 */
[----:B------:R-:W-:Y:S01]  /*4fc0*/  VIADD R72, R68, 0x18 ;  /* 0x0000001844487836 */ /* 0x000fe20000000000 */
[-C--:B------:R-:W-:Y:S01]  /*4fd0*/  ISETP.GE.AND P6, PT, R76, R70.reuse, PT ;  /* 0x000000464c00720c */ /* 0x080fe20003fc6270 */
[----:B------:R-:W-:Y:S01]  /*4fe0*/  VIADD R71, R68, 0x19 ;  /* 0x0000001944477836 */ /* 0x000fe20000000000 */
[-C--:B------:R-:W-:Y:S02]  /*4ff0*/  ISETP.GE.AND P5, PT, R75, R70.reuse, PT ;  /* 0x000000464b00720c */ /* 0x080fe40003fa6270 */
        /* <DEDUP_REMOVED lines=13> */
[----:B------:R-:W-:Y:S02]  /*50d0*/  P2R R79, PR, RZ, 0x1 ;  /* 0x00000001ff4f7803 */ /* 0x000fe40000000000 */
        /* <DEDUP_REMOVED lines=10> */
[----:B------:R-:W-:Y:S02]  /*5180*/  ISETP.NE.AND P0, PT, R79, RZ, PT ;  /* 0x000000ff4f00720c */ /* 0x000fe40003f05270 */
        /* <DEDUP_REMOVED lines=25> */
.L_x_639:
[----:B------:R-:W2:Y:S01]  /*5320*/  LDL R68, [R1+0x64] ;  /* 0x0000640001447983 */ /* 0x000ea20000100800 */
[----:B------:R-:W-:Y:S01]  /*5330*/  IMAD.U32 R71, RZ, RZ, UR40 ;  /* 0x00000028ff477e24 */ /* 0x000fe2000f8e00ff */
[----:B------:R-:W-:Y:S02]  /*5340*/  UISETP.GT.AND UP1, UPT, UR9, UR20, UPT ;  /* 0x000000140900728c */ /* 0x000fe4000bf24270 */
[----:B------:R-:W3:Y:S04]  /*5350*/  LDL R72, [R1+0x68] ;  /* 0x0000680001487983 */ /* 0x000ee80000100800 */
[----:B------:R-:W4:Y:S04]  /*5360*/  LDL R70, [R1+0x84] ;  /* 0x0000840001467983 */ /* 0x000f280000100800 */
[----:B------:R-:W4:Y:S04]  /*5370*/  LDL R76, [R1+0x7c] ;  /* 0x00007c00014c7983 */ /* 0x000f280000100800 */
[----:B------:R-:W4:Y:S04]  /*5380*/  LDL R74, [R1+0x80] ;  /* 0x00008000014a7983 */ /* 0x000f280000100800 */
[----:B------:R-:W4:Y:S04]  /*5390*/  LDL R245, [R1+0x54] ;  /* 0x0000540001f57983 */ /* 0x000f280000100800 */
[----:B------:R-:W4:Y:S04]  /*53a0*/  LDL R244, [R1+0x60] ;  /* 0x0000600001f47983 */ /* 0x000f280000100800 */
[----:B------:R-:W4:Y:S04]  /*53b0*/  LDL R99, [R1+0x58] ;  /* 0x0000580001637983 */ /* 0x000f280000100800 */
[----:B------:R-:W4:Y:S01]  /*53c0*/  LDL R98, [R1+0x5c] ;  /* 0x00005c0001627983 */ /* 0x000f220000100800 */
[----:B------:R-:W1:Y:S01]  /*53d0*/  S2R R73, SR_TID.X ;  /* 0x0000000000497919 */ /* 0x000e620000002100 */
[----:B------:R-:W1:Y:S02]  /*53e0*/  S2R R75, SR_TID.X ;  /* 0x00000000004b7919 */ /* 0x000e640000002100 */
[----:B-1----:R-:W-:Y:S04]  /*53f0*/  SHF.R.S32.HI R73, RZ, 0x1f, R73 ;  /* 0x0000001fff497819 */ /* 0x002fe80000011449 */
[----:B------:R-:W-:Y:S04]  /*5400*/  LEA.HI R73, R73, R75, RZ, 0x7 ;  /* 0x0000004b49497211 */ /* 0x000fe800078f38ff */
[----:B------:R-:W-:Y:S05]  /*5410*/  SHF.R.S32.HI R73, RZ, 0x7, R73 ;  /* 0x00000007ff497819 */ /* 0x000fea0000011449 */
[----:B------:R-:W-:Y:S01]  /*5420*/  IMAD R73, R71, 0x2, R73 ;  /* 0x0000000247497824 */ /* 0x000fe200078e0249 */
[C---:B--2---:R-:W-:Y:S01]  /*5430*/  FSETP.NEU.FTZ.AND P1, PT, R68.reuse, -INF , PT ;  /* 0xff8000004400780b */ /* 0x044fe20003f3d000 */
[----:B------:R-:W-:Y:S01]  /*5440*/  FMUL.FTZ R69, R68, 1.4426950216293334961 ;  /* 0x3fb8aa3b44457820 */ /* 0x000fe20000410000 */
[----:B------:R-:W-:Y:S01]  /*5450*/  IMAD.U32 R68, RZ, RZ, UR9 ;  /* 0x00000009ff447e24 */ /* 0x000fe2000f8e00ff */
[C---:B---3--:R-:W-:Y:S01]  /*5460*/  FSETP.NEU.FTZ.AND P0, PT, R72.reuse, -INF , PT ;  /* 0xff8000004800780b */ /* 0x048fe20003f1d000 */
[----:B------:R-:W-:Y:S02]  /*5470*/  FMUL.FTZ R72, R72, 1.4426950216293334961 ;  /* 0x3fb8aa3b48487820 */ /* 0x000fe40000410000 */
[----:B------:R-:W-:Y:S01]  /*5480*/  FSEL R69, R69, RZ, P1 ;  /* 0x000000ff45457208 */ /* 0x000fe20000800000 */
[----:B----4-:R-:W-:Y:S02]  /*5490*/  IMAD R70, R68, 0x4, R70 ;  /* 0x0000000444467824 */ /* 0x010fe400078e0246 */
[----:B------:R-:W-:Y:S02]  /*54a0*/  FSEL R68, R72, RZ, P0 ;  /* 0x000000ff48447208 */ /* 0x000fe40000000000 */
[--C-:B------:R-:W-:Y:S01]  /*54b0*/  FFMA.FTZ R8, R8, UR18, -R69.reuse ;  /* 0x0000001208087c23 */ /* 0x100fe20008010845 */
[----:B------:R-:W-:Y:S04]  /*54c0*/  IMAD.WIDE.U32 R78, R76, -0x2daee0ad, RZ ;  /* 0xd2511f534c4e7825 */ /* 0x000fe800078e00ff */
[----:B------:R-:W-:Y:S01]  /*54d0*/  FFMA.FTZ R9, R9, UR18, -R69 ;  /* 0x0000001209097c23 */ /* 0x000fe20008010845 */
[--C-:B------:R-:W-:Y:S01]  /*54e0*/  FFMA.FTZ R7, R7, UR18, -R68.reuse ;  /* 0x0000001207077c23 */ /* 0x100fe20008010844 */
[----:B------:R-:W-:Y:S01]  /*54f0*/  IMAD.WIDE.U32 R70, R70, -0x326172a9, RZ ;  /* 0xcd9e8d5746467825 */ /* 0x000fe200078e00ff */
[----:B------:R-:W-:Y:S01]  /*5500*/  LOP3.LUT R72, R79, UR22, R73, 0x96, !PT ;  /* 0x000000164f487c12 */ /* 0x000fe2000f8e9649 */
[----:B------:R-:W-:Y:S02]  /*5510*/  MUFU.EX2 R95, R8 ;  /* 0x00000008005f7308 */ /* 0x000fe40000000800 */
[----:B------:R-:W-:Y:S01]  /*5520*/  FFMA.FTZ R6, R6, UR18, -R68 ;  /* 0x0000001206067c23 */ /* 0x000fe20008010844 */
[--C-:B------:R-:W-:Y:S01]  /*5530*/  FFMA.FTZ R4, R4, UR18, -R69.reuse ;  /* 0x0000001204047c23 */ /* 0x100fe20008010845 */
[----:B------:R-:W-:Y:S01]  /*5540*/  LOP3.LUT R74, R71, UR23, R74, 0x96, !PT ;  /* 0x00000017474a7c12 */ /* 0x000fe2000f8e964a */
[----:B------:R-:W-:Y:S04]  /*5550*/  IMAD.WIDE.U32 R72, R72, -0x326172a9, RZ ;  /* 0xcd9e8d5748487825 */ /* 0x000fe800078e00ff */
[--C-:B------:R-:W-:Y:S01]  /*5560*/  FFMA.FTZ R5, R5, UR18, -R69.reuse ;  /* 0x0000001205057c23 */ /* 0x100fe20008010845 */
[----:B------:R-:W-:Y:S01]  /*5570*/  FFMA.FTZ R11, R11, UR18, -R68 ;  /* 0x000000120b0b7c23 */ /* 0x000fe20008010844 */
[----:B------:R-:W-:Y:S01]  /*5580*/  IMAD.WIDE.U32 R74, R74, -0x2daee0ad, RZ ;  /* 0xd2511f534a4a7825 */ /* 0x000fe200078e00ff */
[----:B------:R-:W-:Y:S01]  /*5590*/  LOP3.LUT R76, R73, UR36, R70, 0x96, !PT ;  /* 0x00000024494c7c12 */ /* 0x000fe2000f8e9646 */
[----:B------:R1:W-:Y:S02]  /*55a0*/  MUFU.EX2 R94, R7 ;  /* 0x00000007005e7308 */ /* 0x0003e40000000800 */
[--C-:B------:R-:W-:Y:S01]  /*55b0*/  FFMA.FTZ R16, R16, UR18, -R69.reuse ;  /* 0x0000001210107c23 */ /* 0x100fe20008010845 */
[----:B------:R-:W-:Y:S01]  /*55c0*/  FFMA.FTZ R82, R10, UR18, -R68 ;  /* 0x000000120a527c23 */ /* 0x000fe20008010844 */
[----:B------:R-:W-:Y:S01]  /*55d0*/  LOP3.LUT R70, R75, UR35, R78, 0x96, !PT ;  /* 0x000000234b467c12 */ /* 0x000fe2000f8e964e */
[----:B------:R-:W-:Y:S04]  /*55e0*/  IMAD.WIDE.U32 R76, R76, -0x2daee0ad, RZ ;  /* 0xd2511f534c4c7825 */ /* 0x000fe800078e00ff */
[----:B------:R-:W-:Y:S01]  /*55f0*/  FFMA.FTZ R19, R19, UR18, -R68 ;  /* 0x0000001213137c23 */ /* 0x000fe20008010844 */
[--C-:B------:R-:W-:Y:S01]  /*5600*/  FFMA.FTZ R88, R12, UR18, -R69.reuse ;  /* 0x000000120c587c23 */ /* 0x100fe20008010845 */
        /* <DEDUP_REMOVED lines=8> */
[----:B------:R-:W-:Y:S01]  /*5690*/  FFMA.FTZ R69, R17, UR18, -R69 ;  /* 0x0000001211457c23 */ /* 0x000fe20008010845 */
[----:B------:R-:W-:Y:S01]  /*56a0*/  IMAD.WIDE.U32 R74, R74, -0x2daee0ad, RZ ;  /* 0xd2511f534a4a7825 */ /* 0x000fe200078e00ff */
[----:B------:R-:W-:Y:S01]  /*56b0*/  LOP3.LUT R70, R73, UR32, R70, 0x96, !PT ;  /* 0x0000002049467c12 */ /* 0x000fe2000f8e9646 */
[----:B------:R3:W-:Y:S02]  /*56c0*/  MUFU.EX2 R91, R9 ;  /* 0x00000009005b7308 */ /* 0x0007e40000000800 */
[----:B------:R-:W-:Y:S01]  /*56d0*/  FFMA.FTZ R68, R18, UR18, -R68 ;  /* 0x0000001212447c23 */ /* 0x000fe20008010844 */
[----:B-1----:R-:W-:Y:S01]  /*56e0*/  LOP3.LUT R7, R75, UR31, R76, 0x96, !PT ;  /* 0x0000001f4b077c12 */ /* 0x002fe2000f8e964c */
[----:B------:R-:W-:Y:S04]  /*56f0*/  IMAD.WIDE.U32 R70, R70, -0x2daee0ad, RZ ;  /* 0xd2511f5346467825 */ /* 0x000fe800078e00ff */
[----:B--2---:R-:W-:Y:S01]  /*5700*/  IMAD.WIDE.U32 R6, R7, -0x326172a9, RZ ;  /* 0xcd9e8d5707067825 */ /* 0x004fe200078e00ff */
[----:B------:R-:W-:Y:S01]  /*5710*/  LOP3.LUT R73, R71, UR29, R74, 0x96, !PT ;  /* 0x0000001d47497c12 */ /* 0x000fe2000f8e964a */
[----:B------:R1:W-:Y:S03]  /*5720*/  MUFU.EX2 R93, R4 ;  /* 0x00000004005d7308 */ /* 0x0003e60000000800 */
[----:B------:R-:W-:Y:S01]  /*5730*/  LOP3.LUT R8, R7, UR30, R72, 0x96, !PT ;  /* 0x0000001e07087c12 */ /* 0x000fe2000f8e9648 */
[----:B------:R-:W-:Y:S06]  /*5740*/  IMAD.WIDE.U32 R72, R73, -0x326172a9, RZ ;  /* 0xcd9e8d5749487825 */ /* 0x000fec00078e00ff */
[----:B------:R2:W-:Y:S01]  /*5750*/  MUFU.EX2 R90, R5 ;  /* 0x00000005005a7308 */ /* 0x0005e20000000800 */
[----:B------:R-:W-:Y:S01]  /*5760*/  LOP3.LUT R6, R73, UR28, R6, 0x96, !PT ;  /* 0x0000001c49067c12 */ /* 0x000fe2000f8e9606 */
[----:B---3--:R-:W-:Y:S04]  /*5770*/  IMAD.WIDE.U32 R8, R8, -0x2daee0ad, RZ ;  /* 0xd2511f5308087825 */ /* 0x008fe800078e00ff */
[----:B------:R-:W-:Y:S04]  /*5780*/  IMAD.WIDE.U32 R6, R6, -0x2daee0ad, RZ ;  /* 0xd2511f5306067825 */ /* 0x000fe800078e00ff */
[----:B------:R-:W-:Y:S01]  /*5790*/  MUFU.EX2 R89, R11 ;  /* 0x0000000b00597308 */ /* 0x000fe20000000800 */
[----:B-1----:R-:W-:Y:S02]  /*57a0*/  LOP3.LUT R4, R9, UR27, R70, 0x96, !PT ;  /* 0x0000001b09047c12 */ /* 0x002fe4000f8e9646 */
[----:B------:R-:W-:Y:S02]  /*57b0*/  LOP3.LUT R10, R6, 0xff, RZ, 0xc0, !PT ;  /* 0x000000ff060a7812 */ /* 0x000fe400078ec0ff */
[----:B------:R-:W-:Y:S02]  /*57c0*/  SHF.R.U32.HI R9, RZ, 0x18, R6 ;  /* 0x00000018ff097819 */ /* 0x000fe40000011606 */
[----:B------:R-:W-:Y:S03]  /*57d0*/  ISETP.LE.U32.AND P6, PT, R10, UR19, PT ;  /* 0x000000130a007c0c */ /* 0x000fe6000bfc3070 */
[----:B------:R-:W1:Y:S01]  /*57e0*/  MUFU.EX2 R97, R16 ;  /* 0x0000001000617308 */ /* 0x000e620000000800 */
[----:B--2---:R-:W-:Y:S01]  /*57f0*/  IMAD.WIDE.U32 R4, R4, -0x326172a9, RZ ;  /* 0xcd9e8d5704047825 */ /* 0x004fe200078e00ff */
[----:B------:R-:W-:Y:S02]  /*5800*/  LOP3.LUT R8, R7, UR25, R8, 0x96, !PT ;  /* 0x0000001907087c12 */ /* 0x000fe4000f8e9608 */
[----:B------:R-:W-:Y:S02]  /*5810*/  SHF.R.U32.HI R12, RZ, 0x10, R6 ;  /* 0x00000010ff0c7819 */ /* 0x000fe40000011606 */
[----:B------:R-:W-:Y:S04]  /*5820*/  LOP3.LUT R13, R6, 0xffff, RZ, 0xc0, !PT ;  /* 0x0000ffff060d7812 */ /* 0x000fe800078ec0ff */
[----:B------:R-:W2:Y:S01]  /*5830*/  MUFU.EX2 R96, R19 ;  /* 0x0000001300607308 */ /* 0x000ea20000000800 */
[----:B------:R-:W-:Y:S02]  /*5840*/  ISETP.LE.U32.AND P0, PT, R9, UR19, PT ;  /* 0x0000001309007c0c */ /* 0x000fe4000bf03070 */
[----:B------:R-:W-:Y:S02]  /*5850*/  LOP3.LUT R6, R5, UR26, R72, 0x96, !PT ;  /* 0x0000001a05067c12 */ /* 0x000fe4000f8e9648 */
[C---:B------:R-:W-:Y:S02]  /*5860*/  LOP3.LUT R7, R4.reuse, 0xff, RZ, 0xc0, !PT ;  /* 0x000000ff04077812 */ /* 0x040fe400078ec0ff */
[--C-:B------:R-:W-:Y:S03]  /*5870*/  SHF.R.U32.HI R9, RZ, 0x18, R4.reuse ;  /* 0x00000018ff097819 */ /* 0x100fe60000011604 */
[----:B------:R-:W-:Y:S01]  /*5880*/  MUFU.EX2 R82, R82 ;  /* 0x0000005200527308 */ /* 0x000fe20000000800 */
[----:B------:R-:W-:Y:S01]  /*5890*/  LOP3.LUT R10, R4, 0xffff, RZ, 0xc0, !PT ;  /* 0x0000ffff040a7812 */ /* 0x000fe200078ec0ff */
[----:B-1----:R-:W-:Y:S01]  /*58a0*/  @!P6 FADD.FTZ R97, -R97, -RZ ;  /* 0x800000ff6161e221 */ /* 0x002fe20000010100 */
[----:B------:R-:W-:Y:S02]  /*58b0*/  SHF.R.U32.HI R11, RZ, 0x10, R4 ;  /* 0x00000010ff0b7819 */ /* 0x000fe40000011604 */
[----:B------:R-:W-:Y:S02]  /*58c0*/  LOP3.LUT R5, R8, 0xff, RZ, 0xc0, !PT ;  /* 0x000000ff08057812 */ /* 0x000fe400078ec0ff */
[----:B------:R-:W-:Y:S03]  /*58d0*/  SHF.R.U32.HI R4, RZ, 0x18, R8 ;  /* 0x00000018ff047819 */ /* 0x000fe60000011608 */
[----:B------:R-:W1:Y:S01]  /*58e0*/  MUFU.EX2 R88, R88 ;  /* 0x0000005800587308 */ /* 0x000e620000000800 */
[----:B------:R-:W-:Y:S01]  /*58f0*/  ISETP.LE.U32.AND P4, PT, R7, UR19, PT ;  /* 0x0000001307007c0c */ /* 0x000fe2000bf83070 */
[----:B--2---:R-:W-:Y:S01]  /*5900*/  @!P0 FADD.FTZ R96, -R96, -RZ ;  /* 0x800000ff60608221 */ /* 0x004fe20000010100 */
[--C-:B------:R-:W-:Y:S02]  /*5910*/  SHF.R.U32.HI R7, RZ, 0x18, R6.reuse ;  /* 0x00000018ff077819 */ /* 0x100fe40000011606 */
[----:B------:R-:W-:Y:S02]  /*5920*/  ISETP.LE.U32.AND P2, PT, R5, UR19, PT ;  /* 0x0000001305007c0c */ /* 0x000fe4000bf43070 */
[----:B------:R-:W-:Y:S03]  /*5930*/  ISETP.LE.U32.AND P1, PT, R4, UR19, PT ;  /* 0x0000001304007c0c */ /* 0x000fe6000bf23070 */
[----:B------:R-:W-:Y:S01]  /*5940*/  MUFU.EX2 R84, R84 ;  /* 0x0000005400547308 */ /* 0x000fe20000000800 */
[----:B------:R-:W-:Y:S02]  /*5950*/  LOP3.LUT R5, R6, 0xff, RZ, 0xc0, !PT ;  /* 0x000000ff06057812 */ /* 0x000fe400078ec0ff */
[----:B------:R-:W-:Y:S02]  /*5960*/  SHF.R.U32.HI R4, RZ, 0x10, R6 ;  /* 0x00000010ff047819 */ /* 0x000fe40000011606 */
[----:B------:R-:W-:Y:S01]  /*5970*/  ISETP.LE.U32.AND P5, PT, R7, UR19, PT ;  /* 0x0000001307007c0c */ /* 0x000fe2000bfa3070 */
[----:B------:R-:W-:Y:S01]  /*5980*/  @!P4 FADD.FTZ R95, -R95, -RZ ;  /* 0x800000ff5f5fc221 */ /* 0x000fe20000010100 */
[----:B------:R-:W-:Y:S03]  /*5990*/  ISETP.LE.U32.AND P6, PT, R5, UR19, PT ;  /* 0x0000001305007c0c */ /* 0x000fe6000bfc3070 */
[----:B------:R-:W2:Y:S01]  /*59a0*/  MUFU.EX2 R86, R15 ;  /* 0x0000000f00567308 */ /* 0x000ea20000000800 */
[----:B------:R-:W-:Y:S01]  /*59b0*/  LOP3.LUT R4, R4, 0xff, RZ, 0xc0, !PT ;  /* 0x000000ff04047812 */ /* 0x000fe200078ec0ff */
[----:B-1----:R-:W-:Y:S01]  /*59c0*/  @!P2 FADD.FTZ R88, -R88, -RZ ;  /* 0x800000ff5858a221 */ /* 0x002fe20000010100 */
[----:B------:R-:W-:Y:S02]  /*59d0*/  LOP3.LUT R6, R6, 0xffff, RZ, 0xc0, !PT ;  /* 0x0000ffff06067812 */ /* 0x000fe400078ec0ff */
[----:B------:R-:W-:Y:S02]  /*59e0*/  ISETP.LE.U32.AND P0, PT, R4, UR19, PT ;  /* 0x0000001304007c0c */ /* 0x000fe4000bf03070 */
[----:B------:R-:W-:Y:S03]  /*59f0*/  SHF.R.U32.HI R4, RZ, 0x8, R10 ;  /* 0x00000008ff047819 */ /* 0x000fe6000001160a */
[----:B------:R-:W1:Y:S01]  /*5a00*/  MUFU.EX2 R83, R14 ;  /* 0x0000000e00537308 */ /* 0x000e620000000800 */
[----:B------:R-:W-:Y:S01]  /*5a10*/  SHF.R.U32.HI R5, RZ, 0x8, R6 ;  /* 0x00000008ff057819 */ /* 0x000fe20000011606 */
[----:B------:R-:W-:Y:S01]  /*5a20*/  @!P5 FADD.FTZ R94, -R94, -RZ ;  /* 0x800000ff5e5ed221 */ /* 0x000fe20000010100 */
[----:B------:R-:W-:Y:S01]  /*5a30*/  LOP3.LUT R4, R4, 0xffff, RZ, 0xc0, !PT ;  /* 0x0000ffff04047812 */ /* 0x000fe200078ec0ff */
[----:B------:R-:W-:Y:S01]  /*5a40*/  @!P6 FADD.FTZ R93, -R93, -RZ ;  /* 0x800000ff5d5de221 */ /* 0x000fe20000010100 */
[----:B------:R-:W-:Y:S02]  /*5a50*/  LOP3.LUT R5, R5, 0xffff, RZ, 0xc0, !PT ;  /* 0x0000ffff05057812 */ /* 0x000fe400078ec0ff */
[----:B------:R-:W-:Y:S03]  /*5a60*/  ISETP.LE.U32.AND P5, PT, R4, UR19, PT ;  /* 0x0000001304007c0c */ /* 0x000fe6000bfa3070 */
[----:B------:R-:W3:Y:S01]  /*5a70*/  MUFU.EX2 R87, R69 ;  /* 0x0000004500577308 */ /* 0x000ee20000000800 */
[----:B------:R-:W-:Y:S01]  /*5a80*/  ISETP.LE.U32.AND P6, PT, R5, UR19, PT ;  /* 0x0000001305007c0c */ /* 0x000fe2000bfc3070 */
[----:B------:R-:W-:Y:S01]  /*5a90*/  @!P0 FADD.FTZ R92, -R92, -RZ ;  /* 0x800000ff5c5c8221 */ /* 0x000fe20000010100 */
[----:B------:R-:W-:Y:S01]  /*5aa0*/  LOP3.LUT R6, R11, 0xff, RZ, 0xc0, !PT ;  /* 0x000000ff0b067812 */ /* 0x000fe200078ec0ff */
[----:B--2---:R-:W-:Y:S01]  /*5ab0*/  @!P1 FADD.FTZ R86, -R86, -RZ ;  /* 0x800000ff56569221 */ /* 0x004fe20000010100 */
[----:B------:R-:W-:Y:S02]  /*5ac0*/  LOP3.LUT R4, R8, 0xffff, RZ, 0xc0, !PT ;  /* 0x0000ffff08047812 */ /* 0x000fe400078ec0ff */
[----:B------:R-:W-:Y:S03]  /*5ad0*/  SHF.R.U32.HI R5, RZ, 0x10, R8 ;  /* 0x00000010ff057819 */ /* 0x000fe60000011608 */
[----:B------:R-:W2:Y:S01]  /*5ae0*/  MUFU.EX2 R85, R68 ;  /* 0x0000004400557308 */ /* 0x000ea20000000800 */
[----:B------:R-:W-:Y:S02]  /*5af0*/  ISETP.LE.U32.AND P0, PT, R6, UR19, PT ;  /* 0x0000001306007c0c */ /* 0x000fe4000bf03070 */
[----:B------:R-:W-:Y:S01]  /*5b00*/  LOP3.LUT R5, R5, 0xff, RZ, 0xc0, !PT ;  /* 0x000000ff05057812 */ /* 0x000fe200078ec0ff */
[----:B------:R-:W-:Y:S01]  /*5b10*/  @!P5 FADD.FTZ R91, -R91, -RZ ;  /* 0x800000ff5b5bd221 */ /* 0x000fe20000010100 */
[----:B------:R-:W-:Y:S01]  /*5b20*/  SHF.R.U32.HI R6, RZ, 0x8, R4 ;  /* 0x00000008ff067819 */ /* 0x000fe20000011604 */
[----:B------:R-:W-:Y:S01]  /*5b30*/  @!P6 FADD.FTZ R90, -R90, -RZ ;  /* 0x800000ff5a5ae221 */ /* 0x000fe20000010100 */
[----:B------:R-:W-:Y:S02]  /*5b40*/  ISETP.LE.U32.AND P3, PT, R9, UR19, PT ;  /* 0x0000001309007c0c */ /* 0x000fe4000bf63070 */
[----:B------:R-:W-:Y:S02]  /*5b50*/  LOP3.LUT R6, R6, 0xffff, RZ, 0xc0, !PT ;  /* 0x0000ffff06067812 */ /* 0x000fe400078ec0ff */
[----:B------:R-:W-:Y:S02]  /*5b60*/  ISETP.LE.U32.AND P5, PT, R5, UR19, PT ;  /* 0x0000001305007c0c */ /* 0x000fe4000bfa3070 */
[----:B------:R-:W-:Y:S01]  /*5b70*/  F2FP.RELU.BF16.F32.PACK_AB R5, R94, R92 ;  /* 0x0000005c5e05723e */ /* 0x000fe200000018ff */
[----:B------:R-:W-:Y:S01]  /*5b80*/  @!P0 FADD.FTZ R82, -R82, -RZ ;  /* 0x800000ff52528221 */ /* 0x000fe20000010100 */
[----:B------:R-:W-:Y:S02]  /*5b90*/  ISETP.LE.U32.AND P6, PT, R6, UR19, PT ;  /* 0x0000001306007c0c */ /* 0x000fe4000bfc3070 */
[----:B------:R-:W-:Y:S01]  /*5ba0*/  SHF.R.U32.HI R4, RZ, 0x8, R13 ;  /* 0x00000008ff047819 */ /* 0x000fe2000001160d */
[----:B------:R4:W-:Y:S01]  /*5bb0*/  STS [R245+0x14400], R5 ;  /* 0x01440005f5007388 */ /* 0x0009e20000000800 */
[----:B------:R-:W-:Y:S01]  /*5bc0*/  F2FP.RELU.BF16.F32.PACK_AB R6, R90, R93 ;  /* 0x0000005d5a06723e */ /* 0x000fe200000018ff */
[----:B------:R-:W-:Y:S01]  /*5bd0*/  @!P3 FADD.FTZ R89, -R89, -RZ ;  /* 0x800000ff5959b221 */ /* 0x000fe20000010100 */
[----:B------:R-:W-:Y:S02]  /*5be0*/  LOP3.LUT R4, R4, 0xffff, RZ, 0xc0, !PT ;  /* 0x0000ffff04047812 */ /* 0x000fe400078ec0ff */
[----:B------:R-:W-:Y:S01]  /*5bf0*/  LOP3.LUT R7, R12, 0xff, RZ, 0xc0, !PT ;  /* 0x000000ff0c077812 */ /* 0x000fe200078ec0ff */
[----:B------:R4:W-:Y:S01]  /*5c00*/  STS [R245+0x14000], R6 ;  /* 0x01400006f5007388 */ /* 0x0009e20000000800 */
[----:B------:R-:W-:Y:S01]  /*5c10*/  ISETP.LE.U32.AND P3, PT, R4, UR19, PT ;  /* 0x0000001304007c0c */ /* 0x000fe2000bf63070 */
[----:B-1----:R-:W-:Y:S01]  /*5c20*/  @!P5 FADD.FTZ R83, -R83, -RZ ;  /* 0x800000ff5353d221 */ /* 0x002fe20000010100 */
[----:B------:R-:W-:Y:S01]  /*5c30*/  F2FP.RELU.BF16.F32.PACK_AB R4, R91, R95 ;  /* 0x0000005f5b04723e */ /* 0x000fe200000018ff */
[----:B------:R-:W-:Y:S01]  /*5c40*/  @!P6 FADD.FTZ R84, -R84, -RZ ;  /* 0x800000ff5454e221 */ /* 0x000fe20000010100 */
[----:B------:R-:W-:Y:S02]  /*5c50*/  ISETP.LE.U32.AND P4, PT, R7, UR19, PT ;  /* 0x0000001307007c0c */ /* 0x000fe4000bf83070 */
[----:B------:R-:W-:Y:S01]  /*5c60*/  F2FP.RELU.BF16.F32.PACK_AB R8, R89, R82 ;  /* 0x000000525908723e */ /* 0x000fe200000018ff */
[----:B------:R1:W-:Y:S01]  /*5c70*/  STS [R244+0x14000], R4 ;  /* 0x01400004f4007388 */ /* 0x0003e20000000800 */
[----:B------:R-:W-:Y:S02]  /*5c80*/  F2FP.RELU.BF16.F32.PACK_AB R7, R84, R88 ;  /* 0x000000585407723e */ /* 0x000fe400000018ff */
[----:B------:R-:W-:Y:S01]  /*5c90*/  FSETP.GE.FTZ.AND P1, PT, R92, RZ, PT ;  /* 0x000000ff5c00720b */ /* 0x000fe20003f36000 */
[----:B------:R-:W-:Y:S01]  /*5ca0*/  STS [R244+0x14400], R8 ;  /* 0x01440008f4007388 */ /* 0x000fe20000000800 */
[----:B------:R-:W-:Y:S01]  /*5cb0*/  FSETP.GE.FTZ.AND P2, PT, R90, RZ, PT ;  /* 0x000000ff5a00720b */ /* 0x000fe20003f56000 */
[----:B---3--:R-:W-:Y:S01]  /*5cc0*/  @!P3 FADD.FTZ R87, -R87, -RZ ;  /* 0x800000ff5757b221 */ /* 0x008fe20000010100 */
[----:B------:R-:W-:Y:S01]  /*5cd0*/  FSETP.GE.FTZ.AND P3, PT, R93, RZ, PT ;  /* 0x000000ff5d00720b */ /* 0x000fe20003f76000 */
[----:B------:R-:W-:Y:S01]  /*5ce0*/  STS [R99+0x14000], R7 ;  /* 0x0140000763007388 */ /* 0x000fe20000000800 */
[----:B------:R-:W-:Y:S01]  /*5cf0*/  FSETP.GE.FTZ.AND P0, PT, R94, RZ, PT ;  /* 0x000000ff5e00720b */ /* 0x000fe20003f16000 */
[----:B--2---:R-:W-:Y:S01]  /*5d00*/  @!P4 FADD.FTZ R85, -R85, -RZ ;  /* 0x800000ff5555c221 */ /* 0x004fe20000010100 */
[----:B----4-:R-:W-:Y:S02]  /*5d10*/  F2FP.RELU.BF16.F32.PACK_AB R5, R87, R97 ;  /* 0x000000615705723e */ /* 0x010fe400000018ff */
[----:B------:R-:W-:Y:S05]  /*5d20*/  F2FP.RELU.BF16.F32.PACK_AB R6, R86, R83 ;  /* 0x000000535606723e */ /* 0x000fea00000018ff */
[----:B------:R-:W-:Y:S01]  /*5d30*/  STS [R99+0x14400], R6 ;  /* 0x0144000663007388 */ /* 0x000fe20000000800 */
[----:B-1----:R-:W-:Y:S03]  /*5d40*/  F2FP.RELU.BF16.F32.PACK_AB R4, R96, R85 ;  /* 0x000000556004723e */ /* 0x002fe600000018ff */
[----:B------:R-:W-:Y:S04]  /*5d50*/  STS [R98+0x14000], R5 ;  /* 0x0140000562007388 */ /* 0x000fe80000000800 */
[----:B------:R-:W-:Y:S04]  /*5d60*/  STS [R98+0x14400], R4 ;  /* 0x0144000462007388 */ /* 0x000fe80000000800 */
[----:B------:R-:W1:Y:S08]  /*5d70*/  LDSM.16.M88.4 R16, [R249+0x6000] ;  /* 0x00600000f910783b */ /* 0x000e700000000200 */
[----:B------:R-:W2:Y:S08]  /*5d80*/  LDSM.16.M88.4 R68, [R248+0x6000] ;  /* 0x00600000f844783b */ /* 0x000eb00000000200 */
[----:B------:R-:W3:Y:S08]  /*5d90*/  LDSM.16.M88.4 R72, [R247+0x6000] ;  /* 0x00600000f748783b */ /* 0x000ef00000000200 */
        /* <DEDUP_REMOVED lines=58> */
[C---:B------:R-:W-:Y:S01]  /*6140*/  FADD.FTZ R5, -R80.reuse, R6 ;  /* 0x0000000650057221 */ /* 0x040fe20000010100 */
[----:B------:R-:W-:Y:S03]  /*6150*/  FADD.FTZ R69, -R81, R4 ;  /* 0x0000000451457221 */ /* 0x000fe60000010100 */
[C---:B------:R-:W-:Y:S01]  /*6160*/  FADD.FTZ R4, -R80.reuse, R7 ;  /* 0x0000000750047221 */ /* 0x040fe20000010100 */
[-C--:B------:R-:W-:Y:S01]  /*6170*/  FSEL R5, R5, R80.reuse, P1 ;  /* 0x0000005005057208 */ /* 0x080fe20000800000 */
[C---:B------:R-:W-:Y:S01]  /*6180*/  FADD.FTZ R10, -R80.reuse, R10 ;  /* 0x0000000a500a7221 */ /* 0x040fe20000010100 */
[-C--:B------:R-:W-:Y:S01]  /*6190*/  FSEL R7, R69, R81.reuse, P3 ;  /* 0x0000005145077208 */ /* 0x080fe20001800000 */
[----:B------:R-:W-:Y:S01]  /*61a0*/  FADD.FTZ R11, -R80, R11 ;  /* 0x0000000b500b7221 */ /* 0x000fe20000010100 */
[----:B------:R-:W-:Y:S01]  /*61b0*/  FSEL R6, R68, R81, P2 ;  /* 0x0000005144067208 */ /* 0x000fe20001000000 */
[----:B------:R-:W-:Y:S01]  /*61c0*/  FMUL.FTZ R92, R92, R5 ;  /* 0x000000055c5c7220 */ /* 0x000fe20000410000 */
[----:B------:R-:W-:Y:S01]  /*61d0*/  FSETP.GE.FTZ.AND P1, PT, R82, RZ, PT ;  /* 0x000000ff5200720b */ /* 0x000fe20003f36000 */
[----:B------:R-:W-:Y:S01]  /*61e0*/  FMUL.FTZ R93, R93, R7 ;  /* 0x000000075d5d7220 */ /* 0x000fe20000410000 */
[----:B------:R-:W-:Y:S01]  /*61f0*/  FSEL R4, R4, R80, P0 ;  /* 0x0000005004047208 */ /* 0x000fe20000000000 */
[----:B------:R-:W-:Y:S01]  /*6200*/  FMUL.FTZ R90, R90, R6 ;  /* 0x000000065a5a7220 */ /* 0x000fe20000410000 */
[----:B------:R-:W-:Y:S01]  /*6210*/  FSEL R5, R10, R80, P1 ;  /* 0x000000500a057208 */ /* 0x000fe20000800000 */
[----:B------:R-:W-:Y:S01]  /*6220*/  FADD.FTZ R9, -R81, R9 ;  /* 0x0000000951097221 */ /* 0x000fe20000010100 */
[----:B------:R-:W-:Y:S01]  /*6230*/  FSETP.GE.FTZ.AND P0, PT, R89, RZ, PT ;  /* 0x000000ff5900720b */ /* 0x000fe20003f16000 */
[----:B------:R-:W-:Y:S01]  /*6240*/  FMUL.FTZ R94, R94, R4 ;  /* 0x000000045e5e7220 */ /* 0x000fe20000410000 */
[----:B------:R-:W-:Y:S01]  /*6250*/  FSETP.GE.FTZ.AND P2, PT, R91, RZ, PT ;  /* 0x000000ff5b00720b */ /* 0x000fe20003f56000 */
[----:B------:R-:W-:Y:S01]  /*6260*/  FMUL.FTZ R82, R82, R5 ;  /* 0x0000000552527220 */ /* 0x000fe20000410000 */
[----:B------:R-:W-:Y:S01]  /*6270*/  F2FP.BF16.F32.PACK_AB R5, R90, R93 ;  /* 0x0000005d5a05723e */ /* 0x000fe200000010ff */
[----:B------:R-:W-:Y:S01]  /*6280*/  FADD.FTZ R8, -R81, R8 ;  /* 0x0000000851087221 */ /* 0x000fe20000010100 */
[----:B------:R-:W-:Y:S01]  /*6290*/  FSEL R4, R11, R80, P0 ;  /* 0x000000500b047208 */ /* 0x000fe20000000000 */
[----:B------:R-:W-:Y:S01]  /*62a0*/  FADD.FTZ R12, -R81, R12 ;  /* 0x0000000c510c7221 */ /* 0x000fe20000010100 */
[----:B------:R-:W-:Y:S01]  /*62b0*/  FSETP.GE.FTZ.AND P3, PT, R95, RZ, PT ;  /* 0x000000ff5f00720b */ /* 0x000fe20003f76000 */
[----:B------:R1:W-:Y:S01]  /*62c0*/  STS [R245+0x12000], R5 ;  /* 0x01200005f5007388 */ /* 0x0003e20000000800 */
[-C--:B------:R-:W-:Y:S01]  /*62d0*/  FSEL R6, R9, R81.reuse, P2 ;  /* 0x0000005109067208 */ /* 0x080fe20001000000 */
[----:B------:R-:W-:Y:S01]  /*62e0*/  FMUL.FTZ R89, R89, R4 ;  /* 0x0000000459597220 */ /* 0x000fe20000410000 */
[----:B------:R-:W-:Y:S01]  /*62f0*/  F2FP.BF16.F32.PACK_AB R4, R94, R92 ;  /* 0x0000005c5e04723e */ /* 0x000fe200000010ff */
[----:B------:R-:W-:Y:S01]  /*6300*/  FADD.FTZ R15, -R80, R15 ;  /* 0x0000000f500f7221 */ /* 0x000fe20000010100 */
[----:B------:R-:W-:Y:S01]  /*6310*/  FSETP.GE.FTZ.AND P0, PT, R88, RZ, PT ;  /* 0x000000ff5800720b */ /* 0x000fe20003f16000 */
[----:B------:R-:W-:Y:S01]  /*6320*/  FMUL.FTZ R9, R91, R6 ;  /* 0x000000065b097220 */ /* 0x000fe20000410000 */
[-C--:B------:R-:W-:Y:S01]  /*6330*/  FSEL R7, R8, R81.reuse, P3 ;  /* 0x0000005108077208 */ /* 0x080fe20001800000 */
[----:B------:R-:W-:Y:S01]  /*6340*/  FADD.FTZ R8, -R81, R13 ;  /* 0x0000000d51087221 */ /* 0x000fe20000010100 */
[-C--:B------:R-:W-:Y:S01]  /*6350*/  FSEL R6, R12, R81.reuse, P0 ;  /* 0x000000510c067208 */ /* 0x080fe20000000000 */
[----:B------:R2:W-:Y:S01]  /*6360*/  STS [R245+0x12400], R4 ;  /* 0x01240004f5007388 */ /* 0x0005e20000000800 */
[----:B------:R-:W-:Y:S01]  /*6370*/  FSETP.GE.FTZ.AND P2, PT, R84, RZ, PT ;  /* 0x000000ff5400720b */ /* 0x000fe20003f56000 */
[----:B------:R-:W-:Y:S01]  /*6380*/  FADD.FTZ R14, -R80, R14 ;  /* 0x0000000e500e7221 */ /* 0x000fe20000010100 */
[----:B------:R-:W-:Y:S01]  /*6390*/  FSETP.GE.FTZ.AND P0, PT, R86, RZ, PT ;  /* 0x000000ff5600720b */ /* 0x000fe20003f16000 */
[----:B------:R-:W-:Y:S01]  /*63a0*/  FMUL.FTZ R88, R88, R6 ;  /* 0x0000000658587220 */ /* 0x000fe20000410000 */
[----:B------:R-:W-:Y:S01]  /*63b0*/  FSEL R8, R8, R81, P2 ;  /* 0x0000005108087208 */ /* 0x000fe20001000000 */
[----:B------:R-:W-:Y:S01]  /*63c0*/  FMUL.FTZ R95, R95, R7 ;  /* 0x000000075f5f7220 */ /* 0x000fe20000410000 */
[----:B------:R-:W-:Y:S01]  /*63d0*/  FSETP.GE.FTZ.AND P2, PT, R87, RZ, PT ;  /* 0x000000ff5700720b */ /* 0x000fe20003f56000 */
[----:B------:R-:W-:Y:S01]  /*63e0*/  FADD.FTZ R18, -R80, R18 ;  /* 0x0000001250127221 */ /* 0x000fe20000010100 */
[----:B------:R-:W-:Y:S01]  /*63f0*/  FSEL R6, R15, R80, P0 ;  /* 0x000000500f067208 */ /* 0x000fe20000000000 */
[----:B------:R-:W-:Y:S01]  /*6400*/  FMUL.FTZ R84, R84, R8 ;  /* 0x0000000854547220 */ /* 0x000fe20000410000 */
[----:B------:R-:W-:Y:S02]  /*6410*/  FSETP.GE.FTZ.AND P1, PT, R83, RZ, PT ;  /* 0x000000ff5300720b */ /* 0x000fe40003f36000 */
[----:B------:R-:W-:Y:S01]  /*6420*/  FSETP.GE.FTZ.AND P0, PT, R96, RZ, PT ;  /* 0x000000ff6000720b */ /* 0x000fe20003f16000 */
[----:B------:R-:W-:Y:S01]  /*6430*/  FMUL.FTZ R86, R86, R6 ;  /* 0x0000000656567220 */ /* 0x000fe20000410000 */
[----:B------:R-:W-:Y:S01]  /*6440*/  FSEL R7, R14, R80, P1 ;  /* 0x000000500e077208 */ /* 0x000fe20000800000 */
[----:B------:R-:W-:Y:S01]  /*6450*/  FADD.FTZ R6, -R81, R16 ;  /* 0x0000001051067221 */ /* 0x000fe20000010100 */
[----:B------:R-:W-:Y:S02]  /*6460*/  F2FP.BF16.F32.PACK_AB R9, R9, R95 ;  /* 0x0000005f0909723e */ /* 0x000fe400000010ff */
[----:B------:R-:W-:Y:S01]  /*6470*/  FSETP.GE.FTZ.AND P1, PT, R85, RZ, PT ;  /* 0x000000ff5500720b */ /* 0x000fe20003f36000 */
[----:B------:R-:W-:Y:S01]  /*6480*/  FMUL.FTZ R83, R83, R7 ;  /* 0x0000000753537220 */ /* 0x000fe20000410000 */
[----:B------:R-:W-:Y:S01]  /*6490*/  FSETP.GE.FTZ.AND P3, PT, R97, RZ, PT ;  /* 0x000000ff6100720b */ /* 0x000fe20003f76000 */
[----:B------:R-:W-:Y:S01]  /*64a0*/  STS [R244+0x12000], R9 ;  /* 0x01200009f4007388 */ /* 0x000fe20000000800 */
[----:B------:R-:W-:Y:S02]  /*64b0*/  F2FP.BF16.F32.PACK_AB R8, R89, R82 ;  /* 0x000000525908723e */ /* 0x000fe400000010ff */
[----:B-1----:R-:W-:Y:S01]  /*64c0*/  FSEL R5, R18, R80, P1 ;  /* 0x0000005012057208 */ /* 0x002fe20000800000 */
[----:B------:R-:W-:Y:S01]  /*64d0*/  @P0 FADD.FTZ R80, -R80, R19 ;  /* 0x0000001350500221 */ /* 0x000fe20000010100 */
[----:B------:R-:W-:Y:S01]  /*64e0*/  FSEL R6, R6, R81, P3 ;  /* 0x0000005106067208 */ /* 0x000fe20001800000 */
[----:B------:R-:W-:Y:S01]  /*64f0*/  @P2 FADD.FTZ R81, -R81, R17 ;  /* 0x0000001151512221 */ /* 0x000fe20000010100 */
[----:B------:R-:W-:Y:S01]  /*6500*/  F2FP.BF16.F32.PACK_AB R7, R84, R88 ;  /* 0x000000585407723e */ /* 0x000fe200000010ff */
[----:B------:R-:W-:Y:S01]  /*6510*/  STS [R244+0x12400], R8 ;  /* 0x01240008f4007388 */ /* 0x000fe20000000800 */
[----:B------:R-:W-:Y:S01]  /*6520*/  FMUL.FTZ R85, R85, R5 ;  /* 0x0000000555557220 */ /* 0x000fe20000410000 */
[----:B------:R-:W-:Y:S01]  /*6530*/  FMUL.FTZ R5, R87, R81 ;  /* 0x0000005157057220 */ /* 0x000fe20000410000 */
[----:B------:R-:W-:Y:S01]  /*6540*/  FMUL.FTZ R97, R97, R6 ;  /* 0x0000000661617220 */ /* 0x000fe20000410000 */
[----:B------:R-:W-:Y:S01]  /*6550*/  F2FP.BF16.F32.PACK_AB R6, R86, R83 ;  /* 0x000000535606723e */ /* 0x000fe200000010ff */
[----:B------:R-:W-:Y:S01]  /*6560*/  STS [R99+0x12000], R7 ;  /* 0x0120000763007388 */ /* 0x000fe20000000800 */
[----:B--2---:R-:W-:Y:S01]  /*6570*/  FMUL.FTZ R4, R96, R80 ;  /* 0x0000005060047220 */ /* 0x004fe20000410000 */
[----:B------:R-:W-:Y:S02]  /*6580*/  PLOP3.LUT P0, PT, PT, PT, UP1, 0x80, 0x0 ;  /* 0x000000000000781c */ /* 0x000fe40003f0f018 */
[----:B------:R-:W-:Y:S01]  /*6590*/  F2FP.BF16.F32.PACK_AB R5, R5, R97 ;  /* 0x000000610505723e */ /* 0x000fe200000010ff */
[----:B------:R-:W-:Y:S01]  /*65a0*/  STS [R99+0x12400], R6 ;  /* 0x0124000663007388 */ /* 0x000fe20000000800 */
[----:B------:R-:W-:Y:S03]  /*65b0*/  F2FP.BF16.F32.PACK_AB R4, R4, R85 ;  /* 0x000000550404723e */ /* 0x000fe600000010ff */
[----:B------:R-:W-:Y:S04]  /*65c0*/  STS [R98+0x12000], R5 ;  /* 0x0120000562007388 */ /* 0x000fe80000000800 */
[----:B------:R-:W-:Y:S01]  /*65d0*/  STS [R98+0x12400], R4 ;  /* 0x0124000462007388 */ /* 0x000fe20000000800 */
[----:B------:R-:W-:Y:S06]  /*65e0*/  BAR.SYNC.DEFER_BLOCKING 0x0 ;  /* 0x0000000000007b1d */ /* 0x000fec0000010000 */
[----:B------:R-:W-:Y:S08]  /*65f0*/  LDSM.16.MT88.4 R4, [R2+0x14000] ;  /* 0x014000000204783b */ /* 0x000ff00000004200 */
[----:B------:R-:W1:Y:S08]  /*6600*/  LDSM.16.MT88.4 R8, [R0+0x6000] ;  /* 0x006000000008783b */ /* 0x000e700000004200 */
[----:B------:R-:W2:Y:S08]  /*6610*/  LDSM.16.MT88.4 R12, [R3+0x14000] ;  /* 0x01400000030c783b */ /* 0x000eb00000004200 */
[----:B------:R-:W3:Y:S08]  /*6620*/  LDSM.16.MT88.4 R16, [R0+0x8000] ;  /* 0x008000000010783b */ /* 0x000ef00000004200 */
[----:B------:R-:W4:Y:S08]  /*6630*/  LDSM.16.MT88.4 R68, [R0+0xa000] ;  /* 0x00a000000044783b */ /* 0x000f300000004200 */
[----:B------:R-:W-:Y:S01]  /*6640*/  LDSM.16.MT88.4 R72, [R2+0x14800] ;  /* 0x014800000248783b */ /* 0x000fe20000004200 */
[-C--:B-1----:R-:W-:Y:S07]  /*6650*/  HMMA.16816.F32.BF16 R20, R4, R8.reuse, R20 ;  /* 0x000000080414723c */ /* 0x082fee0000041814 */
[----:B------:R1:W5:Y:S04]  /*6660*/  LDL R96, [R1+0x6c] ;  /* 0x00006c0001607983 */ /* 0x0003680000100800 */
[----:B------:R-:W1:Y:S01]  /*6670*/  LDSM.16.MT88.4 R76, [R0+0x6800] ;  /* 0x00680000004c783b */ /* 0x000e620000004200 */
[C---:B--2---:R-:W-:Y:S07]  /*6680*/  HMMA.16816.F32.BF16 R24, R12.reuse, R8, R24 ;  /* 0x000000080c18723c */ /* 0x044fee0000041818 */
[----:B------:R-:W2:Y:S01]  /*6690*/  LDSM.16.MT88.4 R80, [R3+0x14800] ;  /* 0x014800000350783b */ /* 0x000ea20000004200 */
[-C--:B------:R-:W-:Y:S06]  /*66a0*/  HMMA.16816.F32.BF16 R28, R12, R10.reuse, R28 ;  /* 0x0000000a0c1c723c */ /* 0x080fec000004181c */
[C---:B------:R-:W-:Y:S01]  /*66b0*/  HMMA.16816.F32.BF16 R32, R4.reuse, R10, R32 ;  /* 0x0000000a0420723c */ /* 0x040fe20000041820 */
[----:B------:R-:W2:Y:S05]  /*66c0*/  LDSM.16.MT88.4 R84, [R0+0x8800] ;  /* 0x008800000054783b */ /* 0x000eaa0000004200 */
[-C--:B---3--:R-:W-:Y:S03]  /*66d0*/  HMMA.16816.F32.BF16 R36, R4, R16.reuse, R36 ;  /* 0x000000100424723c */ /* 0x088fe60000041824 */
[----:B------:R-:W3:Y:S03]  /*66e0*/  LDSM.16.MT88.4 R8, [R0+0xa800] ;  /* 0x00a800000008783b */ /* 0x000ee60000004200 */
[C---:B------:R-:W-:Y:S05]  /*66f0*/  HMMA.16816.F32.BF16 R40, R12.reuse, R16, R40 ;  /* 0x000000100c28723c */ /* 0x040fea0000041828 */
[----:B------:R-:W-:Y:S01]  /*6700*/  LDSM.16.MT88.4 R88, [R0+0x7800] ;  /* 0x007800000058783b */ /* 0x000fe20000004200 */
[-C--:B------:R-:W-:Y:S06]  /*6710*/  HMMA.16816.F32.BF16 R44, R12, R18.reuse, R44 ;  /* 0x000000120c2c723c */ /* 0x080fec000004182c */
[C---:B------:R-:W-:Y:S01]  /*6720*/  HMMA.16816.F32.BF16 R48, R4.reuse, R18, R48 ;  /* 0x000000120430723c */ /* 0x040fe20000041830 */
[----:B------:R-:W-:Y:S05]  /*6730*/  LDSM.16.MT88.4 R16, [R3+0x15000] ;  /* 0x015000000310783b */ /* 0x000fea0000004200 */
[-C--:B----4-:R-:W-:Y:S03]  /*6740*/  HMMA.16816.F32.BF16 R52, R4, R68.reuse, R52 ;  /* 0x000000440434723c */ /* 0x090fe60000041834 */
[----:B------:R-:W-:Y:S03]  /*6750*/  LDSM.16.MT88.4 R92, [R3+0x15800] ;  /* 0x01580000035c783b */ /* 0x000fe60000004200 */
[C---:B------:R-:W-:Y:S06]  /*6760*/  HMMA.16816.F32.BF16 R56, R12.reuse, R68, R56 ;  /* 0x000000440c38723c */ /* 0x040fec0000041838 */
[-C--:B------:R-:W-:Y:S01]  /*6770*/  HMMA.16816.F32.BF16 R60, R12, R70.reuse, R60 ;  /* 0x000000460c3c723c */ /* 0x080fe2000004183c */
[----:B------:R-:W-:Y:S05]  /*6780*/  LDSM.16.MT88.4 R12, [R0+0x7000] ;  /* 0x00700000000c783b */ /* 0x000fea0000004200 */
[----:B------:R-:W-:Y:S03]  /*6790*/  HMMA.16816.F32.BF16 R64, R4, R70, R64 ;  /* 0x000000460440723c */ /* 0x000fe60000041840 */
[----:B------:R-:W4:Y:S03]  /*67a0*/  LDSM.16.MT88.4 R4, [R2+0x15000] ;  /* 0x015000000204783b */ /* 0x000f260000004200 */
[-C--:B-1----:R-:W-:Y:S05]  /*67b0*/  HMMA.16816.F32.BF16 R20, R72, R76.reuse, R20 ;  /* 0x0000004c4814723c */ /* 0x082fea0000041814 */
[----:B------:R-:W1:Y:S01]  /*67c0*/  LDSM.16.MT88.4 R68, [R0+0x9000] ;  /* 0x009000000044783b */ /* 0x000e620000004200 */
[C---:B--2---:R-:W-:Y:S06]  /*67d0*/  HMMA.16816.F32.BF16 R24, R80.reuse, R76, R24 ;  /* 0x0000004c5018723c */ /* 0x044fec0000041818 */
[-C--:B------:R-:W-:Y:S06]  /*67e0*/  HMMA.16816.F32.BF16 R28, R80, R78.reuse, R28 ;  /* 0x0000004e501c723c */ /* 0x080fec000004181c */
[C---:B------:R-:W-:Y:S01]  /*67f0*/  HMMA.16816.F32.BF16 R32, R72.reuse, R78, R32 ;  /* 0x0000004e4820723c */ /* 0x040fe20000041820 */
[----:B------:R-:W2:Y:S05]  /*6800*/  LDSM.16.MT88.4 R76, [R0+0xb000] ;  /* 0x00b00000004c783b */ /* 0x000eaa0000004200 */
[-C--:B------:R-:W-:Y:S06]  /*6810*/  HMMA.16816.F32.BF16 R36, R72, R84.reuse, R36 ;  /* 0x000000544824723c */ /* 0x080fec0000041824 */
[C---:B------:R-:W-:Y:S06]  /*6820*/  HMMA.16816.F32.BF16 R40, R80.reuse, R84, R40 ;  /* 0x000000545028723c */ /* 0x040fec0000041828 */
[-C--:B------:R-:W-:Y:S06]  /*6830*/  HMMA.16816.F32.BF16 R44, R80, R86.reuse, R44 ;  /* 0x00000056502c723c */ /* 0x080fec000004182c */
[C---:B------:R-:W-:Y:S01]  /*6840*/  HMMA.16816.F32.BF16 R48, R72.reuse, R86, R48 ;  /* 0x000000564830723c */ /* 0x040fe20000041830 */
[----:B------:R-:W2:Y:S05]  /*6850*/  LDSM.16.MT88.4 R84, [R2+0x15800] ;  /* 0x015800000254783b */ /* 0x000eaa0000004200 */
[-C--:B---3--:R-:W-:Y:S06]  /*6860*/  HMMA.16816.F32.BF16 R52, R72, R8.reuse, R52 ;  /* 0x000000084834723c */ /* 0x088fec0000041834 */
[C---:B------:R-:W-:Y:S06]  /*6870*/  HMMA.16816.F32.BF16 R56, R80.reuse, R8, R56 ;  /* 0x000000085038723c */ /* 0x040fec0000041838 */
[-C--:B------:R-:W-:Y:S01]  /*6880*/  HMMA.16816.F32.BF16 R60, R80, R10.reuse, R60 ;  /* 0x0000000a503c723c */ /* 0x080fe2000004183c */
[----:B------:R-:W3:Y:S05]  /*6890*/  LDSM.16.MT88.4 R80, [R0+0x9800] ;  /* 0x009800000050783b */ /* 0x000eea0000004200 */
[----:B------:R-:W-:Y:S03]  /*68a0*/  HMMA.16816.F32.BF16 R64, R72, R10, R64 ;  /* 0x0000000a4840723c */ /* 0x000fe60000041840 */
[----:B------:R-:W3:Y:S03]  /*68b0*/  LDSM.16.MT88.4 R8, [R0+0xb800] ;  /* 0x00b800000008783b */ /* 0x000ee60000004200 */
[-C--:B----4-:R-:W-:Y:S01]  /*68c0*/  HMMA.16816.F32.BF16 R20, R4, R12.reuse, R20 ;  /* 0x0000000c0414723c */ /* 0x090fe20000041814 */
[----:B------:R-:W-:Y:S05]  /*68d0*/  BAR.SYNC.DEFER_BLOCKING 0x0 ;  /* 0x0000000000007b1d */ /* 0x000fea0000010000 */
[C---:B------:R-:W-:Y:S06]  /*68e0*/  HMMA.16816.F32.BF16 R24, R16.reuse, R12, R24 ;  /* 0x0000000c1018723c */ /* 0x040fec0000041818 */
[-C--:B------:R-:W-:Y:S06]  /*68f0*/  HMMA.16816.F32.BF16 R28, R16, R14.reuse, R28 ;  /* 0x0000000e101c723c */ /* 0x080fec000004181c */
[C---:B------:R-:W-:Y:S06]  /*6900*/  HMMA.16816.F32.BF16 R32, R4.reuse, R14, R32 ;  /* 0x0000000e0420723c */ /* 0x040fec0000041820 */
[-C--:B-1----:R-:W-:Y:S06]  /*6910*/  HMMA.16816.F32.BF16 R36, R4, R68.reuse, R36 ;  /* 0x000000440424723c */ /* 0x082fec0000041824 */
[C---:B------:R-:W-:Y:S06]  /*6920*/  HMMA.16816.F32.BF16 R40, R16.reuse, R68, R40 ;  /* 0x000000441028723c */ /* 0x040fec0000041828 */
[-C--:B------:R-:W-:Y:S06]  /*6930*/  HMMA.16816.F32.BF16 R44, R16, R70.reuse, R44 ;  /* 0x00000046102c723c */ /* 0x080fec000004182c */
[C---:B------:R-:W-:Y:S06]  /*6940*/  HMMA.16816.F32.BF16 R48, R4.reuse, R70, R48 ;  /* 0x000000460430723c */ /* 0x040fec0000041830 */
[-C--:B--2---:R-:W-:Y:S06]  /*6950*/  HMMA.16816.F32.BF16 R52, R4, R76.reuse, R52 ;  /* 0x0000004c0434723c */ /* 0x084fec0000041834 */
[C---:B------:R-:W-:Y:S06]  /*6960*/  HMMA.16816.F32.BF16 R56, R16.reuse, R76, R56 ;  /* 0x0000004c1038723c */ /* 0x040fec0000041838 */
[-C--:B------:R-:W-:Y:S06]  /*6970*/  HMMA.16816.F32.BF16 R60, R16, R78.reuse, R60 ;  /* 0x0000004e103c723c */ /* 0x080fec000004183c */
[----:B------:R-:W-:Y:S06]  /*6980*/  HMMA.16816.F32.BF16 R64, R4, R78, R64 ;  /* 0x0000004e0440723c */ /* 0x000fec0000041840 */
[-C--:B------:R-:W-:Y:S06]  /*6990*/  HMMA.16816.F32.BF16 R20, R84, R88.reuse, R20 ;  /* 0x000000585414723c */ /* 0x080fec0000041814 */
[C---:B------:R-:W-:Y:S06]  /*69a0*/  HMMA.16816.F32.BF16 R24, R92.reuse, R88, R24 ;  /* 0x000000585c18723c */ /* 0x040fec0000041818 */
[-C--:B------:R-:W-:Y:S06]  /*69b0*/  HMMA.16816.F32.BF16 R28, R92, R90.reuse, R28 ;  /* 0x0000005a5c1c723c */ /* 0x080fec000004181c */
[C---:B------:R-:W-:Y:S06]  /*69c0*/  HMMA.16816.F32.BF16 R32, R84.reuse, R90, R32 ;  /* 0x0000005a5420723c */ /* 0x040fec0000041820 */
[-C--:B---3--:R-:W-:Y:S06]  /*69d0*/  HMMA.16816.F32.BF16 R36, R84, R80.reuse, R36 ;  /* 0x000000505424723c */ /* 0x088fec0000041824 */
        /* <DEDUP_REMOVED lines=63> */
.L_x_640:
        /* <DEDUP_REMOVED lines=21> */
[----:B------:R-:W-:Y:S04]  /*6f20*/  STL.64 [R1+0xb0], R28 ;  /* 0x0000b01c01007387 */ /* 0x000fe80000100a00 */
[----:B------:R4:W-:Y:S04]  /*6f30*/  STL.64 [R1+0xa8], R22 ;  /* 0x0000a81601007387 */ /* 0x0009e80000100a00 */
[----:B------:R-:W-:Y:S04]  /*6f40*/  STL.64 [R1+0xa0], R26 ;  /* 0x0000a01a01007387 */ /* 0x000fe80000100a00 */
[----:B------:R-:W-:Y:S04]  /*6f50*/  STL.64 [R1+0x98], R24 ;  /* 0x0000981801007387 */ /* 0x000fe80000100a00 */
[----:B------:R4:W-:Y:S01]  /*6f60*/  STL.64 [R1+0x90], R20 ;  /* 0x0000901401007387 */ /* 0x0009e20000100a00 */
[----:B-1----:R-:W-:Y:S03]  /*6f70*/  IMAD.MOV.U32 R33, RZ, RZ, R43 ;  /* 0x000000ffff217224 */ /* 0x002fe600078e002b */
[----:B------:R-:W-:Y:S01]  /*6f80*/  LDSM.16.MT88.4 R36, [R0+0xe800] ;  /* 0x00e800000024783b */ /* 0x000fe20000004200 */
[----:B----4-:R-:W1:Y:S03]  /*6f90*/  LDC R23, c[0x0][0x270] ;  /* 0x00009c00ff177b82 */ /* 0x010e660000000800 */
        /* <DEDUP_REMOVED lines=31> */
[-C--:B------:R-:W-:Y:S03]  /*7190*/  HMMA.16816.F32.BF16 R76, R24, R38.reuse, R76 ;  /* 0x00000026184c723c */ /* 0x080fe6000004184c */
[----:B------:R-:W3:Y:S03]  /*71a0*/  LDL R22, [R1+0x64] ;  /* 0x0000640001167983 */ /* 0x000ee60000100800 */
        /* <DEDUP_REMOVED lines=8> */
[----:B------:R-:W4:Y:S01]  /*7230*/  LDSM.16.MT88.4 R248, [R0+0x11000] ;  /* 0x0110000000f8783b */ /* 0x000f220000004200 */
        /* <DEDUP_REMOVED lines=15> */
[----:B---3--:R-:W1:Y:S04]  /*7330*/  LDSM.16.M88.4 R244, [R20] ;  /* 0x0000000014f4783b */ /* 0x008e680000000200 */
[----:B------:R2:W3:Y:S04]  /*7340*/  LDSM.16.M88.4 R36, [R20+0x1000] ;  /* 0x001000001424783b */ /* 0x0004e80000000200 */
[----:B--2---:R-:W2:Y:S01]  /*7350*/  LDL.LU.64 R20, [R1+0x30] ;  /* 0x0000300001147983 */ /* 0x004ea20000300a00 */
[-C--:B-1----:R-:W-:Y:S06]  /*7360*/  HMMA.16816.F32.BF16 R4, R244, R40.reuse, R4 ;  /* 0x00000028f404723c */ /* 0x082fec0000041804 */
[C---:B---3--:R-:W-:Y:S06]  /*7370*/  HMMA.16816.F32.BF16 R8, R36.reuse, R40, R8 ;  /* 0x000000282408723c */ /* 0x048fec0000041808 */
        /* <DEDUP_REMOVED lines=10> */
[----:B------:R-:W3:Y:S01]  /*7420*/  @P0 LDG.E R32, desc[UR4][R28.64+0x20] ;  /* 0x000020041c200981 */ /* 0x000ee2000c1e1900 */
[C---:B------:R-:W-:Y:S01]  /*7430*/  IMAD.U32 R248, R30.reuse, -0x40, RZ ;  /* 0xffffffc01ef87824 */ /* 0x040fe200078e00ff */
[-C--:B------:R-:W-:Y:S02]  /*7440*/  HMMA.16816.F32.BF16 R84, R244, R24.reuse, R84 ;  /* 0x00000018f454723c */ /* 0x080fe40000041854 */
[----:B------:R1:W4:Y:S03]  /*7450*/  @P0 LDG.E R22, desc[UR4][R28.64] ;  /* 0x000000041c160981 */ /* 0x000326000c1e1900 */
[C---:B------:R-:W-:Y:S01]  /*7460*/  IMAD.SHL.U32 R249, R30.reuse, 0x10, RZ ;  /* 0x000000101ef97824 */ /* 0x040fe200078e00ff */
[C---:B------:R-:W-:Y:S06]  /*7470*/  HMMA.16816.F32.BF16 R88, R36.reuse, R24, R88 ;  /* 0x000000182458723c */ /* 0x040fec0000041858 */
[-C--:B------:R-:W-:Y:S05]  /*7480*/  HMMA.16816.F32.BF16 R92, R36, R26.reuse, R92 ;  /* 0x0000001a245c723c */ /* 0x080fea000004185c */
[----:B------:R-:W-:Y:S01]  /*7490*/  IMAD.MOV.U32 R25, RZ, RZ, R33 ;  /* 0x000000ffff197224 */ /* 0x000fe200078e0021 */
[----:B------:R-:W-:Y:S05]  /*74a0*/  HMMA.16816.F32.BF16 R96, R244, R26, R96 ;  /* 0x0000001af460723c */ /* 0x000fea0000041860 */
[C---:B------:R-:W-:Y:S02]  /*74b0*/  IMAD R24, R30.reuse, 0x18, RZ ;  /* 0x000000181e187824 */ /* 0x040fe400078e02ff */
[----:B-1----:R-:W-:Y:S04]  /*74c0*/  IMAD.SHL.U32 R28, R30, 0x20, RZ ;  /* 0x000000201e1c7824 */ /* 0x002fe800078e00ff */
[----:B------:R-:W-:Y:S04]  /*74d0*/  IMAD R29, R23, UR43, RZ ;  /* 0x0000002b171d7c24 */ /* 0x000fe8000f8e02ff */
[----:B------:R-:W-:Y:S01]  /*74e0*/  IMAD.SHL.U32 R29, R29, 0x20, RZ ;  /* 0x000000201d1d7824 */ /* 0x000fe200078e00ff */
[C---:B--2---:R-:W-:Y:S04]  /*74f0*/  LEA R251, P1, R248.reuse, R20, 0x2 ;  /* 0x00000014f8fb7211 */ /* 0x044fe800078210ff */
[----:B------:R-:W-:Y:S01]  /*7500*/  LEA.HI.X.SX32 R250, R248, R21, 0x2, P1 ;  /* 0x00000015f8fa7211 */ /* 0x000fe200008f16ff */
[----:B------:R-:W-:Y:S02]  /*7510*/  IMAD.MOV.U32 R20, RZ, RZ, R251 ;  /* 0x000000ffff147224 */ /* 0x000fe400078e00fb */
[----:B------:R-:W-:Y:S02]  /*7520*/  IMAD.SHL.U32 R248, R30, 0x8, RZ ;  /* 0x000000081ef87824 */ /* 0x000fe400078e00ff */
[----:B------:R-:W-:Y:S03]  /*7530*/  IMAD.MOV.U32 R21, RZ, RZ, R250 ;  /* 0x000000ffff157224 */ /* 0x000fe600078e00fa */
[CC--:B------:R-:W-:Y:S02]  /*7540*/  LEA R250, P2, R248.reuse, R20.reuse, 0x2 ;  /* 0x00000014f8fa7211 */ /* 0x0c0fe400078410ff */
[----:B------:R-:W-:Y:S02]  /*7550*/  STL.64 [R1+0x30], R20 ;  /* 0x0000301401007387 */ /* 0x000fe40000100a00 */
[-C--:B------:R-:W-:Y:S02]  /*7560*/  LEA.HI.X.SX32 R251, R248, R21.reuse, 0x2, P2 ;  /* 0x00000015f8fb7211 */ /* 0x080fe400010f16ff */
[----:B------:R1:W-:Y:S04]  /*7570*/  REDG.E.ADD.F32.FTZ.RN.STRONG.GPU desc[UR4][R20.64], R4 ;  /* 0x00000004140079a6 */ /* 0x0003e8000c10f384 */
[----:B------:R2:W-:Y:S01]  /*7580*/  REDG.E.ADD.F32.FTZ.RN.STRONG.GPU desc[UR4][R250.64], R5 ;  /* 0x00000005fa0079a6 */ /* 0x0005e2000c10f384 */
[CC--:B-1----:R-:W-:Y:S04]  /*7590*/  LEA R4, P2, R24.reuse, R20.reuse, 0x2 ;  /* 0x0000001418047211 */ /* 0x0c2fe800078410ff */
[-C--:B--2---:R-:W-:Y:S01]  /*75a0*/  LEA.HI.X.SX32 R5, R24, R21.reuse, 0x2, P2 ;  /* 0x0000001518057211 */ /* 0x084fe200010f16ff */
[----:B------:R-:W-:Y:S01]  /*75b0*/  IMAD R24, R30, 0x30, RZ ;  /* 0x000000301e187824 */ /* 0x000fe200078e02ff */
[----:B---3--:R1:W-:Y:S04]  /*75c0*/  @P0 STL [R1+0x68], R32 ;  /* 0x0000682001000387 */ /* 0x0083e80000100800 */
        /* <DEDUP_REMOVED lines=11> */
[----:B----4-:R4:W-:Y:S05]  /*7680*/  @P0 STL [R1+0x64], R22 ;  /* 0x0000641601000387 */ /* 0x0109ea0000100800 */
[----:B---3--:R-:W3:Y:S01]  /*7690*/  LDC R7, c[0x0][0x270] ;  /* 0x00009c00ff077b82 */ /* 0x008ee20000000800 */
[C---:B-1----:R-:W-:Y:S02]  /*76a0*/  IMAD R23, R6.reuse, UR43, RZ ;  /* 0x0000002b06177c24 */ /* 0x042fe4000f8e02ff */
[----:B------:R-:W-:Y:S01]  /*76b0*/  IMAD R5, R6, UR43, RZ ;  /* 0x0000002b06057c24 */ /* 0x000fe2000f8e02ff */
[-C--:B------:R-:W-:Y:S01]  /*76c0*/  LEA R6, P2, R24, R20.reuse, 0x2 ;  /* 0x0000001418067211 */ /* 0x080fe200078410ff */
[----:B----4-:R-:W-:Y:S02]  /*76d0*/  IMAD R22, R30, 0x28, RZ ;  /* 0x000000281e167824 */ /* 0x010fe400078e02ff */
[----:B------:R-:W-:Y:S01]  /*76e0*/  IMAD R23, R23, 0x28, RZ ;  /* 0x0000002817177824 */ /* 0x000fe200078e02ff */
[----:B------:R2:W5:Y:S01]  /*76f0*/  LDL.LU R30, [R1+0xb8] ;  /* 0x0000b800011e7983 */ /* 0x0005620000300800 */
[----:B------:R-:W-:Y:S01]  /*7700*/  IMAD R5, R5, 0x38, RZ ;  /* 0x0000003805057824 */ /* 0x000fe200078e02ff */
[-C--:B------:R-:W-:Y:S02]  /*7710*/  LEA R22, P3, R22, R20.reuse, 0x2 ;  /* 0x0000001416167211 */ /* 0x080fe400078610ff */
[----:B------:R2:W5:Y:S02]  /*7720*/  LDL.LU.64 R28, [R1+0xb0] ;  /* 0x0000b000011c7983 */ /* 0x0005640000300a00 */
[-C--:B------:R-:W-:Y:S02]  /*7730*/  LEA.HI.X.SX32 R23, R23, R21.reuse, 0x2, P3 ;  /* 0x0000001517177211 */ /* 0x080fe400018f16ff */
[-C--:B------:R-:W-:Y:S01]  /*7740*/  LEA R4, P1, R5, R20.reuse, 0x2 ;  /* 0x0000001405047211 */ /* 0x080fe200078210ff */
[----:B---3--:R-:W-:Y:S01]  /*7750*/  IMAD R5, R7, UR43, RZ ;  /* 0x0000002b07057c24 */ /* 0x008fe2000f8e02ff */
        /* <DEDUP_REMOVED lines=276> */
.L_x_641:
[----:B------:R-:W-:Y:S02]  /*88a0*/  UISETP.GT.AND UP0, UPT, UR9, UR20, UPT ;  /* 0x000000140900728c */ /* 0x000fe4000bf04270 */
[----:B------:R-:W-:Y:S04]  /*88b0*/  UIADD3 UR9, UR9, -0x1, URZ ;  /* 0xffffffff09097890 */ /* 0x000fe8000fffe03f */
[----:B------:R-:W-:Y:S11]  /*88c0*/  PLOP3.LUT P0, PT, PT, PT, UP0, 0x80, 0x0 ;  /* 0x000000000000781c */ /* 0x000ff60003f0f008 */
[----:B------:R-:W-:Y:S02]  /*88d0*/  @!UPT UIADD3 URZ, URZ, URZ, URZ ;  /* 0x0000003f3f3ff290 */ /* 0x000fe4000fffe03f */
        /* <DEDUP_REMOVED lines=221> */
.L_x_643:
        /* <DEDUP_REMOVED lines=20> */
.L_x_644:
        /* <DEDUP_REMOVED lines=13> */
[----:B------:R-:W-:-:S03]  /*98c0*/  USHF.R.S32.HI UR15, URZ, 0x1f, UR56 ;  /* 0x0000001f3f0f7899 */ /* 0x000fc60008011438 */
[----:B------:R-:W-:Y:S01]  /*98d0*/  IMAD.U32 R5, RZ, RZ, UR10 ;  /* 0x0000000aff057e24 */ /* 0x000fe2000f8e00ff */
[----:B------:R-:W-:Y:S01]  /*98e0*/  IADD3 R6, P0, R6, UR17, RZ ;  /* 0x0000001106067c10 */ /* 0x000fe2000ff1e0ff */
[----:B------:R-:W-:Y:S01]  /*98f0*/  ULDC.64 UR10, c[0x0][0x468] ;  /* 0x00011a00000a7ab9 */ /* 0x000fe20000000a00 */
[C---:B------:R-:W-:Y:S01]  /*9900*/  ISETP.GE.AND P4, PT, R4.reuse, UR8, PT ;  /* 0x0000000804007c0c */ /* 0x040fe2000bf86270 */
[----:B------:R-:W-:Y:S01]  /*9910*/  VIADD R10, R4, 0x20 ;  /* 0x00000020040a7836 */ /* 0x000fe20000000000 */
[----:B------:R-:W-:Y:S01]  /*9920*/  UIMAD UR15, UR15, UR10, URZ ;  /* 0x0000000a0f0f72a4 */ /* 0x000fe2000f8e023f */
[----:B------:R-:W-:Y:S01]  /*9930*/  IADD3.X R7, R7, UR18, R5, P0, !PT ;  /* 0x0000001207077c10 */ /* 0x000fe200087fe405 */
[----:B------:R-:W-:Y:S01]  /*9940*/  IMAD.U32 R5, RZ, RZ, UR10 ;  /* 0x0000000aff057e24 */ /* 0x000fe2000f8e00ff */
[----:B------:R1:W2:Y:S01]  /*9950*/  LDS.128 R36, [R96+0xd000] ;  /* 0x00d0000060247984 */ /* 0x0002a20000000c00 */
[----:B------:R-:W-:Y:S01]  /*9960*/  UIMAD UR11, UR56, UR11, UR15 ;  /* 0x0000000b380b72a4 */ /* 0x000fe2000f8e020f */
[----:B------:R-:W-:Y:S01]  /*9970*/  ISETP.GE.AND P3, PT, R10, UR8, PT ;  /* 0x000000080a007c0c */ /* 0x000fe2000bf66270 */
[----:B------:R-:W-:Y:S01]  /*9980*/  IMAD.WIDE.U32 R10, R5, UR56, R6 ;  /* 0x00000038050a7c25 */ /* 0x000fe2000f8e0006 */
[----:B------:R1:W3:Y:S01]  /*9990*/  LDS.128 R32, [R96+0xf000] ;  /* 0x00f0000060207984 */ /* 0x0002e20000000c00 */
[----:B------:R-:W-:-:S02]  /*99a0*/  SHF.R.S32.HI R52, RZ, 0x1f, R4 ;  /* 0x0000001fff347819 */ /* 0x000fc40000011404 */
        /* <DEDUP_REMOVED lines=25> */
.L_x_646:
[----:B------:R-:W-:Y:S05]  /*9b40*/  BSYNC B0 ;  /* 0x0000000000007941 */ /* 0x000fea0003800000 */
.L_x_645:
        /* <DEDUP_REMOVED lines=20> */
.L_x_648:
[----:B------:R-:W-:Y:S05]  /*9c90*/  BSYNC B0 ;  /* 0x0000000000007941 */ /* 0x000fea0003800000 */
.L_x_647:
        /* <DEDUP_REMOVED lines=35> */
.L_x_650:
[----:B------:R-:W-:Y:S05]  /*9ed0*/  BSYNC B0 ;  /* 0x0000000000007941 */ /* 0x000fea0003800000 */
.L_x_649:
        /* <DEDUP_REMOVED lines=19> */
.L_x_621:
[----:B------:R-:W-:Y:S05]  /*a010*/  BSYNC B1 ;  /* 0x0000000000017941 */ /* 0x000fea0003800000 */
.L_x_607:
        /* <DEDUP_REMOVED lines=8> */
.L_x_651:
[----:B------:R-:W-:Y:S05]  /*a0a0*/  EXIT ;  /* 0x000000000000794d */ /* 0x000fea0003800000 */
.L_x_653:
        /* <DEDUP_REMOVED lines=13> */
.L_x_1597:


//--------------------- .text._ZN5flash44flash_bwd_dq_dk_dv_loop_seqk_parallel_kernelI23Flash_bwd_kernel_traitsILi192ELi64ELi64ELi8ELi4ELi2ELi2ELb1ELb1EN7cutlass10bfloat16_tE19Flash_kernel_traitsILi192ELi64ELi64ELi8ES3_EELb0ELb0ELb1ELb0ELb0ELb0ELb1EEEvNS_16Flash_bwd_paramsE --------------------------
	.section	.text._ZN5flash44flash_bwd_dq_dk_dv_loop_seqk_parallel_kernelI23Flash_bwd_kernel_traitsILi192ELi64ELi64ELi8ELi4ELi2ELi2ELb1ELb1EN7cutlass10bfloat16_tE19Flash_kernel_traitsILi192ELi64ELi64ELi8ES3_EELb0ELb0ELb1ELb0ELb0ELb0ELb1EEEvNS_16Flash_bwd_paramsE,"ax",@progbits
	.align	128
        .global         _ZN5flash44flash_bwd_dq_dk_dv_loop_seqk_parallel_kernelI23Flash_bwd_kernel_traitsILi192ELi64ELi64ELi8ELi4ELi2ELi2ELb1ELb1EN7cutlass10bfloat16_tE19Flash_kernel_traitsILi192ELi64ELi64ELi8ES3_EELb0ELb0ELb1ELb0ELb0ELb0ELb1EEEvNS_16Flash_bwd_paramsE
        .type           _ZN5flash44flash_bwd_dq_dk_dv_loop_seqk_parallel_kernelI23Flash_bwd_kernel_traitsILi192ELi64ELi64ELi8ELi4ELi2ELi2ELb1ELb1EN7cutlass10bfloat16_tE19Flash_kernel_traitsILi192ELi64ELi64ELi8ES3_EELb0ELb0ELb1ELb0ELb0ELb0ELb1EEEvNS_16Flash_bwd_paramsE,@function
        .size           _ZN5flash44flash_bwd_dq_dk_dv_loop_seqk_parallel_kernelI23Flash_bwd_kernel_traitsILi192ELi64ELi64ELi8ELi4ELi2ELi2ELb1ELb1EN7cutlass10bfloat16_tE19Flash_kernel_traitsILi192ELi64ELi64ELi8ES3_EELb0ELb0ELb1ELb0ELb0ELb0ELb1EEEvNS_16Flash_bwd_paramsE,(.L_x_1598 - _ZN5flash44flash_bwd_dq_dk_dv_loop_seqk_parallel_kernelI23Flash_bwd_kernel_traitsILi192ELi64ELi64ELi8ELi4ELi2ELi2ELb1ELb1EN7cutlass10bfloat16_tE19Flash_kernel_traitsILi192ELi64ELi64ELi8ES3_EELb0ELb0ELb1ELb0ELb0ELb0ELb1EEEvNS_16Flash_bwd_paramsE)
        .other          _ZN5flash44flash_bwd_dq_dk_dv_loop_seqk_parallel_kernelI23Flash_bwd_kernel_traitsILi192ELi64ELi64ELi8ELi4ELi2ELi2ELb1ELb1EN7cutlass10bfloat16_tE19Flash_kernel_traitsILi192ELi64ELi64ELi8ES3_EELb0ELb0ELb1ELb0ELb0ELb0ELb1EEEvNS_16Flash_bwd_paramsE,@"STO_CUDA_ENTRY STV_DEFAULT"
_ZN5flash44flash_bwd_dq_dk_dv_loop_seqk_parallel_kernelI23Flash_bwd_kernel_traitsILi192ELi64ELi64ELi8ELi4ELi2ELi2ELb1ELb1EN7cutlass10bfloat16_tE19Flash_kernel_traitsILi192ELi64ELi64ELi8ES3_EELb0ELb0ELb1ELb0ELb0ELb0ELb1EEEvNS_16Flash_bwd_paramsE:
.text._ZN5flash44flash_bwd_dq_dk_dv_loop_seqk_parallel_kernelI23Flash_bwd_kernel_traitsILi192ELi64ELi64ELi8ELi4ELi2ELi2ELb1ELb1EN7cutlass10bfloat16_tE19Flash_kernel_traitsILi192ELi64ELi64ELi8ES3_EELb0ELb0ELb1ELb0ELb0ELb0ELb1EEEvNS_16Flash_bwd_paramsE:
        /* <DEDUP_REMOVED lines=17> */
[----:B------:R-:W-:Y:S01]  /*0110*/  ULDC.64 UR8, c[0x0][0x208] ;  /* 0x0000820000087ab9 */ /* 0x000fe20000000a00 */
[----:B------:R-:W-:-:S04]  /*0120*/  ULDC UR60, c[0x0][0x394] ;  /* 0x0000e500003c7ab9 */ /* 0x000fc80000000800 */
        /* <DEDUP_REMOVED lines=10> */
[----:B------:R-:W-:Y:S02]  /*01d0*/  SHF.R.S32.HI R7, RZ, 0x4, R6 ;  /* 0x00000004ff077819 */ /* 0x000fe40000011406 */
[----:B------:R-:W-:-:S02]  /*01e0*/  LEA.HI R0, R0, R5, RZ, 0x2 ;  /* 0x0000000500007211 */ /* 0x000fc400078f10ff */
[----:B------:R-:W-:Y:S02]  /*01f0*/  LEA.HI R2, R4, R5, RZ, 0x1 ;  /* 0x0000000504027211 */ /* 0x000fe400078f08ff */
[----:B------:R-:W-:Y:S02]  /*0200*/  LEA.HI R8, R6, R7, RZ, 0x1 ;  /* 0x0000000706087211 */ /* 0x000fe400078f08ff */
[----:B------:R-:W-:Y:S02]  /*0210*/  LOP3.LUT R3, R0, 0xfffffffc, RZ, 0xc0, !PT ;  /* 0xfffffffc00037812 */ /* 0x000fe400078ec0ff */
[----:B------:R-:W-:Y:S02]  /*0220*/  LOP3.LUT R0, R2, 0xfffffffe, RZ, 0xc0, !PT ;  /* 0xfffffffe02007812 */ /* 0x000fe400078ec0ff */
[----:B------:R-:W-:Y:S01]  /*0230*/  LOP3.LUT R2, R8, 0xfffffffe, RZ, 0xc0, !PT ;  /* 0xfffffffe08027812 */ /* 0x000fe200078ec0ff */
[C---:B------:R-:W-:Y:S01]  /*0240*/  IMAD.IADD R16, R5.reuse, 0x1, -R3 ;  /* 0x0000000105107824 */ /* 0x040fe200078e0a03 */
[CC--:B------:R-:W-:Y:S01]  /*0250*/  LEA.HI R19, R18.reuse, R17.reuse, RZ, 0x2 ;  /* 0x0000001112137211 */ /* 0x0c0fe200078f10ff */
[----:B------:R-:W-:Y:S01]  /*0260*/  IMAD.IADD R15, R5, 0x1, -R0 ;  /* 0x00000001050f7824 */ /* 0x000fe200078e0a00 */
[----:B------:R-:W-:Y:S01]  /*0270*/  LEA.HI R20, R18, R17, RZ, 0x3 ;  /* 0x0000001112147211 */ /* 0x000fe200078f18ff */
[----:B------:R-:W-:Y:S01]  /*0280*/  IMAD.IADD R14, R7, 0x1, -R2 ;  /* 0x00000001070e7824 */ /* 0x000fe200078e0a02 */
[----:B------:R-:W-:-:S02]  /*0290*/  LOP3.LUT R0, R4, 0xffffffe0, RZ, 0xc0, !PT ;  /* 0xffffffe004007812 */ /* 0x000fc400078ec0ff */
[--C-:B------:R-:W-:Y:S02]  /*02a0*/  SHF.R.S32.HI R8, RZ, 0x2, R19.reuse ;  /* 0x00000002ff087819 */ /* 0x100fe40000011413 */
[----:B------:R-:W-:Y:S02]  /*02b0*/  SHF.R.S32.HI R2, RZ, 0x1f, R19 ;  /* 0x0000001fff027819 */ /* 0x000fe40000011413 */
[----:B------:R-:W-:Y:S02]  /*02c0*/  SHF.R.S32.HI R3, RZ, 0x3, R20 ;  /* 0x00000003ff037819 */ /* 0x000fe40000011414 */
[----:B------:R-:W-:Y:S02]  /*02d0*/  LOP3.LUT R5, R20, 0xfffffff8, RZ, 0xc0, !PT ;  /* 0xfffffff814057812 */ /* 0x000fe400078ec0ff */
[----:B------:R-:W-:Y:S01]  /*02e0*/  LEA.HI R4, R2, R8, RZ, 0x3 ;  /* 0x0000000802047211 */ /* 0x000fe200078f18ff */
[----:B------:R-:W-:Y:S01]  /*02f0*/  IMAD.IADD R2, R17, 0x1, -R0 ;  /* 0x0000000111027824 */ /* 0x000fe200078e0a00 */
[----:B------:R-:W-:Y:S01]  /*0300*/  LOP3.LUT R6, R6, 0xfffffff0, RZ, 0xc0, !PT ;  /* 0xfffffff006067812 */ /* 0x000fe200078ec0ff */
[----:B------:R-:W-:Y:S01]  /*0310*/  IMAD.SHL.U32 R3, R3, 0x40, RZ ;  /* 0x0000004003037824 */ /* 0x000fe200078e00ff */
[----:B------:R-:W-:Y:S01]  /*0320*/  LOP3.LUT R4, R4, 0xfffffff8, RZ, 0xc0, !PT ;  /* 0xfffffff804047812 */ /* 0x000fe200078ec0ff */
[----:B------:R-:W-:Y:S01]  /*0330*/  IMAD.IADD R0, R17, 0x1, -R5 ;  /* 0x0000000111007824 */ /* 0x000fe200078e0a05 */
[----:B------:R-:W-:-:S02]  /*0340*/  SHF.R.S32.HI R5, RZ, 0x1f, R2 ;  /* 0x0000001fff057819 */ /* 0x000fc40000011402 */
[----:B------:R-:W-:Y:S01]  /*0350*/  LOP3.LUT R3, R3, 0x1c0, RZ, 0xc0, !PT ;  /* 0x000001c003037812 */ /* 0x000fe200078ec0ff */
[----:B------:R-:W-:Y:S01]  /*0360*/  IMAD.SHL.U32 R22, R0, 0x8, RZ ;  /* 0x0000000800167824 */ /* 0x000fe200078e00ff */
[----:B------:R-:W-:Y:S01]  /*0370*/  LEA.HI R21, R5, R2, RZ, 0x2 ;  /* 0x0000000205157211 */ /* 0x000fe200078f10ff */
[----:B------:R-:W-:Y:S01]  /*0380*/  IMAD.IADD R8, R8, 0x1, -R4 ;  /* 0x0000000108087824 */ /* 0x000fe200078e0a04 */
[C---:B------:R-:W-:Y:S01]  /*0390*/  LOP3.LUT P4, RZ, R0.reuse, 0x4, RZ, 0xc0, !PT ;  /* 0x0000000400ff7812 */ /* 0x040fe2000788c0ff */
[----:B------:R-:W-:Y:S01]  /*03a0*/  IMAD.IADD R2, R17, 0x1, -R6 ;  /* 0x0000000111027824 */ /* 0x000fe200078e0a06 */
[----:B------:R-:W-:Y:S01]  /*03b0*/  LOP3.LUT R4, R3, 0x38, R22, 0xf8, !PT ;  /* 0x0000003803047812 */ /* 0x000fe200078ef816 */
[----:B------:R-:W-:Y:S01]  /*03c0*/  STL [R1+0x48], R22 ;  /* 0x0000481601007387 */ /* 0x000fe20000100800 */
[----:B------:R-:W-:Y:S02]  /*03d0*/  SHF.R.U32.HI R3, RZ, 0x3, R3 ;  /* 0x00000003ff037819 */ /* 0x000fe40000011603 */
[C---:B------:R-:W-:Y:S01]  /*03e0*/  LOP3.LUT P3, RZ, R0.reuse, 0x2, RZ, 0xc0, !PT ;  /* 0x0000000200ff7812 */ /* 0x040fe2000786c0ff */
[----:B------:R-:W-:Y:S01]  /*03f0*/  IMAD.SHL.U32 R0, R0, 0x40, RZ ;  /* 0x0000004000007824 */ /* 0x000fe200078e00ff */
[----:B------:R-:W-:Y:S01]  /*0400*/  LOP3.LUT R13, R4, R3, RZ, 0x3c, !PT ;  /* 0x00000003040d7212 */ /* 0x000fe200078e3cff */
[----:B------:R-:W-:Y:S01]  /*0410*/  IMAD.SHL.U32 R3, R15, 0x10, RZ ;  /* 0x000000100f037824 */ /* 0x000fe200078e00ff */
[----:B------:R-:W-:-:S02]  /*0420*/  SHF.R.S32.HI R4, RZ, 0x1f, R2 ;  /* 0x0000001fff047819 */ /* 0x000fc40000011402 */
[----:B------:R-:W-:Y:S02]  /*0430*/  LOP3.LUT R0, R0, 0x1c0, RZ, 0xc0, !PT ;  /* 0x000001c000007812 */ /* 0x000fe400078ec0ff */
[----:B------:R-:W-:Y:S02]  /*0440*/  LEA.HI R12, R4, R2, RZ, 0x3 ;  /* 0x00000002040c7211 */ /* 0x000fe400078f18ff */
[----:B------:R-:W-:Y:S02]  /*0450*/  LEA.HI R9, R18, R17, RZ, 0x7 ;  /* 0x0000001112097211 */ /* 0x000fe400078f38ff */
[----:B------:R-:W-:Y:S02]  /*0460*/  LOP3.LUT R7, R12, 0xfffffff8, RZ, 0xc0, !PT ;  /* 0xfffffff80c077812 */ /* 0x000fe400078ec0ff */
[----:B------:R-:W-:Y:S01]  /*0470*/  LOP3.LUT R11, R0, 0x10, R3, 0xf8, !PT ;  /* 0x00000010000b7812 */ /* 0x000fe200078ef803 */
[----:B------:R-:W-:Y:S01]  /*0480*/  IMAD.SHL.U32 R3, R14, 0x200, RZ ;  /* 0x000002000e037824 */ /* 0x000fe200078e00ff */
[----:B------:R-:W-:Y:S01]  /*0490*/  LOP3.LUT R4, R8, 0x1, RZ, 0xc0, !PT ;  /* 0x0000000108047812 */ /* 0x000fe200078ec0ff */
[----:B------:R-:W-:Y:S01]  /*04a0*/  IMAD.IADD R10, R2, 0x1, -R7 ;  /* 0x00000001020a7824 */ /* 0x000fe200078e0a07 */
[----:B------:R-:W-:Y:S01]  /*04b0*/  SHF.R.S32.HI R9, RZ, 0x7, R9 ;  /* 0x00000007ff097819 */ /* 0x000fe20000011409 */
[----:B------:R-:W-:Y:S01]  /*04c0*/  IMAD.SHL.U32 R7, R17, 0x2, RZ ;  /* 0x0000000211077824 */ /* 0x000fe200078e00ff */
[----:B------:R-:W-:-:S02]  /*04d0*/  LOP3.LUT R5, R0, 0x8, R20, 0xf8, !PT ;  /* 0x0000000800057812 */ /* 0x000fc400078ef814 */
[----:B------:R-:W-:Y:S01]  /*04e0*/  SHF.R.U32.HI R0, RZ, 0x3, R0 ;  /* 0x00000003ff007819 */ /* 0x000fe20000011600 */
[----:B------:R-:W-:Y:S01]  /*04f0*/  IMAD R6, R9, 0x800, R3 ;  /* 0x0000080009067824 */ /* 0x000fe200078e0203 */
[----:B------:R-:W-:Y:S02]  /*0500*/  ISETP.NE.U32.AND P0, PT, R4, 0x1, PT ;  /* 0x000000010400780c */ /* 0x000fe40003f05070 */
[----:B------:R-:W-:Y:S02]  /*0510*/  LOP3.LUT R2, R11, 0x8, R20, 0xf8, !PT ;  /* 0x000000080b027812 */ /* 0x000fe400078ef814 */
[----:B------:R-:W-:Y:S02]  /*0520*/  LEA.HI R4, R18, R17, RZ, 0x6 ;  /* 0x0000001112047211 */ /* 0x000fe400078f30ff */
[----:B------:R-:W-:Y:S02]  /*0530*/  LOP3.LUT R5, R5, R0, RZ, 0x3c, !PT ;  /* 0x0000000005057212 */ /* 0x000fe400078e3cff */
[----:B------:R-:W-:Y:S01]  /*0540*/  LOP3.LUT R3, R3, R2, R0, 0xf6, !PT ;  /* 0x0000000203037212 */ /* 0x000fe200078ef600 */
[----:B------:R-:W-:Y:S01]  /*0550*/  IMAD.SHL.U32 R2, R8, 0x40, RZ ;  /* 0x0000004008027824 */ /* 0x000fe200078e00ff */
[----:B------:R-:W-:Y:S01]  /*0560*/  SHF.R.S32.HI R4, RZ, 0x6, R4 ;  /* 0x00000006ff047819 */ /* 0x000fe20000011404 */
[----:B------:R-:W-:Y:S01]  /*0570*/  IMAD.IADD R20, R6, 0x1, R5 ;  /* 0x0000000106147824 */ /* 0x000fe200078e0205 */
[----:B------:R-:W-:Y:S01]  /*0580*/  LOP3.LUT R5, R19, 0x7ffffffc, RZ, 0xc0, !PT ;  /* 0x7ffffffc13057812 */ /* 0x000fe200078ec0ff */
[----:B------:R-:W-:Y:S01]  /*0590*/  IMAD.SHL.U32 R0, R9, 0x20, RZ ;  /* 0x0000002009007824 */ /* 0x000fe200078e00ff */
[----:B------:R-:W-:Y:S01]  /*05a0*/  LOP3.LUT R2, R2, 0x1c0, RZ, 0xc0, !PT ;  /* 0x000001c002027812 */ /* 0x000fe200078ec0ff */
[----:B------:R-:W-:Y:S01]  /*05b0*/  IMAD.SHL.U32 R6, R4, 0x8, RZ ;  /* 0x0000000804067824 */ /* 0x000fe200078e00ff */
[----:B------:R-:W-:Y:S01]  /*05c0*/  R2P PR, R8, 0x6 ;  /* 0x0000000608007804 */ /* 0x000fe20000000000 */
[----:B------:R-:W-:Y:S01]  /*05d0*/  IMAD.IADD R5, R17, 0x1, -R5 ;  /* 0x0000000111057824 */ /* 0x000fe200078e0a05 */
[----:B------:R-:W-:Y:S01]  /*05e0*/  LOP3.LUT R8, R0, 0x6, R7, 0xf8, !PT ;  /* 0x0000000600087812 */ /* 0x000fe200078ef807 */
[----:B------:R-:W-:Y:S01]  /*05f0*/  IMAD R17, R4, 0x200, R13 ;  /* 0x0000020004117824 */ /* 0x000fe200078e020d */
[----:B------:R-:W-:Y:S01]  /*0600*/  LOP3.LUT R7, R2, 0x20, R0, 0xf8, !PT ;  /* 0x0000002002077812 */ /* 0x000fe200078ef800 */
[----:B------:R-:W-:Y:S01]  /*0610*/  IMAD.SHL.U32 R5, R5, 0x2, RZ ;  /* 0x0000000205057824 */ /* 0x000fe200078e00ff */
[----:B------:R-:W-:Y:S01]  /*0620*/  LOP3.LUT R0, R6, 0x18, RZ, 0xc0, !PT ;  /* 0x0000001806007812 */ /* 0x000fe200078ec0ff */
[----:B------:R-:W-:Y:S01]  /*0630*/  IMAD.SHL.U32 R6, R14, 0x20, RZ ;  /* 0x000000200e067824 */ /* 0x000fe200078e00ff */
[----:B------:R-:W-:Y:S01]  /*0640*/  SHF.R.U32.HI R4, RZ, 0x3, R2 ;  /* 0x00000003ff047819 */ /* 0x000fe20000011602 */
[----:B------:R1:W-:Y:S01]  /*0650*/  STL [R1+0x84], R8 ;  /* 0x0000840801007387 */ /* 0x0003e20000100800 */
[----:B------:R-:W-:-:S02]  /*0660*/  LOP3.LUT P6, RZ, R10, 0x4, RZ, 0xc0, !PT ;  /* 0x000000040aff7812 */ /* 0x000fc400078cc0ff */
[----:B------:R-:W-:Y:S02]  /*0670*/  LOP3.LUT R7, R7, R4, RZ, 0x3c, !PT ;  /* 0x0000000407077212 */ /* 0x000fe400078e3cff */
[----:B------:R-:W-:Y:S02]  /*0680*/  LOP3.LUT R6, R0, 0x20, R6, 0xf8, !PT ;  /* 0x0000002000067812 */ /* 0x000fe400078ef806 */
[----:B------:R-:W-:Y:S01]  /*0690*/  LOP3.LUT R4, R4, R2, R0, 0x1e, !PT ;  /* 0x0000000204047212 */ /* 0x000fe200078e1e00 */
[----:B------:R-:W-:Y:S01]  /*06a0*/  IMAD R0, R15, 0x400, R5 ;  /* 0x000004000f007824 */ /* 0x000fe200078e0205 */
[C---:B------:R-:W-:Y:S01]  /*06b0*/  LOP3.LUT P5, RZ, R10.reuse, 0x2, RZ, 0xc0, !PT ;  /* 0x000000020aff7812 */ /* 0x040fe200078ac0ff */
[----:B------:R-:W-:Y:S01]  /*06c0*/  IMAD.SHL.U32 R2, R10, 0x40, RZ ;  /* 0x000000400a027824 */ /* 0x000fe200078e00ff */
[----:B------:R-:W-:Y:S01]  /*06d0*/  LEA R3, R3, UR5, 0x1 ;  /* 0x0000000503037c11 */ /* 0x000fe2000f8e08ff */
[----:B------:R-:W-:Y:S02]  /*06e0*/  IMAD.IADD R11, R0, 0x1, R4 ;  /* 0x00000001000b7824 */ /* 0x000fe400078e0204 */
[----:B------:R-:W-:Y:S01]  /*06f0*/  IMAD.SHL.U32 R4, R14, 0x8, RZ ;  /* 0x000000080e047824 */ /* 0x000fe200078e00ff */
[----:B------:R-:W-:Y:S01]  /*0700*/  LOP3.LUT R0, R2, 0x1c0, RZ, 0xc0, !PT ;  /* 0x000001c002007812 */ /* 0x000fe200078ec0ff */
[----:B------:R-:W-:-:S02]  /*0710*/  VIADD R14, R22, 0x40 ;  /* 0x00000040160e7836 */ /* 0x000fc40000000000 */
[----:B------:R-:W-:Y:S01]  /*0720*/  IMAD.MOV.U32 R10, RZ, RZ, -0x10 ;  /* 0xfffffff0ff0a7424 */ /* 0x000fe200078e00ff */
[----:B------:R-:W-:Y:S02]  /*0730*/  SHF.R.U32.HI R2, RZ, 0x3, R0 ;  /* 0x00000003ff027819 */ /* 0x000fe40000011600 */
[----:B------:R-:W-:Y:S02]  /*0740*/  LOP3.LUT R4, R0, 0x8, R4, 0xf8, !PT ;  /* 0x0000000800047812 */ /* 0x000fe400078ef804 */
[----:B------:R-:W-:Y:S01]  /*0750*/  SEL R10, R10, 0x10, !P0 ;  /* 0x000000100a0a7807 */ /* 0x000fe20004000000 */
[----:B-1----:R-:W-:Y:S01]  /*0760*/  IMAD R8, R16, 0x400, R5 ;  /* 0x0000040010087824 */ /* 0x002fe200078e0205 */
[----:B------:R-:W-:Y:S01]  /*0770*/  LOP3.LUT R5, R2, R6, R0, 0x1e, !PT ;  /* 0x0000000602057212 */ /* 0x000fe200078e1e00 */
[----:B------:R-:W-:Y:S01]  /*0780*/  IMAD.MOV.U32 R6, RZ, RZ, 0x20 ;  /* 0x00000020ff067424 */ /* 0x000fe200078e00ff */
[----:B------:R-:W-:Y:S01]  /*0790*/  SHF.R.S32.HI R0, RZ, 0x2, R21 ;  /* 0x00000002ff007819 */ /* 0x000fe20000011415 */
[----:B------:R-:W-:Y:S01]  /*07a0*/  IMAD.IADD R13, R8, 0x1, R7 ;  /* 0x00000001080d7824 */ /* 0x000fe200078e0207 */
[----:B------:R-:W-:Y:S01]  /*07b0*/  LOP3.LUT R2, R4, R2, RZ, 0x3c, !PT ;  /* 0x0000000204027212 */ /* 0x000fe200078e3cff */
[----:B------:R-:W-:Y:S01]  /*07c0*/  IMAD.SHL.U32 R8, R12, 0x40, RZ ;  /* 0x000000400c087824 */ /* 0x000fe200078e00ff */
[----:B------:R-:W-:Y:S01]  /*07d0*/  LEA R12, R17, UR5, 0x1 ;  /* 0x00000005110c7c11 */ /* 0x000fe2000f8e08ff */
[----:B------:R-:W-:Y:S01]  /*07e0*/  IMAD R4, R16, 0x10, R0 ;  /* 0x0000001010047824 */ /* 0x000fe200078e0200 */
[----:B------:R-:W-:Y:S01]  /*07f0*/  LEA R13, R13, UR5, 0x1 ;  /* 0x000000050d0d7c11 */ /* 0x000fe2000f8e08ff */
[----:B------:R-:W-:Y:S01]  /*0800*/  IMAD.U32 R0, RZ, RZ, UR4 ;  /* 0x00000004ff007e24 */ /* 0x000fe2000f8e00ff */
[----:B-----5:R-:W-:Y:S01]  /*0810*/  USHF.L.U32 UR4, UR48, 0x7, URZ ;  /* 0x0000000730047899 */ /* 0x020fe2000800063f */
[----:B------:R-:W-:Y:S01]  /*0820*/  LOP3.LUT R8, R8, 0xfffffe00, RZ, 0xc0, !PT ;  /* 0xfffffe0008087812 */ /* 0x000fe200078ec0ff */
[----:B------:R1:W-:Y:S04]  /*0830*/  STL [R1+0x80], R4 ;  /* 0x0000800401007387 */ /* 0x0003e80000100800 */
[----:B------:R-:W-:Y:S01]  /*0840*/  IMAD.U32 R0, RZ, RZ, UR4 ;  /* 0x00000004ff007e24 */ /* 0x000fe2000f8e00ff */
[----:B------:R-:W-:Y:S01]  /*0850*/  ULEA UR4, UR7, UR6, 0x18 ;  /* 0x0000000607047291 */ /* 0x000fe2000f8ec03f */
[--C-:B------:R-:W-:Y:S01]  /*0860*/  IMAD R7, R16, 0x400, R8.reuse ;  /* 0x0000040010077824 */ /* 0x100fe200078e0208 */
[----:B------:R-:W-:Y:S01]  /*0870*/  USHF.R.S32.HI UR6, URZ, 0x1f, UR48 ;  /* 0x0000001f3f067899 */ /* 0x000fe20008011430 */
[----:B------:R-:W-:Y:S01]  /*0880*/  IMAD R9, R15, 0x400, R8 ;  /* 0x000004000f097824 */ /* 0x000fe200078e0208 */
[----:B------:R-:W-:Y:S01]  /*0890*/  USHF.R.S32.HI UR7, URZ, 0x1f, UR56 ;  /* 0x0000001f3f077899 */ /* 0x000fe20008011438 */
[----:B------:R2:W-:Y:S01]  /*08a0*/  STL [R1+0x68], R14 ;  /* 0x0000680e01007387 */ /* 0x0005e20000100800 */
[----:B------:R-:W-:Y:S01]  /*08b0*/  LOP3.LUT R8, R5, R8, RZ, 0xfc, !PT ;  /* 0x0000000805087212 */ /* 0x000fe200078efcff */
[----:B------:R-:W-:-:S02]  /*08c0*/  IMAD.IADD R7, R7, 0x1, R2 ;  /* 0x0000000107077824 */ /* 0x000fc400078e0202 */
[----:B------:R-:W-:Y:S01]  /*08d0*/  IMAD.U32 R0, RZ, RZ, UR6 ;  /* 0x00000006ff007e24 */ /* 0x000fe2000f8e00ff */
[----:B------:R-:W-:Y:S01]  /*08e0*/  UIADD3 UR6, UR5, 0x12000, URZ ;  /* 0x0001200005067890 */ /* 0x000fe2000fffe03f */
[----:B------:R-:W-:Y:S01]  /*08f0*/  IMAD.U32 R0, RZ, RZ, UR7 ;  /* 0x00000007ff007e24 */ /* 0x000fe2000f8e00ff */
[----:B------:R-:W-:Y:S01]  /*0900*/  UIADD3 UR7, UR5, 0xc000, URZ ;  /* 0x0000c00005077890 */ /* 0x000fe2000fffe03f */
[----:B------:R-:W-:Y:S02]  /*0910*/  VIADD R0, R22, 0x80 ;  /* 0x0000008016007836 */ /* 0x000fe40000000000 */
[----:B------:R-:W-:Y:S01]  /*0920*/  IMAD.IADD R9, R2, 0x1, R9 ;  /* 0x0000000102097824 */ /* 0x000fe200078e0209 */
[C---:B------:R-:W-:Y:S01]  /*0930*/  SEL R2, R6.reuse, 0xffffffe0, !P3 ;  /* 0xffffffe006027807 */ /* 0x040fe20005800000 */
[----:B------:R-:W-:Y:S01]  /*0940*/  IMAD.MOV.U32 R5, RZ, RZ, 0x40 ;  /* 0x00000040ff057424 */ /* 0x000fe200078e00ff */
[----:B------:R3:W-:Y:S01]  /*0950*/  STL [R1+0x6c], R0 ;  /* 0x00006c0001007387 */ /* 0x0007e20000100800 */
[----:B------:R-:W-:-:S02]  /*0960*/  SEL R6, R6, 0xffffffe0, !P5 ;  /* 0xffffffe006067807 */ /* 0x000fc40006800000 */
[----:B------:R-:W-:Y:S01]  /*0970*/  LEA R9, R9, UR6, 0x1 ;  /* 0x0000000609097c11 */ /* 0x000fe2000f8e08ff */
[----:B------:R4:W-:Y:S01]  /*0980*/  STL [R1+0x2c], R12 ;  /* 0x00002c0c01007387 */ /* 0x0009e20000100800 */
[C---:B-1----:R-:W-:Y:S02]  /*0990*/  SEL R4, R5.reuse, 0xffffffc0, !P4 ;  /* 0xffffffc005047807 */ /* 0x042fe40006000000 */
[----:B------:R-:W-:Y:S02]  /*09a0*/  SEL R5, R5, 0xffffffc0, !P6 ;  /* 0xffffffc005057807 */ /* 0x000fe40007000000 */
[----:B--2---:R-:W-:Y:S02]  /*09b0*/  LEA R14, R11, UR7, 0x1 ;  /* 0x000000070b0e7c11 */ /* 0x004fe4000f8e08ff */
[----:B------:R-:W-:-:S05]  /*09c0*/  LEA R11, R7, UR5, 0x1 ;  /* 0x00000005070b7c11 */ /* 0x000fca000f8e08ff */
[----:B------:R-:W-:Y:S01]  /*09d0*/  IMAD.IADD R7, R11, 0x1, R6 ;  /* 0x000000010b077824 */ /* 0x000fe200078e0206 */
[----:B---3--:R-:W-:-:S05]  /*09e0*/  LEA R0, R20, UR6, 0x1 ;  /* 0x0000000614007c11 */ /* 0x008fca000f8e08ff */
[----:B----4-:R-:W-:Y:S01]  /*09f0*/  IMAD.IADD R12, R0, 0x1, R2 ;  /* 0x00000001000c7824 */ /* 0x010fe200078e0202 */
        /* <DEDUP_REMOVED lines=32> */
.L_x_700:
        /* <DEDUP_REMOVED lines=67> */
.L_x_654:
        /* <DEDUP_REMOVED lines=11> */
[----:B------:R-:W-:Y:S02]  /*10e0*/  UIMAD UR7, UR58, UR10, URZ ;  /* 0x0000000a3a0772a4 */ /* 0x000fe4000f8e023f */
[----:B------:R-:W-:Y:S01]  /*10f0*/  UIMAD.WIDE.U32 UR18, UR48, UR10, URZ ;  /* 0x0000000a301272a5 */ /* 0x000fe2000f8e003f */
[----:B------:R-:W2:Y:S01]  /*1100*/  S2UR UR13, SR_CTAID.X ;  /* 0x00000000000d79c3 */ /* 0x000ea20000002500 */
[----:B------:R-:W-:Y:S01]  /*1110*/  UIMAD UR24, UR48, UR11, UR7 ;  /* 0x0000000b301872a4 */ /* 0x000fe2000f8e0207 */
[----:B------:R-:W-:-:S02]  /*1120*/  ULDC UR59, c[0x0][0x2d4] ;  /* 0x0000b500003b7ab9 */ /* 0x000fc40000000800 */
[----:B------:R-:W-:Y:S01]  /*1130*/  @!UP2 ULDC.64 UR10, c[0x0][0x418] ;  /* 0x00010600000aaab9 */ /* 0x000fe20000000a00 */
[----:B------:R-:W-:Y:S02]  /*1140*/  USHF.R.S32.HI UR25, URZ, 0x1f, UR59 ;  /* 0x0000001f3f197899 */ /* 0x000fe4000801143b */
[----:B------:R-:W-:Y:S02]  /*1150*/  @!UP2 UIMAD UR7, UR58, UR10, URZ ;  /* 0x0000000a3a07a2a4 */ /* 0x000fe4000f8e023f */
[----:B------:R-:W-:Y:S02]  /*1160*/  @!UP2 UIMAD.WIDE.U32 UR44, UR48, UR10, URZ ;  /* 0x0000000a302ca2a5 */ /* 0x000fe4000f8e003f */
[----:B------:R-:W-:Y:S02]  /*1170*/  @!UP2 UIMAD UR29, UR48, UR11, UR7 ;  /* 0x0000000b301da2a4 */ /* 0x000fe4000f8e0207 */
[----:B------:R-:W-:Y:S01]  /*1180*/  UIADD3 UR7, UR12, 0x40, UR32 ;  /* 0x000000400c077890 */ /* 0x000fe2000fffe020 */
[----:B------:R-:W-:Y:S01]  /*1190*/  ULDC UR10, c[0x0][0x394] ;  /* 0x0000e500000a7ab9 */ /* 0x000fe20000000800 */
[----:B-1----:R-:W-:-:S02]  /*11a0*/  IABS R8, R9 ;  /* 0x0000000900087213 */ /* 0x002fc40000000000 */
[----:B------:R-:W-:Y:S01]  /*11b0*/  UIADD3 UR7, UR7, UR10, -UR5 ;  /* 0x0000000a07077290 */ /* 0x000fe2000fffe805 */
[----:B------:R-:W-:Y:S01]  /*11c0*/  ISETP.NE.AND P3, PT, R9, RZ, PT ;  /* 0x000000ff0900720c */ /* 0x000fe20003f65270 */
[----:B------:R-:W-:Y:S01]  /*11d0*/  USHF.L.U32 UR16, UR48, 0x7, URZ ;  /* 0x0000000730107899 */ /* 0x000fe2000800063f */
[----:B------:R-:W1:Y:S01]  /*11e0*/  I2F.RP R4, R8 ;  /* 0x0000000800047306 */ /* 0x000e620000209400 */
[----:B------:R-:W-:Y:S01]  /*11f0*/  ULDC.64 UR34, c[0x0][0x240] ;  /* 0x0000900000227ab9 */ /* 0x000fe20000000a00 */
[----:B------:R-:W-:Y:S01]  /*1200*/  ULDC UR40, c[0x0][0x2dc] ;  /* 0x0000b70000287ab9 */ /* 0x000fe20000000800 */
[----:B------:R-:W-:Y:S01]  /*1210*/  ULDC UR61, c[0x0][0x270] ;  /* 0x00009c00003d7ab9 */ /* 0x000fe20000000800 */
[----:B--2---:R-:W-:Y:S02]  /*1220*/  UIMAD.WIDE.U32 UR36, UR13, UR14, URZ ;  /* 0x0000000e0d2472a5 */ /* 0x004fe4000f8e003f */
[----:B------:R-:W-:Y:S02]  /*1230*/  USEL UR38, UR16, URZ, UP0 ;  /* 0x0000003f10267287 */ /* 0x000fe40008000000 */
[----:B------:R-:W-:-:S02]  /*1240*/  UIMAD UR42, UR13, UR15, UR37 ;  /* 0x0000000f0d2a72a4 */ /* 0x000fc4000f8e0225 */
[----:B------:R-:W-:Y:S01]  /*1250*/  UIADD3 UR13, UR12, 0x3f, URZ ;  /* 0x0000003f0c0d7890 */ /* 0x000fe2000fffe03f */
[----:B------:R-:W-:Y:S01]  /*1260*/  @UP2 ULDC.64 UR14, c[0x0][0x420] ;  /* 0x00010800000e2ab9 */ /* 0x000fe20000000a00 */
[----:B------:R-:W-:Y:S01]  /*1270*/  UIMAD.WIDE.U32 UR16, UR6, UR34, URZ ;  /* 0x00000022061072a5 */ /* 0x000fe2000f8e003f */
[----:B-1----:R-:W1:Y:S01]  /*1280*/  MUFU.RCP R4, R4 ;  /* 0x0000000400047308 */ /* 0x002e620000001000 */
[----:B------:R-:W-:Y:S02]  /*1290*/  USHF.R.S32.HI UR21, URZ, 0x1f, UR13 ;  /* 0x0000001f3f157899 */ /* 0x000fe4000801140d */
[----:B------:R-:W-:Y:S02]  /*12a0*/  @UP2 UIMAD.WIDE.U32 UR46, UR6, UR14, URZ ;  /* 0x0000000e062e22a5 */ /* 0x000fe4000f8e003f */
[----:B------:R-:W-:Y:S02]  /*12b0*/  ULEA.HI UR21, UR21, UR13, URZ, 0x6 ;  /* 0x0000000d15157291 */ /* 0x000fe4000f8f303f */
[----:B------:R-:W-:-:S02]  /*12c0*/  UIADD3 UR13, UR7, 0x3f, URZ ;  /* 0x0000003f070d7890 */ /* 0x000fc4000fffe03f */
[----:B------:R-:W-:Y:S02]  /*12d0*/  UIMAD UR7, UR25, UR48, URZ ;  /* 0x00000030190772a4 */ /* 0x000fe4000f8e023f */
[----:B------:R-:W-:Y:S02]  /*12e0*/  @UP2 UIMAD UR51, UR6, UR15, UR47 ;  /* 0x0000000f063322a4 */ /* 0x000fe4000f8e022f */
[----:B------:R-:W-:Y:S02]  /*12f0*/  UIMAD UR22, UR6, UR35, URZ ;  /* 0x00000023061672a4 */ /* 0x000fe4000f8e023f */
[----:B------:R-:W-:Y:S01]  /*1300*/  UIMAD.WIDE UR10, UR40, UR61, URZ ;  /* 0x0000003d280a72a5 */ /* 0x000fe2000f8e023f */
[----:B-1----:R-:W-:Y:S01]  /*1310*/  VIADD R4, R4, 0xffffffe ;  /* 0x0ffffffe04047836 */ /* 0x002fe20000000000 */
[----:B------:R-:W-:Y:S02]  /*1320*/  UIMAD.WIDE.U32 UR14, UR48, UR59, URZ ;  /* 0x0000003b300e72a5 */ /* 0x000fe4000f8e003f */
[----:B------:R-:W-:Y:S01]  /*1330*/  UIMAD UR7, UR58, UR59, UR7 ;  /* 0x0000003b3a0772a4 */ /* 0x000fe2000f8e0207 */
[----:B------:R-:W1:Y:S01]  /*1340*/  F2I.FTZ.U32.TRUNC.NTZ R5, R4 ;  /* 0x0000000400057305 */ /* 0x000e62000021f000 */
[----:B------:R-:W-:-:S02]  /*1350*/  UIADD3 UR52, UR19, UR24, URZ ;  /* 0x0000001813347290 */ /* 0x000fc4000fffe03f */
[----:B------:R-:W-:Y:S02]  /*1360*/  @UP2 UIADD3 UR52, UR17, UR22, URZ ;  /* 0x0000001611342290 */ /* 0x000fe4000fffe03f */
[----:B------:R-:W-:Y:S02]  /*1370*/  USEL UR57, UR18, UR16, !UP2 ;  /* 0x0000001012397287 */ /* 0x000fe4000d000000 */
[----:B------:R-:W-:Y:S02]  /*1380*/  UIMAD UR17, UR11, UR14, URZ ;  /* 0x0000000e0b1172a4 */ /* 0x000fe4000f8e023f */
[----:B------:R-:W-:Y:S02]  /*1390*/  UIADD3 UR7, UR15, UR7, URZ ;  /* 0x000000070f077290 */ /* 0x000fe4000fffe03f */
[----:B------:R-:W-:Y:S01]  /*13a0*/  USHF.R.S32.HI UR16, URZ, 0x1f, UR13 ;  /* 0x0000001f3f107899 */ /* 0x000fe2000801140d */
[----:B------:R-:W-:Y:S01]  /*13b0*/  ULDC.U8 UR30, c[0x0][0x3d8] ;  /* 0x0000f600001e7ab9 */ /* 0x000fe20000000000 */
[----:B------:R-:W-:Y:S01]  /*13c0*/  UIMAD.WIDE.U32 UR18, UR10, UR14, URZ ;  /* 0x0000000e0a1272a5 */ /* 0x000fe2000f8e003f */
[----:B-1----:R-:W-:Y:S01]  /*13d0*/  IMAD.MOV R4, RZ, RZ, -R5 ;  /* 0x000000ffff047224 */ /* 0x002fe200078e0a05 */
[----:B------:R-:W-:-:S02]  /*13e0*/  UIMAD UR7, UR10, UR7, UR17 ;  /* 0x000000070a0772a4 */ /* 0x000fc4000f8e0211 */
[----:B------:R-:W-:Y:S01]  /*13f0*/  UISETP.NE.AND UP3, UPT, UR30, URZ, UPT ;  /* 0x0000003f1e00728c */ /* 0x000fe2000bf65270 */
[----:B------:R-:W-:Y:S01]  /*1400*/  IMAD R6, R4, R8, RZ ;  /* 0x0000000804067224 */ /* 0x000fe200078e02ff */
[----:B------:R-:W-:Y:S01]  /*1410*/  ULEA.HI UR16, UR16, UR13, URZ, 0x6 ;  /* 0x0000000d10107291 */ /* 0x000fe2000f8f303f */
[----:B------:R-:W-:Y:S01]  /*1420*/  IMAD.MOV.U32 R4, RZ, RZ, RZ ;  /* 0x000000ffff047224 */ /* 0x000fe200078e00ff */
[----:B------:R-:W-:Y:S02]  /*1430*/  USHF.L.U64.HI UR20, UR48, 0x7, UR58 ;  /* 0x0000000730147899 */ /* 0x000fe4000801023a */
[----:B------:R-:W-:Y:S01]  /*1440*/  UIADD3 UR49, UR19, UR7, URZ ;  /* 0x0000000713317290 */ /* 0x000fe2000fffe03f */
[----:B------:R-:W-:Y:S01]  /*1450*/  IMAD.HI.U32 R4, R5, R6, R4 ;  /* 0x0000000605047227 */ /* 0x000fe200078e0004 */
[----:B------:R-:W-:Y:S01]  /*1460*/  MOV R5, R7 ;  /* 0x0000000700057202 */ /* 0x000fe20000000f00 */
[----:B------:R-:W-:Y:S02]  /*1470*/  USHF.R.S32.HI UR13, URZ, 0x6, UR21 ;  /* 0x000000063f0d7899 */ /* 0x000fe40008011415 */
[----:B------:R-:W-:-:S02]  /*1480*/  USHF.R.S32.HI UR7, URZ, 0x6, UR16 ;  /* 0x000000063f077899 */ /* 0x000fc40008011410 */
[----:B------:R-:W-:Y:S01]  /*1490*/  IMAD.HI.U32 R4, R4, R5, RZ ;  /* 0x0000000504047227 */ /* 0x000fe200078e00ff */
[----:B------:R-:W-:Y:S02]  /*14a0*/  USEL UR37, UR20, URZ, UP0 ;  /* 0x0000003f14257287 */ /* 0x000fe40008000000 */
[----:B------:R-:W-:Y:S01]  /*14b0*/  UISETP.LT.AND UP0, UPT, UR13, UR7, UPT ;  /* 0x000000070d00728c */ /* 0x000fe2000bf01270 */
[----:B------:R-:W-:Y:S01]  /*14c0*/  IMAD.MOV R6, RZ, RZ, -R4 ;  /* 0x000000ffff067224 */ /* 0x000fe200078e0a04 */
[----:B------:R-:W-:Y:S01]  /*14d0*/  ULDC UR43, c[0x0][0x2c4] ;  /* 0x0000b100002b7ab9 */ /* 0x000fe20000000800 */
[----:B------:R-:W-:Y:S02]  /*14e0*/  UISETP.NE.AND UP1, UPT, UR33, -0x1, UPT ;  /* 0xffffffff2100788c */ /* 0x000fe4000bf25270 */
[----:B------:R-:W-:Y:S01]  /*14f0*/  IMAD R5, R8, R6, R5 ;  /* 0x0000000608057224 */ /* 0x000fe200078e0205 */
[----:B------:R-:W-:Y:S02]  /*1500*/  @UP3 UIMAD UR16, UR48, UR43, URZ ;  /* 0x0000002b301032a4 */ /* 0x000fe4000f8e023f */
[----:B------:R-:W-:-:S02]  /*1510*/  USEL UR41, UR13, UR7, UP0 ;  /* 0x000000070d297287 */ /* 0x000fc40008000000 */
[----:B------:R-:W-:Y:S01]  /*1520*/  ISETP.GT.U32.AND P1, PT, R8, R5, PT ;  /* 0x000000050800720c */ /* 0x000fe20003f24070 */
[----:B------:R-:W-:Y:S02]  /*1530*/  @UP3 USEL UR13, UR16, UR6, !UP2 ;  /* 0x00000006100d3287 */ /* 0x000fe4000d000000 */
[----:B------:R-:W-:Y:S02]  /*1540*/  UIMAD.WIDE.U32 UR14, UR10, UR6, URZ ;  /* 0x000000060a0e72a5 */ /* 0x000fe4000f8e003f */
[----:B------:R-:W-:Y:S01]  /*1550*/  ULEA UR16, UR41, 0xffffffc0, 0x6 ;  /* 0xffffffc029107891 */ /* 0x000fe2000f8e303f */
[----:B------:R-:W-:Y:S01]  /*1560*/  @UP3 ULDC UR7, c[0x0][0x2e4] ;  /* 0x0000b90000073ab9 */ /* 0x000fe20000000800 */
[----:B------:R-:W-:Y:S02]  /*1570*/  UIMAD UR50, UR56, UR40, URZ ;  /* 0x00000028383272a4 */ /* 0x000fe4000f8e023f */
[----:B------:R-:W-:Y:S02]  /*1580*/  @UP3 UIMAD UR40, UR56, UR7, UR13 ;  /* 0x00000007382832a4 */ /* 0x000fe4000f8e020d */
[----:B------:R-:W-:-:S02]  /*1590*/  USEL UR55, UR18, UR14, !UP2 ;  /* 0x0000000e12377287 */ /* 0x000fc4000d000000 */
[----:B------:R-:W-:Y:S01]  /*15a0*/  @!P1 IMAD.IADD R5, R5, 0x1, -R8 ;  /* 0x0000000105059824 */ /* 0x000fe200078e0a08 */
[----:B------:R-:W-:Y:S01]  /*15b0*/  USHF.R.S32.HI UR20, URZ, 0x1f, UR16 ;  /* 0x0000001f3f147899 */ /* 0x000fe20008011410 */
[----:B------:R-:W-:Y:S01]  /*15c0*/  @!P1 IADD3 R4, R4, 0x1, RZ ;  /* 0x0000000104049810 */ /* 0x000fe20007ffe0ff */
[----:B------:R-:W-:Y:S01]  /*15d0*/  UIADD3 UR7, UP0, UR16, UR38, URZ ;  /* 0x0000002610077290 */ /* 0x000fe2000ff1e03f */
[----:B------:R-:W-:Y:S01]  /*15e0*/  PLOP3.LUT P1, PT, PT, PT, UP1, 0x80, 0x0 ;  /* 0x000000000000781c */ /* 0x000fe20003f2f018 */
[----:B------:R-:W-:Y:S01]  /*15f0*/  ULDC.U8 UR31, c[0x0][0x480] ;  /* 0x00012000001f7ab9 */ /* 0x000fe20000000000 */
[----:B------:R-:W-:Y:S01]  /*1600*/  ISETP.GE.U32.AND P0, PT, R5, R8, PT ;  /* 0x000000080500720c */ /* 0x000fe20003f06070 */
[----:B------:R-:W-:Y:S01]  /*1610*/  UIMAD UR14, UR11, UR6, URZ ;  /* 0x000000060b0e72a4 */ /* 0x000fe2000f8e023f */
[----:B------:R-:W-:Y:S01]  /*1620*/  LOP3.LUT R5, R9, UR56, RZ, 0x3c, !PT ;  /* 0x0000003809057c12 */ /* 0x000fe2000f8e3cff */
[----:B------:R-:W-:Y:S02]  /*1630*/  @UP1 UIADD3 UR23, UR26, UR33, URZ ;  /* 0x000000211a171290 */ /* 0x000fe4000fffe03f */
[----:B------:R-:W-:Y:S01]  /*1640*/  UISETP.NE.AND UP4, UPT, UR31, URZ, UPT ;  /* 0x0000003f1f00728c */ /* 0x000fe2000bf85270 */
[----:B------:R-:W-:Y:S01]  /*1650*/  ISETP.GE.AND P2, PT, R5, RZ, PT ;  /* 0x000000ff0500720c */ /* 0x000fe20003f46270 */
[----:B------:R-:W-:Y:S01]  /*1660*/  UIADD3.X UR13, UR20, UR37, URZ, UP0, !UPT ;  /* 0x00000025140d7290 */ /* 0x000fe200087fe43f */
[----:B------:R-:W-:Y:S01]  /*1670*/  @UP1 ULDC.64 UR30, c[0x0][0x248] ;  /* 0x00009200001e1ab9 */ /* 0x000fe20000000a00 */
[----:B------:R-:W-:-:S02]  /*1680*/  UIMAD UR11, UR11, UR7, URZ ;  /* 0x000000070b0b72a4 */ /* 0x000fc4000f8e023f */
[----:B------:R-:W-:Y:S02]  /*1690*/  @UP1 UIADD3 UR28, UR26, UR33, URZ ;  /* 0x000000211a1c1290 */ /* 0x000fe4000fffe03f */
[----:B------:R-:W-:Y:S01]  /*16a0*/  @P0 VIADD R4, R4, 0x1 ;  /* 0x0000000104040836 */ /* 0x000fe20000000000 */
[----:B------:R-:W-:Y:S01]  /*16b0*/  @UP2 UIADD3 UR49, UR15, UR14, URZ ;  /* 0x0000000e0f312290 */ /* 0x000fe2000fffe03f */
[----:B------:R-:W-:Y:S01]  /*16c0*/  PLOP3.LUT P0, PT, PT, PT, UP3, 0x80, 0x0 ;  /* 0x000000000000781c */ /* 0x000fe20003f0f038 */
[----:B------:R-:W-:Y:S01]  /*16d0*/  @UP1 UIMAD.WIDE.U32 UR14, UR23, UR30, URZ ;  /* 0x0000001e170e12a5 */ /* 0x000fe2000f8e003f */
[----:B------:R-:W-:Y:S01]  /*16e0*/  IMAD.MOV.U32 R18, RZ, RZ, R4 ;  /* 0x000000ffff127224 */ /* 0x000fe200078e0004 */
[----:B------:R-:W-:Y:S01]  /*16f0*/  @UP1 UIMAD UR18, UR23, UR31, URZ ;  /* 0x0000001f171212a4 */ /* 0x000fe2000f8e023f */
[----:B------:R-:W-:Y:S01]  /*1700*/  @UP1 ULDC.64 UR24, c[0x0][0x250] ;  /* 0x0000940000181ab9 */ /* 0x000fe20000000a00 */
[----:B------:R-:W-:Y:S02]  /*1710*/  UIMAD.WIDE.U32 UR22, UR10, UR7, URZ ;  /* 0x000000070a1672a5 */ /* 0x000fe4000f8e003f */
[----:B------:R-:W-:Y:S01]  /*1720*/  @!P2 IADD3 R18, -R18, RZ, RZ ;  /* 0x000000ff1212a210 */ /* 0x000fe20007ffe1ff */
[----:B------:R-:W-:Y:S01]  /*1730*/  UIMAD UR7, UR10, UR13, UR11 ;  /* 0x0000000d0a0772a4 */ /* 0x000fe2000f8e020b */
[----:B------:R-:W-:Y:S01]  /*1740*/  @!P3 LOP3.LUT R18, RZ, R9, RZ, 0x33, !PT ;  /* 0x00000009ff12b212 */ /* 0x000fe200078e33ff */
[----:B------:R-:W-:-:S02]  /*1750*/  @UP1 UIMAD.WIDE.U32 UR10, UR28, UR24, URZ ;  /* 0x000000181c0a12a5 */ /* 0x000fc4000f8e003f */
[----:B------:R-:W-:Y:S02]  /*1760*/  @!UP3 UIMAD UR17, UR48, UR61, UR56 ;  /* 0x0000003d3011b2a4 */ /* 0x000fe4000f8e0238 */
[----:B------:R-:W-:Y:S02]  /*1770*/  @UP1 UIMAD UR13, UR28, UR25, URZ ;  /* 0x000000191c0d12a4 */ /* 0x000fe4000f8e023f */
[----:B------:R-:W-:Y:S02]  /*1780*/  USEL UR54, UR36, URZ, UP4 ;  /* 0x0000003f24367287 */ /* 0x000fe4000a000000 */
[----:B------:R-:W-:Y:S02]  /*1790*/  @!UP3 UIMAD UR40, UR17, UR43, URZ ;  /* 0x0000002b1128b2a4 */ /* 0x000fe4000f8e023f */
[----:B------:R-:W-:Y:S02]  /*17a0*/  USEL UR36, UR42, URZ, UP4 ;  /* 0x0000003f2a247287 */ /* 0x000fe4000a000000 */
[----:B------:R-:W-:-:S02]  /*17b0*/  USHF.R.S32.HI UR39, URZ, 0x1f, UR32 ;  /* 0x0000001f3f277899 */ /* 0x000fc40008011420 */
[----:B------:R-:W-:Y:S02]  /*17c0*/  @!UP2 UIADD3 UR51, UR45, UR29, URZ ;  /* 0x0000001d2d33a290 */ /* 0x000fe4000fffe03f */
[----:B------:R-:W-:Y:S02]  /*17d0*/  USHF.R.S32.HI UR53, URZ, 0x1f, UR50 ;  /* 0x0000001f3f357899 */ /* 0x000fe40008011432 */
[----:B------:R-:W-:Y:S02]  /*17e0*/  @UP1 UIADD3 UR43, UR11, UR13, URZ ;  /* 0x0000000d0b2b1290 */ /* 0x000fe4000fffe03f */
        /* <DEDUP_REMOVED lines=17> */
.L_x_656:
        /* <DEDUP_REMOVED lines=12> */
[----:B------:R-:W-:Y:S02]  /*19c0*/  UMOV UR42, UR10 ;  /* 0x0000000a002a7c82 */ /* 0x000fe40008000000 */
.L_x_657:
        /* <DEDUP_REMOVED lines=11> */
.L_x_658:
[----:B------:R-:W-:-:S04]  /*1a80*/  UIMAD UR6, UR48, UR61, UR56 ;  /* 0x0000003d300672a4 */ /* 0x000fc8000f8e0238 */
[----:B------:R-:W-:-:S12]  /*1a90*/  UIMAD UR6, UR6, UR59, URZ ;  /* 0x0000003b060672a4 */ /* 0x000fd8000f8e023f */
.L_x_659:
[----:B------:R-:W2:Y:S01]  /*1aa0*/  LDL.64 R6, [R1+0x48] ;  /* 0x0000480001067983 */ /* 0x000ea20000100a00 */
[----:B------:R-:W1:Y:S01]  /*1ab0*/  LDC.64 R20, c[0x0][0x420] ;  /* 0x00010800ff147b82 */ /* 0x000e620000000a00 */
[----:B------:R-:W-:Y:S02]  /*1ac0*/  ULDC UR7, c[0x0][0x2dc] ;  /* 0x0000b70000077ab9 */ /* 0x000fe40000000800 */
[----:B------:R3:W2:Y:S01]  /*1ad0*/  LDL.64 R32, [R1+0x48] ;  /* 0x0000480001207983 */ /* 0x0006a20000100a00 */
[----:B------:R-:W-:Y:S01]  /*1ae0*/  UIMAD UR7, UR7, UR61, URZ ;  /* 0x0000003d070772a4 */ /* 0x000fe2000f8e023f */
[----:B------:R-:W-:Y:S01]  /*1af0*/  BSSY B1, `(.L_x_655) ;  /* 0x0000821000017945 */ /* 0x000fe20003800000 */
[----:B------:R-:W-:Y:S01]  /*1b00*/  UIADD3 UR10, UR16, UR6, URZ ;  /* 0x00000006100a7290 */ /* 0x000fe2000fffe03f */
[----:B------:R-:W4:Y:S01]  /*1b10*/  S2R R29, SR_TID.X ;  /* 0x00000000001d7919 */ /* 0x000f220000002100 */
[----:B------:R-:W-:Y:S01]  /*1b20*/  ULDC.64 UR18, c[0x0][0x478] ;  /* 0x00011e0000127ab9 */ /* 0x000fe20000000a00 */
[----:B------:R-:W-:-:S02]  /*1b30*/  USHF.R.S32.HI UR45, URZ, 0x1f, UR56 ;  /* 0x0000001f3f2d7899 */ /* 0x000fc40008011438 */
[----:B------:R-:W-:Y:S02]  /*1b40*/  UIMAD.WIDE UR18, UR10, 0x4, UR18 ;  /* 0x000000040a1278a5 */ /* 0x000fe4000f8e0212 */
[----:B------:R-:W-:Y:S01]  /*1b50*/  UIADD3 UR15, -UR5, UR12, UR32 ;  /* 0x0000000c050f7290 */ /* 0x000fe2000fffe120 */
[----:B------:R-:W-:Y:S01]  /*1b60*/  ULDC.64 UR10, c[0x0][0x428] ;  /* 0x00010a00000a7ab9 */ /* 0x000fe20000000a00 */
[----:B------:R-:W-:Y:S01]  /*1b70*/  ULDC UR44, c[0x0][0x398] ;  /* 0x0000e600002c7ab9 */ /* 0x000fe20000000800 */
[----:B------:R-:W-:Y:S01]  /*1b80*/  UIADD3 UR40, UR16, UR40, URZ ;  /* 0x0000002810287290 */ /* 0x000fe2000fffe03f */
[----:B------:R-:W-:Y:S01]  /*1b90*/  IMAD.U32 R9, RZ, RZ, UR10 ;  /* 0x0000000aff097e24 */ /* 0x000fe2000f8e00ff */
[----:B------:R-:W-:Y:S01]  /*1ba0*/  ULDC.64 UR28, c[0x0][0x258] ;  /* 0x00009600001c7ab9 */ /* 0x000fe20000000a00 */
[----:B------:R-:W-:Y:S01]  /*1bb0*/  ULDC.64 UR46, c[0x0][0x2b0] ;  /* 0x0000ac00002e7ab9 */ /* 0x000fe20000000a00 */
        /* <DEDUP_REMOVED lines=8> */
[----:B------:R-:W-:Y:S01]  /*1c40*/  SHF.R.S32.HI R4, RZ, 0x3, R25 ;  /* 0x00000003ff047819 */ /* 0x000fe20000011419 */
[----:B-1----:R-:W-:Y:S01]  /*1c50*/  IMAD R5, R20, UR20, RZ ;  /* 0x0000001414057c24 */ /* 0x002fe2000f8e02ff */
[----:B------:R-:W-:Y:S02]  /*1c60*/  USHF.L.U32 UR7, UR7, 0x6, URZ ;  /* 0x0000000607077899 */ /* 0x000fe4000800063f */
[----:B------:R-:W-:Y:S01]  /*1c70*/  SHF.R.S32.HI R27, RZ, 0x1f, R4 ;  /* 0x0000001fff1b7819 */ /* 0x000fe20000011404 */
[----:B------:R-:W-:Y:S01]  /*1c80*/  IMAD R5, R21, UR16, R5 ;  /* 0x0000001015057c24 */ /* 0x000fe2000f8e0205 */
[----:B------:R-:W-:Y:S02]  /*1c90*/  UIADD3 UR14, UP2, UP0, UR22, UR7, UR50 ;  /* 0x00000007160e7290 */ /* 0x000fe4000f85e032 */
[----:B------:R-:W-:Y:S01]  /*1ca0*/  USHF.R.S32.HI UR7, URZ, 0x1f, UR7 ;  /* 0x0000001f3f077899 */ /* 0x000fe20008011407 */
[----:B------:R-:W-:Y:S01]  /*1cb0*/  ULDC.64 UR22, c[0x0][0x210] ;  /* 0x0000840000167ab9 */ /* 0x000fe20000000a00 */
[----:B--2---:R-:W-:-:S05]  /*1cc0*/  IMAD.MOV.U32 R32, RZ, RZ, R6 ;  /* 0x000000ffff207224 */ /* 0x004fca00078e0006 */
[----:B------:R-:W-:Y:S01]  /*1cd0*/  IADD3 R6, P0, R32, UR13, RZ ;  /* 0x0000000d20067c10 */ /* 0x000fe2000ff1e0ff */
[----:B------:R-:W-:Y:S01]  /*1ce0*/  UIMAD UR13, UR45, UR10, URZ ;  /* 0x0000000a2d0d72a4 */ /* 0x000fe2000f8e023f */
[----:B------:R-:W-:-:S03]  /*1cf0*/  SHF.R.S32.HI R33, RZ, 0x1f, R32 ;  /* 0x0000001fff217819 */ /* 0x000fc60000011420 */
[----:B------:R-:W-:Y:S01]  /*1d00*/  UIMAD UR38, UR56, UR11, UR13 ;  /* 0x0000000b382672a4 */ /* 0x000fe2000f8e020d */
[----:B------:R-:W-:Y:S01]  /*1d10*/  IADD3.X R7, R33, UR51, RZ, P0, !PT ;  /* 0x0000003321077c10 */ /* 0x000fe200087fe4ff */
[----:B------:R-:W-:Y:S01]  /*1d20*/  UIADD3.X UR13, UR17, UR7, UR53, UP2, UP0 ;  /* 0x00000007110d7290 */ /* 0x000fe200097e0435 */
[----:B------:R-:W-:Y:S01]  /*1d30*/  IADD3 R10, P0, R4, UR16, RZ ;  /* 0x00000010040a7c10 */ /* 0x000fe2000ff1e0ff */
[----:B------:R-:W-:Y:S01]  /*1d40*/  UIADD3 UR14, UP2, UP0, UR54, UR14, UR55 ;  /* 0x0000000e360e7290 */ /* 0x000fe2000f85e037 */
[----:B------:R3:W-:Y:S01]  /*1d50*/  STL [R1+0x4c], R33 ;  /* 0x00004c2101007387 */ /* 0x0007e20000100800 */
[----:B------:R-:W-:Y:S01]  /*1d60*/  IMAD.WIDE.U32 R6, R20, UR16, R6 ;  /* 0x0000001014067c25 */ /* 0x000fe2000f8e0006 */
[----:B------:R-:W-:Y:S01]  /*1d70*/  ULDC.64 UR16, c[0x0][0x400] ;  /* 0x0001000000107ab9 */ /* 0x000fe20000000a00 */
[----:B------:R-:W-:Y:S02]  /*1d80*/  UIADD3.X UR13, UR36, UR13, UR49, UP2, UP0 ;  /* 0x0000000d240d7290 */ /* 0x000fe400097e0431 */
[----:B------:R-:W-:Y:S01]  /*1d90*/  IMAD.IADD R7, R7, 0x1, R5 ;  /* 0x0000000107077824 */ /* 0x000fe200078e0205 */
[----:B------:R-:W-:Y:S01]  /*1da0*/  IADD3.X R5, R27, UR20, RZ, P0, !PT ;  /* 0x000000141b057c10 */ /* 0x000fe200087fe4ff */
[----:B------:R-:W-:Y:S01]  /*1db0*/  UIADD3 UR7, UR15, -UR44, URZ ;  /* 0x8000002c0f077290 */ /* 0x000fe2000fffe03f */
[----:B------:R-:W-:Y:S01]  /*1dc0*/  IMAD.WIDE.U32 R6, R9, UR56, R6 ;  /* 0x0000003809067c25 */ /* 0x000fe2000f8e0006 */
[----:B------:R-:W-:-:S02]  /*1dd0*/  UIMAD UR36, UR45, UR28, URZ ;  /* 0x0000001c2d2472a4 */ /* 0x000fc4000f8e023f */
[----:B------:R-:W-:Y:S01]  /*1de0*/  USHF.R.S32.HI UR20, URZ, 0x1f, UR7 ;  /* 0x0000001f3f147899 */ /* 0x000fe20008011407 */
[----:B------:R-:W-:Y:S01]  /*1df0*/  IMAD R5, R5, UR34, RZ ;  /* 0x0000002205057c24 */ /* 0x000fe2000f8e02ff */
[----:B------:R-:W-:Y:S01]  /*1e00*/  ULDC.64 UR10, c[0x0][0x3e0] ;  /* 0x0000f800000a7ab9 */ /* 0x000fe20000000a00 */
[----:B------:R-:W-:Y:S01]  /*1e10*/  VIADD R9, R7, UR38 ;  /* 0x0000002607097c36 */ /* 0x000fe20008000000 */
[----:B------:R-:W-:Y:S01]  /*1e20*/  ULEA.HI UR20, UR20, UR7, URZ, 0x6 ;  /* 0x0000000714147291 */ /* 0x000fe2000f8f303f */
[----:B------:R-:W-:Y:S01]  /*1e30*/  IMAD R12, R10, UR35, R5 ;  /* 0x000000230a0c7c24 */ /* 0x000fe2000f8e0205 */
[----:B------:R-:W-:Y:S01]  /*1e40*/  IADD3 R5, P0, R8, UR14, RZ ;  /* 0x0000000e08057c10 */ /* 0x000fe2000ff1e0ff */
[----:B------:R-:W-:Y:S01]  /*1e50*/  IMAD.WIDE.U32 R10, R10, UR34, R32 ;  /* 0x000000220a0a7c25 */ /* 0x000fe2000f8e0020 */
[----:B------:R-:W-:Y:S02]  /*1e60*/  UIMAD UR7, UR56, UR29, UR36 ;  /* 0x0000001d380772a4 */ /* 0x000fe4000f8e0224 */
[----:B------:R-:W-:Y:S01]  /*1e70*/  LEA.HI.X.SX32 R8, R8, UR13, 0x1, P0 ;  /* 0x0000000d08087c11 */ /* 0x000fe200080f0eff */
[----:B------:R-:W-:Y:S01]  /*1e80*/  USHF.R.S32.HI UR20, URZ, 0x6, UR20 ;  /* 0x000000063f147899 */ /* 0x000fe20008011414 */
[C---:B------:R-:W-:Y:S01]  /*1e90*/  LEA R14, P0, R5.reuse, UR16, 0x2 ;  /* 0x00000010050e7c11 */ /* 0x040fe2000f8010ff */
[----:B------:R-:W-:Y:S01]  /*1ea0*/  UIMAD.WIDE UR14, UR40, 0x4, UR46 ;  /* 0x00000004280e78a5 */ /* 0x000fe2000f8e022e */
[----:B------:R-:W-:Y:S01]  /*1eb0*/  IADD3 R10, P2, R10, UR57, RZ ;  /* 0x000000390a0a7c10 */ /* 0x000fe2000ff5e0ff */
[----:B------:R-:W-:Y:S01]  /*1ec0*/  UISETP.LT.AND UP0, UPT, URZ, UR20, UPT ;  /* 0x000000143f00728c */ /* 0x000fe2000bf01270 */
[----:B------:R-:W-:Y:S01]  /*1ed0*/  LEA.HI.X R15, R5, UR17, R8, 0x2, P0 ;  /* 0x00000011050f7c11 */ /* 0x000fe200080f1408 */
[----:B------:R-:W-:Y:S01]  /*1ee0*/  IMAD.MOV.U32 R8, RZ, RZ, R6 ;  /* 0x000000ffff087224 */ /* 0x000fe200078e0006 */
[----:B------:R-:W-:Y:S01]  /*1ef0*/  IADD3.X R11, R11, UR52, R12, P2, !PT ;  /* 0x000000340b0b7c10 */ /* 0x000fe200097fe40c */
[-C--:B------:R-:W-:Y:S01]  /*1f00*/  IMAD R5, R27, R20.reuse, RZ ;  /* 0x000000141b057224 */ /* 0x080fe200078e02ff */
[----:B------:R-:W-:Y:S01]  /*1f10*/  USEL UR20, URZ, UR20, !UP0 ;  /* 0x000000143f147287 */ /* 0x000fe2000c000000 */
[----:B------:R-:W-:Y:S01]  /*1f20*/  IMAD.U32 R6, RZ, RZ, UR28 ;  /* 0x0000001cff067e24 */ /* 0x000fe2000f8e00ff */
[----:B------:R3:W-:Y:S01]  /*1f30*/  STL.64 [R1+0x30], R14 ;  /* 0x0000300e01007387 */ /* 0x0007e20000100a00 */
[C---:B------:R-:W-:Y:S01]  /*1f40*/  IMAD R5, R4.reuse, R21, R5 ;  /* 0x0000001504057224 */ /* 0x040fe200078e0205 */
[----:B------:R-:W-:Y:S01]  /*1f50*/  UISETP.GT.AND UP0, UPT, UR41, UR20, UPT ;  /* 0x000000142900728c */ /* 0x000fe2000bf04270 */
[----:B------:R-:W-:Y:S01]  /*1f60*/  IMAD.WIDE.U32 R8, R4, R20, R8 ;  /* 0x0000001404087225 */ /* 0x000fe200078e0008 */
[----:B------:R-:W-:Y:S01]  /*1f70*/  UMOV UR17, UR19 ;  /* 0x0000001300117c82 */ /* 0x000fe20008000000 */
[----:B------:R-:W-:-:S02]  /*1f80*/  UMOV UR16, UR14 ;  /* 0x0000000e00107c82 */ /* 0x000fc40008000000 */
[----:B------:R-:W-:Y:S01]  /*1f90*/  IMAD.WIDE.U32 R10, R6, UR56, R10 ;  /* 0x00000038060a7c25 */ /* 0x000fe2000f8e000a */
[----:B------:R-:W-:Y:S02]  /*1fa0*/  LEA R36, P2, R8, UR10, 0x1 ;  /* 0x0000000a08247c11 */ /* 0x000fe4000f8408ff */
[----:B------:R-:W-:Y:S01]  /*1fb0*/  PLOP3.LUT P0, PT, PT, PT, UP0, 0x80, 0x0 ;  /* 0x000000000000781c */ /* 0x000fe20003f0f008 */
[----:B------:R-:W-:Y:S01]  /*1fc0*/  IMAD.IADD R22, R9, 0x1, R5 ;  /* 0x0000000109167824 */ /* 0x000fe200078e0205 */
[----:B------:R-:W-:Y:S01]  /*1fd0*/  LEA R34, P3, R10, UR22, 0x1 ;  /* 0x000000160a227c11 */ /* 0x000fe2000f8608ff */
[----:B------:R-:W-:-:S03]  /*1fe0*/  VIADD R23, R11, UR7 ;  /* 0x000000070b177c36 */ /* 0x000fc60008000000 */
[----:B------:R-:W-:Y:S02]  /*1ff0*/  LEA.HI.X R37, R8, UR11, R22, 0x1, P2 ;  /* 0x0000000b08257c11 */ /* 0x000fe400090f0c16 */
[----:B------:R-:W-:-:S03]  /*2000*/  LEA.HI.X R35, R10, UR23, R23, 0x1, P3 ;  /* 0x000000170a237c11 */ /* 0x000fc600098f0c17 */
[----:B------:R3:W-:Y:S04]  /*2010*/  STL.64 [R1+0x38], R36 ;  /* 0x0000382401007387 */ /* 0x0007e80000100a00 */
[----:B------:R3:W-:Y:S01]  /*2020*/  STL.64 [R1+0x40], R34 ;  /* 0x0000402201007387 */ /* 0x0007e20000100a00 */
        /* <DEDUP_REMOVED lines=20> */
.L_x_661:
        /* <DEDUP_REMOVED lines=19> */
.L_x_662:
        /* <DEDUP_REMOVED lines=38> */
.L_x_664:
[----:B------:R-:W-:Y:S05]  /*2500*/  BSYNC B0 ;  /* 0x0000000000007941 */ /* 0x000fea0003800000 */
.L_x_663:
        /* <DEDUP_REMOVED lines=19> */
.L_x_666:
[----:B------:R-:W-:Y:S05]  /*2640*/  BSYNC B0 ;  /* 0x0000000000007941 */ /* 0x000fea0003800000 */
.L_x_665:
        /* <DEDUP_REMOVED lines=32> */
.L_x_668:
[----:B------:R-:W-:Y:S05]  /*2850*/  BSYNC B0 ;  /* 0x0000000000007941 */ /* 0x000fea0003800000 */
.L_x_667:
        /* <DEDUP_REMOVED lines=21> */
.L_x_660:
        /* <DEDUP_REMOVED lines=63> */
.L_x_671:
[----:B------:R-:W-:Y:S05]  /*2da0*/  BSYNC B0 ;  /* 0x0000000000007941 */ /* 0x000fea0003800000 */
.L_x_670:
        /* <DEDUP_REMOVED lines=44> */
.L_x_673:
[----:B------:R-:W-:Y:S05]  /*3070*/  BSYNC B0 ;  /* 0x0000000000007941 */ /* 0x000fea0003800000 */
.L_x_672:
        /* <DEDUP_REMOVED lines=30> */
.L_x_675:
[----:B------:R-:W-:Y:S05]  /*3260*/  BSYNC B0 ;  /* 0x0000000000007941 */ /* 0x000fea0003800000 */
.L_x_674:
        /* <DEDUP_REMOVED lines=37> */
.L_x_677:
[----:B------:R-:W-:Y:S05]  /*34c0*/  BSYNC B0 ;  /* 0x0000000000007941 */ /* 0x000fea0003800000 */
.L_x_676:
        /* <DEDUP_REMOVED lines=27> */
.L_x_679:
[----:B------:R-:W-:Y:S05]  /*3680*/  BSYNC B0 ;  /* 0x0000000000007941 */ /* 0x000fea0003800000 */
.L_x_678:
        /* <DEDUP_REMOVED lines=40> */
.L_x_681:
[----:B------:R-:W-:Y:S05]  /*3910*/  BSYNC B0 ;  /* 0x0000000000007941 */ /* 0x000fea0003800000 */
.L_x_680:
        /* <DEDUP_REMOVED lines=68> */
.L_x_683:
[----:B------:R-:W-:Y:S05]  /*3d60*/  BSYNC B0 ;  /* 0x0000000000007941 */ /* 0x000fea0003800000 */
.L_x_682:
        /* <DEDUP_REMOVED lines=44> */
.L_x_685:
[----:B------:R-:W-:Y:S05]  /*4030*/  BSYNC B0 ;  /* 0x0000000000007941 */ /* 0x000fea0003800000 */
.L_x_684:
        /* <DEDUP_REMOVED lines=57> */
[----:B------:R-:W-:Y:S01]  /*43d0*/  CS2R R22, SRZ ;  /* 0x0000000000167805 */ /* 0x000fe2000001ff00 */
[----:B------:R-:W-:Y:S01]  /*43e0*/  ULDC UR10, c[0x0][0x394] ;  /* 0x0000e500000a7ab9 */ /* 0x000fe20000000800 */
[----:B------:R-:W-:Y:S01]  /*43f0*/  ULDC UR24, c[0x0][0x2d0] ;  /* 0x0000b40000187ab9 */ /* 0x000fe20000000800 */
[----:B------:R-:W4:Y:S01]  /*4400*/  LDSM.16.M88.4 R196, [R252+0x2000] ;  /* 0x00200000fcc4783b */ /* 0x000f220000000200 */
[----:B------:R-:W-:Y:S01]  /*4410*/  ULDC UR25, c[0x0][0x398] ;  /* 0x0000e60000197ab9 */ /* 0x000fe20000000800 */
[----:B------:R-:W-:Y:S01]  /*4420*/  ULDC UR28, c[0x0][0x2dc] ;  /* 0x0000b700001c7ab9 */ /* 0x000fe20000000800 */
[----:B------:R-:W-:Y:S01]  /*4430*/  ULDC UR7, c[0x0][0x39c] ;  /* 0x0000e70000077ab9 */ /* 0x000fe20000000800 */
[----:B------:R-:W1:Y:S01]  /*4440*/  LDSM.16.M88.4 R200, [R252+0x2800] ;  /* 0x00280000fcc8783b */ /* 0x000e620000000200 */
[----:B------:R-:W-:Y:S01]  /*4450*/  UIADD3 UR23, UR32, 0x40, URZ ;  /* 0x0000004020177890 */ /* 0x000fe2000fffe03f */
[----:B------:R-:W-:-:S02]  /*4460*/  ULDC UR19, c[0x0][0x2ec] ;  /* 0x0000bb0000137ab9 */ /* 0x000fc40000000800 */
[----:B------:R-:W1:Y:S04]  /*4470*/  LDSM.16.M88.4 R228, [R252+0x4000] ;  /* 0x00400000fce4783b */ /* 0x000e680000000200 */
[----:B------:R-:W1:Y:S01]  /*4480*/  LDSM.16.M88.4 R232, [R252+0x4800] ;  /* 0x00480000fce8783b */ /* 0x000e620000000200 */
[----:B------:R-:W-:Y:S01]  /*4490*/  UIADD3 UR22, -UR5, 0x40, UR21 ;  /* 0x0000004005167890 */ /* 0x000fe2000fffe115 */
[----:B------:R-:W-:Y:S01]  /*44a0*/  CS2R R20, SRZ ;  /* 0x0000000000147805 */ /* 0x000fe2000001ff00 */
[----:B------:R-:W-:Y:S02]  /*44b0*/  UMOV UR13, UR10 ;  /* 0x0000000a000d7c82 */ /* 0x000fe40008000000 */
        /* <DEDUP_REMOVED lines=43> */
[----:B---34-:R-:W-:-:S07]  /*4770*/  CS2R R24, SRZ ;  /* 0x0000000000187805 */ /* 0x018fce000001ff00 */
.L_x_690:
[----:B---3--:R-:W3:Y:S01]  /*4780*/  LDL R84, [R1+0x8] ;  /* 0x0000080001547983 */ /* 0x008ee20000100800 */
[----:B------:R-:W-:Y:S01]  /*4790*/  USHF.L.U32 UR11, UR6, 0x6, URZ ;  /* 0x00000006060b7899 */ /* 0x000fe2000800063f */
[----:B------:R-:W-:Y:S02]  /*47a0*/  UMOV UR10, UR60 ;  /* 0x0000003c000a7c82 */ /* 0x000fe40008000000 */
[----:B------:R-:W4:Y:S01]  /*47b0*/  LDL R83, [R1] ;  /* 0x0000000001537983 */ /* 0x000f220000100800 */
        /* <DEDUP_REMOVED lines=11> */
[----:B---3--:R-:W-:Y:S04]  /*4870*/  LDSM.16.M88.4 R16, [R84] ;  /* 0x000000005410783b */ /* 0x008fe80000000200 */
[----:B----4-:R-:W3:Y:S04]  /*4880*/  LDSM.16.M88.4 R8, [R83+0xc000] ;  /* 0x00c000005308783b */ /* 0x010ee80000000200 */
        /* <DEDUP_REMOVED lines=79> */
[----:B------:R-:W1:Y:S11]  /*4d80*/  LDSM.16.M88.4 R72, [R78+0x4800] ;  /* 0x004800004e48783b */ /* 0x000e760000000200 */
[----:B------:R-:W-:Y:S06]  /*4d90*/  @!UPT UIADD3 URZ, URZ, URZ, URZ ;  /* 0x0000003f3f3ff290 */ /* 0x000fec000fffe03f */
[----:B------:R-:W-:Y:S01]  /*4da0*/  FMUL.FTZ R4, R4, UR7 ;  /* 0x0000000704047c20 */ /* 0x000fe20008410000 */
[----:B------:R-:W-:Y:S01]  /*4db0*/  FMUL.FTZ R5, R5, UR7 ;  /* 0x0000000705057c20 */ /* 0x000fe20008410000 */
[----:B------:R-:W-:Y:S01]  /*4dc0*/  FMUL.FTZ R6, R6, UR7 ;  /* 0x0000000706067c20 */ /* 0x000fe20008410000 */
[----:B------:R-:W-:Y:S01]  /*4dd0*/  FMUL.FTZ R7, R7, UR7 ;  /* 0x0000000707077c20 */ /* 0x000fe20008410000 */
[----:B------:R2:W3:Y:S02]  /*4de0*/  MUFU.TANH R85, R4 ;  /* 0x0000000400557308 */ /* 0x0004e40000002400 */
[----:B------:R-:W-:Y:S01]  /*4df0*/  FMUL.FTZ R8, R8, UR7 ;  /* 0x0000000708087c20 */ /* 0x000fe20008410000 */
[----:B------:R-:W-:Y:S01]  /*4e00*/  FMUL.FTZ R9, R9, UR7 ;  /* 0x0000000709097c20 */ /* 0x000fe20008410000 */
[----:B------:R-:W-:Y:S01]  /*4e10*/  FMUL.FTZ R10, R10, UR7 ;  /* 0x000000070a0a7c20 */ /* 0x000fe20008410000 */
[----:B------:R-:W-:Y:S05]  /*4e20*/  FMUL.FTZ R11, R11, UR7 ;  /* 0x000000070b0b7c20 */ /* 0x000fea0008410000 */
[----:B------:R2:W4:Y:S10]  /*4e30*/  MUFU.TANH R84, R5 ;  /* 0x0000000500547308 */ /* 0x0005340000002400 */
[----:B------:R2:W2:Y:S01]  /*4e40*/  MUFU.TANH R83, R6 ;  /* 0x0000000600537308 */ /* 0x0004a20000002400 */
[C---:B-1----:R-:W-:Y:S09]  /*4e50*/  HMMA.16816.F32.BF16 R12, R68.reuse, R72, R12 ;  /* 0x00000048440c723c */ /* 0x042ff2000004180c */
[----:B------:R1:W1:Y:S01]  /*4e60*/  MUFU.TANH R82, R7 ;  /* 0x0000000700527308 */ /* 0x0002620000002400 */
[----:B------:R-:W-:Y:S03]  /*4e70*/  HMMA.16816.F32.BF16 R16, R68, R74, R16 ;  /* 0x0000004a4410723c */ /* 0x000fe60000041810 */
[----:B------:R-:W-:Y:S06]  /*4e80*/  IADD3 R72, P0, R77, UR18, RZ ;  /* 0x000000124d487c10 */ /* 0x000fec000ff1e0ff */
[----:B------:R1:W1:Y:S02]  /*4e90*/  MUFU.TANH R89, R8 ;  /* 0x0000000800597308 */ /* 0x0002640000002400 */
[----:B------:R-:W-:Y:S02]  /*4ea0*/  IADD3.X R73, R76, UR17, RZ, P0, !PT ;  /* 0x000000114c497c10 */ /* 0x000fe400087fe4ff */
[----:B------:R-:W-:Y:S06]  /*4eb0*/  PLOP3.LUT P0, PT, PT, PT, UP0, 0x80, 0x0 ;  /* 0x000000000000781c */ /* 0x000fec0003f0f008 */
[----:B------:R1:W1:Y:S01]  /*4ec0*/  MUFU.TANH R88, R9 ;  /* 0x0000000900587308 */ /* 0x0002620000002400 */
[----:B-----5:R1:W5:Y:S01]  /*4ed0*/  LDG.E R81, desc[UR8][R72.64] ;  /* 0x0000000848517981 */ /* 0x020362000c1e1900 */
[----:B------:R-:W-:Y:S01]  /*4ee0*/  FMUL.FTZ R12, R12, UR7 ;  /* 0x000000070c0c7c20 */ /* 0x000fe20008410000 */
[----:B------:R-:W-:Y:S02]  /*4ef0*/  FMUL.FTZ R13, R13, UR7 ;  /* 0x000000070d0d7c20 */ /* 0x000fe40008410000 */
[----:B------:R1:W5:Y:S01]  /*4f00*/  LDG.E R80, desc[UR8][R72.64+0x20] ;  /* 0x0000200848507981 */ /* 0x000362000c1e1900 */
[----:B------:R-:W-:Y:S01]  /*4f10*/  FMUL.FTZ R14, R14, UR7 ;  /* 0x000000070e0e7c20 */ /* 0x000fe20008410000 */
[----:B------:R-:W-:Y:S03]  /*4f20*/  FMUL.FTZ R15, R15, UR7 ;  /* 0x000000070f0f7c20 */ /* 0x000fe60008410000 */
[----:B------:R1:W1:Y:S01]  /*4f30*/  MUFU.TANH R87, R10 ;  /* 0x0000000a00577308 */ /* 0x0002620000002400 */
[----:B------:R-:W-:Y:S01]  /*4f40*/  FMUL.FTZ R16, R16, UR7 ;  /* 0x0000000710107c20 */ /* 0x000fe20008410000 */
[----:B------:R-:W-:Y:S01]  /*4f50*/  FMUL.FTZ R17, R17, UR7 ;  /* 0x0000000711117c20 */ /* 0x000fe20008410000 */
[----:B------:R-:W-:Y:S01]  /*4f60*/  FMUL.FTZ R18, R18, UR7 ;  /* 0x0000000712127c20 */ /* 0x000fe20008410000 */
[----:B------:R-:W-:Y:S06]  /*4f70*/  FMUL.FTZ R19, R19, UR7 ;  /* 0x0000000713137c20 */ /* 0x000fec0008410000 */
[----:B------:R1:W1:Y:S10]  /*4f80*/  MUFU.TANH R86, R11 ;  /* 0x0000000b00567308 */ /* 0x0002740000002400 */
[----:B------:R1:W1:Y:S10]  /*4f90*/  MUFU.TANH R93, R12 ;  /* 0x0000000c005d7308 */ /* 0x0002740000002400 */
[----:B------:R1:W1:Y:S10]  /*4fa0*/  MUFU.TANH R92, R13 ;  /* 0x0000000d005c7308 */ /* 0x0002740000002400 */
[----:B------:R1:W1:Y:S10]  /*4fb0*/  MUFU.TANH R91, R14 ;  /* 0x0000000e005b7308 */ /* 0x0002740000002400 */
[----:B------:R1:W1:Y:S10]  /*4fc0*/  MUFU.TANH R90, R15 ;  /* 0x0000000f005a7308 */ /* 0x0002740000002400 */
[----:B------:R1:W1:Y:S10]  /*4fd0*/  MUFU.TANH R97, R16 ;  /* 0x0000001000617308 */ /* 0x0002740000002400 */
[----:B------:R1:W1:Y:S10]  /*4fe0*/  MUFU.TANH R96, R17 ;  /* 0x0000001100607308 */ /* 0x0002740000002400 */
[----:B------:R1:W1:Y:S10]  /*4ff0*/  MUFU.TANH R95, R18 ;  /* 0x00000012005f7308 */ /* 0x0002740000002400 */
[----:B------:R1:W1:Y:S01]  /*5000*/  MUFU.TANH R94, R19 ;  /* 0x00000013005e7308 */ /* 0x0002620000002400 */
[----:B--234-:R-:W-:Y:S05]  /*5010*/  @!P0 BRA `(.L_x_686) ;  /* 0x0000000000648947 */ /* 0x01cfea0003800000 */
[----:B-1----:R-:W-:Y:S01]  /*5020*/  MOV R12, R94 ;  /* 0x0000005e000c7202 */ /* 0x002fe20000000f00 */
[----:B------:R-:W-:Y:S01]  /*5030*/  UIADD3 UR14, UR13, UR21, -UR5 ;  /* 0x000000150d0e7290 */ /* 0x000fe2000fffe805 */
[----:B------:R-:W-:Y:S01]  /*5040*/  MOV R17, R96 ;  /* 0x0000006000117202 */ /* 0x000fe20000000f00 */
[----:B------:R-:W-:Y:S01]  /*5050*/  IMAD.U32 R4, RZ, RZ, UR23 ;  /* 0x00000017ff047e24 */ /* 0x000fe2000f8e00ff */
[----:B------:R-:W-:Y:S01]  /*5060*/  MOV R10, R90 ;  /* 0x0000005a000a7202 */ /* 0x000fe20000000f00 */
[----:B------:R-:W-:Y:S01]  /*5070*/  IMAD.MOV.U32 R11, RZ, RZ, R95 ;  /* 0x000000ffff0b7224 */ /* 0x000fe200078e005f */
[----:B------:R-:W-:Y:S01]  /*5080*/  MOV R15, R92 ;  /* 0x0000005c000f7202 */ /* 0x000fe20000000f00 */
[----:B------:R-:W-:Y:S01]  /*5090*/  IMAD.MOV.U32 R16, RZ, RZ, R97 ;  /* 0x000000ffff107224 */ /* 0x000fe200078e0061 */
[----:B------:R-:W-:Y:S01]  /*50a0*/  ISETP.LT.AND P0, PT, R4, UR5, PT ;  /* 0x0000000504007c0c */ /* 0x000fe2000bf01270 */
[----:B------:R-:W-:Y:S01]  /*50b0*/  IMAD.MOV.U32 R9, RZ, RZ, R91 ;  /* 0x000000ffff097224 */ /* 0x000fe200078e005b */
[----:B------:R-:W-:Y:S01]  /*50c0*/  MOV R8, R86 ;  /* 0x0000005600087202 */ /* 0x000fe20000000f00 */
[----:B------:R-:W-:Y:S01]  /*50d0*/  IMAD.MOV.U32 R14, RZ, RZ, R93 ;  /* 0x000000ffff0e7224 */ /* 0x000fe200078e005d */
[----:B------:R-:W-:Y:S01]  /*50e0*/  MOV R68, R88 ;  /* 0x0000005800447202 */ /* 0x000fe20000000f00 */
[----:B------:R-:W-:Y:S01]  /*50f0*/  IMAD.MOV.U32 R7, RZ, RZ, R87 ;  /* 0x000000ffff077224 */ /* 0x000fe200078e0057 */
[----:B------:R-:W-:Y:S01]  /*5100*/  MOV R6, R82 ;  /* 0x0000005200067202 */ /* 0x000fe20000000f00 */
[----:B------:R-:W-:Y:S01]  /*5110*/  IMAD.MOV.U32 R19, RZ, RZ, R89 ;  /* 0x000000ffff137224 */ /* 0x000fe200078e0059 */
[----:B------:R-:W-:Y:S01]  /*5120*/  UIADD3 UR10, UR11, 0x40, URZ ;  /* 0x000000400b0a7890 */ /* 0x000fe2000fffe03f */
[----:B------:R-:W-:Y:S01]  /*5130*/  MOV R18, R84 ;  /* 0x0000005400127202 */ /* 0x000fe20000000f00 */
[----:B------:R-:W-:Y:S02]  /*5140*/  IMAD.MOV.U32 R13, RZ, RZ, R83 ;  /* 0x000000ffff0d7224 */ /* 0x000fe400078e0053 */
[----:B------:R-:W-:Y:S01]  /*5150*/  UISETP.GE.AND UP0, UPT, UR10, UR14, UPT ;  /* 0x0000000e0a00728c */ /* 0x000fe2000bf06270 */
[----:B------:R-:W-:Y:S02]  /*5160*/  IMAD.MOV.U32 R69, RZ, RZ, R85 ;  /* 0x000000ffff457224 */ /* 0x000fe400078e0055 */
[----:B------:R-:W-:Y:S03]  /*5170*/  UMOV UR10, UR13 ;  /* 0x0000000d000a7c82 */ /* 0x000fe60008000000 */
[----:B------:R-:W-:Y:S11]  /*5180*/  PLOP3.LUT P1, PT, PT, PT, UP0, 0x80, 0x0 ;  /* 0x000000000000781c */ /* 0x000ff60003f2f008 */
[----:B------:R-:W-:Y:S02]  /*5190*/  @!UPT UIADD3 URZ, URZ, URZ, URZ ;  /* 0x0000003f3f3ff290 */ /* 0x000fe4000fffe03f */
[----:B------:R-:W-:Y:S05]  /*51a0*/  @!P1 BRA P0, `(.L_x_687) ;  /* 0x0000000400209947 */ /* 0x000fea0000000000 */
.L_x_686:
[----:B------:R-:W2:Y:S01]  /*51b0*/  LDL R70, [R1+0x80] ;  /* 0x0000800001467983 */ /* 0x000ea20000100800 */
[----:B------:R-:W-:Y:S01]  /*51c0*/  UIADD3 UR14, UR5, 0x1, -UR12 ;  /* 0x00000001050e7890 */ /* 0x000fe2000fffe80c */
[----:B------:R-:W-:Y:S01]  /*51d0*/  IMAD.U32 R4, RZ, RZ, UR27 ;  /* 0x0000001bff047e24 */ /* 0x000fe2000f8e00ff */
[----:B------:R-:W-:Y:S01]  /*51e0*/  UIADD3 UR13, -UR10, UR5, -UR12 ;  /* 0x000000050a0d7290 */ /* 0x000fe2000fffe90c */
[----:B------:R-:W3:Y:S01]  /*51f0*/  LDL R5, [R1+0x84] ;  /* 0x0000840001057983 */ /* 0x000ee20000100800 */
[----:B-1----:R-:W-:Y:S02]  /*5200*/  IMAD.U32 R15, RZ, RZ, UR25 ;  /* 0x00000019ff0f7e24 */ /* 0x002fe4000f8e00ff */
[----:B---3--:R-:W-:Y:S02]  /*5210*/  IMAD R4, R4, 0x40, R5 ;  /* 0x0000004004047824 */ /* 0x008fe400078e0205 */
[----:B--2---:R-:W-:Y:S01]  /*5220*/  VIADD R7, R70, UR11 ;  /* 0x0000000b46077c36 */ /* 0x004fe20008000000 */
[----:B------:R-:W-:Y:S01]  /*5230*/  UIADD3 UR11, UR14, UR25, URZ ;  /* 0x000000190e0b7290 */ /* 0x000fe2000fffe03f */
[C---:B------:R-:W-:Y:S02]  /*5240*/  VIADD R14, R4.reuse, 0x1 ;  /* 0x00000001040e7836 */ /* 0x040fe40000000000 */
[C---:B------:R-:W-:Y:S01]  /*5250*/  VIADD R6, R7.reuse, 0x8 ;  /* 0x0000000807067836 */ /* 0x040fe20000000000 */
[C---:B------:R-:W-:Y:S01]  /*5260*/  VIADDMNMX R5, R7.reuse, UR13, RZ, !PT ;  /* 0x0000000d07057c46 */ /* 0x040fe2000f8001ff */
[C---:B------:R-:W-:Y:S02]  /*5270*/  VIADD R13, R4.reuse, 0x8 ;  /* 0x00000008040d7836 */ /* 0x040fe40000000000 */
[----:B------:R-:W-:Y:S01]  /*5280*/  IMAD.U32 R8, RZ, RZ, UR11 ;  /* 0x0000000bff087e24 */ /* 0x000fe2000f8e00ff */
[CC--:B------:R-:W-:Y:S01]  /*5290*/  ISETP.GE.AND P1, PT, R4.reuse, R5.reuse, PT ;  /* 0x000000050400720c */ /* 0x0c0fe20003f26270 */
[----:B------:R-:W-:Y:S01]  /*52a0*/  VIADD R12, R4, 0x9 ;  /* 0x00000009040c7836 */ /* 0x000fe20000000000 */
[-C--:B------:R-:W-:Y:S01]  /*52b0*/  ISETP.GE.AND P0, PT, R14, R5.reuse, PT ;  /* 0x000000050e00720c */ /* 0x080fe20003f06270 */
[C---:B------:R-:W-:Y:S01]  /*52c0*/  VIADD R11, R4.reuse, 0x10 ;  /* 0x00000010040b7836 */ /* 0x040fe20000000000 */
[----:B------:R-:W-:Y:S01]  /*52d0*/  VIADDMNMX R7, R7, R8, UR5, PT ;  /* 0x0000000507077e46 */ /* 0x000fe2000b800108 */
[C---:B------:R-:W-:Y:S01]  /*52e0*/  VIADD R10, R4.reuse, 0x11 ;  /* 0x00000011040a7836 */ /* 0x040fe20000000000 */
[-C--:B------:R-:W-:Y:S01]  /*52f0*/  ISETP.GE.AND P6, PT, R13, R5.reuse, PT ;  /* 0x000000050d00720c */ /* 0x080fe20003fc6270 */
[----:B------:R-:W-:Y:S01]  /*5300*/  VIADD R9, R4, 0x18 ;  /* 0x0000001804097836 */ /* 0x000fe20000000000 */
[----:B------:R-:W-:Y:S01]  /*5310*/  ISETP.GE.AND P5, PT, R12, R5, PT ;  /* 0x000000050c00720c */ /* 0x000fe20003fa6270 */
[C---:B------:R-:W-:Y:S01]  /*5320*/  VIADD R8, R4.reuse, 0x19 ;  /* 0x0000001904087836 */ /* 0x040fe20000000000 */
[-C--:B------:R-:W-:Y:S02]  /*5330*/  ISETP.GE.OR P1, PT, R4, R7.reuse, !P1 ;  /* 0x000000070400720c */ /* 0x080fe40004f26670 */
[----:B------:R-:W-:Y:S02]  /*5340*/  IADD3 R15, R6, UR14, R15 ;  /* 0x0000000e060f7c10 */ /* 0x000fe4000fffe00f */
[-C--:B------:R-:W-:Y:S02]  /*5350*/  ISETP.GE.OR P0, PT, R14, R7.reuse, !P0 ;  /* 0x000000070e00720c */ /* 0x080fe40004706670 */
[----:B------:R-:W-:Y:S01]  /*5360*/  VIADDMNMX R6, R6, UR13, RZ, !PT ;  /* 0x0000000d06067c46 */ /* 0x000fe2000f8001ff */
[----:B------:R-:W-:Y:S01]  /*5370*/  UMOV UR13, UR10 ;  /* 0x0000000a000d7c82 */ /* 0x000fe20008000000 */
[----:B------:R-:W-:Y:S02]  /*5380*/  FSEL R69, R85, -INF , !P1 ;  /* 0xff80000055457808 */ /* 0x000fe40004800000 */
[-C--:B------:R-:W-:Y:S02]  /*5390*/  ISETP.GE.OR P6, PT, R13, R7.reuse, !P6 ;  /* 0x000000070d00720c */ /* 0x080fe400077c6670 */
[----:B------:R-:W-:Y:S02]  /*53a0*/  ISETP.GE.OR P5, PT, R12, R7, !P5 ;  /* 0x000000070c00720c */ /* 0x000fe40006fa6670 */
[-C--:B------:R-:W-:Y:S02]  /*53b0*/  ISETP.GE.AND P4, PT, R11, R5.reuse, PT ;  /* 0x000000050b00720c */ /* 0x080fe40003f86270 */
[-C--:B------:R-:W-:Y:S02]  /*53c0*/  ISETP.GE.AND P3, PT, R10, R5.reuse, PT ;  /* 0x000000050a00720c */ /* 0x080fe40003f66270 */
[-C--:B------:R-:W-:Y:S02]  /*53d0*/  ISETP.GE.AND P2, PT, R9, R5.reuse, PT ;  /* 0x000000050900720c */ /* 0x080fe40003f46270 */
[----:B------:R-:W-:Y:S02]  /*53e0*/  ISETP.GE.AND P1, PT, R8, R5, PT ;  /* 0x000000050800720c */ /* 0x000fe40003f26270 */
[----:B------:R-:W-:Y:S02]  /*53f0*/  FSEL R18, R84, -INF , !P0 ;  /* 0xff80000054127808 */ /* 0x000fe40004000000 */
[----:B------:R-:W-:Y:S02]  /*5400*/  VIMNMX R5, R15, UR5, PT ;  /* 0x000000050f057c48 */ /* 0x000fe4000bfe0100 */
[-C--:B------:R-:W-:Y:S02]  /*5410*/  ISETP.GE.AND P0, PT, R4, R6.reuse, PT ;  /* 0x000000060400720c */ /* 0x080fe40003f06270 */
[----:B------:R-:W-:Y:S02]  /*5420*/  FSEL R19, R89, -INF , !P6 ;  /* 0xff80000059137808 */ /* 0x000fe40007000000 */
[----:B------:R-:W-:Y:S02]  /*5430*/  FSEL R68, R88, -INF , !P5 ;  /* 0xff80000058447808 */ /* 0x000fe40006800000 */
[-C--:B------:R-:W-:Y:S02]  /*5440*/  ISETP.GE.AND P6, PT, R14, R6.reuse, PT ;  /* 0x000000060e00720c */ /* 0x080fe40003fc6270 */
[-C--:B------:R-:W-:Y:S02]  /*5450*/  ISETP.GE.AND P5, PT, R13, R6.reuse, PT ;  /* 0x000000060d00720c */ /* 0x080fe40003fa6270 */
[-C--:B------:R-:W-:Y:S02]  /*5460*/  ISETP.GE.OR P4, PT, R11, R7.reuse, !P4 ;  /* 0x000000070b00720c */ /* 0x080fe40006786670 */
[-C--:B------:R-:W-:Y:S02]  /*5470*/  ISETP.GE.OR P3, PT, R10, R7.reuse, !P3 ;  /* 0x000000070a00720c */ /* 0x080fe40005f66670 */
[-C--:B------:R-:W-:Y:S02]  /*5480*/  ISETP.GE.OR P2, PT, R9, R7.reuse, !P2 ;  /* 0x000000070900720c */ /* 0x080fe40005746670 */
[----:B------:R-:W-:Y:S02]  /*5490*/  ISETP.GE.OR P1, PT, R8, R7, !P1 ;  /* 0x000000070800720c */ /* 0x000fe40004f26670 */
[-C--:B------:R-:W-:Y:S02]  /*54a0*/  ISETP.GE.OR P0, PT, R4, R5.reuse, !P0 ;  /* 0x000000050400720c */ /* 0x080fe40004706670 */
[-C--:B------:R-:W-:Y:S02]  /*54b0*/  ISETP.GE.OR P6, PT, R14, R5.reuse, !P6 ;  /* 0x000000050e00720c */ /* 0x080fe400077c6670 */
        /* <DEDUP_REMOVED lines=23> */
.L_x_687:
[----:B------:R-:W2:Y:S01]  /*5630*/  LDL R4, [R1+0x60] ;  /* 0x0000600001047983 */ /* 0x000ea20000100800 */
[----:B------:R-:W-:Y:S03]  /*5640*/  UISETP.GT.AND UP0, UPT, UR6, UR20, UPT ;  /* 0x000000140600728c */ /* 0x000fe6000bf04270 */
[----:B------:R-:W3:Y:S04]  /*5650*/  LDL R71, [R1+0x64] ;  /* 0x0000640001477983 */ /* 0x000ee80000100800 */
[----:B------:R1:W-:Y:S04]  /*5660*/  STL [R1+0xc0], R113 ;  /* 0x0000c07101007387 */ /* 0x0003e80000100800 */
[----:B------:R4:W-:Y:S04]  /*5670*/  STL [R1+0xbc], R112 ;  /* 0x0000bc7001007387 */ /* 0x0009e80000100800 */
[----:B------:R4:W-:Y:S04]  /*5680*/  STL [R1+0xb8], R111 ;  /* 0x0000b86f01007387 */ /* 0x0009e80000100800 */
        /* <DEDUP_REMOVED lines=11> */
[----:B-1----:R-:W3:Y:S04]  /*5740*/  LDL R113, [R1+0x8] ;  /* 0x0000080001717983 */ /* 0x002ee80000100800 */
[----:B----4-:R-:W4:Y:S04]  /*5750*/  LDL R112, [R1+0xc] ;  /* 0x00000c0001707983 */ /* 0x010f280000100800 */
[----:B------:R-:W4:Y:S04]  /*5760*/  LDL R111, [R1+0x18] ;  /* 0x00001800016f7983 */ /* 0x000f280000100800 */
[----:B------:R-:W4:Y:S04]  /*5770*/  LDL R103, [R1+0x50] ;  /* 0x0000500001677983 */ /* 0x000f280000100800 */
[----:B------:R-:W4:Y:S04]  /*5780*/  LDL R102, [R1+0x5c] ;  /* 0x00005c0001667983 */ /* 0x000f280000100800 */
[----:B------:R-:W4:Y:S04]  /*5790*/  LDL R101, [R1+0x54] ;  /* 0x0000540001657983 */ /* 0x000f280000100800 */
[----:B------:R-:W4:Y:S04]  /*57a0*/  LDL R100, [R1+0x58] ;  /* 0x0000580001647983 */ /* 0x000f280000100800 */
[----:B------:R-:W4:Y:S01]  /*57b0*/  LDL R110, [R1+0x14] ;  /* 0x00001400016e7983 */ /* 0x000f220000100800 */
[C---:B--2---:R-:W-:Y:S01]  /*57c0*/  FMUL.FTZ R5, R4.reuse, 1.4426950216293334961 ;  /* 0x3fb8aa3b04057820 */ /* 0x044fe20000410000 */
[----:B------:R-:W-:Y:S01]  /*57d0*/  FSETP.NEU.FTZ.AND P0, PT, R4, -INF , PT ;  /* 0xff8000000400780b */ /* 0x000fe20003f1d000 */
[----:B---3--:R-:W-:Y:S03]  /*57e0*/  FMUL.FTZ R70, R71, 1.4426950216293334961 ;  /* 0x3fb8aa3b47467820 */ /* 0x008fe60000410000 */
[----:B------:R-:W-:Y:S02]  /*57f0*/  FSEL R5, R5, RZ, P0 ;  /* 0x000000ff05057208 */ /* 0x000fe40000000000 */
[----:B------:R-:W-:Y:S03]  /*5800*/  FSETP.NEU.FTZ.AND P0, PT, R71, -INF , PT ;  /* 0xff8000004700780b */ /* 0x000fe60003f1d000 */
[--C-:B------:R-:W-:Y:S01]  /*5810*/  FFMA.FTZ R4, R69, UR19, -R5.reuse ;  /* 0x0000001345047c23 */ /* 0x100fe20008010805 */
[--C-:B------:R-:W-:Y:S03]  /*5820*/  FFMA.FTZ R18, R18, UR19, -R5.reuse ;  /* 0x0000001312127c23 */ /* 0x100fe60008010805 */
[----:B------:R1:W-:Y:S10]  /*5830*/  MUFU.EX2 R246, R4 ;  /* 0x0000000400f67308 */ /* 0x0003f40000000800 */
[----:B------:R-:W-:Y:S01]  /*5840*/  MUFU.EX2 R244, R18 ;  /* 0x0000001200f47308 */ /* 0x000fe20000000800 */
[----:B-1----:R-:W-:Y:S02]  /*5850*/  FSEL R4, R70, RZ, P0 ;  /* 0x000000ff46047208 */ /* 0x002fe40000000000 */
[----:B------:R-:W-:Y:S03]  /*5860*/  PLOP3.LUT P0, PT, PT, PT, UP0, 0x80, 0x0 ;  /* 0x000000000000781c */ /* 0x000fe60003f0f008 */
[--C-:B------:R-:W-:Y:S01]  /*5870*/  FFMA.FTZ R6, R6, UR19, -R4.reuse ;  /* 0x0000001306067c23 */ /* 0x100fe20008010804 */
[--C-:B------:R-:W-:Y:S03]  /*5880*/  FFMA.FTZ R13, R13, UR19, -R4.reuse ;  /* 0x000000130d0d7c23 */ /* 0x100fe60008010804 */
[----:B------:R1:W-:Y:S10]  /*5890*/  MUFU.EX2 R98, R6 ;  /* 0x0000000600627308 */ /* 0x0003f40000000800 */
[----:B------:R-:W-:Y:S01]  /*58a0*/  MUFU.EX2 R99, R13 ;  /* 0x0000000d00637308 */ /* 0x000fe20000000800 */
[--C-:B-1----:R-:W-:Y:S09]  /*58b0*/  FFMA.FTZ R6, R19, UR19, -R5.reuse ;  /* 0x0000001313067c23 */ /* 0x102ff20008010805 */
[----:B------:R1:W-:Y:S02]  /*58c0*/  MUFU.EX2 R249, R6 ;  /* 0x0000000600f97308 */ /* 0x0003e40000000800 */
[--C-:B-1----:R-:W-:Y:S08]  /*58d0*/  FFMA.FTZ R6, R68, UR19, -R5.reuse ;  /* 0x0000001344067c23 */ /* 0x102ff00008010805 */
[----:B------:R1:W-:Y:S02]  /*58e0*/  MUFU.EX2 R248, R6 ;  /* 0x0000000600f87308 */ /* 0x0003e40000000800 */
[--C-:B-1----:R-:W-:Y:S08]  /*58f0*/  FFMA.FTZ R6, R7, UR19, -R4.reuse ;  /* 0x0000001307067c23 */ /* 0x102ff00008010804 */
[----:B------:R1:W-:Y:S02]  /*5900*/  MUFU.EX2 R247, R6 ;  /* 0x0000000600f77308 */ /* 0x0003e40000000800 */
[--C-:B-1----:R-:W-:Y:S08]  /*5910*/  FFMA.FTZ R6, R8, UR19, -R4.reuse ;  /* 0x0000001308067c23 */ /* 0x102ff00008010804 */
[----:B------:R1:W2:Y:S02]  /*5920*/  MUFU.EX2 R245, R6 ;  /* 0x0000000600f57308 */ /* 0x0002a40000000800 */
[--C-:B-1----:R-:W-:Y:S01]  /*5930*/  FFMA.FTZ R6, R14, UR19, -R5.reuse ;  /* 0x000000130e067c23 */ /* 0x102fe20008010805 */
[----:B--2---:R-:W-:Y:S07]  /*5940*/  F2FP.BF16.F32.PACK_AB R8, R245, R247 ;  /* 0x000000f7f508723e */ /* 0x004fee00000010ff */
        /* <DEDUP_REMOVED lines=9> */
[----:B------:R-:W-:Y:S07]  /*59e0*/  FFMA.FTZ R5, R17, UR19, -R5 ;  /* 0x0000001311057c23 */ /* 0x000fee0008010805 */
[----:B------:R1:W-:Y:S10]  /*59f0*/  MUFU.EX2 R107, R6 ;  /* 0x00000006006b7308 */ /* 0x0003f40000000800 */
[----:B------:R3:W2:Y:S01]  /*5a00*/  MUFU.EX2 R106, R5 ;  /* 0x00000005006a7308 */ /* 0x0006a20000000800 */
[----:B-1----:R-:W-:Y:S05]  /*5a10*/  F2FP.BF16.F32.PACK_AB R6, R244, R246 ;  /* 0x000000f6f406723e */ /* 0x002fea00000010ff */
[----:B----4-:R2:W-:Y:S01]  /*5a20*/  STS [R103+0x14000], R6 ;  /* 0x0140000667007388 */ /* 0x0105e20000000800 */
[--C-:B---3--:R-:W-:Y:S01]  /*5a30*/  FFMA.FTZ R5, R11, UR19, -R4.reuse ;  /* 0x000000130b057c23 */ /* 0x108fe20008010804 */
[----:B------:R-:W-:Y:S03]  /*5a40*/  FFMA.FTZ R4, R12, UR19, -R4 ;  /* 0x000000130c047c23 */ /* 0x000fe60008010804 */
[----:B------:R1:W-:Y:S10]  /*5a50*/  MUFU.EX2 R105, R5 ;  /* 0x0000000500697308 */ /* 0x0003f40000000800 */
[----:B------:R3:W4:Y:S01]  /*5a60*/  MUFU.EX2 R104, R4 ;  /* 0x0000000400687308 */ /* 0x0007220000000800 */
[----:B-1----:R-:W-:Y:S02]  /*5a70*/  F2FP.BF16.F32.PACK_AB R5, R98, R99 ;  /* 0x000000636205723e */ /* 0x002fe400000010ff */
[----:B--2---:R-:W-:Y:S03]  /*5a80*/  F2FP.BF16.F32.PACK_AB R6, R250, R251 ;  /* 0x000000fbfa06723e */ /* 0x004fe600000010ff */
[----:B------:R1:W-:Y:S01]  /*5a90*/  STS [R103+0x14400], R5 ;  /* 0x0144000567007388 */ /* 0x0003e20000000800 */
[----:B---3--:R-:W-:Y:S05]  /*5aa0*/  F2FP.BF16.F32.PACK_AB R4, R248, R249 ;  /* 0x000000f9f804723e */ /* 0x008fea00000010ff */
        /* <DEDUP_REMOVED lines=46> */
[----:B--2---:R2:W5:Y:S01]  /*5d90*/  LDL.LU R113, [R1+0xc0] ;  /* 0x0000c00001717983 */ /* 0x0045620000300800 */
        /* <DEDUP_REMOVED lines=25> */
[C---:B-----5:R-:W-:Y:S01]  /*5f30*/  FADD.FTZ R5, -R81.reuse, R5 ;  /* 0x0000000551057221 */ /* 0x060fe20000010100 */
[----:B------:R-:W-:Y:S01]  /*5f40*/  FADD.FTZ R4, -R81, R4 ;  /* 0x0000000451047221 */ /* 0x000fe20000010100 */
[----:B------:R-:W-:Y:S03]  /*5f50*/  FADD.FTZ R6, -R80, R6 ;  /* 0x0000000650067221 */ /* 0x000fe60000010100 */
[----:B------:R-:W-:Y:S01]  /*5f60*/  FMUL.FTZ R68, R244, R5 ;  /* 0x00000005f4447220 */ /* 0x000fe20000410000 */
[----:B------:R-:W-:Y:S01]  /*5f70*/  FADD.FTZ R7, -R80, R7 ;  /* 0x0000000750077221 */ /* 0x000fe20000010100 */
[----:B------:R-:W-:Y:S01]  /*5f80*/  FFMA.FTZ R5, -R83, R83, 1 ;  /* 0x3f80000053057423 */ /* 0x000fe20000010153 */
[----:B------:R-:W-:Y:S01]  /*5f90*/  FMUL.FTZ R69, R246, R4 ;  /* 0x00000004f6457220 */ /* 0x000fe20000410000 */
[----:B------:R-:W-:Y:S01]  /*5fa0*/  FFMA.FTZ R4, -R82, R82, 1 ;  /* 0x3f80000052047423 */ /* 0x000fe20000010152 */
[----:B------:R-:W-:Y:S01]  /*5fb0*/  FMUL.FTZ R71, R99, R6 ;  /* 0x0000000663477220 */ /* 0x000fe20000410000 */
[----:B------:R-:W-:Y:S01]  /*5fc0*/  FMUL.FTZ R70, R98, R7 ;  /* 0x0000000762467220 */ /* 0x000fe20000410000 */
[----:B------:R-:W-:Y:S01]  /*5fd0*/  FMUL.FTZ R5, R5, UR7 ;  /* 0x0000000705057c20 */ /* 0x000fe20008410000 */
[----:B------:R-:W-:Y:S01]  /*5fe0*/  FFMA.FTZ R7, -R85, R85, 1 ;  /* 0x3f80000055077423 */ /* 0x000fe20000010155 */
[----:B------:R-:W-:Y:S01]  /*5ff0*/  FFMA.FTZ R6, -R84, R84, 1 ;  /* 0x3f80000054067423 */ /* 0x000fe20000010154 */
[C---:B------:R-:W-:Y:S01]  /*6000*/  FADD.FTZ R8, -R81.reuse, R8 ;  /* 0x0000000851087221 */ /* 0x040fe20000010100 */
[----:B------:R-:W-:Y:S01]  /*6010*/  FADD.FTZ R9, -R81, R9 ;  /* 0x0000000951097221 */ /* 0x000fe20000010100 */
[----:B------:R-:W-:Y:S01]  /*6020*/  FMUL.FTZ R71, R71, R5 ;  /* 0x0000000547477220 */ /* 0x000fe20000410000 */
[----:B------:R-:W-:Y:S01]  /*6030*/  FMUL.FTZ R4, R4, UR7 ;  /* 0x0000000704047c20 */ /* 0x000fe20008410000 */
[----:B------:R-:W-:Y:S01]  /*6040*/  FADD.FTZ R10, -R80, R10 ;  /* 0x0000000a500a7221 */ /* 0x000fe20000010100 */
[----:B------:R-:W-:Y:S01]  /*6050*/  FFMA.FTZ R5, -R87, R87, 1 ;  /* 0x3f80000057057423 */ /* 0x000fe20000010157 */
[----:B------:R-:W-:Y:S01]  /*6060*/  FMUL.FTZ R7, R7, UR7 ;  /* 0x0000000707077c20 */ /* 0x000fe20008410000 */
[----:B------:R-:W-:Y:S01]  /*6070*/  FMUL.FTZ R6, R6, UR7 ;  /* 0x0000000706067c20 */ /* 0x000fe20008410000 */
[----:B------:R-:W-:Y:S01]  /*6080*/  FMUL.FTZ R77, R249, R8 ;  /* 0x00000008f94d7220 */ /* 0x000fe20000410000 */
[----:B------:R-:W-:Y:S01]  /*6090*/  FMUL.FTZ R76, R248, R9 ;  /* 0x00000009f84c7220 */ /* 0x000fe20000410000 */
[----:B------:R-:W-:Y:S01]  /*60a0*/  FMUL.FTZ R70, R70, R4 ;  /* 0x0000000446467220 */ /* 0x000fe20000410000 */
[----:B------:R-:W-:Y:S01]  /*60b0*/  FADD.FTZ R11, -R80, R11 ;  /* 0x0000000b500b7221 */ /* 0x000fe20000010100 */
[----:B------:R-:W-:Y:S01]  /*60c0*/  FMUL.FTZ R75, R247, R10 ;  /* 0x0000000af74b7220 */ /* 0x000fe20000410000 */
[----:B------:R-:W-:Y:S01]  /*60d0*/  FFMA.FTZ R4, -R86, R86, 1 ;  /* 0x3f80000056047423 */ /* 0x000fe20000010156 */
[----:B------:R-:W-:Y:S01]  /*60e0*/  FMUL.FTZ R9, R69, R7 ;  /* 0x0000000745097220 */ /* 0x000fe20000410000 */
[----:B------:R-:W-:Y:S01]  /*60f0*/  FMUL.FTZ R8, R68, R6 ;  /* 0x0000000644087220 */ /* 0x000fe20000410000 */
[----:B------:R-:W-:Y:S01]  /*6100*/  FMUL.FTZ R5, R5, UR7 ;  /* 0x0000000705057c20 */ /* 0x000fe20008410000 */
[----:B------:R-:W-:Y:S01]  /*6110*/  FMUL.FTZ R74, R245, R11 ;  /* 0x0000000bf54a7220 */ /* 0x000fe20000410000 */
[----:B------:R-:W-:Y:S01]  /*6120*/  FMUL.FTZ R4, R4, UR7 ;  /* 0x0000000704047c20 */ /* 0x000fe20008410000 */
[----:B------:R-:W-:Y:S01]  /*6130*/  FFMA.FTZ R7, -R89, R89, 1 ;  /* 0x3f80000059077423 */ /* 0x000fe20000010159 */
[----:B------:R-:W-:Y:S01]  /*6140*/  FMUL.FTZ R69, R75, R5 ;  /* 0x000000054b457220 */ /* 0x000fe20000410000 */
[----:B------:R-:W-:Y:S01]  /*6150*/  F2FP.BF16.F32.PACK_AB R5, R8, R9 ;  /* 0x000000090805723e */ /* 0x000fe200000010ff */
[----:B------:R-:W-:Y:S01]  /*6160*/  FMUL.FTZ R68, R74, R4 ;  /* 0x000000044a447220 */ /* 0x000fe20000410000 */
[----:B------:R-:W-:Y:S01]  /*6170*/  F2FP.BF16.F32.PACK_AB R4, R70, R71 ;  /* 0x000000474604723e */ /* 0x000fe200000010ff */
[----:B------:R-:W-:Y:S01]  /*6180*/  FFMA.FTZ R6, -R88, R88, 1 ;  /* 0x3f80000058067423 */ /* 0x000fe20000010158 */
[----:B------:R-:W-:Y:S01]  /*6190*/  FMUL.FTZ R7, R7, UR7 ;  /* 0x0000000707077c20 */ /* 0x000fe20008410000 */
[----:B------:R-:W-:Y:S01]  /*61a0*/  STS [R103+0x12000], R5 ;  /* 0x0120000567007388 */ /* 0x000fe20000000800 */
[----:B------:R-:W-:Y:S01]  /*61b0*/  FADD.FTZ R12, -R81, R12 ;  /* 0x0000000c510c7221 */ /* 0x000fe20000010100 */
[----:B------:R-:W-:Y:S01]  /*61c0*/  FMUL.FTZ R6, R6, UR7 ;  /* 0x0000000706067c20 */ /* 0x000fe20008410000 */
[----:B------:R-:W-:Y:S01]  /*61d0*/  FMUL.FTZ R11, R77, R7 ;  /* 0x000000074d0b7220 */ /* 0x000fe20000410000 */
[----:B------:R2:W-:Y:S01]  /*61e0*/  STS [R103+0x12400], R4 ;  /* 0x0124000467007388 */ /* 0x0005e20000000800 */
[----:B------:R-:W-:Y:S01]  /*61f0*/  FADD.FTZ R14, -R80, R14 ;  /* 0x0000000e500e7221 */ /* 0x000fe20000010100 */
[----:B------:R-:W-:Y:S01]  /*6200*/  FFMA.FTZ R7, -R91, R91, 1 ;  /* 0x3f8000005b077423 */ /* 0x000fe2000001015b */
[----:B------:R-:W-:Y:S01]  /*6210*/  FADD.FTZ R13, -R81, R13 ;  /* 0x0000000d510d7221 */ /* 0x000fe20000010100 */
[----:B------:R-:W-:Y:S01]  /*6220*/  FFMA.FTZ R8, -R92, R92, 1 ;  /* 0x3f8000005c087423 */ /* 0x000fe2000001015c */
[----:B------:R-:W-:Y:S01]  /*6230*/  FADD.FTZ R15, -R80, R15 ;  /* 0x0000000f500f7221 */ /* 0x000fe20000010100 */
[----:B------:R-:W-:Y:S01]  /*6240*/  FMUL.FTZ R10, R76, R6 ;  /* 0x000000064c0a7220 */ /* 0x000fe20000410000 */
[----:B------:R-:W-:Y:S01]  /*6250*/  FMUL.FTZ R73, R109, R12 ;  /* 0x0000000c6d497220 */ /* 0x000fe20000410000 */
[----:B------:R-:W-:Y:S01]  /*6260*/  FMUL.FTZ R72, R251, R14 ;  /* 0x0000000efb487220 */ /* 0x000fe20000410000 */
[----:B------:R-:W-:Y:S01]  /*6270*/  FFMA.FTZ R6, -R90, R90, 1 ;  /* 0x3f8000005a067423 */ /* 0x000fe2000001015a */
[----:B------:R-:W-:Y:S01]  /*6280*/  FMUL.FTZ R7, R7, UR7 ;  /* 0x0000000707077c20 */ /* 0x000fe20008410000 */
[----:B------:R-:W-:Y:S01]  /*6290*/  FMUL.FTZ R12, R108, R13 ;  /* 0x0000000d6c0c7220 */ /* 0x000fe20000410000 */
[----:B------:R-:W-:Y:S01]  /*62a0*/  FFMA.FTZ R9, -R93, R93, 1 ;  /* 0x3f8000005d097423 */ /* 0x000fe2000001015d */
[----:B------:R-:W-:Y:S01]  /*62b0*/  FMUL.FTZ R8, R8, UR7 ;  /* 0x0000000708087c20 */ /* 0x000fe20008410000 */
[----:B------:R-:W-:Y:S01]  /*62c0*/  FMUL.FTZ R14, R250, R15 ;  /* 0x0000000ffa0e7220 */ /* 0x000fe20000410000 */
[----:B------:R-:W-:Y:S01]  /*62d0*/  FMUL.FTZ R15, R72, R7 ;  /* 0x00000007480f7220 */ /* 0x000fe20000410000 */
[----:B------:R-:W-:Y:S01]  /*62e0*/  FMUL.FTZ R6, R6, UR7 ;  /* 0x0000000706067c20 */ /* 0x000fe20008410000 */
[----:B------:R-:W-:Y:S01]  /*62f0*/  FADD.FTZ R16, -R81, R16 ;  /* 0x0000001051107221 */ /* 0x000fe20000010100 */
[----:B------:R-:W-:Y:S01]  /*6300*/  FMUL.FTZ R12, R12, R8 ;  /* 0x000000080c0c7220 */ /* 0x000fe20000410000 */
[----:B------:R-:W-:Y:S01]  /*6310*/  FMUL.FTZ R9, R9, UR7 ;  /* 0x0000000709097c20 */ /* 0x000fe20008410000 */
[----:B------:R-:W-:Y:S01]  /*6320*/  FFMA.FTZ R7, -R97, R97, 1 ;  /* 0x3f80000061077423 */ /* 0x000fe20000010161 */
[----:B------:R-:W-:Y:S01]  /*6330*/  F2FP.BF16.F32.PACK_AB R8, R10, R11 ;  /* 0x0000000b0a08723e */ /* 0x000fe200000010ff */
[----:B------:R-:W-:Y:S01]  /*6340*/  FMUL.FTZ R14, R14, R6 ;  /* 0x000000060e0e7220 */ /* 0x000fe20000410000 */
[----:B------:R-:W-:Y:S01]  /*6350*/  FADD.FTZ R17, -R81, R17 ;  /* 0x0000001151117221 */ /* 0x000fe20000010100 */
[----:B------:R-:W-:Y:S01]  /*6360*/  FMUL.FTZ R16, R107, R16 ;  /* 0x000000106b107220 */ /* 0x000fe20000410000 */
[----:B--2---:R-:W-:Y:S01]  /*6370*/  FFMA.FTZ R4, -R94, R94, 1 ;  /* 0x3f8000005e047423 */ /* 0x004fe2000001015e */
[----:B------:R-:W-:Y:S01]  /*6380*/  FMUL.FTZ R13, R73, R9 ;  /* 0x00000009490d7220 */ /* 0x000fe20000410000 */
[----:B------:R-:W-:Y:S01]  /*6390*/  FMUL.FTZ R7, R7, UR7 ;  /* 0x0000000707077c20 */ /* 0x000fe20008410000 */
[----:B------:R-:W-:Y:S01]  /*63a0*/  FFMA.FTZ R6, -R96, R96, 1 ;  /* 0x3f80000060067423 */ /* 0x000fe20000010160 */
[----:B------:R-:W-:Y:S01]  /*63b0*/  F2FP.BF16.F32.PACK_AB R9, R68, R69 ;  /* 0x000000454409723e */ /* 0x000fe200000010ff */
[----:B------:R-:W-:Y:S01]  /*63c0*/  STS [R102+0x12000], R8 ;  /* 0x0120000866007388 */ /* 0x000fe20000000800 */
[----:B------:R-:W-:Y:S01]  /*63d0*/  FFMA.FTZ R5, -R95, R95, 1 ;  /* 0x3f8000005f057423 */ /* 0x000fe2000001015f */
[----:B------:R-:W-:Y:S01]  /*63e0*/  FMUL.FTZ R10, R4, UR7 ;  /* 0x00000007040a7c20 */ /* 0x000fe20008410000 */
[C---:B------:R-:W-:Y:S01]  /*63f0*/  FADD.FTZ R18, -R80.reuse, R18 ;  /* 0x0000001250127221 */ /* 0x040fe20000010100 */
[----:B------:R-:W-:Y:S01]  /*6400*/  FADD.FTZ R19, -R80, R19 ;  /* 0x0000001350137221 */ /* 0x000fe20000010100 */
[----:B------:R-:W-:Y:S01]  /*6410*/  FMUL.FTZ R17, R106, R17 ;  /* 0x000000116a117220 */ /* 0x000fe20000410000 */
[----:B------:R-:W-:Y:S01]  /*6420*/  FMUL.FTZ R4, R16, R7 ;  /* 0x0000000710047220 */ /* 0x000fe20000410000 */
[----:B------:R-:W-:Y:S01]  /*6430*/  FMUL.FTZ R6, R6, UR7 ;  /* 0x0000000706067c20 */ /* 0x000fe20008410000 */
[----:B------:R-:W-:Y:S01]  /*6440*/  F2FP.BF16.F32.PACK_AB R7, R12, R13 ;  /* 0x0000000d0c07723e */ /* 0x000fe200000010ff */
[----:B------:R-:W-:Y:S01]  /*6450*/  STS [R102+0x12400], R9 ;  /* 0x0124000966007388 */ /* 0x000fe20000000800 */
[----:B------:R-:W-:Y:S01]  /*6460*/  FMUL.FTZ R11, R5, UR7 ;  /* 0x00000007050b7c20 */ /* 0x000fe20008410000 */
[----:B------:R-:W-:Y:S01]  /*6470*/  FMUL.FTZ R18, R105, R18 ;  /* 0x0000001269127220 */ /* 0x000fe20000410000 */
[----:B------:R-:W-:Y:S01]  /*6480*/  FMUL.FTZ R19, R104, R19 ;  /* 0x0000001368137220 */ /* 0x000fe20000410000 */
[----:B------:R-:W-:Y:S01]  /*6490*/  FMUL.FTZ R5, R17, R6 ;  /* 0x0000000611057220 */ /* 0x000fe20000410000 */
[----:B------:R-:W-:Y:S01]  /*64a0*/  F2FP.BF16.F32.PACK_AB R6, R14, R15 ;  /* 0x0000000f0e06723e */ /* 0x000fe200000010ff */
[----:B------:R-:W-:Y:S01]  /*64b0*/  STS [R101+0x12000], R7 ;  /* 0x0120000765007388 */ /* 0x000fe20000000800 */
[----:B------:R-:W-:Y:S01]  /*64c0*/  FMUL.FTZ R11, R18, R11 ;  /* 0x0000000b120b7220 */ /* 0x000fe20000410000 */
[----:B------:R-:W-:Y:S01]  /*64d0*/  FMUL.FTZ R10, R19, R10 ;  /* 0x0000000a130a7220 */ /* 0x000fe20000410000 */
[----:B------:R-:W-:Y:S01]  /*64e0*/  F2FP.BF16.F32.PACK_AB R5, R5, R4 ;  /* 0x000000040505723e */ /* 0x000fe200000010ff */
[----:B------:R-:W-:Y:S03]  /*64f0*/  STS [R101+0x12400], R6 ;  /* 0x0124000665007388 */ /* 0x000fe60000000800 */
[----:B------:R-:W-:Y:S01]  /*6500*/  F2FP.BF16.F32.PACK_AB R4, R10, R11 ;  /* 0x0000000b0a04723e */ /* 0x000fe200000010ff */
[----:B------:R-:W-:Y:S04]  /*6510*/  STS [R100+0x12000], R5 ;  /* 0x0120000564007388 */ /* 0x000fe80000000800 */
[----:B------:R-:W-:Y:S01]  /*6520*/  STS [R100+0x12400], R4 ;  /* 0x0124000464007388 */ /* 0x000fe20000000800 */
[----:B------:R-:W-:Y:S06]  /*6530*/  BAR.SYNC.DEFER_BLOCKING 0x0 ;  /* 0x0000000000007b1d */ /* 0x000fec0000010000 */
[----:B------:R-:W-:Y:S04]  /*6540*/  LDSM.16.MT88.4 R4, [R3+0x14000] ;  /* 0x014000000304783b */ /* 0x000fe80000004200 */
[----:B------:R-:W2:Y:S04]  /*6550*/  LDSM.16.MT88.4 R8, [R0+0x6000] ;  /* 0x006000000008783b */ /* 0x000ea80000004200 */
[----:B------:R1:W5:Y:S04]  /*6560*/  LDL.LU R109, [R1+0xb0] ;  /* 0x0000b000016d7983 */ /* 0x0003680000300800 */
[----:B------:R-:W3:Y:S04]  /*6570*/  LDSM.16.MT88.4 R12, [R2+0x14000] ;  /* 0x01400000020c783b */ /* 0x000ee80000004200 */
[----:B------:R1:W5:Y:S04]  /*6580*/  LDL.LU R108, [R1+0xac] ;  /* 0x0000ac00016c7983 */ /* 0x0003680000300800 */
[----:B------:R1:W5:Y:S04]  /*6590*/  LDL.LU R107, [R1+0xa8] ;  /* 0x0000a800016b7983 */ /* 0x0003680000300800 */
[----:B------:R1:W5:Y:S04]  /*65a0*/  LDL.LU R106, [R1+0xa4] ;  /* 0x0000a400016a7983 */ /* 0x0003680000300800 */
[----:B------:R1:W5:Y:S04]  /*65b0*/  LDL.LU R105, [R1+0xa0] ;  /* 0x0000a00001697983 */ /* 0x0003680000300800 */
[----:B------:R-:W4:Y:S04]  /*65c0*/  LDSM.16.MT88.4 R16, [R0+0x8000] ;  /* 0x008000000010783b */ /* 0x000f280000004200 */
[----:B------:R1:W5:Y:S04]  /*65d0*/  LDL.LU R104, [R1+0x9c] ;  /* 0x00009c0001687983 */ /* 0x0003680000300800 */
[----:B------:R1:W5:Y:S01]  /*65e0*/  LDL.LU R103, [R1+0x98] ;  /* 0x0000980001677983 */ /* 0x0003620000300800 */
[-C--:B--2---:R-:W-:Y:S03]  /*65f0*/  HMMA.16816.F32.BF16 R20, R4, R8.reuse, R20 ;  /* 0x000000080414723c */ /* 0x084fe60000041814 */
        /* <DEDUP_REMOVED lines=124> */
.L_x_688:
        /* <DEDUP_REMOVED lines=430> */
.L_x_689:
        /* <DEDUP_REMOVED lines=176> */
.L_x_691:
        /* <DEDUP_REMOVED lines=20> */
.L_x_692:
        /* <DEDUP_REMOVED lines=53> */
.L_x_694:
[----:B------:R-:W-:Y:S05]  /*9830*/  BSYNC B0 ;  /* 0x0000000000007941 */ /* 0x000fea0003800000 */
.L_x_693:
        /* <DEDUP_REMOVED lines=20> */
.L_x_696:
[----:B------:R-:W-:Y:S05]  /*9980*/  BSYNC B0 ;  /* 0x0000000000007941 */ /* 0x000fea0003800000 */
.L_x_695:
        /* <DEDUP_REMOVED lines=35> */
.L_x_698:
[----:B------:R-:W-:Y:S05]  /*9bc0*/  BSYNC B0 ;  /* 0x0000000000007941 */ /* 0x000fea0003800000 */
.L_x_697:
        /* <DEDUP_REMOVED lines=19> */
.L_x_669:
[----:B------:R-:W-:Y:S05]  /*9d00*/  BSYNC B1 ;  /* 0x0000000000017941 */ /* 0x000fea0003800000 */
.L_x_655:
        /* <DEDUP_REMOVED lines=8> */
.L_x_699:
[----:B------:R-:W-:Y:S05]  /*9d90*/  EXIT ;  /* 0x000000000000794d */ /* 0x000fea0003800000 */
.L_x_701:
        /* <DEDUP_REMOVED lines=14> */
.L_x_1598:


//--------------------- .text._ZN5flash44flash_bwd_dq_dk_dv_loop_seqk_parallel_kernelI23Flash_bwd_kernel_traitsILi192ELi64ELi64ELi8ELi4ELi2ELi2ELb1ELb1EN7cutlass10bfloat16_tE19Flash_kernel_traitsILi192ELi64ELi64ELi8ES3_EELb1ELb0ELb0ELb0ELb0ELb1ELb0EEEvNS_16Flash_bwd_paramsE --------------------------
	.section	.text._ZN5flash44flash_bwd_dq_dk_dv_loop_seqk_parallel_kernelI23Flash_bwd_kernel_traitsILi192ELi64ELi64ELi8ELi4ELi2ELi2ELb1ELb1EN7cutlass10bfloat16_tE19Flash_kernel_traitsILi192ELi64ELi64ELi8ES3_EELb1ELb0ELb0ELb0ELb0ELb1ELb0EEEvNS_16Flash_bwd_paramsE,"ax",@progbits
	.align	128
        .global         _ZN5flash44flash_bwd_dq_dk_dv_loop_seqk_parallel_kernelI23Flash_bwd_kernel_traitsILi192ELi64ELi64ELi8ELi4ELi2ELi2ELb1ELb1EN7cutlass10bfloat16_tE19Flash_kernel_traitsILi192ELi64ELi64ELi8ES3_EELb1ELb0ELb0ELb0ELb0ELb1ELb0EEEvNS_16Flash_bwd_paramsE
        .type           _ZN5flash44flash_bwd_dq_dk_dv_loop_seqk_parallel_kernelI23Flash_bwd_kernel_traitsILi192ELi64ELi64ELi8ELi4ELi2ELi2ELb1ELb1EN7cutlass10bfloat16_tE19Flash_kernel_traitsILi192ELi64ELi64ELi8ES3_EELb1ELb0ELb0ELb0ELb0ELb1ELb0EEEvNS_16Flash_bwd_paramsE,@function
        .size           _ZN5flash44flash_bwd_dq_dk_dv_loop_seqk_parallel_kernelI23Flash_bwd_kernel_traitsILi192ELi64ELi64ELi8ELi4ELi2ELi2ELb1ELb1EN7cutlass10bfloat16_tE19Flash_kernel_traitsILi192ELi64ELi64ELi8ES3_EELb1ELb0ELb0ELb0ELb0ELb1ELb0EEEvNS_16Flash_bwd_paramsE,(.L_x_1599 - _ZN5flash44flash_bwd_dq_dk_dv_loop_seqk_parallel_kernelI23Flash_bwd_kernel_traitsILi192ELi64ELi64ELi8ELi4ELi2ELi2ELb1ELb1EN7cutlass10bfloat16_tE19Flash_kernel_traitsILi192ELi64ELi64ELi8ES3_EELb1ELb0ELb0ELb0ELb0ELb1ELb0EEEvNS_16Flash_bwd_paramsE)
        .other          _ZN5flash44flash_bwd_dq_dk_dv_loop_seqk_parallel_kernelI23Flash_bwd_kernel_traitsILi192ELi64ELi64ELi8ELi4ELi2ELi2ELb1ELb1EN7cutlass10bfloat16_tE19Flash_kernel_traitsILi192ELi64ELi64ELi8ES3_EELb1ELb0ELb0ELb0ELb0ELb1ELb0EEEvNS_16Flash_bwd_paramsE,@"STO_CUDA_ENTRY STV_DEFAULT"
_ZN5flash44flash_bwd_dq_dk_dv_loop_seqk_parallel_kernelI23Flash_bwd_kernel_traitsILi192ELi64ELi64ELi8ELi4ELi2ELi2ELb1ELb1EN7cutlass10bfloat16_tE19Flash_kernel_traitsILi192ELi64ELi64ELi8ES3_EELb1ELb0ELb0ELb0ELb0ELb1ELb0EEEvNS_16Flash_bwd_paramsE:
.text._ZN5flash44flash_bwd_dq_dk_dv_loop_seqk_parallel_kernelI23Flash_bwd_kernel_traitsILi192ELi64ELi64ELi8ELi4ELi2ELi2ELb1ELb1EN7cutlass10bfloat16_tE19Flash_kernel_traitsILi192ELi64ELi64ELi8ES3_EELb1ELb0ELb0ELb0ELb0ELb1ELb0EEEvNS_16Flash_bwd_paramsE:
        /* <DEDUP_REMOVED lines=20> */
[CC--:B------:R-:W-:Y:S01]  /*0140*/  LEA.HI R12, R2.reuse, R8.reuse, RZ, 0x3 ;  /* 0x00000008020c7211 */ /* 0x0c0fe200078f18ff */
[----:B------:R-:W-:Y:S01]  /*0150*/  USHF.R.S32.HI UR61, URZ, 0x1f, UR53 ;  /* 0x0000001f3f3d7899 */ /* 0x000fe20008011435 */
        /* <DEDUP_REMOVED lines=9> */
[----:B------:R-:W-:Y:S01]  /*01f0*/  SHF.R.S32.HI R4, RZ, 0x5, R0 ;  /* 0x00000005ff047819 */ /* 0x000fe20000011400 */
[C---:B------:R-:W-:Y:S01]  /*0200*/  IMAD.IADD R11, R8.reuse, 0x1, -R6 ;  /* 0x00000001080b7824 */ /* 0x040fe200078e0a06 */
[----:B------:R-:W-:Y:S01]  /*0210*/  SHF.R.S32.HI R6, RZ, 0x1f, R0 ;  /* 0x0000001fff067819 */ /* 0x000fe20000011400 */
[----:B------:R-:W-:Y:S01]  /*0220*/  IMAD.IADD R17, R8, 0x1, -R7 ;  /* 0x0000000108117824 */ /* 0x000fe200078e0a07 */
[----:B------:R-:W-:-:S02]  /*0230*/  LOP3.LUT R5, R12, 0xfffffff8, RZ, 0xc0, !PT ;  /* 0xfffffff80c057812 */ /* 0x000fc400078ec0ff */
[----:B------:R-:W-:Y:S02]  /*0240*/  SHF.R.S32.HI R7, RZ, 0x4, R3 ;  /* 0x00000004ff077819 */ /* 0x000fe40000011403 */
[--C-:B------:R-:W-:Y:S01]  /*0250*/  SHF.R.S32.HI R9, RZ, 0x2, R2.reuse ;  /* 0x00000002ff097819 */ /* 0x100fe20000011402 */
[----:B------:R-:W-:Y:S01]  /*0260*/  IMAD.IADD R5, R8, 0x1, -R5 ;  /* 0x0000000108057824 */ /* 0x000fe200078e0a05 */
[----:B------:R-:W-:Y:S02]  /*0270*/  SHF.R.S32.HI R2, RZ, 0x1f, R2 ;  /* 0x0000001fff027819 */ /* 0x000fe40000011402 */
[----:B------:R-:W-:Y:S02]  /*0280*/  LEA.HI R6, R6, R4, RZ, 0x2 ;  /* 0x0000000406067211 */ /* 0x000fe400078f10ff */
[----:B------:R-:W-:Y:S02]  /*0290*/  LEA.HI R3, R3, R7, RZ, 0x1 ;  /* 0x0000000703037211 */ /* 0x000fe400078f08ff */
[----:B------:R-:W-:-:S02]  /*02a0*/  SHF.R.S32.HI R13, RZ, 0x3, R12 ;  /* 0x00000003ff0d7819 */ /* 0x000fc4000001140c */
[----:B------:R-:W-:Y:S02]  /*02b0*/  LEA.HI R0, R0, R4, RZ, 0x1 ;  /* 0x0000000400007211 */ /* 0x000fe400078f08ff */
[----:B------:R-:W-:Y:S02]  /*02c0*/  LEA.HI R8, R2, R9, RZ, 0x3 ;  /* 0x0000000902087211 */ /* 0x000fe400078f18ff */
[----:B------:R-:W-:Y:S01]  /*02d0*/  LOP3.LUT R2, R6, 0xfffffffc, RZ, 0xc0, !PT ;  /* 0xfffffffc06027812 */ /* 0x000fe200078ec0ff */
[----:B------:R-:W-:Y:S01]  /*02e0*/  IMAD.SHL.U32 R6, R13, 0x40, RZ ;  /* 0x000000400d067824 */ /* 0x000fe200078e00ff */
[----:B------:R-:W-:Y:S02]  /*02f0*/  LOP3.LUT R3, R3, 0xfffffffe, RZ, 0xc0, !PT ;  /* 0xfffffffe03037812 */ /* 0x000fe400078ec0ff */
[----:B------:R-:W-:Y:S01]  /*0300*/  LOP3.LUT R0, R0, 0xfffffffe, RZ, 0xc0, !PT ;  /* 0xfffffffe00007812 */ /* 0x000fe200078ec0ff */
[----:B------:R-:W-:Y:S01]  /*0310*/  IMAD.IADD R19, R4, 0x1, -R2 ;  /* 0x0000000104137824 */ /* 0x000fe200078e0a02 */
[----:B------:R-:W-:Y:S01]  /*0320*/  LOP3.LUT R2, R8, 0xfffffff8, RZ, 0xc0, !PT ;  /* 0xfffffff808027812 */ /* 0x000fe200078ec0ff */
[----:B------:R-:W-:Y:S01]  /*0330*/  IMAD.IADD R13, R7, 0x1, -R3 ;  /* 0x00000001070d7824 */ /* 0x000fe200078e0a03 */
[C---:B------:R-:W-:Y:S01]  /*0340*/  LOP3.LUT P4, RZ, R5.reuse, 0x2, RZ, 0xc0, !PT ;  /* 0x0000000205ff7812 */ /* 0x040fe2000788c0ff */
[----:B------:R-:W-:Y:S01]  /*0350*/  IMAD.IADD R15, R4, 0x1, -R0 ;  /* 0x00000001040f7824 */ /* 0x000fe200078e0a00 */
[----:B------:R-:W-:Y:S01]  /*0360*/  LOP3.LUT R0, R6, 0x1c0, RZ, 0xc0, !PT ;  /* 0x000001c006007812 */ /* 0x000fe200078ec0ff */
[----:B------:R-:W-:Y:S01]  /*0370*/  IMAD.SHL.U32 R3, R5, 0x8, RZ ;  /* 0x0000000805037824 */ /* 0x000fe200078e00ff */
[----:B------:R-:W-:Y:S01]  /*0380*/  SHF.R.S32.HI R4, RZ, 0x1f, R10 ;  /* 0x0000001fff047819 */ /* 0x000fe2000001140a */
[----:B------:R-:W-:Y:S01]  /*0390*/  IMAD.IADD R6, R9, 0x1, -R2 ;  /* 0x0000000109067824 */ /* 0x000fe200078e0a02 */
[----:B------:R-:W-:Y:S01]  /*03a0*/  SHF.R.U32.HI R2, RZ, 0x3, R0 ;  /* 0x00000003ff027819 */ /* 0x000fe20000011600 */
[----:B------:R-:W-:Y:S01]  /*03b0*/  STL [R1+0x7c], R19 ;  /* 0x00007c1301007387 */ /* 0x000fe20000100800 */
[----:B------:R-:W-:Y:S01]  /*03c0*/  LOP3.LUT R3, R0, 0x38, R3, 0xf8, !PT ;  /* 0x0000003800037812 */ /* 0x000fe200078ef803 */
[C---:B------:R-:W-:Y:S01]  /*03d0*/  IMAD.SHL.U32 R0, R5.reuse, 0x40, RZ ;  /* 0x0000004005007824 */ /* 0x040fe200078e00ff */
[----:B------:R-:W-:-:S02]  /*03e0*/  LOP3.LUT P3, RZ, R5, 0x4, RZ, 0xc0, !PT ;  /* 0x0000000405ff7812 */ /* 0x000fc4000786c0ff */
[----:B------:R-:W-:Y:S01]  /*03f0*/  LOP3.LUT R9, R3, R2, RZ, 0x3c, !PT ;  /* 0x0000000203097212 */ /* 0x000fe200078e3cff */
[----:B------:R-:W-:Y:S01]  /*0400*/  IMAD.SHL.U32 R2, R15, 0x10, RZ ;  /* 0x000000100f027824 */ /* 0x000fe200078e00ff */
[----:B------:R-:W-:Y:S02]  /*0410*/  LOP3.LUT R0, R0, 0x1c0, RZ, 0xc0, !PT ;  /* 0x000001c000007812 */ /* 0x000fe400078ec0ff */
[----:B------:R-:W-:Y:S02]  /*0420*/  SHF.R.S32.HI R3, RZ, 0x1f, R11 ;  /* 0x0000001fff037819 */ /* 0x000fe4000001140b */
[----:B------:R-:W-:Y:S02]  /*0430*/  LOP3.LUT R5, R0, 0x10, R2, 0xf8, !PT ;  /* 0x0000001000057812 */ /* 0x000fe400078ef802 */
[----:B------:R-:W-:Y:S02]  /*0440*/  SHF.R.S32.HI R20, RZ, 0x7, R14 ;  /* 0x00000007ff147819 */ /* 0x000fe4000001140e */
[----:B------:R-:W-:-:S02]  /*0450*/  LEA.HI R18, R4, R10, RZ, 0x2 ;  /* 0x0000000a04127211 */ /* 0x000fc400078f10ff */
[----:B------:R-:W-:Y:S01]  /*0460*/  LEA.HI R14, R3, R11, RZ, 0x3 ;  /* 0x0000000b030e7211 */ /* 0x000fe200078f18ff */
[----:B------:R-:W-:Y:S01]  /*0470*/  IMAD.SHL.U32 R3, R13, 0x200, RZ ;  /* 0x000002000d037824 */ /* 0x000fe200078e00ff */
[----:B------:R-:W-:Y:S01]  /*0480*/  LOP3.LUT R4, R0, 0x8, R12, 0xf8, !PT ;  /* 0x0000000800047812 */ /* 0x000fe200078ef80c */
[----:B------:R-:W-:Y:S01]  /*0490*/  IMAD.SHL.U32 R10, R20, 0x20, RZ ;  /* 0x00000020140a7824 */ /* 0x000fe200078e00ff */
[----:B------:R-:W-:Y:S02]  /*04a0*/  SHF.R.U32.HI R2, RZ, 0x3, R0 ;  /* 0x00000003ff027819 */ /* 0x000fe40000011600 */
        /* <DEDUP_REMOVED lines=13> */
[C---:B------:R-:W-:Y:S02]  /*0580*/  IMAD.SHL.U32 R3, R6.reuse, 0x40, RZ ;  /* 0x0000004006037824 */ /* 0x040fe400078e00ff */
[----:B------:R-:W-:Y:S01]  /*0590*/  IMAD.IADD R7, R11, 0x1, -R7 ;  /* 0x000000010b077824 */ /* 0x000fe200078e0a07 */
[----:B------:R-:W-:Y:S01]  /*05a0*/  R2P PR, R6, 0x6 ;  /* 0x0000000606007804 */ /* 0x000fe20000000000 */
[----:B------:R-:W-:Y:S01]  /*05b0*/  IMAD.SHL.U32 R6, R17, 0x2, RZ ;  /* 0x0000000211067824 */ /* 0x000fe200078e00ff */
[----:B------:R-:W-:Y:S01]  /*05c0*/  LOP3.LUT R3, R3, 0x1c0, RZ, 0xc0, !PT ;  /* 0x000001c003037812 */ /* 0x000fe200078ec0ff */
[----:B------:R-:W-:Y:S01]  /*05d0*/  IMAD.SHL.U32 R8, R13, 0x20, RZ ;  /* 0x000000200d087824 */ /* 0x000fe200078e00ff */
[----:B------:R-:W-:Y:S01]  /*05e0*/  LOP3.LUT R4, R4, 0x18, RZ, 0xc0, !PT ;  /* 0x0000001804047812 */ /* 0x000fe200078ec0ff */
[----:B------:R-:W-:Y:S01]  /*05f0*/  IMAD R11, R19, 0x400, R6 ;  /* 0x00000400130b7824 */ /* 0x000fe200078e0206 */
[----:B------:R-:W-:-:S02]  /*0600*/  LOP3.LUT R9, R3, 0x20, R10, 0xf8, !PT ;  /* 0x0000002003097812 */ /* 0x000fc400078ef80a */
[----:B------:R-:W-:Y:S02]  /*0610*/  SHF.R.U32.HI R5, RZ, 0x3, R3 ;  /* 0x00000003ff057819 */ /* 0x000fe40000011603 */
[C---:B------:R-:W-:Y:S01]  /*0620*/  LOP3.LUT P6, RZ, R7.reuse, 0x2, RZ, 0xc0, !PT ;  /* 0x0000000207ff7812 */ /* 0x040fe200078cc0ff */
[C---:B-1----:R-:W-:Y:S01]  /*0630*/  IMAD.SHL.U32 R10, R7.reuse, 0x40, RZ ;  /* 0x00000040070a7824 */ /* 0x042fe200078e00ff */
[----:B------:R-:W-:Y:S02]  /*0640*/  LOP3.LUT P5, RZ, R7, 0x4, RZ, 0xc0, !PT ;  /* 0x0000000407ff7812 */ /* 0x000fe400078ac0ff */
[----:B------:R-:W-:Y:S02]  /*0650*/  LOP3.LUT R9, R9, R5, RZ, 0x3c, !PT ;  /* 0x0000000509097212 */ /* 0x000fe400078e3cff */
[----:B------:R-:W-:Y:S01]  /*0660*/  LOP3.LUT R7, R5, R3, R4, 0x1e, !PT ;  /* 0x0000000305077212 */ /* 0x000fe200078e1e04 */
[----:B------:R-:W-:Y:S01]  /*0670*/  IMAD R5, R15, 0x400, R6 ;  /* 0x000004000f057824 */ /* 0x000fe200078e0206 */
[----:B------:R-:W-:Y:S01]  /*0680*/  LOP3.LUT R3, R10, 0x1c0, RZ, 0xc0, !PT ;  /* 0x000001c00a037812 */ /* 0x000fe200078ec0ff */
[----:B------:R-:W-:Y:S01]  /*0690*/  IMAD.SHL.U32 R6, R13, 0x8, RZ ;  /* 0x000000080d067824 */ /* 0x000fe200078e00ff */
[----:B------:R-:W-:Y:S01]  /*06a0*/  LOP3.LUT R8, R4, 0x20, R8, 0xf8, !PT ;  /* 0x0000002004087812 */ /* 0x000fe200078ef808 */
[----:B------:R-:W-:Y:S01]  /*06b0*/  IMAD.IADD R12, R11, 0x1, R9 ;  /* 0x000000010b0c7824 */ /* 0x000fe200078e0209 */
[----:B------:R-:W-:Y:S01]  /*06c0*/  SHF.R.U32.HI R4, RZ, 0x3, R3 ;  /* 0x00000003ff047819 */ /* 0x000fe20000011603 */
[----:B------:R-:W-:Y:S01]  /*06d0*/  IMAD.IADD R11, R5, 0x1, R7 ;  /* 0x00000001050b7824 */ /* 0x000fe200078e0207 */
[----:B------:R-:W-:Y:S01]  /*06e0*/  LOP3.LUT R5, R3, 0x8, R6, 0xf8, !PT ;  /* 0x0000000803057812 */ /* 0x000fe200078ef806 */
[----:B------:R-:W-:Y:S01]  /*06f0*/  IMAD.SHL.U32 R9, R14, 0x40, RZ ;  /* 0x000000400e097824 */ /* 0x000fe200078e00ff */
[----:B------:R-:W-:Y:S01]  /*0700*/  LOP3.LUT R3, R4, R8, R3, 0x1e, !PT ;  /* 0x0000000804037212 */ /* 0x000fe200078e1e03 */
[----:B------:R-:W-:Y:S01]  /*0710*/  IMAD.MOV.U32 R6, RZ, RZ, 0x20 ;  /* 0x00000020ff067424 */ /* 0x000fe200078e00ff */
[----:B------:R-:W-:Y:S01]  /*0720*/  LOP3.LUT R4, R5, R4, RZ, 0x3c, !PT ;  /* 0x0000000405047212 */ /* 0x000fe200078e3cff */
[----:B------:R-:W-:Y:S01]  /*0730*/  IMAD.U32 R5, RZ, RZ, UR5 ;  /* 0x00000005ff057e24 */ /* 0x000fe2000f8e00ff */
[----:B------:R-:W-:Y:S01]  /*0740*/  LOP3.LUT R9, R9, 0xfffffe00, RZ, 0xc0, !PT ;  /* 0xfffffe0009097812 */ /* 0x000fe200078ec0ff */
[----:B----4-:R-:W-:Y:S01]  /*0750*/  USHF.L.U32 UR5, UR42, 0x7, URZ ;  /* 0x000000072a057899 */ /* 0x010fe2000800063f */
[----:B------:R-:W-:Y:S01]  /*0760*/  SHF.R.S32.HI R5, RZ, 0x2, R18 ;  /* 0x00000002ff057819 */ /* 0x000fe20000011412 */
[----:B------:R-:W-:-:S02]  /*0770*/  IMAD.MOV.U32 R13, RZ, RZ, 0x40 ;  /* 0x00000040ff0d7424 */ /* 0x000fc400078e00ff */
[--C-:B------:R-:W-:Y:S02]  /*0780*/  IMAD R7, R19, 0x400, R9.reuse ;  /* 0x0000040013077824 */ /* 0x100fe400078e0209 */
[----:B------:R-:W-:Y:S01]  /*0790*/  IMAD R8, R15, 0x400, R9 ;  /* 0x000004000f087824 */ /* 0x000fe200078e0209 */
[----:B------:R-:W-:Y:S01]  /*07a0*/  LOP3.LUT R9, R3, R9, RZ, 0xfc, !PT ;  /* 0x0000000903097212 */ /* 0x000fe200078efcff */
[----:B------:R-:W-:Y:S01]  /*07b0*/  IMAD.U32 R3, RZ, RZ, UR5 ;  /* 0x00000005ff037e24 */ /* 0x000fe2000f8e00ff */
[----:B------:R-:W-:Y:S01]  /*07c0*/  USHF.R.S32.HI UR5, URZ, 0x1f, UR42 ;  /* 0x0000001f3f057899 */ /* 0x000fe2000801142a */
[----:B------:R-:W-:Y:S01]  /*07d0*/  IMAD R14, R19, 0x10, R5 ;  /* 0x00000010130e7824 */ /* 0x000fe200078e0205 */
[----:B------:R-:W-:Y:S01]  /*07e0*/  LEA R5, R16, UR4, 0x1 ;  /* 0x0000000410057c11 */ /* 0x000fe2000f8e08ff */
[----:B------:R-:W-:Y:S02]  /*07f0*/  IMAD.IADD R7, R7, 0x1, R4 ;  /* 0x0000000107077824 */ /* 0x000fe400078e0204 */
[----:B------:R-:W-:Y:S01]  /*0800*/  IMAD.IADD R8, R4, 0x1, R8 ;  /* 0x0000000104087824 */ /* 0x000fe200078e0208 */
[----:B------:R1:W-:Y:S01]  /*0810*/  STL [R1+0x60], R14 ;  /* 0x0000600e01007387 */ /* 0x0003e20000100800 */
[----:B------:R-:W-:Y:S01]  /*0820*/  IMAD.U32 R4, RZ, RZ, UR5 ;  /* 0x00000005ff047e24 */ /* 0x000fe2000f8e00ff */
[----:B------:R-:W-:Y:S01]  /*0830*/  SEL R4, R6, 0xffffffe0, !P4 ;  /* 0xffffffe006047807 */ /* 0x000fe20006000000 */
[----:B------:R-:W-:Y:S01]  /*0840*/  IMAD.U32 R3, RZ, RZ, UR6 ;  /* 0x00000006ff037e24 */ /* 0x000fe2000f8e00ff */
[----:B------:R2:W-:Y:S01]  /*0850*/  STL [R1+0x2c], R5 ;  /* 0x00002c0501007387 */ /* 0x0005e20000100800 */
[----:B------:R-:W-:Y:S01]  /*0860*/  IMAD.MOV.U32 R10, RZ, RZ, -0x10 ;  /* 0xfffffff0ff0a7424 */ /* 0x000fe200078e00ff */
[----:B------:R-:W-:Y:S01]  /*0870*/  UIADD3 UR6, UR4, 0xc000, URZ ;  /* 0x0000c00004067890 */ /* 0x000fe2000fffe03f */
[----:B------:R-:W-:Y:S01]  /*0880*/  IMAD.U32 R3, RZ, RZ, UR5 ;  /* 0x00000005ff037e24 */ /* 0x000fe2000f8e00ff */
[----:B------:R-:W-:Y:S01]  /*0890*/  SEL R3, R13, 0xffffffc0, !P3 ;  /* 0xffffffc00d037807 */ /* 0x000fe20005800000 */
[----:B------:R-:W-:Y:S01]  /*08a0*/  UIADD3 UR5, UR4, 0x12000, URZ ;  /* 0x0001200004057890 */ /* 0x000fe2000fffe03f */
[----:B------:R-:W-:-:S02]  /*08b0*/  SEL R10, R10, 0x10, !P0 ;  /* 0x000000100a0a7807 */ /* 0x000fc40004000000 */
[----:B------:R-:W-:-:S03]  /*08c0*/  SEL R6, R6, 0xffffffe0, !P6 ;  /* 0xffffffe006067807 */ /* 0x000fc60007000000 */
        /* <DEDUP_REMOVED lines=20> */
[----:B---3--:R-:W-:Y:S02]  /*0a10*/  LEA R0, R9, UR4, 0x1 ;  /* 0x0000000409007c11 */ /* 0x008fe4000f8e08ff */
[----:B-1----:R-:W-:Y:S01]  /*0a20*/  LEA R11, R7, UR4, 0x1 ;  /* 0x00000004070b7c11 */ /* 0x002fe2000f8e08ff */
[----:B------:R-:W-:-:S04]  /*0a30*/  ULDC.64 UR4, c[0x0][0x208] ;  /* 0x0000820000047ab9 */ /* 0x000fc80000000a00 */
[----:B------:R-:W-:Y:S01]  /*0a40*/  STL [R1+0x8], R11 ;  /* 0x0000080b01007387 */ /* 0x000fe20000100800 */
[C---:B------:R-:W-:Y:S02]  /*0a50*/  IMAD.IADD R7, R11.reuse, 0x1, R6 ;  /* 0x000000010b077824 */ /* 0x040fe400078e0206 */
[----:B------:R-:W-:Y:S01]  /*0a60*/  IMAD.IADD R9, R11, 0x1, R5 ;  /* 0x000000010b097824 */ /* 0x000fe200078e0205 */
[----:B------:R1:W-:Y:S04]  /*0a70*/  STL [R1+0x4c], R4 ;  /* 0x00004c0401007387 */ /* 0x0003e80000100800 */
[----:B------:R-:W-:Y:S04]  /*0a80*/  STL [R1+0x1c], R8 ;  /* 0x00001c0801007387 */ /* 0x000fe80000100800 */
[----:B------:R-:W-:Y:S01]  /*0a90*/  STL [R1+0x74], R12 ;  /* 0x0000740c01007387 */ /* 0x000fe20000100800 */
[----:B-1----:R-:W-:-:S05]  /*0aa0*/  IMAD.IADD R4, R10, 0x1, R4 ;  /* 0x000000010a047824 */ /* 0x002fca00078e0204 */
        /* <DEDUP_REMOVED lines=11> */
.L_x_730:
        /* <DEDUP_REMOVED lines=67> */
.L_x_702:
        /* <DEDUP_REMOVED lines=27> */
[----:B------:R-:W-:Y:S01]  /*1140*/  UISETP.NE.AND UP0, UPT, UR33, -0x1, UPT ;  /* 0xffffffff2100788c */ /* 0x000fe2000bf05270 */
[----:B------:R-:W1:Y:S01]  /*1150*/  I2F.RP R4, R8 ;  /* 0x0000000800047306 */ /* 0x000e620000209400 */
[----:B------:R-:W-:Y:S01]  /*1160*/  USHF.L.U64.HI UR17, UR42, 0x7, UR55 ;  /* 0x000000072a117899 */ /* 0x000fe20008010237 */
[----:B------:R-:W-:Y:S01]  /*1170*/  ULDC.U8 UR19, c[0x0][0x3d8] ;  /* 0x0000f60000137ab9 */ /* 0x000fe20000000000 */
[----:B--2---:R-:W-:-:S02]  /*1180*/  UIMAD.WIDE.U32 UR26, UR7, UR10, URZ ;  /* 0x0000000a071a72a5 */ /* 0x004fc4000f8e003f */
[----:B------:R-:W-:Y:S02]  /*1190*/  USEL UR17, UR17, URZ, UP2 ;  /* 0x0000003f11117287 */ /* 0x000fe40009000000 */
[----:B------:R-:W-:Y:S02]  /*11a0*/  UIMAD UR45, UR7, UR11, UR27 ;  /* 0x0000000b072d72a4 */ /* 0x000fe4000f8e021b */
[----:B------:R-:W-:Y:S01]  /*11b0*/  @!UP1 UIMAD UR7, UR55, UR8, URZ ;  /* 0x00000008370792a4 */ /* 0x000fe2000f8e023f */
[----:B------:R-:W-:Y:S01]  /*11c0*/  @UP1 ULDC.64 UR10, c[0x0][0x420] ;  /* 0x00010800000a1ab9 */ /* 0x000fe20000000a00 */
[----:B------:R-:W-:Y:S01]  /*11d0*/  USEL UR27, UR12, URZ, UP2 ;  /* 0x0000003f0c1b7287 */ /* 0x000fe20009000000 */
[----:B-1----:R-:W1:Y:S01]  /*11e0*/  MUFU.RCP R4, R4 ;  /* 0x0000000400047308 */ /* 0x002e620000001000 */
[----:B------:R-:W-:Y:S02]  /*11f0*/  @!UP1 UIMAD UR32, UR42, UR9, UR7 ;  /* 0x000000092a2092a4 */ /* 0x000fe4000f8e0207 */
[----:B------:R-:W-:-:S02]  /*1200*/  UIADD3 UR7, UR29, 0x3f, URZ ;  /* 0x0000003f1d077890 */ /* 0x000fc4000fffe03f */
[----:B------:R-:W-:Y:S02]  /*1210*/  @UP1 UIMAD.WIDE.U32 UR38, UR16, UR10, URZ ;  /* 0x0000000a102612a5 */ /* 0x000fe4000f8e003f */
[----:B------:R-:W-:Y:S02]  /*1220*/  USHF.R.S32.HI UR18, URZ, 0x1f, UR7 ;  /* 0x0000001f3f127899 */ /* 0x000fe40008011407 */
[----:B------:R-:W-:Y:S02]  /*1230*/  @UP1 UIMAD UR46, UR16, UR11, UR39 ;  /* 0x0000000b102e12a4 */ /* 0x000fe4000f8e0227 */
[----:B------:R-:W-:Y:S02]  /*1240*/  ULEA.HI UR41, UR18, UR7, URZ, 0x6 ;  /* 0x0000000712297291 */ /* 0x000fe4000f8f303f */
[----:B------:R-:W-:Y:S02]  /*1250*/  UIMAD UR7, UR40, UR42, URZ ;  /* 0x0000002a280772a4 */ /* 0x000fe4000f8e023f */
[----:B------:R-:W-:Y:S01]  /*1260*/  UIMAD.WIDE.U32 UR12, UR16, UR34, URZ ;  /* 0x00000022100c72a5 */ /* 0x000fe2000f8e003f */
[----:B-1----:R-:W-:Y:S01]  /*1270*/  VIADD R4, R4, 0xffffffe ;  /* 0x0ffffffe04047836 */ /* 0x002fe20000000000 */
[----:B------:R-:W-:-:S02]  /*1280*/  UIMAD.WIDE UR8, UR58, UR57, URZ ;  /* 0x000000393a0872a5 */ /* 0x000fc4000f8e023f */
[----:B------:R-:W-:Y:S01]  /*1290*/  UIMAD.WIDE.U32 UR10, UR42, UR56, URZ ;  /* 0x000000382a0a72a5 */ /* 0x000fe2000f8e003f */
[----:B------:R-:W1:Y:S01]  /*12a0*/  F2I.FTZ.U32.TRUNC.NTZ R5, R4 ;  /* 0x0000000400057305 */ /* 0x000e62000021f000 */
[----:B------:R-:W-:Y:S02]  /*12b0*/  UIMAD UR7, UR55, UR56, UR7 ;  /* 0x00000038370772a4 */ /* 0x000fe4000f8e0207 */
[----:B------:R-:W-:Y:S02]  /*12c0*/  USEL UR54, UR14, UR12, !UP1 ;  /* 0x0000000c0e367287 */ /* 0x000fe4000c800000 */
[----:B------:R-:W-:Y:S02]  /*12d0*/  @UP1 UIADD3 UR44, UR13, UR23, URZ ;  /* 0x000000170d2c1290 */ /* 0x000fe4000fffe03f */
[----:B------:R-:W-:Y:S02]  /*12e0*/  UIMAD.WIDE.U32 UR14, UR8, UR10, URZ ;  /* 0x0000000a080e72a5 */ /* 0x000fe4000f8e003f */
[----:B------:R-:W-:-:S02]  /*12f0*/  UIMAD UR13, UR9, UR10, URZ ;  /* 0x0000000a090d72a4 */ /* 0x000fc4000f8e023f */
        /* <DEDUP_REMOVED lines=9> */
[----:B------:R-:W-:Y:S01]  /*1390*/  UIADD3 UR43, UR15, UR7, URZ ;  /* 0x000000070f2b7290 */ /* 0x000fe2000fffe03f */
[----:B------:R-:W-:Y:S01]  /*13a0*/  IMAD.HI.U32 R5, R5, R6, R4 ;  /* 0x0000000605057227 */ /* 0x000fe200078e0004 */
[----:B------:R-:W-:Y:S01]  /*13b0*/  MOV R4, R7 ;  /* 0x0000000700047202 */ /* 0x000fe20000000f00 */
[----:B------:R-:W-:Y:S02]  /*13c0*/  UISETP.NE.AND UP3, UPT, UR19, URZ, UPT ;  /* 0x0000003f1300728c */ /* 0x000fe4000bf65270 */
[----:B------:R-:W-:Y:S02]  /*13d0*/  USHF.R.S32.HI UR23, URZ, 0x1f, UR14 ;  /* 0x0000001f3f177899 */ /* 0x000fe4000801140e */
[----:B------:R-:W-:Y:S01]  /*13e0*/  IMAD.HI.U32 R6, R5, R4, RZ ;  /* 0x0000000405067227 */ /* 0x000fe200078e00ff */
[----:B------:R-:W-:Y:S02]  /*13f0*/  UIADD3 UR7, UP2, UR14, UR27, URZ ;  /* 0x0000001b0e077290 */ /* 0x000fe4000ff5e03f */
[----:B------:R-:W-:Y:S01]  /*1400*/  UIMAD UR13, UR9, UR16, URZ ;  /* 0x00000010090d72a4 */ /* 0x000fe2000f8e023f */
[----:B------:R-:W-:Y:S01]  /*1410*/  IMAD.MOV R5, RZ, RZ, -R6 ;  /* 0x000000ffff057224 */ /* 0x000fe200078e0a06 */
[----:B------:R-:W-:-:S02]  /*1420*/  UIADD3.X UR10, UR23, UR17, URZ, UP2, !UPT ;  /* 0x00000011170a7290 */ /* 0x000fc400097fe43f */
[----:B------:R-:W-:Y:S01]  /*1430*/  UIMAD UR9, UR9, UR7, URZ ;  /* 0x00000007090972a4 */ /* 0x000fe2000f8e023f */
[C---:B------:R-:W-:Y:S01]  /*1440*/  IMAD R4, R8.reuse, R5, R4 ;  /* 0x0000000508047224 */ /* 0x040fe200078e0204 */
[----:B------:R-:W-:Y:S01]  /*1450*/  @UP0 UIADD3 UR24, UR31, UR33, URZ ;  /* 0x000000211f180290 */ /* 0x000fe2000fffe03f */
[----:B------:R-:W-:Y:S01]  /*1460*/  @UP0 ULDC.64 UR18, c[0x0][0x250] ;  /* 0x0000940000120ab9 */ /* 0x000fe20000000a00 */
[----:B------:R-:W-:Y:S02]  /*1470*/  @UP1 UIADD3 UR43, UR11, UR13, URZ ;  /* 0x0000000d0b2b1290 */ /* 0x000fe4000fffe03f */
[----:B------:R-:W-:Y:S01]  /*1480*/  ISETP.GT.U32.AND P1, PT, R8, R4, PT ;  /* 0x000000040800720c */ /* 0x000fe20003f24070 */
[----:B------:R-:W-:Y:S01]  /*1490*/  UIMAD UR9, UR8, UR10, UR9 ;  /* 0x0000000a080972a4 */ /* 0x000fe2000f8e0209 */
[----:B------:R-:W-:Y:S01]  /*14a0*/  ULDC UR59, c[0x0][0x2c4] ;  /* 0x0000b100003b7ab9 */ /* 0x000fe20000000800 */
[----:B------:R-:W-:Y:S02]  /*14b0*/  @UP0 UIMAD.WIDE.U32 UR10, UR24, UR18, URZ ;  /* 0x00000012180a02a5 */ /* 0x000fe4000f8e003f */
[----:B------:R-:W-:-:S02]  /*14c0*/  @UP0 UIMAD UR15, UR24, UR19, URZ ;  /* 0x00000013180f02a4 */ /* 0x000fc4000f8e023f */
[----:B------:R-:W-:Y:S02]  /*14d0*/  UIMAD.WIDE.U32 UR24, UR8, UR7, URZ ;  /* 0x00000007081872a5 */ /* 0x000fe4000f8e003f */
[----:B------:R-:W-:Y:S01]  /*14e0*/  @UP3 UIMAD UR7, UR42, UR59, URZ ;  /* 0x0000003b2a0732a4 */ /* 0x000fe2000f8e023f */
[----:B------:R-:W-:-:S03]  /*14f0*/  ULDC.U8 UR20, c[0x0][0x480] ;  /* 0x0001200000147ab9 */ /* 0x000fc60000000000 */
[----:B------:R-:W-:Y:S01]  /*1500*/  @!P1 IMAD.IADD R4, R4, 0x1, -R8 ;  /* 0x0000000104049824 */ /* 0x000fe200078e0a08 */
[----:B------:R-:W-:Y:S01]  /*1510*/  @!P1 IADD3 R6, R6, 0x1, RZ ;  /* 0x0000000106069810 */ /* 0x000fe20007ffe0ff */
[----:B------:R-:W-:Y:S01]  /*1520*/  @UP0 UIADD3 UR22, UR31, UR33, URZ ;  /* 0x000000211f160290 */ /* 0x000fe2000fffe03f */
[----:B------:R-:W-:Y:S01]  /*1530*/  PLOP3.LUT P1, PT, PT, PT, UP0, 0x80, 0x0 ;  /* 0x000000000000781c */ /* 0x000fe20003f2f008 */
[----:B------:R-:W-:Y:S01]  /*1540*/  UISETP.NE.AND UP4, UPT, UR20, URZ, UPT ;  /* 0x0000003f1400728c */ /* 0x000fe2000bf85270 */
[----:B------:R-:W-:Y:S01]  /*1550*/  ISETP.GE.U32.AND P0, PT, R4, R8, PT ;  /* 0x000000080400720c */ /* 0x000fe20003f06070 */
[----:B------:R-:W-:Y:S01]  /*1560*/  @UP3 USEL UR8, UR7, UR16, !UP1 ;  /* 0x0000001007083287 */ /* 0x000fe2000c800000 */
[----:B------:R-:W-:Y:S01]  /*1570*/  LOP3.LUT R4, R9, UR53, RZ, 0x3c, !PT ;  /* 0x0000003509047c12 */ /* 0x000fe2000f8e3cff */
[----:B------:R-:W-:Y:S01]  /*1580*/  @UP0 ULDC.64 UR20, c[0x0][0x248] ;  /* 0x0000920000140ab9 */ /* 0x000fe20000000a00 */
[----:B------:R-:W-:Y:S01]  /*1590*/  @UP3 ULDC UR7, c[0x0][0x2e4] ;  /* 0x0000b90000073ab9 */ /* 0x000fe20000000800 */
[----:B------:R-:W-:Y:S01]  /*15a0*/  @UP0 UIMAD.WIDE.U32 UR12, UR22, UR20, URZ ;  /* 0x00000014160c02a5 */ /* 0x000fe2000f8e003f */
[----:B------:R-:W-:Y:S01]  /*15b0*/  ISETP.GE.AND P2, PT, R4, RZ, PT ;  /* 0x000000ff0400720c */ /* 0x000fe20003f46270 */
[----:B------:R-:W-:-:S02]  /*15c0*/  @UP3 UIMAD UR17, UR53, UR7, UR8 ;  /* 0x00000007351132a4 */ /* 0x000fc4000f8e0208 */
[----:B------:R-:W-:Y:S02]  /*15d0*/  UIMAD UR47, UR53, UR58, URZ ;  /* 0x0000003a352f72a4 */ /* 0x000fe4000f8e023f */
[----:B------:R-:W-:Y:S02]  /*15e0*/  @UP0 UIMAD UR22, UR22, UR21, URZ ;  /* 0x00000015161602a4 */ /* 0x000fe4000f8e023f */
[----:B------:R-:W-:Y:S01]  /*15f0*/  @!UP3 UIMAD UR7, UR42, UR57, UR53 ;  /* 0x000000392a07b2a4 */ /* 0x000fe2000f8e0235 */
[----:B------:R-:W-:Y:S01]  /*1600*/  @P0 VIADD R6, R6, 0x1 ;  /* 0x0000000106060836 */ /* 0x000fe20000000000 */
[----:B------:R-:W-:Y:S01]  /*1610*/  @!UP1 UIADD3 UR46, UR37, UR32, URZ ;  /* 0x00000020252e9290 */ /* 0x000fe2000fffe03f */
[----:B------:R-:W-:Y:S01]  /*1620*/  PLOP3.LUT P0, PT, PT, PT, UP3, 0x80, 0x0 ;  /* 0x000000000000781c */ /* 0x000fe20003f0f038 */
[----:B------:R-:W-:Y:S02]  /*1630*/  USEL UR49, UR26, URZ, UP4 ;  /* 0x0000003f1a317287 */ /* 0x000fe4000a000000 */
[----:B------:R-:W-:Y:S01]  /*1640*/  USEL UR48, UR45, URZ, UP4 ;  /* 0x0000003f2d307287 */ /* 0x000fe2000a000000 */
[----:B------:R-:W-:Y:S01]  /*1650*/  @!P2 IADD3 R6, -R6, RZ, RZ ;  /* 0x000000ff0606a210 */ /* 0x000fe20007ffe1ff */
[----:B------:R-:W-:Y:S01]  /*1660*/  USHF.R.S32.HI UR50, URZ, 0x1f, UR28 ;  /* 0x0000001f3f327899 */ /* 0x000fe2000801141c */
[----:B------:R-:W-:Y:S01]  /*1670*/  @!P3 LOP3.LUT R6, RZ, R9, RZ, 0x33, !PT ;  /* 0x00000009ff06b212 */ /* 0x000fe200078e33ff */
[----:B------:R-:W-:-:S02]  /*1680*/  USHF.R.S32.HI UR51, URZ, 0x1f, UR47 ;  /* 0x0000001f3f337899 */ /* 0x000fc4000801142f */
[----:B------:R-:W-:Y:S02]  /*1690*/  @UP0 UIADD3 UR40, UR11, UR15, URZ ;  /* 0x0000000f0b280290 */ /* 0x000fe4000fffe03f */
[----:B------:R-:W-:Y:S02]  /*16a0*/  @!UP3 UIMAD UR17, UR7, UR59, URZ ;  /* 0x0000003b0711b2a4 */ /* 0x000fe4000f8e023f */
        /* <DEDUP_REMOVED lines=17> */
.L_x_704:
        /* <DEDUP_REMOVED lines=13> */
.L_x_705:
        /* <DEDUP_REMOVED lines=11> */
.L_x_706:
[----:B------:R-:W-:-:S04]  /*1940*/  UIMAD UR7, UR42, UR57, UR53 ;  /* 0x000000392a0772a4 */ /* 0x000fc8000f8e0235 */
[----:B------:R-:W-:-:S12]  /*1950*/  UIMAD UR7, UR7, UR56, URZ ;  /* 0x00000038070772a4 */ /* 0x000fd8000f8e023f */
.L_x_707:
        /* <DEDUP_REMOVED lines=9> */
[----:B------:R-:W-:-:S02]  /*19f0*/  UIMAD UR7, UR15, UR8, URZ ;  /* 0x000000080f0772a4 */ /* 0x000fc4000f8e023f */
[----:B------:R-:W-:Y:S01]  /*1a00*/  UIADD3 UR16, UR14, UR17, URZ ;  /* 0x000000110e107290 */ /* 0x000fe2000fffe03f */
[----:B------:R-:W-:Y:S01]  /*1a10*/  ULDC.64 UR12, c[0x0][0x258] ;  /* 0x00009600000c7ab9 */ /* 0x000fe20000000a00 */
[----:B------:R-:W-:Y:S01]  /*1a20*/  ULDC.64 UR36, c[0x0][0x2b0] ;  /* 0x0000ac0000247ab9 */ /* 0x000fe20000000a00 */
[----:B------:R-:W-:Y:S01]  /*1a30*/  ULDC.64 UR38, c[0x0][0x478] ;  /* 0x00011e0000267ab9 */ /* 0x000fe20000000a00 */
[----:B------:R-:W-:Y:S02]  /*1a40*/  ULEA.HI.SX32 UR25, UR41, 0xffffffff, 0x1a ;  /* 0xffffffff29197891 */ /* 0x000fe4000f8fd23f */
[----:B------:R-:W-:Y:S01]  /*1a50*/  UIMAD.WIDE UR16, UR16, 0x4, UR36 ;  /* 0x00000004101078a5 */ /* 0x000fe2000f8e0224 */
[----:B--2---:R-:W-:-:S04]  /*1a60*/  IMAD R7, R14, UR23, RZ ;  /* 0x000000170e077c24 */ /* 0x004fc8000f8e02ff */
[----:B------:R-:W-:Y:S01]  /*1a70*/  IMAD R7, R15, UR14, R7 ;  /* 0x0000000e0f077c24 */ /* 0x000fe2000f8e0207 */
[----:B-1----:R-:W-:-:S04]  /*1a80*/  SHF.R.S32.HI R12, RZ, 0x1f, R16 ;  /* 0x0000001fff0c7819 */ /* 0x002fc80000011410 */
[-C--:B------:R-:W-:Y:S02]  /*1a90*/  LEA.HI R4, R12, R16.reuse, RZ, 0x3 ;  /* 0x000000100c047211 */ /* 0x080fe400078f18ff */
[----:B---3--:R-:W-:Y:S02]  /*1aa0*/  SHF.R.S32.HI R38, RZ, 0x1f, R38 ;  /* 0x0000001fff267819 */ /* 0x008fe40000011426 */
[----:B------:R-:W-:Y:S02]  /*1ab0*/  LOP3.LUT R4, R4, 0xfffffff8, RZ, 0xc0, !PT ;  /* 0xfffffff804047812 */ /* 0x000fe400078ec0ff */
[----:B----4-:R-:W-:Y:S02]  /*1ac0*/  LEA.HI R38, R38, R39, RZ, 0x3 ;  /* 0x0000002726267211 */ /* 0x010fe400078f18ff */
[----:B------:R-:W-:Y:S01]  /*1ad0*/  LEA.HI R12, R12, R16, RZ, 0x5 ;  /* 0x000000100c0c7211 */ /* 0x000fe200078f28ff */
[----:B------:R-:W-:Y:S01]  /*1ae0*/  IMAD.IADD R31, R16, 0x1, -R4 ;  /* 0x00000001101f7824 */ /* 0x000fe200078e0a04 */
[----:B------:R-:W-:-:S02]  /*1af0*/  SHF.R.S32.HI R38, RZ, 0x3, R38 ;  /* 0x00000003ff267819 */ /* 0x000fc40000011426 */
[----:B------:R-:W-:Y:S01]  /*1b00*/  LOP3.LUT R30, R12, 0xffffffe0, RZ, 0xc0, !PT ;  /* 0xffffffe00c1e7812 */ /* 0x000fe200078ec0ff */
[----:B------:R-:W-:Y:S01]  /*1b10*/  IMAD.SHL.U32 R4, R31, 0x8, RZ ;  /* 0x000000081f047824 */ /* 0x000fe200078e00ff */
[----:B------:R-:W-:Y:S02]  /*1b20*/  SHF.R.S32.HI R34, RZ, 0x1f, R38 ;  /* 0x0000001fff227819 */ /* 0x000fe40000011426 */
[----:B------:R-:W-:Y:S01]  /*1b30*/  IADD3 R10, P0, R38, UR14, RZ ;  /* 0x0000000e260a7c10 */ /* 0x000fe2000ff1e0ff */
[----:B------:R-:W-:Y:S01]  /*1b40*/  IMAD.IADD R30, R16, 0x1, -R30 ;  /* 0x00000001101e7824 */ /* 0x000fe200078e0a1e */
[----:B------:R-:W-:Y:S02]  /*1b50*/  SHF.R.S32.HI R5, RZ, 0x1f, R4 ;  /* 0x0000001fff057819 */ /* 0x000fe40000011404 */
[----:B------:R-:W-:Y:S02]  /*1b60*/  IADD3.X R9, R34, UR23, RZ, P0, !PT ;  /* 0x0000001722097c10 */ /* 0x000fe400087fe4ff */
[----:B------:R-:W-:Y:S01]  /*1b70*/  IADD3 R8, P0, R4, UR10, RZ ;  /* 0x0000000a04087c10 */ /* 0x000fe2000ff1e0ff */
[----:B------:R-:W-:Y:S01]  /*1b80*/  USHF.L.U32 UR10, UR11, 0x6, URZ ;  /* 0x000000060b0a7899 */ /* 0x000fe2000800063f */
[----:B------:R-:W-:Y:S01]  /*1b90*/  SHF.R.S32.HI R12, RZ, 0x5, R12 ;  /* 0x00000005ff0c7819 */ /* 0x000fe2000001140c */
[----:B------:R-:W-:Y:S01]  /*1ba0*/  IMAD R11, R9, UR34, RZ ;  /* 0x00000022090b7c24 */ /* 0x000fe2000f8e02ff */
[----:B------:R-:W-:-:S03]  /*1bb0*/  IADD3.X R9, R5, UR46, RZ, P0, !PT ;  /* 0x0000002e05097c10 */ /* 0x000fc600087fe4ff */
[----:B------:R-:W-:Y:S02]  /*1bc0*/  IMAD R13, R10, UR35, R11 ;  /* 0x000000230a0d7c24 */ /* 0x000fe4000f8e020b */
[----:B------:R-:W-:Y:S01]  /*1bd0*/  IMAD.WIDE.U32 R8, R14, UR14, R8 ;  /* 0x0000000e0e087c25 */ /* 0x000fe2000f8e0008 */
[----:B------:R-:W-:Y:S02]  /*1be0*/  UIMAD UR14, UR53, UR9, UR7 ;  /* 0x00000009350e72a4 */ /* 0x000fe4000f8e0207 */
[----:B------:R-:W-:Y:S01]  /*1bf0*/  UIMAD UR7, UR15, UR12, URZ ;  /* 0x0000000c0f0772a4 */ /* 0x000fe2000f8e023f */
[----:B------:R-:W-:Y:S01]  /*1c00*/  IMAD.WIDE.U32 R10, R10, UR34, R4 ;  /* 0x000000220a0a7c25 */ /* 0x000fe2000f8e0004 */
[----:B------:R-:W-:Y:S02]  /*1c10*/  USHF.R.S32.HI UR9, URZ, 0x1f, UR10 ;  /* 0x0000001f3f097899 */ /* 0x000fe4000801140a */
[----:B------:R-:W-:Y:S01]  /*1c20*/  UIMAD UR15, UR53, UR13, UR7 ;  /* 0x0000000d350f72a4 */ /* 0x000fe2000f8e0207 */
[----:B------:R-:W-:Y:S01]  /*1c30*/  IMAD.IADD R9, R9, 0x1, R7 ;  /* 0x0000000109097824 */ /* 0x000fe200078e0207 */
[----:B------:R-:W-:Y:S01]  /*1c40*/  IADD3 R10, P0, R10, UR54, RZ ;  /* 0x000000360a0a7c10 */ /* 0x000fe2000ff1e0ff */
[----:B------:R-:W-:Y:S01]  /*1c50*/  IMAD.U32 R7, RZ, RZ, UR8 ;  /* 0x00000008ff077e24 */ /* 0x000fe2000f8e00ff */
[----:B------:R-:W-:Y:S01]  /*1c60*/  UIADD3 UR8, UP1, UP0, UR24, UR10, UR47 ;  /* 0x0000000a18087290 */ /* 0x000fe2000f83e02f */
[----:B------:R-:W-:Y:S01]  /*1c70*/  IMAD R12, R12, UR11, R30 ;  /* 0x0000000b0c0c7c24 */ /* 0x000fe2000f8e021e */
[----:B------:R-:W-:Y:S01]  /*1c80*/  IADD3.X R11, R11, UR44, R13, P0, !PT ;  /* 0x0000002c0b0b7c10 */ /* 0x000fe200087fe40d */
[----:B------:R-:W-:Y:S01]  /*1c90*/  IMAD.WIDE.U32 R8, R7, UR53, R8 ;  /* 0x0000003507087c25 */ /* 0x000fe2000f8e0008 */
[----:B------:R-:W-:-:S02]  /*1ca0*/  UIADD3.X UR7, UR45, UR9, UR51, UP1, UP0 ;  /* 0x000000092d077290 */ /* 0x000fc40008fe0433 */
[----:B------:R-:W-:Y:S01]  /*1cb0*/  UIADD3 UR8, UP1, UP0, UR49, UR8, UR52 ;  /* 0x0000000831087290 */ /* 0x000fe2000f83e034 */
[----:B------:R-:W-:Y:S01]  /*1cc0*/  IMAD.U32 R7, RZ, RZ, UR12 ;  /* 0x0000000cff077e24 */ /* 0x000fe2000f8e00ff */
[----:B------:R-:W-:Y:S01]  /*1cd0*/  ULDC.64 UR12, c[0x0][0x210] ;  /* 0x00008400000c7ab9 */ /* 0x000fe20000000a00 */
[----:B------:R-:W-:Y:S01]  /*1ce0*/  VIADD R9, R9, UR14 ;  /* 0x0000000e09097c36 */ /* 0x000fe20008000000 */
[----:B------:R-:W-:Y:S01]  /*1cf0*/  UIADD3.X UR7, UR48, UR7, UR43, UP1, UP0 ;  /* 0x0000000730077290 */ /* 0x000fe20008fe042b */
[----:B------:R-:W-:Y:S01]  /*1d00*/  IMAD.WIDE.U32 R10, R7, UR53, R10 ;  /* 0x00000035070a7c25 */ /* 0x000fe2000f8e000a */
[----:B------:R-:W-:Y:S01]  /*1d10*/  IADD3 R7, P0, R12, UR8, RZ ;  /* 0x000000080c077c10 */ /* 0x000fe2000ff1e0ff */
[----:B------:R-:W-:Y:S01]  /*1d20*/  ULDC.64 UR8, c[0x0][0x400] ;  /* 0x0001000000087ab9 */ /* 0x000fe20000000a00 */
[----:B------:R-:W-:Y:S01]  /*1d30*/  UISETP.GE.AND UP0, UPT, UR29, 0x1, UPT ;  /* 0x000000011d00788c */ /* 0x000fe2000bf06270 */
[-C--:B------:R-:W-:Y:S01]  /*1d40*/  IMAD R13, R34, R14.reuse, RZ ;  /* 0x0000000e220d7224 */ /* 0x080fe200078e02ff */
[----:B------:R-:W-:Y:S01]  /*1d50*/  LEA.HI.X.SX32 R12, R12, UR7, 0x1, P0 ;  /* 0x000000070c0c7c11 */ /* 0x000fe200080f0eff */
[----:B------:R-:W-:Y:S01]  /*1d60*/  IMAD.WIDE.U32 R8, R38, R14, R8 ;  /* 0x0000000e26087225 */ /* 0x000fe200078e0008 */
[C---:B------:R-:W-:Y:S01]  /*1d70*/  LEA R28, P0, R7.reuse, UR8, 0x2 ;  /* 0x00000008071c7c11 */ /* 0x040fe2000f8010ff */
[----:B------:R-:W-:Y:S01]  /*1d80*/  ULDC.64 UR10, c[0x0][0x3e0] ;  /* 0x0000f800000a7ab9 */ /* 0x000fe20000000a00 */
[----:B------:R-:W-:Y:S01]  /*1d90*/  LEA R22, P2, R10, UR12, 0x1 ;  /* 0x0000000c0a167c11 */ /* 0x000fe2000f8408ff */
[----:B------:R-:W-:Y:S01]  /*1da0*/  IMAD R13, R38, R15, R13 ;  /* 0x0000000f260d7224 */ /* 0x000fe200078e020d */
        /* <DEDUP_REMOVED lines=10> */
[----:B------:R-:W-:Y:S01]  /*1e50*/  UIMAD UR8, UR50, UR18, URZ ;  /* 0x00000012320872a4 */ /* 0x000fe2000f8e023f */
[----:B------:R-:W-:Y:S01]  /*1e60*/  IMAD.U32 R8, RZ, RZ, UR18 ;  /* 0x00000012ff087e24 */ /* 0x000fe2000f8e00ff */
[----:B------:R-:W-:Y:S01]  /*1e70*/  UMOV UR7, UR25 ;  /* 0x0000001900077c82 */ /* 0x000fe20008000000 */
[----:B------:R-:W-:Y:S01]  /*1e80*/  UIMAD UR10, UR50, UR20, URZ ;  /* 0x00000014320a72a4 */ /* 0x000fe2000f8e023f */
[----:B------:R-:W-:Y:S01]  /*1e90*/  IMAD.U32 R7, RZ, RZ, UR20 ;  /* 0x00000014ff077e24 */ /* 0x000fe2000f8e00ff */
[----:B------:R-:W-:Y:S01]  /*1ea0*/  UIMAD UR11, UR28, UR19, UR8 ;  /* 0x000000131c0b72a4 */ /* 0x000fe2000f8e0208 */
[----:B------:R-:W-:Y:S01]  /*1eb0*/  VIADD R11, R38, 0x20 ;  /* 0x00000020260b7836 */ /* 0x000fe20000000000 */
[----:B------:R-:W-:Y:S01]  /*1ec0*/  UIMAD UR8, UR7, -0x40, UR29 ;  /* 0xffffffc0070878a4 */ /* 0x000fe2000f8e021d */
[----:B------:R-:W-:Y:S01]  /*1ed0*/  IMAD.WIDE.U32 R8, R8, UR28, R4 ;  /* 0x0000001c08087c25 */ /* 0x000fe2000f8e0004 */
[----:B------:R-:W-:-:S02]  /*1ee0*/  UIMAD UR10, UR28, UR21, UR10 ;  /* 0x000000151c0a72a4 */ /* 0x000fc4000f8e020a */
[----:B------:R-:W-:Y:S01]  /*1ef0*/  UIMAD UR9, UR30, -0x40, UR6 ;  /* 0xffffffc01e0978a4 */ /* 0x000fe2000f8e0206 */
[----:B------:R-:W-:Y:S01]  /*1f00*/  IMAD.WIDE.U32 R4, R7, UR28, R4 ;  /* 0x0000001c07047c25 */ /* 0x000fe2000f8e0004 */
[----:B------:R-:W-:-:S03]  /*1f10*/  ISETP.GE.AND P0, PT, R11, UR8, PT ;  /* 0x000000080b007c0c */ /* 0x000fc6000bf06270 */
[----:B------:R-:W-:Y:S01]  /*1f20*/  IMAD.MOV.U32 R36, RZ, RZ, R12 ;  /* 0x000000ffff247224 */ /* 0x000fe200078e000c */
[----:B------:R-:W-:Y:S01]  /*1f30*/  IADD3 R8, P3, R8, UR26, RZ ;  /* 0x0000001a08087c10 */ /* 0x000fe2000ff7e0ff */
[----:B------:R-:W-:Y:S01]  /*1f40*/  IMAD.U32 R10, RZ, RZ, UR11 ;  /* 0x0000000bff0a7e24 */ /* 0x000fe2000f8e00ff */
[----:B------:R-:W-:Y:S01]  /*1f50*/  IADD3 R4, P1, R4, UR27, RZ ;  /* 0x0000001b04047c10 */ /* 0x000fe2000ff3e0ff */
[----:B------:R-:W-:Y:S01]  /*1f60*/  IMAD.U32 R7, RZ, RZ, UR10 ;  /* 0x0000000aff077e24 */ /* 0x000fe2000f8e00ff */
[----:B------:R-:W-:Y:S01]  /*1f70*/  ISETP.GE.AND P2, PT, R11, UR9, PT ;  /* 0x000000090b007c0c */ /* 0x000fe2000bf46270 */
[----:B------:R-:W-:Y:S01]  /*1f80*/  ULDC.64 UR10, c[0x0][0x268] ;  /* 0x00009a00000a7ab9 */ /* 0x000fe20000000a00 */
[----:B------:R-:W-:Y:S01]  /*1f90*/  IMAD.SHL.U32 R11, R15, 0x40, RZ ;  /* 0x000000400f0b7824 */ /* 0x000fe200078e00ff */
[----:B------:R-:W-:Y:S01]  /*1fa0*/  IADD3.X R9, R9, UR40, R10, P3, !PT ;  /* 0x0000002809097c10 */ /* 0x000fe20009ffe40a */
[----:B------:R-:W-:Y:S01]  /*1fb0*/  IMAD.WIDE.U32 R14, R14, 0x40, RZ ;  /* 0x000000400e0e7825 */ /* 0x000fe200078e00ff */
[----:B------:R-:W-:-:S03]  /*1fc0*/  IADD3.X R5, R5, UR32, R7, P1, !PT ;  /* 0x0000002005057c10 */ /* 0x000fc60008ffe407 */
[----:B------:R-:W-:Y:S01]  /*1fd0*/  IMAD.MOV.U32 R37, RZ, RZ, R13 ;  /* 0x000000ffff257224 */ /* 0x000fe200078e000d */
[----:B------:R-:W-:Y:S01]  /*1fe0*/  ISETP.GE.AND P3, PT, R38, UR9, PT ;  /* 0x0000000926007c0c */ /* 0x000fe2000bf66270 */
[C---:B------:R-:W-:Y:S01]  /*1ff0*/  IMAD R7, R17.reuse, UR10, RZ ;  /* 0x0000000a11077c24 */ /* 0x040fe2000f8e02ff */
[----:B------:R-:W-:Y:S01]  /*2000*/  @!P0 IADD3 R16, P1, R36, R14, RZ ;  /* 0x0000000e24108210 */ /* 0x000fe20007f3e0ff */
[----:B------:R-:W-:Y:S01]  /*2010*/  IMAD.WIDE.U32 R8, R6, UR10, R8 ;  /* 0x0000000a06087c25 */ /* 0x000fe2000f8e0008 */
[C---:B------:R-:W-:Y:S01]  /*2020*/  @!P2 IADD3 R14, P5, R38.reuse, 0x20, RZ ;  /* 0x00000020260ea810 */ /* 0x040fe20007fbe0ff */
[----:B------:R-:W1:Y:S01]  /*2030*/  @!P2 LDC.64 R32, c[0x0][0x220] ;  /* 0x00008800ff20ab82 */ /* 0x000e620000000a00 */
[----:B------:R-:W-:Y:S01]  /*2040*/  @!P2 IADD3 R18, P4, R38, 0x20, RZ ;  /* 0x000000202612a810 */ /* 0x000fe20007f9e0ff */
[C---:B------:R-:W-:Y:S01]  /*2050*/  IMAD R7, R6.reuse, UR11, R7 ;  /* 0x0000000b06077c24 */ /* 0x040fe2000f8e0207 */
[----:B------:R-:W-:Y:S01]  /*2060*/  ULDC.64 UR10, c[0x0][0x260] ;  /* 0x00009800000a7ab9 */ /* 0x000fe20000000a00 */
[----:B------:R-:W-:Y:S01]  /*2070*/  @!P2 IMAD.MOV.U32 R12, RZ, RZ, R8 ;  /* 0x000000ffff0ca224 */ /* 0x000fe200078e0008 */
[----:B------:R-:W-:Y:S01]  /*2080*/  STL.64 [R1+0x40], R36 ;  /* 0x0000402401007387 */ /* 0x000fe20000100a00 */
[----:B------:R-:W-:Y:S01]  /*2090*/  IMAD R10, R17, UR10, RZ ;  /* 0x0000000a110a7c24 */ /* 0x000fe2000f8e02ff */
[----:B------:R-:W-:Y:S01]  /*20a0*/  @!P0 IADD3.X R17, R37, R15, R11, P1, !PT ;  /* 0x0000000f25118210 */ /* 0x000fe20000ffe40b */
[----:B------:R-:W3:Y:S01]  /*20b0*/  @!P3 LDC.64 R24, c[0x0][0x220] ;  /* 0x00008800ff18bb82 */ /* 0x000ee20000000a00 */
[----:B------:R-:W-:Y:S01]  /*20c0*/  PLOP3.LUT P1, PT, PT, PT, UP4, 0x80, 0x0 ;  /* 0x000000000000781c */ /* 0x000fe20003f2f048 */
[C---:B------:R-:W-:Y:S01]  /*20d0*/  IMAD R10, R6.reuse, UR11, R10 ;  /* 0x0000000b060a7c24 */ /* 0x040fe2000f8e020a */
[----:B------:R-:W-:Y:S01]  /*20e0*/  STL.64 [R1+0x38], R22 ;  /* 0x0000381601007387 */ /* 0x000fe20000100a00 */
[----:B------:R-:W-:Y:S01]  /*20f0*/  IMAD.WIDE.U32 R4, R6, UR10, R4 ;  /* 0x0000000a06047c25 */ /* 0x000fe2000f8e0004 */
[----:B------:R-:W-:-:S02]  /*2100*/  USHF.L.U32 UR9, UR35, 0x6, URZ ;  /* 0x0000000623097899 */ /* 0x000fc4000800063f */
[----:B------:R-:W-:Y:S01]  /*2110*/  UIMAD.WIDE.U32 UR10, UR34, 0x40, URZ ;  /* 0x00000040220a78a5 */ /* 0x000fe2000f8e003f */
[----:B------:R-:W-:Y:S01]  /*2120*/  IMAD.IADD R7, R9, 0x1, R7 ;  /* 0x0000000109077824 */ /* 0x000fe200078e0207 */
[----:B------:R-:W4:Y:S01]  /*2130*/  @!P2 LDC.64 R26, c[0x0][0x218] ;  /* 0x00008600ff1aab82 */ /* 0x000f220000000a00 */
[----:B------:R-:W-:Y:S02]  /*2140*/  @!P3 IMAD.MOV.U32 R6, RZ, RZ, R8 ;  /* 0x000000ffff06b224 */ /* 0x000fe400078e0008 */
[----:B------:R-:W-:Y:S01]  /*2150*/  IMAD.MOV.U32 R240, RZ, RZ, 0x20 ;  /* 0x00000020fff07424 */ /* 0x000fe200078e00ff */
[----:B------:R-:W-:-:S04]  /*2160*/  USHF.L.U32 UR12, UR30, 0x6, URZ ;  /* 0x000000061e0c7899 */ /* 0x000fc8000800063f */
[----:B------:R-:W-:Y:S01]  /*2170*/  @P1 BAR.SYNC.DEFER_BLOCKING 0x0 ;  /* 0x0000000000001b1d */ /* 0x000fe20000010000 */
[----:B------:R-:W-:Y:S02]  /*2180*/  @!P3 IMAD R8, R34, UR18, RZ ;  /* 0x000000122208bc24 */ /* 0x000fe4000f8e02ff */
[----:B------:R-:W-:Y:S02]  /*2190*/  @!P2 IMAD.X R9, RZ, RZ, R34, P5 ;  /* 0x000000ffff09a224 */ /* 0x000fe400028e0622 */
[C---:B------:R-:W-:Y:S01]  /*21a0*/  @!P3 IMAD R20, R38.reuse, UR19, R8 ;  /* 0x000000132614bc24 */ /* 0x040fe2000f8e0208 */
[----:B------:R-:W-:Y:S01]  /*21b0*/  CS2R R142, SRZ ;  /* 0x00000000008e7805 */ /* 0x000fe2000001ff00 */
[----:B------:R-:W-:Y:S01]  /*21c0*/  @!P2 IMAD R19, R9, UR18, RZ ;  /* 0x000000120913ac24 */ /* 0x000fe2000f8e02ff */
[----:B------:R-:W-:Y:S01]  /*21d0*/  CS2R R140, SRZ ;  /* 0x00000000008c7805 */ /* 0x000fe2000001ff00 */
[----:B------:R-:W-:Y:S01]  /*21e0*/  @!P2 IMAD.X R15, RZ, RZ, R34, P4 ;  /* 0x000000ffff0fa224 */ /* 0x000fe200020e0622 */
[----:B------:R-:W-:Y:S01]  /*21f0*/  CS2R R146, SRZ ;  /* 0x0000000000927805 */ /* 0x000fe2000001ff00 */
[----:B------:R-:W-:Y:S01]  /*2200*/  @!P3 IMAD.WIDE.U32 R8, R38, UR18, R6 ;  /* 0x000000122608bc25 */ /* 0x000fe2000f8e0006 */
[----:B------:R-:W-:-:S02]  /*2210*/  CS2R R144, SRZ ;  /* 0x0000000000907805 */ /* 0x000fc4000001ff00 */
[----:B------:R-:W-:Y:S02]  /*2220*/  CS2R R138, SRZ ;  /* 0x00000000008a7805 */ /* 0x000fe4000001ff00 */
[----:B------:R-:W-:Y:S01]  /*2230*/  CS2R R136, SRZ ;  /* 0x0000000000887805 */ /* 0x000fe2000001ff00 */
[----:B------:R-:W-:Y:S01]  /*2240*/  @!P2 IMAD.MOV.U32 R13, RZ, RZ, R7 ;  /* 0x000000ffff0da224 */ /* 0x000fe200078e0007 */
[----:B---3--:R-:W-:Y:S01]  /*2250*/  @!P3 LEA R6, P4, R8, R24, 0x1 ;  /* 0x000000180806b211 */ /* 0x008fe200078808ff */
[----:B------:R-:W-:Y:S01]  /*2260*/  @!P2 IMAD R7, R15, UR20, RZ ;  /* 0x000000140f07ac24 */ /* 0x000fe2000f8e02ff */
[----:B------:R-:W-:Y:S01]  /*2270*/  CS2R R134, SRZ ;  /* 0x0000000000867805 */ /* 0x000fe2000001ff00 */
[----:B------:R-:W-:Y:S01]  /*2280*/  @!P3 IMAD.IADD R9, R9, 0x1, R20 ;  /* 0x000000010909b824 */ /* 0x000fe200078e0214 */
[----:B------:R-:W-:Y:S01]  /*2290*/  CS2R R132, SRZ ;  /* 0x0000000000847805 */ /* 0x000fe2000001ff00 */
[----:B------:R-:W-:Y:S01]  /*22a0*/  @!P2 IMAD R20, R18, UR21, R7 ;  /* 0x000000151214ac24 */ /* 0x000fe2000f8e0207 */
[----:B------:R-:W-:Y:S01]  /*22b0*/  CS2R R126, SRZ ;  /* 0x00000000007e7805 */ /* 0x000fe2000001ff00 */
[----:B------:R-:W-:Y:S01]  /*22c0*/  IMAD.IADD R5, R5, 0x1, R10 ;  /* 0x0000000105057824 */ /* 0x000fe200078e020a */
[----:B------:R-:W-:Y:S01]  /*22d0*/  @!P3 LEA.HI.X R7, R8, R25, R9, 0x1, P4 ;  /* 0x000000190807b211 */ /* 0x000fe200020f0c09 */
[----:B------:R-:W-:Y:S01]  /*22e0*/  @!P2 IMAD R21, R14, UR19, R19 ;  /* 0x000000130e15ac24 */ /* 0x000fe2000f8e0213 */
[----:B------:R-:W3:Y:S01]  /*22f0*/  @!P3 LDC.64 R24, c[0x0][0x218] ;  /* 0x00008600ff18bb82 */ /* 0x000ee20000000a00 */
[----:B------:R-:W-:Y:S01]  /*2300*/  @!P2 IMAD.MOV.U32 R10, RZ, RZ, R4 ;  /* 0x000000ffff0aa224 */ /* 0x000fe200078e0004 */
[----:B------:R-:W-:Y:S01]  /*2310*/  @!P0 IADD3 R8, P6, R22, UR10, RZ ;  /* 0x0000000a16088c10 */ /* 0x000fe2000ffde0ff */
[----:B------:R-:W-:Y:S01]  /*2320*/  @!P2 IMAD.MOV.U32 R11, RZ, RZ, R5 ;  /* 0x000000ffff0ba224 */ /* 0x000fe200078e0005 */
[----:B------:R-:W-:Y:S01]  /*2330*/  CS2R R124, SRZ ;  /* 0x00000000007c7805 */ /* 0x000fe2000001ff00 */
[----:B------:R-:W-:Y:S01]  /*2340*/  @!P2 IMAD.WIDE.U32 R14, R14, UR18, R12 ;  /* 0x000000120e0eac25 */ /* 0x000fe2000f8e000c */
[----:B------:R-:W-:-:S02]  /*2350*/  CS2R R130, SRZ ;  /* 0x0000000000827805 */ /* 0x000fc4000001ff00 */
[----:B------:R-:W-:Y:S02]  /*2360*/  CS2R R128, SRZ ;  /* 0x0000000000807805 */ /* 0x000fe4000001ff00 */
[----:B------:R-:W-:Y:S01]  /*2370*/  CS2R R122, SRZ ;  /* 0x00000000007a7805 */ /* 0x000fe2000001ff00 */
[----:B------:R-:W-:Y:S01]  /*2380*/  @!P2 IMAD.WIDE.U32 R18, R18, UR20, R10 ;  /* 0x000000141212ac25 */ /* 0x000fe2000f8e000a */
[----:B-1----:R-:W-:Y:S02]  /*2390*/  @!P2 LEA R10, P1, R14, R32, 0x1 ;  /* 0x000000200e0aa211 */ /* 0x002fe400078208ff */
[----:B------:R-:W-:Y:S02]  /*23a0*/  CS2R R120, SRZ ;  /* 0x0000000000787805 */ /* 0x000fe4000001ff00 */
[----:B------:R-:W-:Y:S01]  /*23b0*/  CS2R R118, SRZ ;  /* 0x0000000000767805 */ /* 0x000fe2000001ff00 */
[----:B------:R-:W-:Y:S01]  /*23c0*/  @!P3 IMAD.WIDE.U32 R12, R38, UR20, R4 ;  /* 0x00000014260cbc25 */ /* 0x000fe2000f8e0004 */
[----:B----4-:R-:W-:-:S02]  /*23d0*/  @!P2 LEA R4, P4, R18, R26, 0x1 ;  /* 0x0000001a1204a211 */ /* 0x010fc400078808ff */
[----:B------:R-:W-:Y:S02]  /*23e0*/  CS2R R116, SRZ ;  /* 0x0000000000747805 */ /* 0x000fe4000001ff00 */
[----:B------:R-:W-:Y:S01]  /*23f0*/  CS2R R110, SRZ ;  /* 0x00000000006e7805 */ /* 0x000fe2000001ff00 */
[----:B------:R-:W-:Y:S01]  /*2400*/  @!P2 IMAD.IADD R9, R19, 0x1, R20 ;  /* 0x000000011309a824 */ /* 0x000fe200078e0214 */
        /* <DEDUP_REMOVED lines=22> */
[----:B------:R-:W-:Y:S01]  /*2570*/  ULDC.U8 UR13, c[0x0][0x388] ;  /* 0x0000e200000d7ab9 */ /* 0x000fe20000000000 */
        /* <DEDUP_REMOVED lines=11> */
[----:B------:R-:W-:Y:S01]  /*2630*/  @P2 STS.128 [R35+0x17000], RZ ;  /* 0x017000ff23002388 */ /* 0x000fe20000000c00 */
[----:B-1----:R-:W-:-:S02]  /*2640*/  @!P2 IMAD.IADD R7, R15, 0x1, R21 ;  /* 0x000000010f07a824 */ /* 0x002fc400078e0215 */
[----:B------:R-:W-:-:S03]  /*2650*/  @!P3 IMAD R6, R34, UR20, RZ ;  /* 0x000000142206bc24 */ /* 0x000fc6000f8e02ff */
[----:B------:R-:W-:Y:S01]  /*2660*/  @!P2 LEA.HI.X R11, R14, R33, R7, 0x1, P1 ;  /* 0x000000210e0ba211 */ /* 0x000fe200008f0c07 */
[C---:B------:R-:W-:Y:S01]  /*2670*/  @!P3 IMAD R6, R38.reuse, UR21, R6 ;  /* 0x000000152606bc24 */ /* 0x040fe2000f8e0206 */
[----:B------:R-:W-:Y:S01]  /*2680*/  ISETP.GE.AND P1, PT, R38, UR8, PT ;  /* 0x0000000826007c0c */ /* 0x000fe2000bf26270 */
[----:B------:R-:W-:Y:S02]  /*2690*/  IMAD.U32 R14, RZ, RZ, UR9 ;  /* 0x00000009ff0e7e24 */ /* 0x000fe4000f8e00ff */
[----:B------:R-:W-:Y:S01]  /*26a0*/  @!PT LDS RZ, [RZ] ;  /* 0x00000000fffff984 */ /* 0x000fe20000000800 */
[----:B------:R-:W-:Y:S01]  /*26b0*/  @!PT LDS RZ, [RZ] ;  /* 0x00000000fffff984 */ /* 0x000fe20000000800 */
[----:B------:R-:W-:Y:S01]  /*26c0*/  @!PT LDS RZ, [RZ] ;  /* 0x00000000fffff984 */ /* 0x000fe20000000800 */
[----:B------:R-:W-:Y:S01]  /*26d0*/  @!P2 LDGSTS.E.BYPASS.LTC128B.128 [R35+0x13000], desc[UR4][R10.64] ;  /* 0x130000000a23afae */ /* 0x000fe2000b901d44 */
[----:B------:R-:W-:Y:S01]  /*26e0*/  @!P3 IMAD.IADD R5, R13, 0x1, R6 ;  /* 0x000000010d05b824 */ /* 0x000fe200078e0206 */
[C---:B---3--:R-:W-:Y:S02]  /*26f0*/  @!P3 LEA R6, P5, R12.reuse, R24, 0x1 ;  /* 0x000000180c06b211 */ /* 0x048fe400078a08ff */
[----:B------:R-:W-:Y:S02]  /*2700*/  @!P2 LDGSTS.E.BYPASS.LTC128B.128 [R35+0x15000], desc[UR4][R10.64+0x80] ;  /* 0x150000800a23afae */ /* 0x000fe4000b901d44 */
[----:B------:R-:W-:-:S02]  /*2710*/  @!P3 LEA.HI.X R7, R12, R25, R5, 0x1, P5 ;  /* 0x000000190c07b211 */ /* 0x000fc400028f0c05 */
[----:B------:R-:W-:Y:S01]  /*2720*/  @!P2 LDGSTS.E.BYPASS.LTC128B.128 [R35+0x17000], desc[UR4][R10.64+0x100] ;  /* 0x170001000a23afae */ /* 0x000fe2000b901d44 */
[----:B------:R-:W-:Y:S02]  /*2730*/  @!P2 LEA.HI.X R5, R18, R27, R9, 0x1, P4 ;  /* 0x0000001b1205a211 */ /* 0x000fe400020f0c09 */
[----:B------:R-:W-:Y:S01]  /*2740*/  @!P0 IADD3.X R9, R23, UR11, R14, P6, !PT ;  /* 0x0000000b17098c10 */ /* 0x000fe2000b7fe40e */
        /* <DEDUP_REMOVED lines=9> */
[----:B------:R-:W2:Y:S04]  /*27e0*/  LDL R10, [R1+0x60] ;  /* 0x00006000010a7983 */ /* 0x000ea80000100800 */
[----:B------:R-:W-:Y:S04]  /*27f0*/  @!P1 LDGSTS.E.BYPASS.LTC128B.128 [R35+0xa000], desc[UR4][R36.64+0x100] ;  /* 0x0a00010024239fae */ /* 0x000fe8000b901d44 */
        /* <DEDUP_REMOVED lines=45> */
[----:B------:R-:W0:Y:S01]  /*2ad0*/  LDGDEPBAR ;  /* 0x00000000000079af */ /* 0x000e220000000000 */
[----:B------:R-:W-:Y:S01]  /*2ae0*/  UMOV UR9, UR17 ;  /* 0x0000001100097c82 */ /* 0x000fe20008000000 */
[----:B-1----:R-:W-:-:S02]  /*2af0*/  IMAD.MOV.U32 R9, RZ, RZ, 0x7f800000 ;  /* 0x7f800000ff097424 */ /* 0x002fc400078e00ff */
[----:B------:R-:W-:Y:S01]  /*2b00*/  IMAD.MOV.U32 R8, RZ, RZ, 0x7f800000 ;  /* 0x7f800000ff087424 */ /* 0x000fe200078e00ff */
[----:B---3--:R-:W1:Y:S01]  /*2b10*/  LDC.64 R6, c[0x0][0x3b8] ;  /* 0x0000ee00ff067b82 */ /* 0x008e620000000a00 */
[----:B------:R-:W-:-:S04]  /*2b20*/  DEPBAR.LE SB0, 0x1 ;  /* 0x000080400000791a */ /* 0x000fc80000000000 */
[C---:B--2---:R-:W-:Y:S01]  /*2b30*/  VIADD R4, R10.reuse, 0x8 ;  /* 0x000000080a047836 */ /* 0x044fe20000000000 */
[----:B------:R-:W-:-:S04]  /*2b40*/  ISETP.GE.AND P1, PT, R10, UR8, PT ;  /* 0x000000080a007c0c */ /* 0x000fc8000bf26270 */
[----:B------:R-:W-:Y:S01]  /*2b50*/  ISETP.GE.AND P0, PT, R4, UR8, PT ;  /* 0x0000000804007c0c */ /* 0x000fe2000bf06270 */
[----:B------:R-:W-:Y:S01]  /*2b60*/  IMAD.MOV.U32 R4, RZ, RZ, 0x4 ;  /* 0x00000004ff047424 */ /* 0x000fe200078e00ff */
[----:B------:R-:W-:-:S03]  /*2b70*/  UMOV UR8, UR16 ;  /* 0x0000001000087c82 */ /* 0x000fc60008000000 */
[----:B------:R-:W-:-:S05]  /*2b80*/  IMAD.WIDE R4, R10, R4, UR8 ;  /* 0x000000080a047e25 */ /* 0x000fca000f8e0204 */
[----:B------:R2:W3:Y:S04]  /*2b90*/  @!P1 LDG.E R9, desc[UR4][R4.64] ;  /* 0x0000000404099981 */ /* 0x0004e8000c1e1900 */
[----:B------:R-:W4:Y:S01]  /*2ba0*/  @!P0 LDG.E R8, desc[UR4][R4.64+0x20] ;  /* 0x0000200404088981 */ /* 0x000f22000c1e1900 */
[----:B------:R-:W-:Y:S06]  /*2bb0*/  BAR.SYNC.DEFER_BLOCKING 0x0 ;  /* 0x0000000000007b1d */ /* 0x000fec0000010000 */
[----:B-1----:R-:W2:Y:S01]  /*2bc0*/  LDG.E.64 R4, desc[UR4][R6.64+0x8] ;  /* 0x0000080406047981 */ /* 0x002ea2000c1e1b00 */
[----:B------:R-:W-:Y:S01]  /*2bd0*/  UIMAD UR10, UR42, UR57, UR53 ;  /* 0x000000392a0a72a4 */ /* 0x000fe2000f8e0235 */
[----:B------:R-:W-:-:S02]  /*2be0*/  LOP3.LUT P0, RZ, R31, 0x2, RZ, 0xc0, !PT ;  /* 0x000000021fff7812 */ /* 0x000fc4000780c0ff */
[----:B------:R-:W1:Y:S04]  /*2bf0*/  LDSM.16.M88.4 R164, [R252+0x12000] ;  /* 0x01200000fca4783b */ /* 0x000e680000000200 */
[----:B------:R-:W1:Y:S04]  /*2c00*/  LDSM.16.M88.4 R168, [R252+0x12800] ;  /* 0x01280000fca8783b */ /* 0x000e680000000200 */
[----:B------:R-:W1:Y:S04]  /*2c10*/  LDSM.16.M88.4 R196, [R252+0x14000] ;  /* 0x01400000fcc4783b */ /* 0x000e680000000200 */
[----:B------:R-:W1:Y:S04]  /*2c20*/  LDSM.16.M88.4 R200, [R252+0x14800] ;  /* 0x01480000fcc8783b */ /* 0x000e680000000200 */
[----:B------:R-:W1:Y:S04]  /*2c30*/  LDSM.16.M88.4 R228, [R252+0x16000] ;  /* 0x01600000fce4783b */ /* 0x000e680000000200 */
[----:B------:R-:W1:Y:S04]  /*2c40*/  LDSM.16.M88.4 R232, [R252+0x16800] ;  /* 0x01680000fce8783b */ /* 0x000e680000000200 */
[----:B------:R-:W5:Y:S01]  /*2c50*/  LDG.E.64 R6, desc[UR4][R6.64] ;  /* 0x0000000406067981 */ /* 0x000f62000c1e1b00 */
[----:B------:R-:W-:-:S04]  /*2c60*/  USHF.L.U32 UR10, UR10, 0x5, URZ ;  /* 0x000000050a0a7899 */ /* 0x000fc8000800063f */
[----:B------:R-:W-:Y:S01]  /*2c70*/  USHF.R.S32.HI UR11, URZ, 0x1f, UR10 ;  /* 0x0000001f3f0b7899 */ /* 0x000fe2000801140a */
[----:B----4-:R4:W-:Y:S02]  /*2c80*/  STL [R1+0x5c], R8 ;  /* 0x00005c0801007387 */ /* 0x0109e40000100800 */
[--C-:B----4-:R-:W-:Y:S02]  /*2c90*/  SHF.R.S32.HI R8, RZ, 0x1f, R30.reuse ;  /* 0x0000001fff087819 */ /* 0x110fe4000001141e */
[----:B--2---:R-:W-:-:S04]  /*2ca0*/  IADD3 R4, P2, P1, R4, UR10, R30 ;  /* 0x0000000a04047c10 */ /* 0x004fc8000f95e01e */
[----:B------:R-:W-:-:S05]  /*2cb0*/  IADD3.X R5, R5, UR11, R8, P2, P1 ;  /* 0x0000000b05057c10 */ /* 0x000fca00097e2408 */
[----:B------:R2:W-:Y:S04]  /*2cc0*/  STL [R1+0x78], R5 ;  /* 0x0000780501007387 */ /* 0x0005e80000100800 */
[----:B------:R4:W-:Y:S01]  /*2cd0*/  STL.64 [R1+0x30], R28 ;  /* 0x0000301c01007387 */ /* 0x0009e20000100a00 */
[----:B-----5:R-:W-:-:S03]  /*2ce0*/  R2UR UR17, R6 ;  /* 0x00000000061172ca */ /* 0x020fc600000e0000 */
[----:B------:R-:W5:Y:S04]  /*2cf0*/  LDL R6, [R1] ;  /* 0x0000000001067983 */ /* 0x000f680000100800 */
[----:B--2---:R-:W2:Y:S01]  /*2d00*/  LDL R5, [R1+0x4] ;  /* 0x0000040001057983 */ /* 0x004ea20000100800 */
[----:B------:R-:W-:-:S05]  /*2d10*/  SEL R240, R240, 0xffffffe0, !P0 ;  /* 0xffffffe0f0f07807 */ /* 0x000fca0004000000 */
[----:B------:R-:W-:-:S05]  /*2d20*/  IMAD.IADD R240, R240, 0x1, R252 ;  /* 0x00000001f0f07824 */ /* 0x000fca00078e02fc */
[----:B------:R-:W1:Y:S04]  /*2d30*/  LDSM.16.M88.4 R172, [R240+0x12000] ;  /* 0x01200000f0ac783b */ /* 0x000e680000000200 */
[----:B------:R-:W1:Y:S04]  /*2d40*/  LDSM.16.M88.4 R176, [R240+0x12800] ;  /* 0x01280000f0b0783b */ /* 0x000e680000000200 */
[----:B------:R-:W1:Y:S04]  /*2d50*/  LDSM.16.M88.4 R204, [R240+0x14000] ;  /* 0x01400000f0cc783b */ /* 0x000e680000000200 */
[----:B------:R-:W1:Y:S04]  /*2d60*/  LDSM.16.M88.4 R208, [R240+0x14800] ;  /* 0x01480000f0d0783b */ /* 0x000e680000000200 */
[----:B------:R-:W1:Y:S04]  /*2d70*/  LDSM.16.M88.4 R236, [R240+0x16000] ;  /* 0x01600000f0ec783b */ /* 0x000e680000000200 */
[----:B------:R-:W1:Y:S04]  /*2d80*/  LDSM.16.M88.4 R240, [R240+0x16800] ;  /* 0x01680000f0f0783b */ /* 0x000e680000000200 */
[----:B---3--:R-:W-:Y:S01]  /*2d90*/  STL [R1+0x58], R9 ;  /* 0x0000580901007387 */ /* 0x008fe20000100800 */
[----:B------:R-:W-:Y:S01]  /*2da0*/  R2UR UR16, R7 ;  /* 0x00000000071072ca */ /* 0x000fe200000e0000 */
[----:B------:R-:W-:Y:S01]  /*2db0*/  UIADD3 UR12, UR12, 0x40, URZ ;  /* 0x000000400c0c7890 */ /* 0x000fe2000fffe03f */
[----:B------:R-:W-:-:S02]  /*2dc0*/  CS2R R38, SRZ ;  /* 0x0000000000267805 */ /* 0x000fc4000001ff00 */
[----:B------:R-:W-:Y:S02]  /*2dd0*/  CS2R R36, SRZ ;  /* 0x0000000000247805 */ /* 0x000fe4000001ff00 */
[----:B------:R-:W-:Y:S02]  /*2de0*/  CS2R R30, SRZ ;  /* 0x00000000001e7805 */ /* 0x000fe4000001ff00 */
[----:B----4-:R-:W-:Y:S02]  /*2df0*/  CS2R R28, SRZ ;  /* 0x00000000001c7805 */ /* 0x010fe4000001ff00 */
[----:B------:R-:W-:Y:S02]  /*2e00*/  CS2R R34, SRZ ;  /* 0x0000000000227805 */ /* 0x000fe4000001ff00 */
[----:B------:R-:W-:Y:S02]  /*2e10*/  CS2R R32, SRZ ;  /* 0x0000000000207805 */ /* 0x000fe4000001ff00 */
[----:B------:R-:W-:-:S02]  /*2e20*/  CS2R R26, SRZ ;  /* 0x00000000001a7805 */ /* 0x000fc4000001ff00 */
[----:B------:R-:W-:Y:S02]  /*2e30*/  CS2R R24, SRZ ;  /* 0x0000000000187805 */ /* 0x000fe4000001ff00 */
[----:B------:R-:W-:Y:S02]  /*2e40*/  CS2R R22, SRZ ;  /* 0x0000000000167805 */ /* 0x000fe4000001ff00 */
[----:B------:R-:W-:Y:S01]  /*2e50*/  CS2R R20, SRZ ;  /* 0x0000000000147805 */ /* 0x000fe2000001ff00 */
[----:B------:R-:W-:Y:S01]  /*2e60*/  UISETP.GE.AND UP0, UPT, UR12, UR6, UPT ;  /* 0x000000060c00728c */ /* 0x000fe2000bf06270 */
[----:B------:R-:W-:Y:S01]  /*2e70*/  UMOV UR11, UR14 ;  /* 0x0000000e000b7c82 */ /* 0x000fe20008000000 */
[----:B------:R-:W-:Y:S01]  /*2e80*/  UMOV UR10, UR15 ;  /* 0x0000000f000a7c82 */ /* 0x000fe20008000000 */
        /* <DEDUP_REMOVED lines=12> */
[----:B------:R-:W-:Y:S01]  /*2f50*/  ULDC UR12, c[0x0][0x2ec] ;  /* 0x0000bb00000c7ab9 */ /* 0x000fe20000000800 */
[----:B-----5:R-:W3:Y:S04]  /*2f60*/  LDSM.16.M88.4 R148, [R6+0x12000] ;  /* 0x012000000694783b */ /* 0x020ee80000000200 */
        /* <DEDUP_REMOVED lines=13> */
.L_x_711:
[----:B------:R-:W2:Y:S01]  /*3040*/  LDL R98, [R1] ;  /* 0x0000000001627983 */ /* 0x000ea20000100800 */
[----:B------:R-:W-:Y:S01]  /*3050*/  PLOP3.LUT P0, PT, PT, PT, UP0, 0x80, 0x0 ;  /* 0x000000000000781c */ /* 0x000fe20003f0f008 */
[----:B------:R-:W-:Y:S01]  /*3060*/  UISETP.GE.AND UP2, UPT, UR7, 0x1, UPT ;  /* 0x000000010700788c */ /* 0x000fe2000bf46270 */
[----:B------:R-:W-:Y:S02]  /*3070*/  PLOP3.LUT P3, PT, PT, PT, UP0, 0x80, 0x0 ;  /* 0x000000000000781c */ /* 0x000fe40003f6f008 */
[----:B------:R-:W3:Y:S01]  /*3080*/  LDL R249, [R1+0x8] ;  /* 0x0000080001f97983 */ /* 0x000ee20000100800 */
[----:B------:R-:W-:Y:S02]  /*3090*/  PLOP3.LUT P1, PT, PT, PT, UP0, 0x80, 0x0 ;  /* 0x000000000000781c */ /* 0x000fe40003f2f008 */
[----:B------:R-:W-:Y:S02]  /*30a0*/  PLOP3.LUT P2, PT, PT, PT, UP0, 0x80, 0x0 ;  /* 0x000000000000781c */ /* 0x000fe40003f4f008 */
[----:B------:R-:W4:Y:S01]  /*30b0*/  LDL R97, [R1+0x4] ;  /* 0x0000040001617983 */ /* 0x000f220000100800 */
[----:B------:R-:W-:Y:S02]  /*30c0*/  PLOP3.LUT P5, PT, PT, PT, UP0, 0x80, 0x0 ;  /* 0x000000000000781c */ /* 0x000fe40003faf008 */
[----:B------:R-:W-:Y:S02]  /*30d0*/  PLOP3.LUT P4, PT, PT, PT, UP0, 0x80, 0x0 ;  /* 0x000000000000781c */ /* 0x000fe40003f8f008 */
[----:B------:R-:W4:Y:S01]  /*30e0*/  LDL R248, [R1+0xc] ;  /* 0x00000c0001f87983 */ /* 0x000f220000100800 */
[----:B------:R-:W-:Y:S04]  /*30f0*/  PLOP3.LUT P6, PT, PT, PT, UP0, 0x80, 0x0 ;  /* 0x000000000000781c */ /* 0x000fe80003fcf008 */
[----:B-1----:R-:W4:Y:S05]  /*3100*/  LDL R247, [R1+0x18] ;  /* 0x0000180001f77983 */ /* 0x002f2a0000100800 */
        /* <DEDUP_REMOVED lines=403> */
[-C--:B------:R-:W-:Y:S02]  /*4a40*/  FSEL R9, R9, R81.reuse, P1 ;  /* 0x0000005109097208 */ /* 0x080fe40000800000 */
[----:B------:R-:W-:Y:S01]  /*4a50*/  FSETP.GE.FTZ.AND P1, PT, R85, RZ, PT ;  /* 0x000000ff5500720b */ /* 0x000fe20003f36000 */
[----:B------:R1:W-:Y:S01]  /*4a60*/  STS [R245+0x12000], R4 ;  /* 0x01200004f5007388 */ /* 0x0003e20000000800 */
[----:B------:R-:W-:Y:S01]  /*4a70*/  FSEL R13, R13, R81, P2 ;  /* 0x000000510d0d7208 */ /* 0x000fe20001000000 */
[----:B------:R-:W-:Y:S01]  /*4a80*/  FMUL.FTZ R9, R91, R9 ;  /* 0x000000095b097220 */ /* 0x000fe20000410000 */
[-C--:B------:R-:W-:Y:S02]  /*4a90*/  FSEL R12, R12, R81.reuse, P3 ;  /* 0x000000510c0c7208 */ /* 0x080fe40001800000 */
        /* <DEDUP_REMOVED lines=17> */
[----:B-1----:R-:W-:Y:S01]  /*4bb0*/  FADD.FTZ R4, -R80, R7 ;  /* 0x0000000750047221 */ /* 0x002fe20000010100 */
        /* <DEDUP_REMOVED lines=14> */
[----:B------:R-:W-:Y:S01]  /*4ca0*/  FMUL.FTZ R10, R89, R10 ;  /* 0x0000000a590a7220 */ /* 0x000fe20000410000 */
[----:B------:R-:W-:Y:S01]  /*4cb0*/  PLOP3.LUT P3, PT, PT, PT, UP2, 0x80, 0x0 ;  /* 0x000000000000781c */ /* 0x000fe20003f6f028 */
[----:B------:R-:W-:Y:S01]  /*4cc0*/  FMUL.FTZ R90, R90, R4 ;  /* 0x000000045a5a7220 */ /* 0x000fe20000410000 */
[----:B------:R-:W-:Y:S02]  /*4cd0*/  F2FP.BF16.F32.PACK_AB R4, R94, R95 ;  /* 0x0000005f5e04723e */ /* 0x000fe400000010ff */
[----:B------:R-:W-:Y:S01]  /*4ce0*/  FSEL R5, R5, R80, P1 ;  /* 0x0000005005057208 */ /* 0x000fe20000800000 */
[----:B------:R-:W-:Y:S01]  /*4cf0*/  @P0 FADD.FTZ R80, -R80, R19 ;  /* 0x0000001350500221 */ /* 0x000fe20000010100 */
[----:B------:R-:W-:Y:S01]  /*4d00*/  F2FP.BF16.F32.PACK_AB R6, R90, R92 ;  /* 0x0000005c5a06723e */ /* 0x000fe200000010ff */
[----:B------:R1:W-:Y:S02]  /*4d10*/  STS [R245+0x12400], R4 ;  /* 0x01240004f5007388 */ /* 0x0003e40000000800 */
        /* <DEDUP_REMOVED lines=20> */
[-C--:B-1---5:R-:W-:Y:S04]  /*4e60*/  HMMA.16816.F32.BF16 R20, R4, R8.reuse, R20 ;  /* 0x000000080414723c */ /* 0x0a2fe80000041814 */
        /* <DEDUP_REMOVED lines=84> */
.L_x_709:
        /* <DEDUP_REMOVED lines=27> */
[----:B------:R-:W-:Y:S01]  /*5560*/  LDSM.16.MT88.4 R36, [R0+0xe800] ;  /* 0x00e800000024783b */ /* 0x000fe20000004200 */
[----:B----4-:R-:W1:Y:S03]  /*5570*/  LDC R22, c[0x0][0x270] ;  /* 0x00009c00ff167b82 */ /* 0x010e660000000800 */
[----:B------:R-:W4:Y:S01]  /*5580*/  LDL R20, [R1+0x20] ;  /* 0x0000200001147983 */ /* 0x000f220000100800 */
[----:B-1----:R-:W-:Y:S04]  /*5590*/  IMAD R23, R22, UR32, RZ ;  /* 0x0000002016177c24 */ /* 0x002fe8000f8e02ff */
[----:B------:R-:W-:Y:S01]  /*55a0*/  IMAD R22, R23, 0x28, RZ ;  /* 0x0000002817167824 */ /* 0x000fe200078e02ff */
        /* <DEDUP_REMOVED lines=70> */
[----:B---3--:R-:W2:Y:S01]  /*5a10*/  @P3 LDG.E R33, desc[UR4][R28.64+0x20] ;  /* 0x000020041c213981 */ /* 0x008ea2000c1e1900 */
[C---:B------:R-:W-:Y:S01]  /*5a20*/  IMAD.SHL.U32 R249, R23.reuse, 0x10, RZ ;  /* 0x0000001017f97824 */ /* 0x040fe200078e00ff */
[-C--:B------:R-:W-:Y:S02]  /*5a30*/  HMMA.16816.F32.BF16 R84, R244, R24.reuse, R84 ;  /* 0x00000018f454723c */ /* 0x080fe40000041854 */
[----:B------:R1:W3:Y:S03]  /*5a40*/  @P3 LDG.E R32, desc[UR4][R28.64] ;  /* 0x000000041c203981 */ /* 0x0002e6000c1e1900 */
[C---:B------:R-:W-:Y:S01]  /*5a50*/  IMAD.U32 R248, R23.reuse, -0x40, RZ ;  /* 0xffffffc017f87824 */ /* 0x040fe200078e00ff */
[C---:B------:R-:W-:Y:S01]  /*5a60*/  HMMA.16816.F32.BF16 R88, R36.reuse, R24, R88 ;  /* 0x000000182458723c */ /* 0x040fe20000041858 */
[----:B------:R-:W1:Y:S05]  /*5a70*/  LDC R24, c[0x0][0x270] ;  /* 0x00009c00ff187b82 */ /* 0x000e6a0000000800 */
[-C--:B------:R-:W-:Y:S05]  /*5a80*/  HMMA.16816.F32.BF16 R92, R36, R26.reuse, R92 ;  /* 0x0000001a245c723c */ /* 0x080fea000004185c */
[----:B------:R-:W-:Y:S01]  /*5a90*/  IMAD.MOV.U32 R25, RZ, RZ, R30 ;  /* 0x000000ffff197224 */ /* 0x000fe200078e001e */
[----:B------:R-:W-:Y:S05]  /*5aa0*/  HMMA.16816.F32.BF16 R96, R244, R26, R96 ;  /* 0x0000001af460723c */ /* 0x000fea0000041860 */
[C---:B------:R-:W-:Y:S02]  /*5ab0*/  IMAD R30, R23.reuse, 0x18, RZ ;  /* 0x00000018171e7824 */ /* 0x040fe400078e02ff */
[C---:B-1----:R-:W-:Y:S04]  /*5ac0*/  IMAD.SHL.U32 R28, R23.reuse, 0x20, RZ ;  /* 0x00000020171c7824 */ /* 0x042fe800078e00ff */
[----:B------:R-:W-:Y:S02]  /*5ad0*/  IMAD R29, R24, UR32, RZ ;  /* 0x00000020181d7c24 */ /* 0x000fe4000f8e02ff */
[----:B------:R-:W-:Y:S02]  /*5ae0*/  IMAD R24, R23, 0x38, RZ ;  /* 0x0000003817187824 */ /* 0x000fe400078e02ff */
[----:B------:R-:W-:Y:S01]  /*5af0*/  IMAD.SHL.U32 R29, R29, 0x20, RZ ;  /* 0x000000201d1d7824 */ /* 0x000fe200078e00ff */
[C---:B----4-:R-:W-:Y:S04]  /*5b00*/  LEA R251, P0, R248.reuse, R20, 0x2 ;  /* 0x00000014f8fb7211 */ /* 0x050fe800078010ff */
[----:B------:R-:W-:Y:S01]  /*5b10*/  LEA.HI.X.SX32 R250, R248, R21, 0x2, P0 ;  /* 0x00000015f8fa7211 */ /* 0x000fe200000f16ff */
[----:B------:R-:W-:Y:S02]  /*5b20*/  IMAD.MOV.U32 R20, RZ, RZ, R251 ;  /* 0x000000ffff147224 */ /* 0x000fe400078e00fb */
[----:B------:R-:W-:Y:S02]  /*5b30*/  IMAD.SHL.U32 R248, R23, 0x8, RZ ;  /* 0x0000000817f87824 */ /* 0x000fe400078e00ff */
[----:B------:R-:W-:Y:S01]  /*5b40*/  IMAD.MOV.U32 R21, RZ, RZ, R250 ;  /* 0x000000ffff157224 */ /* 0x000fe200078e00fa */
[-C--:B------:R-:W-:Y:S02]  /*5b50*/  LEA R22, P2, R22, R20.reuse, 0x2 ;  /* 0x0000001416167211 */ /* 0x080fe400078410ff */
[CC--:B------:R-:W-:Y:S02]  /*5b60*/  LEA R250, P1, R248.reuse, R20.reuse, 0x2 ;  /* 0x00000014f8fa7211 */ /* 0x0c0fe400078210ff */
[----:B------:R-:W-:Y:S02]  /*5b70*/  STL.64 [R1+0x30], R20 ;  /* 0x0000301401007387 */ /* 0x000fe40000100a00 */
[-C--:B------:R-:W-:Y:S02]  /*5b80*/  LEA.HI.X.SX32 R251, R248, R21.reuse, 0x2, P1 ;  /* 0x00000015f8fb7211 */ /* 0x080fe400008f16ff */
[----:B------:R1:W-:Y:S04]  /*5b90*/  REDG.E.ADD.F32.FTZ.RN.STRONG.GPU desc[UR4][R20.64], R4 ;  /* 0x00000004140079a6 */ /* 0x0003e8000c10f384 */
[----:B------:R4:W-:Y:S01]  /*5ba0*/  REDG.E.ADD.F32.FTZ.RN.STRONG.GPU desc[UR4][R250.64], R5 ;  /* 0x00000005fa0079a6 */ /* 0x0009e2000c10f384 */
[CC--:B-1----:R-:W-:Y:S04]  /*5bb0*/  LEA R4, P1, R30.reuse, R20.reuse, 0x2 ;  /* 0x000000141e047211 */ /* 0x0c2fe800078210ff */
[-C--:B----4-:R-:W-:Y:S01]  /*5bc0*/  LEA.HI.X.SX32 R5, R30, R21.reuse, 0x2, P1 ;  /* 0x000000151e057211 */ /* 0x090fe200008f16ff */
[----:B--2---:R-:W-:Y:S04]  /*5bd0*/  @P3 STL [R1+0x5c], R33 ;  /* 0x00005c2101003387 */ /* 0x004fe80000100800 */
        /* <DEDUP_REMOVED lines=257> */
.L_x_710:
[----:B------:R-:W-:Y:S01]  /*6bf0*/  ISETP.LT.AND P0, PT, RZ, UR7, PT ;  /* 0x00000007ff007c0c */ /* 0x000fe2000bf01270 */
[----:B------:R-:W-:Y:S11]  /*6c00*/  UIADD3 UR7, UR7, -0x1, URZ ;  /* 0xffffffff07077890 */ /* 0x000ff6000fffe03f */
[----:B------:R-:W-:Y:S01]  /*6c10*/  @!UPT UIADD3 URZ, URZ, URZ, URZ ;  /* 0x0000003f3f3ff290 */ /* 0x000fe2000fffe03f */
[----:B------:R-:W-:Y:S05]  /*6c20*/  @P0 BRA `(.L_x_711) ;  /* 0xffffffc400040947 */ /* 0x000fea000383ffff */
[----:B------:R-:W2:Y:S01]  /*6c30*/  LDL R85, [R1+0x70] ;  /* 0x0000700001557983 */ /* 0x000ea20000100800 */
[----:B------:R-:W-:Y:S01]  /*6c40*/  ULDC UR8, c[0x0][0x38c] ;  /* 0x0000e30000087ab9 */ /* 0x000fe20000000800 */
[----:B------:R-:W-:Y:S02]  /*6c50*/  ULDC UR7, c[0x0][0x390] ;  /* 0x0000e40000077ab9 */ /* 0x000fe40000000800 */
[----:B------:R-:W3:Y:S01]  /*6c60*/  LDL R84, [R1+0x74] ;  /* 0x0000740001547983 */ /* 0x000ee20000100800 */
[----:B------:R-:W-:Y:S01]  /*6c70*/  FMUL.FTZ R15, R49, UR8 ;  /* 0x00000008310f7c20 */ /* 0x000fe20008410000 */
[----:B------:R-:W-:Y:S01]  /*6c80*/  FMUL.FTZ R69, R48, UR8 ;  /* 0x0000000830457c20 */ /* 0x000fe20008410000 */
[----:B------:R-:W-:Y:S01]  /*6c90*/  FMUL.FTZ R100, R100, UR7 ;  /* 0x0000000764647c20 */ /* 0x000fe20008410000 */
[----:B------:R-:W-:Y:S01]  /*6ca0*/  FMUL.FTZ R49, R101, UR7 ;  /* 0x0000000765317c20 */ /* 0x000fe20008410000 */
[----:B------:R-:W-:Y:S01]  /*6cb0*/  FMUL.FTZ R14, R51, UR8 ;  /* 0x00000008330e7c20 */ /* 0x000fe20008410000 */
[----:B-----5:R-:W-:Y:S01]  /*6cc0*/  FMUL.FTZ R13, R45, UR8 ;  /* 0x000000082d0d7c20 */ /* 0x020fe20008410000 */
        /* <DEDUP_REMOVED lines=116> */
[----:B-1----:R-:W-:Y:S01]  /*7410*/  FMUL.FTZ R9, R57, UR8 ;  /* 0x0000000839097c20 */ /* 0x002fe20008410000 */
        /* <DEDUP_REMOVED lines=68> */
[----:B------:R-:W-:Y:S04]  /*7860*/  STS [R85+0x9400], R16 ;  /* 0x0094001055007388 */ /* 0x000fe80000000800 */
[----:B------:R-:W-:Y:S01]  /*7870*/  STS [R84+0x9000], R13 ;  /* 0x0090000d54007388 */ /* 0x000fe20000000800 */
[----:B-1----:R-:W1:Y:S03]  /*7880*/  S2R R19, SR_TID.X ;  /* 0x0000000000137919 */ /* 0x002e660000002100 */
        /* <DEDUP_REMOVED lines=8> */
[----:B------:R2:W-:Y:S01]  /*7910*/  STS [R84+0xb400], R4 ;  /* 0x00b4000454007388 */ /* 0x0005e20000000800 */
[----:B-1----:R-:W-:Y:S01]  /*7920*/  SHF.R.S32.HI R6, RZ, 0x1f, R19 ;  /* 0x0000001fff067819 */ /* 0x002fe20000011413 */
[----:B------:R-:W-:Y:S06]  /*7930*/  @P0 BRA `(.L_x_712) ;  /* 0x0000000000340947 */ /* 0x000fec0003800000 */
        /* <DEDUP_REMOVED lines=13> */
.L_x_712:
        /* <DEDUP_REMOVED lines=23> */
.L_x_713:
[----:B------:R-:W-:Y:S01]  /*7b80*/  BAR.SYNC.DEFER_BLOCKING 0x0 ;  /* 0x0000000000007b1d */ /* 0x000fe20000010000 */
[----:B------:R-:W-:Y:S01]  /*7b90*/  IMAD.SHL.U32 R6, R6, 0x8, RZ ;  /* 0x0000000806067824 */ /* 0x000fe200078e00ff */
[----:B------:R-:W-:Y:S01]  /*7ba0*/  USHF.R.S32.HI UR7, URZ, 0x1f, UR17 ;  /* 0x0000001f3f077899 */ /* 0x000fe20008011411 */
[----:B--2---:R-:W-:Y:S01]  /*7bb0*/  IMAD.U32 R4, RZ, RZ, UR12 ;  /* 0x0000000cff047e24 */ /* 0x004fe2000f8e00ff */
[----:B------:R-:W-:Y:S02]  /*7bc0*/  UIMAD UR6, UR30, -0x40, UR6 ;  /* 0xffffffc01e0678a4 */ /* 0x000fe4000f8e0206 */
[----:B------:R-:W-:Y:S01]  /*7bd0*/  UIMAD UR10, UR7, UR12, URZ ;  /* 0x0000000c070a72a4 */ /* 0x000fe2000f8e023f */
[--C-:B------:R-:W-:Y:S01]  /*7be0*/  SHF.R.S32.HI R7, RZ, 0x1f, R6.reuse ;  /* 0x0000001fff077819 */ /* 0x100fe20000011406 */
[----:B------:R-:W1:Y:S01]  /*7bf0*/  S2R R53, SR_TID.X ;  /* 0x0000000000357919 */ /* 0x000e620000002100 */
[----:B------:R-:W-:Y:S01]  /*7c00*/  USHF.R.S32.HI UR15, URZ, 0x1f, UR53 ;  /* 0x0000001f3f0f7899 */ /* 0x000fe20008011435 */
[----:B------:R-:W-:Y:S01]  /*7c10*/  BSSY B0, `(.L_x_714) ;  /* 0x000002a000007945 */ /* 0x000fe20003800000 */
[----:B------:R-:W-:Y:S01]  /*7c20*/  UIMAD UR10, UR17, UR13, UR10 ;  /* 0x0000000d110a72a4 */ /* 0x000fe2000f8e020a */
[----:B------:R-:W2:Y:S01]  /*7c30*/  S2R R54, SR_TID.X ;  /* 0x0000000000367919 */ /* 0x000ea20000002100 */
[----:B------:R-:W-:-:S04]  /*7c40*/  IMAD.WIDE.U32 R4, R4, UR17, R6 ;  /* 0x0000001104047c25 */ /* 0x000fc8000f8e0006 */
[----:B------:R-:W-:Y:S01]  /*7c50*/  IMAD.U32 R8, RZ, RZ, UR10 ;  /* 0x0000000aff087e24 */ /* 0x000fe2000f8e00ff */
[----:B------:R-:W-:Y:S01]  /*7c60*/  IADD3 R4, P0, R4, UR18, RZ ;  /* 0x0000001204047c10 */ /* 0x000fe2000ff1e0ff */
[----:B------:R-:W-:Y:S02]  /*7c70*/  ULDC.64 UR10, c[0x0][0x468] ;  /* 0x00011a00000a7ab9 */ /* 0x000fe40000000a00 */
[----:B------:R-:W-:Y:S01]  /*7c80*/  UIMAD UR15, UR15, UR10, URZ ;  /* 0x0000000a0f0f72a4 */ /* 0x000fe2000f8e023f */
        /* <DEDUP_REMOVED lines=34> */
.L_x_715:
[----:B------:R-:W-:Y:S05]  /*7eb0*/  BSYNC B0 ;  /* 0x0000000000007941 */ /* 0x000fea0003800000 */
.L_x_714:
        /* <DEDUP_REMOVED lines=15> */
.L_x_717:
[----:B------:R-:W-:Y:S05]  /*7fb0*/  BSYNC B0 ;  /* 0x0000000000007941 */ /* 0x000fea0003800000 */
.L_x_716:
[----:B--2---:R2:W1:Y:S01]  /*7fc0*/  LDS.128 R20, [R247+0x12000] ;  /* 0x01200000f7147984 */ /* 0x0044620000000c00 */
[----:B------:R-:W-:Y:S01]  /*7fd0*/  UIMAD UR6, UR7, UR8, URZ ;  /* 0x00000008070672a4 */ /* 0x000fe2000f8e023f */
[----:B----4-:R-:W-:Y:S01]  /*7fe0*/  IMAD.U32 R4, RZ, RZ, UR8 ;  /* 0x00000008ff047e24 */ /* 0x010fe2000f8e00ff */
[----:B------:R-:W-:Y:S01]  /*7ff0*/  USHF.R.S32.HI UR10, URZ, 0x1f, UR53 ;  /* 0x0000001f3f0a7899 */ /* 0x000fe20008011435 */
[----:B------:R2:W4:Y:S01]  /*8000*/  LDS.128 R16, [R247+0x14000] ;  /* 0x01400000f7107984 */ /* 0x0005220000000c00 */
        /* <DEDUP_REMOVED lines=26> */
.L_x_719:
[----:B------:R-:W-:Y:S05]  /*81b0*/  BSYNC B0 ;  /* 0x0000000000007941 */ /* 0x000fea0003800000 */
.L_x_718:
        /* <DEDUP_REMOVED lines=15> */
.L_x_708:
        /* <DEDUP_REMOVED lines=23> */
.L_x_721:
        /* <DEDUP_REMOVED lines=21> */
.L_x_722:
[----:B------:R-:W1:Y:S01]  /*8570*/  S2R R15, SR_TID.X ;  /* 0x00000000000f7919 */ /* 0x000e620000002100 */
[----:B------:R-:W-:Y:S01]  /*8580*/  UIMAD UR7, UR17, UR12, URZ ;  /* 0x0000000c110772a4 */ /* 0x000fe2000f8e023f */
[----:B------:R-:W-:Y:S01]  /*8590*/  IMAD.U32 R6, RZ, RZ, UR12 ;  /* 0x0000000cff067e24 */ /* 0x000fe2000f8e00ff */
[----:B------:R-:W-:Y:S01]  /*85a0*/  UIMAD UR6, UR30, -0x40, UR6 ;  /* 0xffffffc01e0678a4 */ /* 0x000fe2000f8e0206 */
[----:B------:R-:W2:Y:S01]  /*85b0*/  S2R R16, SR_TID.X ;  /* 0x0000000000107919 */ /* 0x000ea20000002100 */
[----:B------:R-:W-:Y:S01]  /*85c0*/  UIMAD UR7, UR16, UR13, UR7 ;  /* 0x0000000d100772a4 */ /* 0x000fe2000f8e0207 */
[----:B------:R-:W-:Y:S01]  /*85d0*/  IMAD.WIDE.U32 R6, R6, UR16, R4 ;  /* 0x0000001006067c25 */ /* 0x000fe2000f8e0004 */
[----:B------:R-:W-:Y:S01]  /*85e0*/  ULDC.64 UR10, c[0x0][0x468] ;  /* 0x00011a00000a7ab9 */ /* 0x000fe20000000a00 */
[----:B------:R-:W-:Y:S03]  /*85f0*/  BSSY B0, `(.L_x_723) ;  /* 0x000001d000007945 */ /* 0x000fe60003800000 */
[----:B------:R-:W-:Y:S01]  /*8600*/  IMAD.U32 R9, RZ, RZ, UR7 ;  /* 0x00000007ff097e24 */ /* 0x000fe2000f8e00ff */
[----:B------:R-:W-:Y:S01]  /*8610*/  IADD3 R8, P0, R6, UR18, RZ ;  /* 0x0000001206087c10 */ /* 0x000fe2000ff1e0ff */
[----:B------:R-:W-:Y:S01]  /*8620*/  UIMAD UR7, UR61, UR10, URZ ;  /* 0x0000000a3d0772a4 */ /* 0x000fe2000f8e023f */
[----:B------:R-:W-:-:S02]  /*8630*/  IMAD.U32 R6, RZ, RZ, UR10 ;  /* 0x0000000aff067e24 */ /* 0x000fc4000f8e00ff */
[----:B------:R-:W-:Y:S01]  /*8640*/  IADD3.X R9, R7, UR19, R9, P0, !PT ;  /* 0x0000001307097c10 */ /* 0x000fe200087fe409 */
        /* <DEDUP_REMOVED lines=23> */
.L_x_724:
[----:B------:R-:W-:Y:S05]  /*87c0*/  BSYNC B0 ;  /* 0x0000000000007941 */ /* 0x000fea0003800000 */
.L_x_723:
        /* <DEDUP_REMOVED lines=15> */
.L_x_726:
[----:B------:R-:W-:Y:S05]  /*88c0*/  BSYNC B0 ;  /* 0x0000000000007941 */ /* 0x000fea0003800000 */
.L_x_725:
[----:B-12---:R-:W-:Y:S01]  /*88d0*/  IMAD.U32 R6, RZ, RZ, UR8 ;  /* 0x00000008ff067e24 */ /* 0x006fe2000f8e00ff */
[----:B------:R-:W-:Y:S01]  /*88e0*/  UIMAD UR6, UR17, UR8, URZ ;  /* 0x00000008110672a4 */ /* 0x000fe2000f8e023f */
[----:B------:R-:W-:Y:S02]  /*88f0*/  BSSY B0, `(.L_x_727) ;  /* 0x0000019000007945 */ /* 0x000fe40003800000 */
[----:B------:R-:W-:Y:S01]  /*8900*/  IMAD.WIDE.U32 R4, R6, UR16, R4 ;  /* 0x0000001006047c25 */ /* 0x000fe2000f8e0004 */
[----:B------:R-:W-:Y:S02]  /*8910*/  UIMAD UR6, UR16, UR9, UR6 ;  /* 0x00000009100672a4 */ /* 0x000fe4000f8e0206 */
[----:B------:R-:W-:-:S04]  /*8920*/  IADD3 R6, P0, R4, UR14, RZ ;  /* 0x0000000e04067c10 */ /* 0x000fc8000ff1e0ff */
[----:B------:R-:W-:Y:S01]  /*8930*/  IMAD.U32 R4, RZ, RZ, UR6 ;  /* 0x00000006ff047e24 */ /* 0x000fe2000f8e00ff */
[----:B------:R-:W-:Y:S02]  /*8940*/  ULDC.64 UR6, c[0x0][0x470] ;  /* 0x00011c0000067ab9 */ /* 0x000fe40000000a00 */
[----:B------:R-:W-:Y:S02]  /*8950*/  UIMAD UR10, UR61, UR6, URZ ;  /* 0x000000063d0a72a4 */ /* 0x000fe4000f8e023f */
        /* <DEDUP_REMOVED lines=18> */
.L_x_728:
[----:B------:R-:W-:Y:S05]  /*8a80*/  BSYNC B0 ;  /* 0x0000000000007941 */ /* 0x000fea0003800000 */
.L_x_727:
        /* <DEDUP_REMOVED lines=14> */
.L_x_720:
[----:B------:R-:W-:Y:S05]  /*8b70*/  BSYNC B1 ;  /* 0x0000000000017941 */ /* 0x000fea0003800000 */
.L_x_703:
[----:B------:R-:W-:Y:S02]  /*8b80*/  ULDC UR6, c[0x0][0xc] ;  /* 0x0000030000067ab9 */ /* 0x000fe40000000800 */
[----:B------:R-:W-:-:S04]  /*8b90*/  UIADD3 UR30, UR6, UR30, URZ ;  /* 0x0000001e061e7290 */ /* 0x000fc8000fffe03f */
[----:B------:R-:W-:-:S06]  /*8ba0*/  UISETP.GE.AND UP0, UPT, UR30, UR60, UPT ;  /* 0x0000003c1e00728c */ /* 0x000fcc000bf06270 */
[----:B------:R-:W-:-:S13]  /*8bb0*/  PLOP3.LUT P0, PT, PT, PT, UP0, 0x80, 0x0 ;  /* 0x000000000000781c */ /* 0x000fda0003f0f008 */
[----:B------:R-:W-:Y:S05]  /*8bc0*/  @P0 BRA `(.L_x_729) ;  /* 0x0000000000040947 */ /* 0x000fea0003800000 */
[----:B------:R-:W-:Y:S05]  /*8bd0*/  BRA `(.L_x_730) ;  /* 0xffffff7c00e07947 */ /* 0x000fea000383ffff */
.L_x_729:
[----:B------:R-:W-:Y:S05]  /*8be0*/  EXIT ;  /* 0x000000000000794d */ /* 0x000fea0003800000 */
.L_x_731:
        /* <DEDUP_REMOVED lines=9> */
.L_x_1599:


//--------------------- .text._ZN5flash44flash_bwd_dq_dk_dv_loop_seqk_parallel_kernelI23Flash_bwd_kernel_traitsILi192ELi64ELi64ELi8ELi4ELi2ELi2ELb1ELb1EN7cutlass10bfloat16_tE19Flash_kernel_traitsILi192ELi64ELi64ELi8ES3_EELb0ELb0ELb0ELb0ELb0ELb1ELb1EEEvNS_16Flash_bwd_paramsE --------------------------
	.section	.text._ZN5flash44flash_bwd_dq_dk_dv_loop_seqk_parallel_kernelI23Flash_bwd_kernel_traitsILi192ELi64ELi64ELi8ELi4ELi2ELi2ELb1ELb1EN7cutlass10bfloat16_tE19Flash_kernel_traitsILi192ELi64ELi64ELi8ES3_EELb0ELb0ELb0ELb0ELb0ELb1ELb1EEEvNS_16Flash_bwd_paramsE,"ax",@progbits
	.align	128
        .global         _ZN5flash44flash_bwd_dq_dk_dv_loop_seqk_parallel_kernelI23Flash_bwd_kernel_traitsILi192ELi64ELi64ELi8ELi4ELi2ELi2ELb1ELb1EN7cutlass10bfloat16_tE19Flash_kernel_traitsILi192ELi64ELi64ELi8ES3_EELb0ELb0ELb0ELb0ELb0ELb1ELb1EEEvNS_16Flash_bwd_paramsE
        .type           _ZN5flash44flash_bwd_dq_dk_dv_loop_seqk_parallel_kernelI23Flash_bwd_kernel_traitsILi192ELi64ELi64ELi8ELi4ELi2ELi2ELb1ELb1EN7cutlass10bfloat16_tE19Flash_kernel_traitsILi192ELi64ELi64ELi8ES3_EELb0ELb0ELb0ELb0ELb0ELb1ELb1EEEvNS_16Flash_bwd_paramsE,@function
        .size           _ZN5flash44flash_bwd_dq_dk_dv_loop_seqk_parallel_kernelI23Flash_bwd_kernel_traitsILi192ELi64ELi64ELi8ELi4ELi2ELi2ELb1ELb1EN7cutlass10bfloat16_tE19Flash_kernel_traitsILi192ELi64ELi64ELi8ES3_EELb0ELb0ELb0ELb0ELb0ELb1ELb1EEEvNS_16Flash_bwd_paramsE,(.L_x_1600 - _ZN5flash44flash_bwd_dq_dk_dv_loop_seqk_parallel_kernelI23Flash_bwd_kernel_traitsILi192ELi64ELi64ELi8ELi4ELi2ELi2ELb1ELb1EN7cutlass10bfloat16_tE19Flash_kernel_traitsILi192ELi64ELi64ELi8ES3_EELb0ELb0ELb0ELb0ELb0ELb1ELb1EEEvNS_16Flash_bwd_paramsE)
        .other          _ZN5flash44flash_bwd_dq_dk_dv_loop_seqk_parallel_kernelI23Flash_bwd_kernel_traitsILi192ELi64ELi64ELi8ELi4ELi2ELi2ELb1ELb1EN7cutlass10bfloat16_tE19Flash_kernel_traitsILi192ELi64ELi64ELi8ES3_EELb0ELb0ELb0ELb0ELb0ELb1ELb1EEEvNS_16Flash_bwd_paramsE,@"STO_CUDA_ENTRY STV_DEFAULT"
_ZN5flash44flash_bwd_dq_dk_dv_loop_seqk_parallel_kernelI23Flash_bwd_kernel_traitsILi192ELi64ELi64ELi8ELi4ELi2ELi2ELb1ELb1EN7cutlass10bfloat16_tE19Flash_kernel_traitsILi192ELi64ELi64ELi8ES3_EELb0ELb0ELb0ELb0ELb0ELb1ELb1EEEvNS_16Flash_bwd_paramsE:
.text._ZN5flash44flash_bwd_dq_dk_dv_loop_seqk_parallel_kernelI23Flash_bwd_kernel_traitsILi192ELi64ELi64ELi8ELi4ELi2ELi2ELb1ELb1EN7cutlass10bfloat16_tE19Flash_kernel_traitsILi192ELi64ELi64ELi8ES3_EELb0ELb0ELb0ELb0ELb0ELb1ELb1EEEvNS_16Flash_bwd_paramsE:
        /* <DEDUP_REMOVED lines=178> */
.L_x_760:
        /* <DEDUP_REMOVED lines=67> */
.L_x_732:
        /* <DEDUP_REMOVED lines=131> */
.L_x_734:
        /* <DEDUP_REMOVED lines=13> */
.L_x_735:
        /* <DEDUP_REMOVED lines=11> */
.L_x_736:
[----:B------:R-:W-:-:S04]  /*1900*/  UIMAD UR8, UR43, UR58, UR54 ;  /* 0x0000003a2b0872a4 */ /* 0x000fc8000f8e0236 */
[----:B------:R-:W-:-:S12]  /*1910*/  UIMAD UR8, UR8, UR57, URZ ;  /* 0x00000039080872a4 */ /* 0x000fd8000f8e023f */
.L_x_737:
        /* <DEDUP_REMOVED lines=100> */
[----:B------:R-:W-:-:S02]  /*1f60*/  IADD3 R8, P5, R8, UR28, RZ ;  /* 0x0000001c08087c10 */ /* 0x000fc4000ffbe0ff */
[----:B------:R-:W-:Y:S01]  /*1f70*/  ISETP.GE.AND P3, PT, R35, UR10, PT ;  /* 0x0000000a23007c0c */ /* 0x000fe2000bf66270 */
[----:B------:R-:W-:Y:S01]  /*1f80*/  IMAD.WIDE.U32 R14, R14, 0x40, RZ ;  /* 0x000000400e0e7825 */ /* 0x000fe200078e00ff */
[----:B------:R-:W-:Y:S01]  /*1f90*/  IADD3 R10, P1, R4, UR29, RZ ;  /* 0x0000001d040a7c10 */ /* 0x000fe2000ff3e0ff */
[----:B------:R-:W1:Y:S02]  /*1fa0*/  @!P2 LDC.64 R26, c[0x0][0x220] ;  /* 0x00008800ff1aab82 */ /* 0x000e640000000a00 */
[----:B------:R-:W-:Y:S02]  /*1fb0*/  IMAD.MOV.U32 R38, RZ, RZ, R12 ;  /* 0x000000ffff267224 */ /* 0x000fe400078e000c */
[----:B------:R-:W-:Y:S02]  /*1fc0*/  IMAD.MOV.U32 R39, RZ, RZ, R13 ;  /* 0x000000ffff277224 */ /* 0x000fe400078e000d */
[----:B------:R-:W-:Y:S01]  /*1fd0*/  IMAD.U32 R13, RZ, RZ, UR12 ;  /* 0x0000000cff0d7e24 */ /* 0x000fe2000f8e00ff */
[----:B------:R-:W-:Y:S01]  /*1fe0*/  ULDC.64 UR12, c[0x0][0x268] ;  /* 0x00009a00000c7ab9 */ /* 0x000fe20000000a00 */
[----:B------:R-:W-:Y:S01]  /*1ff0*/  IMAD.U32 R11, RZ, RZ, UR11 ;  /* 0x0000000bff0b7e24 */ /* 0x000fe2000f8e00ff */
[----:B------:R-:W-:Y:S01]  /*2000*/  @!P0 IADD3 R12, P4, R38, R14, RZ ;  /* 0x0000000e260c8210 */ /* 0x000fe20007f9e0ff */
        /* <DEDUP_REMOVED lines=8> */
[C---:B------:R-:W-:Y:S01]  /*2090*/  IMAD.WIDE.U32 R4, R6.reuse, UR12, R8 ;  /* 0x0000000c06047c25 */ /* 0x040fe2000f8e0008 */
[----:B------:R-:W3:Y:S01]  /*20a0*/  @!P3 LDC.64 R24, c[0x0][0x220] ;  /* 0x00008800ff18bb82 */ /* 0x000ee20000000a00 */
[----:B------:R-:W-:Y:S01]  /*20b0*/  ULDC.64 UR10, c[0x0][0x260] ;  /* 0x00009800000a7ab9 */ /* 0x000fe20000000a00 */
[----:B------:R-:W-:Y:S01]  /*20c0*/  USHF.L.U32 UR12, UR37, 0x6, URZ ;  /* 0x00000006250c7899 */ /* 0x000fe2000800063f */
[----:B------:R-:W-:Y:S01]  /*20d0*/  IMAD.IADD R5, R5, 0x1, R15 ;  /* 0x0000000105057824 */ /* 0x000fe200078e020f */
[----:B------:R4:W-:Y:S01]  /*20e0*/  STL.64 [R1+0x40], R38 ;  /* 0x0000402601007387 */ /* 0x0009e20000100a00 */
[----:B------:R-:W-:Y:S01]  /*20f0*/  @!P2 IMAD.X R15, RZ, RZ, R30, P1 ;  /* 0x000000ffff0fa224 */ /* 0x000fe200008e061e */
[----:B------:R-:W-:Y:S01]  /*2100*/  PLOP3.LUT P1, PT, PT, PT, UP4, 0x80, 0x0 ;  /* 0x000000000000781c */ /* 0x000fe20003f2f048 */
[----:B------:R-:W-:Y:S01]  /*2110*/  IMAD R14, R17, UR10, RZ ;  /* 0x0000000a110e7c24 */ /* 0x000fe2000f8e02ff */
[----:B------:R-:W-:Y:S01]  /*2120*/  @!P2 IADD3 R17, P4, R35, 0x20, RZ ;  /* 0x000000202311a810 */ /* 0x000fe20007f9e0ff */
[----:B------:R-:W-:-:S04]  /*2130*/  IMAD.WIDE.U32 R8, R6, UR10, R10 ;  /* 0x0000000a06087c25 */ /* 0x000fc8000f8e000a */
[----:B------:R-:W-:Y:S01]  /*2140*/  IMAD R22, R6, UR11, R14 ;  /* 0x0000000b06167c24 */ /* 0x000fe2000f8e020e */
[----:B------:R-:W-:Y:S01]  /*2150*/  UIMAD.WIDE.U32 UR10, UR36, 0x40, URZ ;  /* 0x00000040240a78a5 */ /* 0x000fe2000f8e003f */
[----:B------:R-:W-:Y:S02]  /*2160*/  @!P3 IMAD R6, R30, UR24, RZ ;  /* 0x000000181e06bc24 */ /* 0x000fe4000f8e02ff */
[----:B------:R-:W-:Y:S02]  /*2170*/  @!P2 IMAD.MOV.U32 R10, RZ, RZ, R4 ;  /* 0x000000ffff0aa224 */ /* 0x000fe400078e0004 */
[----:B------:R-:W-:Y:S01]  /*2180*/  @P1 BAR.SYNC.DEFER_BLOCKING 0x0 ;  /* 0x0000000000001b1d */ /* 0x000fe20000010000 */
[----:B------:R-:W-:Y:S01]  /*2190*/  @!P2 IMAD.MOV.U32 R11, RZ, RZ, R5 ;  /* 0x000000ffff0ba224 */ /* 0x000fe200078e0005 */
[C---:B------:R-:W-:Y:S01]  /*21a0*/  ISETP.GE.AND P1, PT, R35.reuse, UR8, PT ;  /* 0x0000000823007c0c */ /* 0x040fe2000bf26270 */
[----:B------:R-:W-:Y:S02]  /*21b0*/  @!P3 IMAD R14, R35, UR25, R6 ;  /* 0x00000019230ebc24 */ /* 0x000fe4000f8e0206 */
[----:B------:R-:W-:-:S02]  /*21c0*/  @!P2 IMAD R6, R15, UR24, RZ ;  /* 0x000000180f06ac24 */ /* 0x000fc4000f8e02ff */
[----:B------:R-:W-:-:S04]  /*21d0*/  @!P3 IMAD.WIDE.U32 R4, R35, UR24, R4 ;  /* 0x000000182304bc25 */ /* 0x000fc8000f8e0004 */
[----:B------:R-:W-:Y:S02]  /*21e0*/  @!P2 IMAD.X R18, RZ, RZ, R30, P4 ;  /* 0x000000ffff12a224 */ /* 0x000fe400020e061e */
[----:B------:R-:W-:Y:S01]  /*21f0*/  @!P2 IMAD R19, R7, UR25, R6 ;  /* 0x000000190713ac24 */ /* 0x000fe2000f8e0206 */
[----:B---3--:R-:W-:Y:S01]  /*2200*/  @!P3 LEA R6, P4, R4, R24, 0x1 ;  /* 0x000000180406b211 */ /* 0x008fe200078808ff */
[----:B------:R-:W-:Y:S02]  /*2210*/  @!P3 IMAD.IADD R14, R5, 0x1, R14 ;  /* 0x00000001050eb824 */ /* 0x000fe400078e020e */
[----:B------:R-:W-:-:S03]  /*2220*/  @!P2 IMAD.WIDE.U32 R10, R7, UR24, R10 ;  /* 0x00000018070aac25 */ /* 0x000fc6000f8e000a */
[----:B------:R-:W-:Y:S01]  /*2230*/  @!P3 LEA.HI.X R7, R4, R25, R14, 0x1, P4 ;  /* 0x000000190407b211 */ /* 0x000fe200020f0c0e */
[----:B------:R-:W-:Y:S01]  /*2240*/  @!P2 IMAD R5, R18, UR26, RZ ;  /* 0x0000001a1205ac24 */ /* 0x000fe2000f8e02ff */
[C---:B-1----:R-:W-:Y:S01]  /*2250*/  @!P2 LEA R4, P4, R10.reuse, R26, 0x1 ;  /* 0x0000001a0a04a211 */ /* 0x042fe200078808ff */
[----:B------:R-:W-:Y:S02]  /*2260*/  @!P2 IMAD.IADD R11, R11, 0x1, R19 ;  /* 0x000000010b0ba824 */ /* 0x000fe400078e0213 */
[----:B------:R-:W-:Y:S01]  /*2270*/  IMAD.IADD R9, R9, 0x1, R22 ;  /* 0x0000000109097824 */ /* 0x000fe200078e0216 */
[----:B------:R-:W1:Y:S01]  /*2280*/  @!P2 LDC.64 R18, c[0x0][0x218] ;  /* 0x00008600ff12ab82 */ /* 0x000e620000000a00 */
[----:B------:R-:W-:Y:S01]  /*2290*/  @!P2 IMAD R22, R17, UR27, R5 ;  /* 0x0000001b1116ac24 */ /* 0x000fe2000f8e0205 */
[----:B------:R-:W-:Y:S01]  /*22a0*/  @!P2 LEA.HI.X R5, R10, R27, R11, 0x1, P4 ;  /* 0x0000001b0a05a211 */ /* 0x000fe200020f0c0b */
[----:B------:R-:W-:Y:S01]  /*22b0*/  IMAD.MOV.U32 R36, RZ, RZ, R20 ;  /* 0x000000ffff247224 */ /* 0x000fe200078e0014 */
[----:B------:R-:W-:Y:S01]  /*22c0*/  SHF.R.S32.HI R10, RZ, 0x1f, R16 ;  /* 0x0000001fff0a7819 */ /* 0x000fe20000011410 */
[----:B------:R-:W-:-:S02]  /*22d0*/  IMAD.MOV.U32 R37, RZ, RZ, R21 ;  /* 0x000000ffff257224 */ /* 0x000fc400078e0015 */
[C---:B------:R-:W-:Y:S01]  /*22e0*/  VIADD R15, R16.reuse, 0x8 ;  /* 0x00000008100f7836 */ /* 0x040fe20000000000 */
[----:B------:R-:W3:Y:S01]  /*22f0*/  @!P3 LDC.64 R20, c[0x0][0x218] ;  /* 0x00008600ff14bb82 */ /* 0x000ee20000000a00 */
[----:B------:R-:W-:Y:S01]  /*2300*/  @!P2 IMAD.MOV.U32 R14, RZ, RZ, R8 ;  /* 0x000000ffff0ea224 */ /* 0x000fe200078e0008 */
[C---:B------:R-:W-:Y:S01]  /*2310*/  SHF.L.U64.HI R10, R16.reuse, 0x2, R10 ;  /* 0x00000002100a7819 */ /* 0x040fe2000001020a */
[----:B------:R-:W-:Y:S01]  /*2320*/  IMAD.SHL.U32 R11, R16, 0x4, RZ ;  /* 0x00000004100b7824 */ /* 0x000fe200078e00ff */
[----:B------:R-:W-:Y:S01]  /*2330*/  ISETP.GE.AND P5, PT, R15, UR8, PT ;  /* 0x000000080f007c0c */ /* 0x000fe2000bfa6270 */
[--C-:B------:R-:W-:Y:S01]  /*2340*/  @!P2 IMAD.MOV.U32 R15, RZ, RZ, R9.reuse ;  /* 0x000000ffff0fa224 */ /* 0x100fe200078e0009 */
[----:B------:R5:W-:Y:S01]  /*2350*/  STL.64 [R1+0x38], R36 ;  /* 0x0000382401007387 */ /* 0x000be20000100a00 */
[----:B------:R-:W-:-:S03]  /*2360*/  @!P3 IMAD.WIDE.U32 R8, R35, UR26, R8 ;  /* 0x0000001a2308bc25 */ /* 0x000fc6000f8e0008 */
[----:B------:R-:W-:Y:S01]  /*2370*/  STL [R1+0x64], R10 ;  /* 0x0000640a01007387 */ /* 0x000fe20000100800 */
[----:B------:R-:W-:-:S03]  /*2380*/  @!P2 IMAD.WIDE.U32 R14, R17, UR26, R14 ;  /* 0x0000001a110eac25 */ /* 0x000fc6000f8e000e */
[----:B------:R-:W-:Y:S04]  /*2390*/  STL [R1+0x60], R11 ;  /* 0x0000600b01007387 */ /* 0x000fe80000100800 */
        /* <DEDUP_REMOVED lines=28> */
[----:B----4-:R-:W-:-:S03]  /*2560*/  @!P3 IMAD R5, R30, UR26, RZ ;  /* 0x0000001a1e05bc24 */ /* 0x010fc6000f8e02ff */
[----:B------:R2:W-:Y:S01]  /*2570*/  @!P1 LDGSTS.E.BYPASS.LTC128B.128 [R34+0xa000], desc[UR6][R38.64+0x100] ;  /* 0x0a00010026229fae */ /* 0x0005e2000b901d46 */
[----:B------:R-:W-:Y:S01]  /*2580*/  @!P0 IADD3 R4, P4, R36, UR10, RZ ;  /* 0x0000000a24048c10 */ /* 0x000fe2000ff9e0ff */
[----:B------:R-:W-:Y:S01]  /*2590*/  UMOV UR10, UR19 ;  /* 0x00000013000a7c82 */ /* 0x000fe20008000000 */
[----:B------:R-:W-:Y:S01]  /*25a0*/  @!P3 IMAD R7, R35, UR27, R5 ;  /* 0x0000001b2307bc24 */ /* 0x000fe2000f8e0205 */
[----:B------:R-:W-:Y:S01]  /*25b0*/  @P0 STS.128 [R34+0x7000], RZ ;  /* 0x007000ff22000388 */ /* 0x000fe20000000c00 */
[----:B------:R-:W-:Y:S01]  /*25c0*/  @!P0 IADD3.X R5, R37, UR11, R6, P4, !PT ;  /* 0x0000000b25058c10 */ /* 0x000fe2000a7fe406 */
[----:B------:R-:W-:Y:S01]  /*25d0*/  UMOV UR11, UR18 ;  /* 0x00000012000b7c82 */ /* 0x000fe20008000000 */
[----:B------:R-:W-:Y:S01]  /*25e0*/  @!P3 IMAD.IADD R7, R9, 0x1, R7 ;  /* 0x000000010907b824 */ /* 0x000fe200078e0207 */
[----:B------:R-:W-:Y:S01]  /*25f0*/  @P0 STS.128 [R34+0x9000], RZ ;  /* 0x009000ff22000388 */ /* 0x000fe20000000c00 */
[----:B---3--:R-:W-:Y:S01]  /*2600*/  @!P3 LEA R6, P4, R8, R20, 0x1 ;  /* 0x000000140806b211 */ /* 0x008fe200078808ff */
[----:B------:R-:W-:-:S02]  /*2610*/  IMAD.MOV.U32 R9, RZ, RZ, 0x7f800000 ;  /* 0x7f800000ff097424 */ /* 0x000fc400078e00ff */
[----:B------:R-:W-:Y:S01]  /*2620*/  IMAD.MOV.U32 R240, RZ, RZ, 0x20 ;  /* 0x00000020fff07424 */ /* 0x000fe200078e00ff */
[----:B------:R-:W-:Y:S01]  /*2630*/  @P0 STS.128 [R34+0xb000], RZ ;  /* 0x00b000ff22000388 */ /* 0x000fe20000000c00 */
[----:B------:R-:W-:Y:S01]  /*2640*/  @!P3 LEA.HI.X R7, R8, R21, R7, 0x1, P4 ;  /* 0x000000150807b211 */ /* 0x000fe200020f0c07 */
[----:B------:R-:W-:Y:S01]  /*2650*/  IMAD.MOV.U32 R8, RZ, RZ, 0x7f800000 ;  /* 0x7f800000ff087424 */ /* 0x000fe200078e00ff */
[----:B------:R-:W-:Y:S01]  /*2660*/  CS2R R142, SRZ ;  /* 0x00000000008e7805 */ /* 0x000fe2000001ff00 */
[----:B------:R-:W-:Y:S01]  /*2670*/  @!PT LDS RZ, [RZ] ;  /* 0x00000000fffff984 */ /* 0x000fe20000000800 */
[----:B------:R-:W-:Y:S01]  /*2680*/  @!PT LDS RZ, [RZ] ;  /* 0x00000000fffff984 */ /* 0x000fe20000000800 */
[----:B------:R-:W-:Y:S01]  /*2690*/  @!PT LDS RZ, [RZ] ;  /* 0x00000000fffff984 */ /* 0x000fe20000000800 */
[----:B------:R-:W-:Y:S01]  /*26a0*/  @!P0 LDGSTS.E.BYPASS.LTC128B.128 [R34+0x7000], desc[UR6][R12.64] ;  /* 0x070000000c228fae */ /* 0x000fe2000b901d46 */
        /* <DEDUP_REMOVED lines=8> */
[----:B------:R-:W-:Y:S02]  /*2730*/  CS2R R132, SRZ ;  /* 0x0000000000847805 */ /* 0x000fe4000001ff00 */
[----:B------:R-:W-:Y:S02]  /*2740*/  CS2R R126, SRZ ;  /* 0x00000000007e7805 */ /* 0x000fe4000001ff00 */
[----:B------:R-:W-:Y:S01]  /*2750*/  CS2R R124, SRZ ;  /* 0x00000000007c7805 */ /* 0x000fe2000001ff00 */
[----:B------:R-:W-:Y:S01]  /*2760*/  @P1 STS.128 [R34], RZ ;  /* 0x000000ff22001388 */ /* 0x000fe20000000c00 */
[----:B------:R-:W-:-:S02]  /*2770*/  CS2R R130, SRZ ;  /* 0x0000000000827805 */ /* 0x000fc4000001ff00 */
[----:B------:R-:W-:Y:S02]  /*2780*/  CS2R R128, SRZ ;  /* 0x0000000000807805 */ /* 0x000fe4000001ff00 */
[----:B------:R-:W-:Y:S01]  /*2790*/  CS2R R122, SRZ ;  /* 0x00000000007a7805 */ /* 0x000fe2000001ff00 */
[----:B------:R-:W-:Y:S01]  /*27a0*/  @P1 STS.128 [R34+0x2000], RZ ;  /* 0x002000ff22001388 */ /* 0x000fe20000000c00 */
[----:B------:R-:W-:Y:S02]  /*27b0*/  CS2R R120, SRZ ;  /* 0x0000000000787805 */ /* 0x000fe4000001ff00 */
[----:B------:R-:W-:Y:S02]  /*27c0*/  CS2R R118, SRZ ;  /* 0x0000000000767805 */ /* 0x000fe4000001ff00 */
[----:B------:R-:W-:Y:S01]  /*27d0*/  CS2R R116, SRZ ;  /* 0x0000000000747805 */ /* 0x000fe2000001ff00 */
[----:B------:R-:W-:Y:S01]  /*27e0*/  @P1 STS.128 [R34+0x4000], RZ ;  /* 0x004000ff22001388 */ /* 0x000fe20000000c00 */
        /* <DEDUP_REMOVED lines=14> */
[----:B------:R5:W-:Y:S01]  /*28d0*/  @!P1 LDGSTS.E.BYPASS.LTC128B.128 [R34+0x4000], desc[UR6][R36.64+0x100] ;  /* 0x0400010024229fae */ /* 0x000be2000b901d46 */
[----:B------:R-:W-:Y:S02]  /*28e0*/  ISETP.GE.AND P1, PT, R16, UR8, PT ;  /* 0x0000000810007c0c */ /* 0x000fe4000bf26270 */
[----:B------:R-:W-:Y:S02]  /*28f0*/  CS2R R60, SRZ ;  /* 0x00000000003c7805 */ /* 0x000fe4000001ff00 */
[----:B------:R-:W-:Y:S01]  /*2900*/  CS2R R66, SRZ ;  /* 0x0000000000427805 */ /* 0x000fe2000001ff00 */
[----:B------:R-:W-:Y:S01]  /*2910*/  @P0 STS.128 [R34+0x1000], RZ ;  /* 0x001000ff22000388 */ /* 0x000fe20000000c00 */
        /* <DEDUP_REMOVED lines=14> */
[----:B------:R-:W-:Y:S01]  /*2a00*/  @!P0 LDGSTS.E.BYPASS.LTC128B.128 [R34+0x1000], desc[UR6][R4.64] ;  /* 0x0100000004228fae */ /* 0x000fe2000b901d46 */
[----:B------:R-:W-:Y:S02]  /*2a10*/  CS2R R42, SRZ ;  /* 0x00000000002a7805 */ /* 0x000fe4000001ff00 */
[----:B------:R-:W-:Y:S02]  /*2a20*/  CS2R R40, SRZ ;  /* 0x0000000000287805 */ /* 0x000fe4000001ff00 */
[----:B--2---:R-:W-:Y:S01]  /*2a30*/  CS2R R38, SRZ ;  /* 0x0000000000267805 */ /* 0x004fe2000001ff00 */
[----:B------:R-:W-:Y:S01]  /*2a40*/  @!P0 LDGSTS.E.BYPASS.LTC128B.128 [R34+0x3000], desc[UR6][R4.64+0x80] ;  /* 0x0300008004228fae */ /* 0x000fe2000b901d46 */
[----:B------:R-:W-:-:S02]  /*2a50*/  CS2R R26, SRZ ;  /* 0x00000000001a7805 */ /* 0x000fc4000001ff00 */
[----:B------:R-:W-:Y:S01]  /*2a60*/  CS2R R24, SRZ ;  /* 0x0000000000187805 */ /* 0x000fe2000001ff00 */
[----:B------:R-:W-:Y:S01]  /*2a70*/  UMOV UR13, UR14 ;  /* 0x0000000e000d7c82 */ /* 0x000fe20008000000 */
[----:B------:R2:W-:Y:S01]  /*2a80*/  @!P0 LDGSTS.E.BYPASS.LTC128B.128 [R34+0x5000], desc[UR6][R4.64+0x100] ;  /* 0x0500010004228fae */ /* 0x0005e2000b901d46 */
[----:B------:R-:W-:Y:S01]  /*2a90*/  USHF.L.U32 UR8, UR21, 0x6, URZ ;  /* 0x0000000615087899 */ /* 0x000fe2000800063f */
[----:B------:R-:W-:Y:S02]  /*2aa0*/  CS2R R20, SRZ ;  /* 0x0000000000147805 */ /* 0x000fe4000001ff00 */
[----:B-----5:R-:W-:Y:S01]  /*2ab0*/  CS2R R36, SRZ ;  /* 0x0000000000247805 */ /* 0x020fe2000001ff00 */
[----:B------:R-:W-:Y:S01]  /*2ac0*/  @P3 STS.128 [R34+0xc000], RZ ;  /* 0x00c000ff22003388 */ /* 0x000fe20000000c00 */
[----:B------:R-:W-:Y:S01]  /*2ad0*/  UMOV UR12, UR15 ;  /* 0x0000000f000c7c82 */ /* 0x000fe20008000000 */
[----:B------:R-:W-:Y:S01]  /*2ae0*/  ULDC UR18, c[0x0][0x2dc] ;  /* 0x0000b70000127ab9 */ /* 0x000fe20000000800 */
[----:B------:R-:W-:Y:S01]  /*2af0*/  ULDC UR14, c[0x0][0x2ec] ;  /* 0x0000bb00000e7ab9 */ /* 0x000fe20000000800 */
        /* <DEDUP_REMOVED lines=69> */
[----:B------:R-:W-:Y:S01]  /*2f50*/  UIADD3 UR8, UR8, 0x40, URZ ;  /* 0x0000004008087890 */ /* 0x000fe2000fffe03f */
[----:B------:R-:W-:-:S02]  /*2f60*/  CS2R R30, SRZ ;  /* 0x00000000001e7805 */ /* 0x000fc4000001ff00 */
[----:B---3--:R-:W-:Y:S02]  /*2f70*/  CS2R R28, SRZ ;  /* 0x00000000001c7805 */ /* 0x008fe4000001ff00 */
[----:B------:R-:W-:Y:S02]  /*2f80*/  CS2R R34, SRZ ;  /* 0x0000000000227805 */ /* 0x000fe4000001ff00 */
[----:B------:R-:W-:Y:S02]  /*2f90*/  CS2R R32, SRZ ;  /* 0x0000000000207805 */ /* 0x000fe4000001ff00 */
[----:B------:R-:W-:Y:S01]  /*2fa0*/  CS2R R22, SRZ ;  /* 0x0000000000167805 */ /* 0x000fe2000001ff00 */
[----:B------:R-:W-:-:S03]  /*2fb0*/  UISETP.GE.AND UP0, UPT, UR8, UR5, UPT ;  /* 0x000000050800728c */ /* 0x000fc6000bf06270 */
[----:B------:R-:W-:Y:S01]  /*2fc0*/  ULDC UR8, c[0x0][0x39c] ;  /* 0x0000e70000087ab9 */ /* 0x000fe20000000800 */
[----:B--2---:R4:W2:Y:S04]  /*2fd0*/  LDSM.16.M88.4 R156, [R5] ;  /* 0x00000000059c783b */ /* 0x0048a80000000200 */
[----:B------:R4:W3:Y:S04]  /*2fe0*/  LDSM.16.M88.4 R160, [R5+0x800] ;  /* 0x0008000005a0783b */ /* 0x0008e80000000200 */
[----:B------:R4:W1:Y:S04]  /*2ff0*/  LDSM.16.M88.4 R188, [R5+0x2000] ;  /* 0x0020000005bc783b */ /* 0x0008680000000200 */
[----:B------:R4:W1:Y:S04]  /*3000*/  LDSM.16.M88.4 R192, [R5+0x2800] ;  /* 0x0028000005c0783b */ /* 0x0008680000000200 */
[----:B------:R4:W1:Y:S04]  /*3010*/  LDSM.16.M88.4 R220, [R5+0x4000] ;  /* 0x0040000005dc783b */ /* 0x0008680000000200 */
[----:B------:R4:W1:Y:S02]  /*3020*/  LDSM.16.M88.4 R224, [R5+0x4800] ;  /* 0x0048000005e0783b */ /* 0x0008640000000200 */
.L_x_741:
        /* <DEDUP_REMOVED lines=10> */
[----:B-1----:R1:W-:Y:S04]  /*30d0*/  STL [R1+0xb4], R115 ;  /* 0x0000b47301007387 */ /* 0x0023e80000100800 */
[----:B------:R-:W0:Y:S04]  /*30e0*/  LDGDEPBAR ;  /* 0x00000000000079af */ /* 0x000e280000000000 */
[----:B-1----:R-:W3:Y:S04]  /*30f0*/  LDL R115, [R1+0x8] ;  /* 0x0000080001737983 */ /* 0x002ee80000100800 */
[----:B------:R1:W-:Y:S04]  /*3100*/  STL [R1+0xb0], R114 ;  /* 0x0000b07201007387 */ /* 0x0003e80000100800 */
[----:B-1----:R-:W3:Y:S04]  /*3110*/  LDL R114, [R1+0xc] ;  /* 0x00000c0001727983 */ /* 0x002ee80000100800 */
[----:B------:R1:W-:Y:S04]  /*3120*/  STL [R1+0xac], R113 ;  /* 0x0000ac7101007387 */ /* 0x0003e80000100800 */
[----:B-1----:R-:W3:Y:S04]  /*3130*/  LDL R113, [R1+0x18] ;  /* 0x0000180001717983 */ /* 0x002ee80000100800 */
[----:B------:R1:W-:Y:S04]  /*3140*/  STL [R1+0xa8], R112 ;  /* 0x0000a87001007387 */ /* 0x0003e80000100800 */
[----:B-1----:R-:W3:Y:S04]  /*3150*/  LDL R112, [R1+0x14] ;  /* 0x0000140001707983 */ /* 0x002ee80000100800 */
        /* <DEDUP_REMOVED lines=13> */
[----:B------:R-:W3:Y:S04]  /*3230*/  LDL R102, [R1+0x54] ;  /* 0x0000540001667983 */ /* 0x000ee80000100800 */
[----:B------:R-:W3:Y:S04]  /*3240*/  LDL R101, [R1+0x4c] ;  /* 0x00004c0001657983 */ /* 0x000ee80000100800 */
[----:B------:R-:W3:Y:S01]  /*3250*/  LDL R100, [R1+0x50] ;  /* 0x0000500001647983 */ /* 0x000ee20000100800 */
[----:B------:R-:W-:Y:S04]  /*3260*/  DEPBAR.LE SB0, 0x0 ;  /* 0x000080000000791a */ /* 0x000fe80000000000 */
[----:B------:R-:W-:Y:S06]  /*3270*/  BAR.SYNC.DEFER_BLOCKING 0x0 ;  /* 0x0000000000007b1d */ /* 0x000fec0000010000 */
[----:B------:R-:W-:Y:S04]  /*3280*/  LDSM.16.M88.4 R88, [R252+-0x6000] ;  /* 0xffa00000fc58783b */ /* 0x000fe80000000200 */
[----:B----4-:R-:W-:Y:S04]  /*3290*/  LDSM.16.M88.4 R8, [R246+0xc000] ;  /* 0x00c00000f608783b */ /* 0x010fe80000000200 */
[----:B------:R-:W-:Y:S04]  /*32a0*/  LDSM.16.M88.4 R68, [R246+0xc800] ;  /* 0x00c80000f644783b */ /* 0x000fe80000000200 */
[----:B--2---:R-:W-:Y:S04]  /*32b0*/  LDSM.16.M88.4 R76, [R245+-0x6000] ;  /* 0xffa00000f54c783b */ /* 0x004fe80000000200 */
[----:B------:R-:W-:Y:S04]  /*32c0*/  LDSM.16.M88.4 R80, [R245+-0x5800] ;  /* 0xffa80000f550783b */ /* 0x000fe80000000200 */
[----:B---3--:R-:W-:Y:S04]  /*32d0*/  LDSM.16.M88.4 R96, [R244] ;  /* 0x00000000f460783b */ /* 0x008fe80000000200 */
        /* <DEDUP_REMOVED lines=225> */
[----:B------:R-:W-:Y:S05]  /*40f0*/  IADD3.X R83, R10, UR12, RZ, P0, !PT ;  /* 0x0000000c0a537c10 */ /* 0x000fea00087fe4ff */
[----:B------:R-:W3:Y:S01]  /*4100*/  LDG.E R81, desc[UR6][R82.64] ;  /* 0x0000000652517981 */ /* 0x000ee2000c1e1900 */
[----:B-1----:R-:W-:Y:S03]  /*4110*/  MOV R7, R93 ;  /* 0x0000005d00077202 */ /* 0x002fe60000000f00 */
[----:B------:R-:W3:Y:S01]  /*4120*/  LDG.E R80, desc[UR6][R82.64+0x20] ;  /* 0x0000200652507981 */ /* 0x000ee2000c1e1900 */
[----:B------:R-:W-:Y:S02]  /*4130*/  @P3 FSEL R7, R93, -INF , !P2 ;  /* 0xff8000005d073808 */ /* 0x000fe40005000000 */
[----:B------:R-:W-:Y:S03]  /*4140*/  PLOP3.LUT P3, PT, PT, PT, UP3, 0x80, 0x0 ;  /* 0x000000000000781c */ /* 0x000fe60003f6f038 */
        /* <DEDUP_REMOVED lines=286> */
.L_x_739:
        /* <DEDUP_REMOVED lines=389> */
.L_x_740:
        /* <DEDUP_REMOVED lines=177> */
.L_x_742:
        /* <DEDUP_REMOVED lines=23> */
.L_x_743:
        /* <DEDUP_REMOVED lines=51> */
.L_x_745:
[----:B------:R-:W-:Y:S05]  /*7b30*/  BSYNC B0 ;  /* 0x0000000000007941 */ /* 0x000fea0003800000 */
.L_x_744:
        /* <DEDUP_REMOVED lines=15> */
.L_x_747:
[----:B------:R-:W-:Y:S05]  /*7c30*/  BSYNC B0 ;  /* 0x0000000000007941 */ /* 0x000fea0003800000 */
.L_x_746:
        /* <DEDUP_REMOVED lines=31> */
.L_x_749:
[----:B------:R-:W-:Y:S05]  /*7e30*/  BSYNC B0 ;  /* 0x0000000000007941 */ /* 0x000fea0003800000 */
.L_x_748:
        /* <DEDUP_REMOVED lines=15> */
.L_x_738:
        /* <DEDUP_REMOVED lines=23> */
.L_x_751:
        /* <DEDUP_REMOVED lines=21> */
.L_x_752:
        /* <DEDUP_REMOVED lines=37> */
.L_x_754:
[----:B------:R-:W-:Y:S05]  /*8440*/  BSYNC B0 ;  /* 0x0000000000007941 */ /* 0x000fea0003800000 */
.L_x_753:
        /* <DEDUP_REMOVED lines=15> */
.L_x_756:
[----:B------:R-:W-:Y:S05]  /*8540*/  BSYNC B0 ;  /* 0x0000000000007941 */ /* 0x000fea0003800000 */
.L_x_755:
        /* <DEDUP_REMOVED lines=27> */
.L_x_758:
[----:B------:R-:W-:Y:S05]  /*8700*/  BSYNC B0 ;  /* 0x0000000000007941 */ /* 0x000fea0003800000 */
.L_x_757:
        /* <DEDUP_REMOVED lines=14> */
.L_x_750:
[----:B------:R-:W-:Y:S05]  /*87f0*/  BSYNC B1 ;  /* 0x0000000000017941 */ /* 0x000fea0003800000 */
.L_x_733:
[----:B------:R-:W-:Y:S02]  /*8800*/  ULDC UR5, c[0x0][0xc] ;  /* 0x0000030000057ab9 */ /* 0x000fe40000000800 */
[----:B------:R-:W-:-:S04]  /*8810*/  UIADD3 UR21, UR5, UR21, URZ ;  /* 0x0000001505157290 */ /* 0x000fc8000fffe03f */
[----:B------:R-:W-:-:S06]  /*8820*/  UISETP.GE.AND UP0, UPT, UR21, UR60, UPT ;  /* 0x0000003c1500728c */ /* 0x000fcc000bf06270 */
[----:B------:R-:W-:-:S13]  /*8830*/  PLOP3.LUT P0, PT, PT, PT, UP0, 0x80, 0x0 ;  /* 0x000000000000781c */ /* 0x000fda0003f0f008 */
[----:B------:R-:W-:Y:S05]  /*8840*/  @P0 BRA `(.L_x_759) ;  /* 0x0000000000040947 */ /* 0x000fea0003800000 */
[----:B------:R-:W-:Y:S05]  /*8850*/  BRA `(.L_x_760) ;  /* 0xffffff8000b07947 */ /* 0x000fea000383ffff */
.L_x_759:
[----:B------:R-:W-:Y:S05]  /*8860*/  EXIT ;  /* 0x000000000000794d */ /* 0x000fea0003800000 */
.L_x_761:
        /* <DEDUP_REMOVED lines=9> */
.L_x_1600:


//--------------------- .text._ZN5flash44flash_bwd_dq_dk_dv_loop_seqk_parallel_kernelI23Flash_bwd_kernel_traitsILi192ELi64ELi64ELi8ELi4ELi2ELi2ELb1ELb1EN7cutlass10bfloat16_tE19Flash_kernel_traitsILi192ELi64ELi64ELi8ES3_EELb1ELb0ELb0ELb1ELb0ELb0ELb0EEEvNS_16Flash_bwd_paramsE --------------------------
	.section	.text._ZN5flash44flash_bwd_dq_dk_dv_loop_seqk_parallel_kernelI23Flash_bwd_kernel_traitsILi192ELi64ELi64ELi8ELi4ELi2ELi2ELb1ELb1EN7cutlass10bfloat16_tE19Flash_kernel_traitsILi192ELi64ELi64ELi8ES3_EELb1ELb0ELb0ELb1ELb0ELb0ELb0EEEvNS_16Flash_bwd_paramsE,"ax",@progbits
	.align	128
        .global         _ZN5flash44flash_bwd_dq_dk_dv_loop_seqk_parallel_kernelI23Flash_bwd_kernel_traitsILi192ELi64ELi64ELi8ELi4ELi2ELi2ELb1ELb1EN7cutlass10bfloat16_tE19Flash_kernel_traitsILi192ELi64ELi64ELi8ES3_EELb1ELb0ELb0ELb1ELb0ELb0ELb0EEEvNS_16Flash_bwd_paramsE
        .type           _ZN5flash44flash_bwd_dq_dk_dv_loop_seqk_parallel_kernelI23Flash_bwd_kernel_traitsILi192ELi64ELi64ELi8ELi4ELi2ELi2ELb1ELb1EN7cutlass10bfloat16_tE19Flash_kernel_traitsILi192ELi64ELi64ELi8ES3_EELb1ELb0ELb0ELb1ELb0ELb0ELb0EEEvNS_16Flash_bwd_paramsE,@function
        .size           _ZN5flash44flash_bwd_dq_dk_dv_loop_seqk_parallel_kernelI23Flash_bwd_kernel_traitsILi192ELi64ELi64ELi8ELi4ELi2ELi2ELb1ELb1EN7cutlass10bfloat16_tE19Flash_kernel_traitsILi192ELi64ELi64ELi8ES3_EELb1ELb0ELb0ELb1ELb0ELb0ELb0EEEvNS_16Flash_bwd_paramsE,(.L_x_1601 - _ZN5flash44flash_bwd_dq_dk_dv_loop_seqk_parallel_kernelI23Flash_bwd_kernel_traitsILi192ELi64ELi64ELi8ELi4ELi2ELi2ELb1ELb1EN7cutlass10bfloat16_tE19Flash_kernel_traitsILi192ELi64ELi64ELi8ES3_EELb1ELb0ELb0ELb1ELb0ELb0ELb0EEEvNS_16Flash_bwd_paramsE)
        .other          _ZN5flash44flash_bwd_dq_dk_dv_loop_seqk_parallel_kernelI23Flash_bwd_kernel_traitsILi192ELi64ELi64ELi8ELi4ELi2ELi2ELb1ELb1EN7cutlass10bfloat16_tE19Flash_kernel_traitsILi192ELi64ELi64ELi8ES3_EELb1ELb0ELb0ELb1ELb0ELb0ELb0EEEvNS_16Flash_bwd_paramsE,@"STO_CUDA_ENTRY STV_DEFAULT"
_ZN5flash44flash_bwd_dq_dk_dv_loop_seqk_parallel_kernelI23Flash_bwd_kernel_traitsILi192ELi64ELi64ELi8ELi4ELi2ELi2ELb1ELb1EN7cutlass10bfloat16_tE19Flash_kernel_traitsILi192ELi64ELi64ELi8ES3_EELb1ELb0ELb0ELb1ELb0ELb0ELb0EEEvNS_16Flash_bwd_paramsE:
.text._ZN5flash44flash_bwd_dq_dk_dv_loop_seqk_parallel_kernelI23Flash_bwd_kernel_traitsILi192ELi64ELi64ELi8ELi4ELi2ELi2ELb1ELb1EN7cutlass10bfloat16_tE19Flash_kernel_traitsILi192ELi64ELi64ELi8ES3_EELb1ELb0ELb0ELb1ELb0ELb0ELb0EEEvNS_16Flash_bwd_paramsE:
        /* <DEDUP_REMOVED lines=14> */
[----:B------:R-:W3:Y:S08]  /*00e0*/  S2UR UR44, SR_CTAID.Y ;  /* 0x00000000002c79c3 */ /* 0x000ef00000002600 */
[----:B------:R-:W4:Y:S01]  /*00f0*/  S2UR UR54, SR_CTAID.Z ;  /* 0x00000000003679c3 */ /* 0x000f220000002700 */
[----:B--2---:R-:W-:Y:S01]  /*0100*/  ULEA UR4, UR4, UR5, 0x18 ;  /* 0x0000000504047291 */ /* 0x004fe2000f8ec03f */
[----:B-1----:R-:W-:Y:S01]  /*0110*/  SHF.R.S32.HI R2, RZ, 0x1f, R8 ;  /* 0x0000001fff027819 */ /* 0x002fe20000011408 */
[----:B---3--:R-:W-:-:S03]  /*0120*/  USHF.L.U32 UR5, UR44, 0x7, URZ ;  /* 0x000000072c057899 */ /* 0x008fc6000800063f */
[CC--:B------:R-:W-:Y:S02]  /*0130*/  LEA.HI R0, R2.reuse, R8.reuse, RZ, 0x5 ;  /* 0x0000000802007211 */ /* 0x0c0fe400078f28ff */
[CC--:B------:R-:W-:Y:S02]  /*0140*/  LEA.HI R13, R2.reuse, R8.reuse, RZ, 0x3 ;  /* 0x00000008020d7211 */ /* 0x0c0fe400078f18ff */
[CC--:B------:R-:W-:Y:S01]  /*0150*/  LEA.HI R3, R2.reuse, R8.reuse, RZ, 0x4 ;  /* 0x0000000802037211 */ /* 0x0c0fe200078f20ff */
[----:B----4-:R-:W-:Y:S01]  /*0160*/  USHF.R.S32.HI UR6, URZ, 0x1f, UR54 ;  /* 0x0000001f3f067899 */ /* 0x010fe20008011436 */
[CC--:B------:R-:W-:Y:S01]  /*0170*/  LEA.HI R15, R2.reuse, R8.reuse, RZ, 0x7 ;  /* 0x00000008020f7211 */ /* 0x0c0fe200078f38ff */
[----:B------:R-:W-:Y:S01]  /*0180*/  USHF.R.S32.HI UR61, URZ, 0x1f, UR54 ;  /* 0x0000001f3f3d7899 */ /* 0x000fe20008011436 */
        /* <DEDUP_REMOVED lines=43> */
[----:B------:R-:W-:Y:S02]  /*0440*/  SHF.R.S32.HI R8, RZ, 0x7, R15 ;  /* 0x00000007ff087819 */ /* 0x000fe4000001140f */
[----:B------:R-:W-:Y:S02]  /*0450*/  LEA.HI R15, R3, R10, RZ, 0x3 ;  /* 0x0000000a030f7211 */ /* 0x000fe400078f18ff */
[C---:B------:R-:W-:Y:S02]  /*0460*/  LOP3.LUT R3, R0.reuse, 0x8, R13, 0xf8, !PT ;  /* 0x0000000800037812 */ /* 0x040fe400078ef80d */
[----:B------:R-:W-:Y:S02]  /*0470*/  SHF.R.U32.HI R9, RZ, 0x3, R0 ;  /* 0x00000003ff097819 */ /* 0x000fe40000011600 */
[----:B------:R-:W-:Y:S01]  /*0480*/  LOP3.LUT R7, R0, 0x10, R2, 0xf8, !PT ;  /* 0x0000001000077812 */ /* 0x000fe200078ef802 */
[----:B------:R-:W-:Y:S01]  /*0490*/  IMAD R2, R8, 0x800, R11 ;  /* 0x0000080008027824 */ /* 0x000fe200078e020b */
[----:B------:R-:W-:-:S02]  /*04a0*/  LOP3.LUT R0, R3, R9, RZ, 0x3c, !PT ;  /* 0x0000000903007212 */ /* 0x000fc400078e3cff */
[----:B------:R-:W-:Y:S02]  /*04b0*/  LOP3.LUT R4, R6, 0x1, RZ, 0xc0, !PT ;  /* 0x0000000106047812 */ /* 0x000fe400078ec0ff */
[C---:B------:R-:W-:Y:S01]  /*04c0*/  LOP3.LUT P4, RZ, R5.reuse, 0x4, RZ, 0xc0, !PT ;  /* 0x0000000405ff7812 */ /* 0x040fe2000788c0ff */
[----:B------:R-:W-:Y:S01]  /*04d0*/  IMAD.IADD R0, R2, 0x1, R0 ;  /* 0x0000000102007824 */ /* 0x000fe200078e0200 */
[----:B------:R-:W-:Y:S02]  /*04e0*/  SHF.R.S32.HI R2, RZ, 0x6, R17 ;  /* 0x00000006ff027819 */ /* 0x000fe40000011411 */
[----:B------:R-:W-:Y:S01]  /*04f0*/  ISETP.NE.U32.AND P0, PT, R4, 0x1, PT ;  /* 0x000000010400780c */ /* 0x000fe20003f05070 */
[----:B------:R-:W-:Y:S01]  /*0500*/  IMAD.SHL.U32 R4, R6, 0x40, RZ ;  /* 0x0000004006047824 */ /* 0x000fe200078e00ff */
[----:B------:R-:W-:Y:S01]  /*0510*/  LOP3.LUT P3, RZ, R5, 0x2, RZ, 0xc0, !PT ;  /* 0x0000000205ff7812 */ /* 0x000fe2000786c0ff */
[C---:B------:R-:W-:Y:S01]  /*0520*/  IMAD.SHL.U32 R3, R2.reuse, 0x8, RZ ;  /* 0x0000000802037824 */ /* 0x040fe200078e00ff */
[----:B------:R-:W-:Y:S01]  /*0530*/  LOP3.LUT R5, R15, 0xfffffff8, RZ, 0xc0, !PT ;  /* 0xfffffff80f057812 */ /* 0x000fe200078ec0ff */
[----:B------:R-:W-:Y:S01]  /*0540*/  IMAD R17, R2, 0x200, R12 ;  /* 0x0000020002117824 */ /* 0x000fe200078e020c */
[----:B------:R-:W-:-:S02]  /*0550*/  LOP3.LUT R2, R4, 0x1c0, RZ, 0xc0, !PT ;  /* 0x000001c004027812 */ /* 0x000fc400078ec0ff */
[----:B------:R-:W-:Y:S01]  /*0560*/  R2P PR, R6, 0x6 ;  /* 0x0000000606007804 */ /* 0x000fe20000000000 */
[----:B------:R-:W-:Y:S01]  /*0570*/  IMAD.SHL.U32 R6, R14, 0x20, RZ ;  /* 0x000000200e067824 */ /* 0x000fe200078e00ff */
[----:B------:R-:W-:Y:S01]  /*0580*/  LOP3.LUT R13, R7, 0x8, R13, 0xf8, !PT ;  /* 0x00000008070d7812 */ /* 0x000fe200078ef80d */
[----:B------:R-:W-:Y:S01]  /*0590*/  IMAD.SHL.U32 R7, R8, 0x20, RZ ;  /* 0x0000002008077824 */ /* 0x000fe200078e00ff */
[----:B------:R-:W-:Y:S01]  /*05a0*/  LOP3.LUT R3, R3, 0x18, RZ, 0xc0, !PT ;  /* 0x0000001803037812 */ /* 0x000fe200078ec0ff */
[----:B------:R-:W-:Y:S01]  /*05b0*/  IMAD.IADD R5, R10, 0x1, -R5 ;  /* 0x000000010a057824 */ /* 0x000fe200078e0a05 */
[----:B------:R-:W-:Y:S01]  /*05c0*/  SHF.R.U32.HI R4, RZ, 0x3, R2 ;  /* 0x00000003ff047819 */ /* 0x000fe20000011602 */
[----:B------:R-:W-:Y:S01]  /*05d0*/  IMAD.SHL.U32 R8, R15, 0x40, RZ ;  /* 0x000000400f087824 */ /* 0x000fe200078e00ff */
[----:B------:R-:W-:Y:S01]  /*05e0*/  LOP3.LUT R10, R3, 0x20, R6, 0xf8, !PT ;  /* 0x00000020030a7812 */ /* 0x000fe200078ef806 */
[----:B------:R-:W-:Y:S01]  /*05f0*/  VIADD R15, R22, 0x80 ;  /* 0x00000080160f7836 */ /* 0x000fe20000000000 */
[----:B------:R-:W-:-:S02]  /*0600*/  LOP3.LUT R7, R2, 0x20, R7, 0xf8, !PT ;  /* 0x0000002002077812 */ /* 0x000fc400078ef807 */
[----:B------:R-:W-:Y:S01]  /*0610*/  LOP3.LUT R6, R4, R2, R3, 0x1e, !PT ;  /* 0x0000000204067212 */ /* 0x000fe200078e1e03 */
[----:B------:R-:W-:Y:S01]  /*0620*/  IMAD.SHL.U32 R2, R19, 0x2, RZ ;  /* 0x0000000213027824 */ /* 0x000fe200078e00ff */
[----:B------:R-:W-:Y:S01]  /*0630*/  LOP3.LUT R7, R7, R4, RZ, 0x3c, !PT ;  /* 0x0000000407077212 */ /* 0x000fe200078e3cff */
[C---:B------:R-:W-:Y:S01]  /*0640*/  IMAD.SHL.U32 R3, R5.reuse, 0x40, RZ ;  /* 0x0000004005037824 */ /* 0x040fe200078e00ff */
[C---:B------:R-:W-:Y:S01]  /*0650*/  LOP3.LUT P6, RZ, R5.reuse, 0x4, RZ, 0xc0, !PT ;  /* 0x0000000405ff7812 */ /* 0x040fe200078cc0ff */
[--C-:B------:R-:W-:Y:S01]  /*0660*/  IMAD R4, R16, 0x400, R2.reuse ;  /* 0x0000040010047824 */ /* 0x100fe200078e0202 */
[----:B------:R-:W-:Y:S01]  /*0670*/  LOP3.LUT P5, RZ, R5, 0x2, RZ, 0xc0, !PT ;  /* 0x0000000205ff7812 */ /* 0x000fe200078ac0ff */
[----:B------:R-:W-:Y:S01]  /*0680*/  IMAD R5, R20, 0x400, R2 ;  /* 0x0000040014057824 */ /* 0x000fe200078e0202 */
[----:B------:R-:W-:Y:S02]  /*0690*/  LOP3.LUT R3, R3, 0x1c0, RZ, 0xc0, !PT ;  /* 0x000001c003037812 */ /* 0x000fe400078ec0ff */
[----:B------:R-:W-:Y:S01]  /*06a0*/  LOP3.LUT R2, R11, R13, R9, 0xf6, !PT ;  /* 0x0000000d0b027212 */ /* 0x000fe200078ef609 */
[----:B------:R-:W-:Y:S01]  /*06b0*/  IMAD.IADD R12, R5, 0x1, R7 ;  /* 0x00000001050c7824 */ /* 0x000fe200078e0207 */
[----:B------:R-:W-:Y:S01]  /*06c0*/  LOP3.LUT R8, R8, 0xfffffe00, RZ, 0xc0, !PT ;  /* 0xfffffe0008087812 */ /* 0x000fe200078ec0ff */
[----:B------:R-:W-:Y:S01]  /*06d0*/  IMAD.SHL.U32 R5, R14, 0x8, RZ ;  /* 0x000000080e057824 */ /* 0x000fe200078e00ff */
[----:B------:R-:W-:Y:S01]  /*06e0*/  LEA R2, R2, UR4, 0x1 ;  /* 0x0000000402027c11 */ /* 0x000fe2000f8e08ff */
[----:B------:R-:W-:Y:S01]  /*06f0*/  IMAD.IADD R11, R4, 0x1, R6 ;  /* 0x00000001040b7824 */ /* 0x000fe200078e0206 */
[----:B------:R-:W-:Y:S01]  /*0700*/  SHF.R.U32.HI R4, RZ, 0x3, R3 ;  /* 0x00000003ff047819 */ /* 0x000fe20000011603 */
[--C-:B------:R-:W-:Y:S01]  /*0710*/  IMAD R9, R16, 0x400, R8.reuse ;  /* 0x0000040010097824 */ /* 0x100fe200078e0208 */
[----:B------:R-:W-:Y:S01]  /*0720*/  LOP3.LUT R5, R3, 0x8, R5, 0xf8, !PT ;  /* 0x0000000803057812 */ /* 0x000fe200078ef805 */
[----:B------:R-:W-:Y:S01]  /*0730*/  VIADD R16, R22, 0x40 ;  /* 0x0000004016107836 */ /* 0x000fe20000000000 */
[----:B------:R-:W-:Y:S01]  /*0740*/  LOP3.LUT R3, R4, R10, R3, 0x1e, !PT ;  /* 0x0000000a04037212 */ /* 0x000fe200078e1e03 */
[C---:B------:R-:W-:Y:S01]  /*0750*/  IMAD R7, R20.reuse, 0x400, R8 ;  /* 0x0000040014077824 */ /* 0x040fe200078e0208 */
[----:B------:R-:W-:Y:S01]  /*0760*/  LOP3.LUT R4, R5, R4, RZ, 0x3c, !PT ;  /* 0x0000000405047212 */ /* 0x000fe200078e3cff */
[----:B------:R-:W-:Y:S01]  /*0770*/  IMAD.U32 R5, RZ, RZ, UR5 ;  /* 0x00000005ff057e24 */ /* 0x000fe2000f8e00ff */
[----:B------:R-:W-:Y:S01]  /*0780*/  SHF.R.S32.HI R5, RZ, 0x2, R18 ;  /* 0x00000002ff057819 */ /* 0x000fe20000011412 */
[----:B------:R-:W-:Y:S01]  /*0790*/  IMAD.MOV.U32 R6, RZ, RZ, 0x20 ;  /* 0x00000020ff067424 */ /* 0x000fe200078e00ff */
[----:B------:R-:W-:Y:S01]  /*07a0*/  USHF.R.S32.HI UR5, URZ, 0x1f, UR44 ;  /* 0x0000001f3f057899 */ /* 0x000fe2000801142c */
[----:B------:R-:W-:Y:S01]  /*07b0*/  STL [R1+0x6c], R16 ;  /* 0x00006c1001007387 */ /* 0x000fe20000100800 */
[----:B------:R-:W-:Y:S01]  /*07c0*/  IMAD.IADD R7, R7, 0x1, R4 ;  /* 0x0000000107077824 */ /* 0x000fe200078e0204 */
[----:B------:R-:W-:Y:S01]  /*07d0*/  LOP3.LUT R8, R3, R8, RZ, 0xfc, !PT ;  /* 0x0000000803087212 */ /* 0x000fe200078efcff */
[----:B------:R-:W-:Y:S01]  /*07e0*/  IMAD R14, R20, 0x10, R5 ;  /* 0x00000010140e7824 */ /* 0x000fe200078e0205 */
[----:B------:R-:W-:Y:S01]  /*07f0*/  LEA R5, R17, UR4, 0x1 ;  /* 0x0000000411057c11 */ /* 0x000fe2000f8e08ff */
[----:B------:R-:W-:Y:S01]  /*0800*/  IMAD.IADD R9, R4, 0x1, R9 ;  /* 0x0000000104097824 */ /* 0x000fe200078e0209 */
[----:B------:R-:W-:Y:S01]  /*0810*/  STL [R1+0x70], R15 ;  /* 0x0000700f01007387 */ /* 0x000fe20000100800 */
[----:B------:R-:W-:Y:S01]  /*0820*/  IMAD.U32 R4, RZ, RZ, UR6 ;  /* 0x00000006ff047e24 */ /* 0x000fe2000f8e00ff */
[----:B------:R-:W-:Y:S01]  /*0830*/  SEL R4, R6, 0xffffffe0, !P3 ;  /* 0xffffffe006047807 */ /* 0x000fe20005800000 */
[----:B------:R-:W-:Y:S01]  /*0840*/  IMAD.MOV.U32 R13, RZ, RZ, 0x40 ;  /* 0x00000040ff0d7424 */ /* 0x000fe200078e00ff */
[----:B------:R1:W-:Y:S01]  /*0850*/  STL [R1+0x74], R14 ;  /* 0x0000740e01007387 */ /* 0x0003e20000100800 */
[----:B------:R-:W-:Y:S01]  /*0860*/  IMAD.U32 R3, RZ, RZ, UR5 ;  /* 0x00000005ff037e24 */ /* 0x000fe2000f8e00ff */
[----:B------:R-:W-:Y:S01]  /*0870*/  UIADD3 UR5, UR4, 0x12000, URZ ;  /* 0x0001200004057890 */ /* 0x000fe2000fffe03f */
[----:B------:R-:W-:Y:S01]  /*0880*/  IMAD.MOV.U32 R10, RZ, RZ, -0x10 ;  /* 0xfffffff0ff0a7424 */ /* 0x000fe200078e00ff */
[----:B------:R2:W-:Y:S01]  /*0890*/  STL [R1+0x2c], R5 ;  /* 0x00002c0501007387 */ /* 0x0005e20000100800 */
[----:B------:R-:W-:Y:S01]  /*08a0*/  IMAD.U32 R3, RZ, RZ, UR6 ;  /* 0x00000006ff037e24 */ /* 0x000fe2000f8e00ff */
[----:B------:R-:W-:Y:S01]  /*08b0*/  SEL R3, R13, 0xffffffc0, !P4 ;  /* 0xffffffc00d037807 */ /* 0x000fe20006000000 */
[----:B------:R-:W-:Y:S01]  /*08c0*/  UIADD3 UR6, UR4, 0xc000, URZ ;  /* 0x0000c00004067890 */ /* 0x000fe2000fffe03f */
[----:B------:R-:W-:-:S02]  /*08d0*/  SEL R10, R10, 0x10, !P0 ;  /* 0x000000100a0a7807 */ /* 0x000fc40004000000 */
[----:B------:R-:W-:Y:S02]  /*08e0*/  SEL R6, R6, 0xffffffe0, !P5 ;  /* 0xffffffe006067807 */ /* 0x000fe40006800000 */
        /* <DEDUP_REMOVED lines=41> */
.L_x_806:
        /* <DEDUP_REMOVED lines=67> */
.L_x_762:
        /* <DEDUP_REMOVED lines=52> */
[----:B------:R-:W-:-:S02]  /*12f0*/  UIMAD.WIDE.U32 UR14, UR8, UR10, URZ ;  /* 0x0000000a080e72a5 */ /* 0x000fc4000f8e003f */
[----:B------:R-:W-:Y:S02]  /*1300*/  UIMAD UR12, UR9, UR10, URZ ;  /* 0x0000000a090c72a4 */ /* 0x000fe4000f8e023f */
[----:B------:R-:W-:Y:S02]  /*1310*/  UIADD3 UR6, UR11, UR6, URZ ;  /* 0x000000060b067290 */ /* 0x000fe4000fffe03f */
[----:B------:R-:W-:Y:S02]  /*1320*/  @UP1 UIADD3 UR31, UR13, UR19, URZ ;  /* 0x000000130d1f1290 */ /* 0x000fe4000fffe03f */
        /* <DEDUP_REMOVED lines=76> */
.L_x_764:
        /* <DEDUP_REMOVED lines=13> */
.L_x_765:
        /* <DEDUP_REMOVED lines=11> */
.L_x_766:
[----:B------:R-:W-:-:S04]  /*1970*/  UIMAD UR8, UR44, UR57, UR54 ;  /* 0x000000392c0872a4 */ /* 0x000fc8000f8e0236 */
[----:B------:R-:W-:-:S12]  /*1980*/  UIMAD UR8, UR8, UR56, URZ ;  /* 0x00000038080872a4 */ /* 0x000fd8000f8e023f */
.L_x_767:
[----:B------:R-:W2:Y:S01]  /*1990*/  LDL.64 R4, [R1+0x50] ;  /* 0x0000500001047983 */ /* 0x000ea20000100a00 */
[----:B------:R-:W1:Y:S03]  /*19a0*/  LDC.64 R18, c[0x0][0x420] ;  /* 0x00010800ff127b82 */ /* 0x000e660000000a00 */
[----:B------:R3:W2:Y:S01]  /*19b0*/  LDL.64 R40, [R1+0x50] ;  /* 0x0000500001287983 */ /* 0x0006a20000100a00 */
[----:B------:R-:W-:Y:S01]  /*19c0*/  UIADD3 UR19, UR14, UR8, URZ ;  /* 0x000000080e137290 */ /* 0x000fe2000fffe03f */
[----:B------:R-:W-:Y:S01]  /*19d0*/  BSSY B1, `(.L_x_763) ;  /* 0x000089b000017945 */ /* 0x000fe20003800000 */
[----:B------:R-:W-:Y:S01]  /*19e0*/  UIMAD UR10, UR58, UR57, URZ ;  /* 0x000000393a0a72a4 */ /* 0x000fe2000f8e023f */
[----:B------:R-:W4:Y:S01]  /*19f0*/  S2R R37, SR_TID.X ;  /* 0x0000000000257919 */ /* 0x000f220000002100 */
[----:B------:R-:W-:Y:S01]  /*1a00*/  ULDC.64 UR8, c[0x0][0x428] ;  /* 0x00010a0000087ab9 */ /* 0x000fe20000000a00 */
[----:B------:R-:W-:Y:S01]  /*1a10*/  UISETP.GE.AND UP2, UPT, UR34, 0x1, UPT ;  /* 0x000000012200788c */ /* 0x000fe2000bf46270 */
[----:B------:R-:W-:Y:S01]  /*1a20*/  IMAD.U32 R10, RZ, RZ, UR8 ;  /* 0x00000008ff0a7e24 */ /* 0x000fe2000f8e00ff */
[----:B------:R-:W-:Y:S01]  /*1a30*/  UIADD3 UR16, UR14, UR33, URZ ;  /* 0x000000210e107290 */ /* 0x000fe2000fffe03f */
[----:B------:R-:W-:Y:S01]  /*1a40*/  ULDC.64 UR40, c[0x0][0x478] ;  /* 0x00011e0000287ab9 */ /* 0x000fe20000000a00 */
[----:B------:R-:W-:Y:S01]  /*1a50*/  ULDC.64 UR38, c[0x0][0x2b0] ;  /* 0x0000ac0000267ab9 */ /* 0x000fe20000000a00 */
[----:B-1----:R-:W-:-:S04]  /*1a60*/  IMAD R7, R18, UR18, RZ ;  /* 0x0000001212077c24 */ /* 0x002fc8000f8e02ff */
[----:B------:R-:W-:Y:S01]  /*1a70*/  IMAD R9, R19, UR14, R7 ;  /* 0x0000000e13097c24 */ /* 0x000fe2000f8e0207 */
[----:B----4-:R-:W-:-:S04]  /*1a80*/  SHF.R.S32.HI R38, RZ, 0x1f, R37 ;  /* 0x0000001fff267819 */ /* 0x010fc80000011425 */
[----:B------:R-:W-:-:S04]  /*1a90*/  LEA.HI R34, R38, R37, RZ, 0x3 ;  /* 0x0000002526227211 */ /* 0x000fc800078f18ff */
[----:B------:R-:W-:-:S04]  /*1aa0*/  SHF.R.S32.HI R25, RZ, 0x3, R34 ;  /* 0x00000003ff197819 */ /* 0x000fc80000011422 */
[----:B------:R-:W-:Y:S02]  /*1ab0*/  SHF.R.S32.HI R36, RZ, 0x1f, R25 ;  /* 0x0000001fff247819 */ /* 0x000fe40000011419 */
[----:B------:R-:W-:-:S04]  /*1ac0*/  IADD3 R6, P1, R25, UR14, RZ ;  /* 0x0000000e19067c10 */ /* 0x000fc8000ff3e0ff */
[----:B------:R-:W-:-:S05]  /*1ad0*/  IADD3.X R8, R36, UR18, RZ, P1, !PT ;  /* 0x0000001224087c10 */ /* 0x000fca0008ffe4ff */
        /* <DEDUP_REMOVED lines=19> */
[----:B------:R-:W-:Y:S01]  /*1c10*/  IMAD.WIDE.U32 R4, R10, UR54, R4 ;  /* 0x000000360a047c25 */ /* 0x000fe2000f8e0004 */
[----:B------:R-:W-:Y:S02]  /*1c20*/  ULEA.HI.SX32 UR31, UR46, 0xffffffff, 0x1a ;  /* 0xffffffff2e1f7891 */ /* 0x000fe4000f8fd23f */
[----:B------:R-:W-:Y:S01]  /*1c30*/  LOP3.LUT R6, R11, 0xffffffe0, RZ, 0xc0, !PT ;  /* 0xffffffe00b067812 */ /* 0x000fe200078ec0ff */
[----:B------:R-:W-:Y:S01]  /*1c40*/  IMAD.U32 R10, RZ, RZ, UR8 ;  /* 0x00000008ff0a7e24 */ /* 0x000fe2000f8e00ff */
[----:B------:R-:W-:Y:S01]  /*1c50*/  UIADD3 UR8, UP1, UP0, UR36, UR6, UR48 ;  /* 0x0000000624087290 */ /* 0x000fe2000f83e030 */
[----:B------:R-:W-:Y:S01]  /*1c60*/  SHF.R.S32.HI R11, RZ, 0x5, R11 ;  /* 0x00000005ff0b7819 */ /* 0x000fe2000001140b */
[----:B------:R-:W-:Y:S01]  /*1c70*/  VIADD R7, R5, UR13 ;  /* 0x0000000d05077c36 */ /* 0x000fe20008000000 */
[----:B------:R-:W-:Y:S01]  /*1c80*/  UIMAD UR17, UR54, UR9, UR11 ;  /* 0x00000009361172a4 */ /* 0x000fe2000f8e020b */
[----:B------:R-:W-:Y:S01]  /*1c90*/  IMAD.IADD R30, R37, 0x1, -R6 ;  /* 0x00000001251e7824 */ /* 0x000fe200078e0a06 */
[----:B------:R-:W-:Y:S01]  /*1ca0*/  UIADD3.X UR6, UR15, UR12, UR51, UP1, UP0 ;  /* 0x0000000c0f067290 */ /* 0x000fe20008fe0433 */
[----:B------:R-:W-:Y:S01]  /*1cb0*/  IMAD.MOV.U32 R6, RZ, RZ, R4 ;  /* 0x000000ffff067224 */ /* 0x000fe200078e0004 */
[----:B------:R-:W-:Y:S01]  /*1cc0*/  UIADD3 UR8, UP1, UP0, UR50, UR8, UR52 ;  /* 0x0000000832087290 */ /* 0x000fe2000f83e034 */
[----:B------:R-:W-:Y:S01]  /*1cd0*/  IMAD R5, R11, UR10, R30 ;  /* 0x0000000a0b057c24 */ /* 0x000fe2000f8e021e */
[----:B------:R-:W-:Y:S01]  /*1ce0*/  ULDC.64 UR14, c[0x0][0x210] ;  /* 0x00008400000e7ab9 */ /* 0x000fe20000000a00 */
[----:B------:R-:W-:Y:S01]  /*1cf0*/  IMAD.WIDE.U32 R8, R10, UR54, R8 ;  /* 0x000000360a087c25 */ /* 0x000fe2000f8e0008 */
[----:B------:R-:W-:-:S02]  /*1d00*/  UIADD3.X UR6, UR49, UR6, UR45, UP1, UP0 ;  /* 0x0000000631067290 */ /* 0x000fc40008fe042d */
[C---:B------:R-:W-:Y:S01]  /*1d10*/  IADD3 R4, P0, R5.reuse, UR8, RZ ;  /* 0x0000000805047c10 */ /* 0x040fe2000ff1e0ff */
[----:B------:R-:W-:Y:S01]  /*1d20*/  ULDC.64 UR8, c[0x0][0x400] ;  /* 0x0001000000087ab9 */ /* 0x000fe20000000a00 */
[-C--:B------:R-:W-:Y:S01]  /*1d30*/  IMAD R10, R36, R18.reuse, RZ ;  /* 0x00000012240a7224 */ /* 0x080fe200078e02ff */
[----:B------:R-:W-:Y:S01]  /*1d40*/  ULDC.64 UR10, c[0x0][0x3e0] ;  /* 0x0000f800000a7ab9 */ /* 0x000fe20000000a00 */
[----:B------:R-:W-:Y:S01]  /*1d50*/  LEA.HI.X.SX32 R5, R5, UR6, 0x1, P0 ;  /* 0x0000000605057c11 */ /* 0x000fe200080f0eff */
[C---:B------:R-:W-:Y:S01]  /*1d60*/  IMAD.WIDE.U32 R6, R25.reuse, R18, R6 ;  /* 0x0000001219067225 */ /* 0x040fe200078e0006 */
[----:B------:R-:W-:Y:S01]  /*1d70*/  LEA R32, P0, R4, UR8, 0x2 ;  /* 0x0000000804207c11 */ /* 0x000fe2000f8010ff */
[----:B------:R-:W-:Y:S01]  /*1d80*/  UIMAD.WIDE UR12, UR19, 0x4, UR40 ;  /* 0x00000004130c78a5 */ /* 0x000fe2000f8e0228 */
        /* <DEDUP_REMOVED lines=21> */
[----:B------:R-:W-:Y:S04]  /*1ee0*/  BSSY B0, `(.L_x_769) ;  /* 0x000003a000007945 */ /* 0x000fe80003800000 */
[----:B------:R-:W-:Y:S01]  /*1ef0*/  @P1 BAR.SYNC.DEFER_BLOCKING 0x0 ;  /* 0x0000000000001b1d */ /* 0x000fe20000010000 */
[----:B------:R-:W-:Y:S01]  /*1f00*/  IMAD.U32 R11, RZ, RZ, UR6 ;  /* 0x00000006ff0b7e24 */ /* 0x000fe2000f8e00ff */
[----:B------:R-:W-:Y:S01]  /*1f10*/  IADD3 R10, P0, R4, UR32, RZ ;  /* 0x00000020040a7c10 */ /* 0x000fe2000ff1e0ff */
[----:B------:R-:W-:Y:S01]  /*1f20*/  IMAD R4, R31, UR16, RZ ;  /* 0x000000101f047c24 */ /* 0x000fe2000f8e02ff */
[----:B------:R-:W-:Y:S01]  /*1f30*/  UIMAD UR6, UR9, -0x40, UR34 ;  /* 0xffffffc0090678a4 */ /* 0x000fe2000f8e0222 */
[----:B------:R-:W-:-:S02]  /*1f40*/  ISETP.GE.AND P4, PT, R35, UR8, PT ;  /* 0x0000000823007c0c */ /* 0x000fc4000bf86270 */
[----:B------:R-:W-:Y:S01]  /*1f50*/  IADD3.X R11, R5, UR43, R11, P0, !PT ;  /* 0x0000002b050b7c10 */ /* 0x000fe200087fe40b */
[----:B------:R-:W-:Y:S01]  /*1f60*/  IMAD R4, R17, UR17, R4 ;  /* 0x0000001111047c24 */ /* 0x000fe2000f8e0204 */
[----:B------:R-:W-:Y:S01]  /*1f70*/  ISETP.GE.AND P0, PT, R25, UR8, PT ;  /* 0x0000000819007c0c */ /* 0x000fe2000bf06270 */
[----:B------:R-:W-:Y:S01]  /*1f80*/  UMOV UR17, UR12 ;  /* 0x0000000c00117c82 */ /* 0x000fe20008000000 */
[----:B------:R-:W-:Y:S01]  /*1f90*/  UMOV UR12, UR18 ;  /* 0x00000012000c7c82 */ /* 0x000fe20008000000 */
[----:B------:R-:W-:Y:S01]  /*1fa0*/  IMAD.WIDE.U32 R10, R17, UR16, R10 ;  /* 0x00000010110a7c25 */ /* 0x000fe2000f8e000a */
[----:B------:R-:W-:Y:S01]  /*1fb0*/  UMOV UR16, UR13 ;  /* 0x0000000d00107c82 */ /* 0x000fe20008000000 */
[----:B------:R-:W-:Y:S01]  /*1fc0*/  UMOV UR13, UR19 ;  /* 0x00000013000d7c82 */ /* 0x000fe20008000000 */
[----:B------:R-:W-:Y:S01]  /*1fd0*/  ISETP.GE.AND P6, PT, R25, UR6, PT ;  /* 0x0000000619007c0c */ /* 0x000fe2000bfc6270 */
        /* <DEDUP_REMOVED lines=42> */
.L_x_770:
[----:B------:R-:W-:Y:S05]  /*2280*/  BSYNC B0 ;  /* 0x0000000000007941 */ /* 0x000fea0003800000 */
.L_x_769:
        /* <DEDUP_REMOVED lines=44> */
.L_x_772:
[----:B------:R-:W-:Y:S05]  /*2550*/  BSYNC B0 ;  /* 0x0000000000007941 */ /* 0x000fea0003800000 */
.L_x_771:
        /* <DEDUP_REMOVED lines=34> */
.L_x_774:
[----:B------:R-:W-:Y:S05]  /*2780*/  BSYNC B0 ;  /* 0x0000000000007941 */ /* 0x000fea0003800000 */
.L_x_773:
        /* <DEDUP_REMOVED lines=37> */
.L_x_776:
[----:B------:R-:W-:Y:S05]  /*29e0*/  BSYNC B0 ;  /* 0x0000000000007941 */ /* 0x000fea0003800000 */
.L_x_775:
        /* <DEDUP_REMOVED lines=27> */
.L_x_778:
[----:B------:R-:W-:Y:S05]  /*2ba0*/  BSYNC B0 ;  /* 0x0000000000007941 */ /* 0x000fea0003800000 */
.L_x_777:
        /* <DEDUP_REMOVED lines=40> */
.L_x_780:
[----:B------:R-:W-:Y:S05]  /*2e30*/  BSYNC B0 ;  /* 0x0000000000007941 */ /* 0x000fea0003800000 */
.L_x_779:
        /* <DEDUP_REMOVED lines=57> */
.L_x_782:
[----:B------:R-:W-:Y:S05]  /*31d0*/  BSYNC B0 ;  /* 0x0000000000007941 */ /* 0x000fea0003800000 */
.L_x_781:
        /* <DEDUP_REMOVED lines=44> */
.L_x_784:
[----:B------:R-:W-:Y:S05]  /*34a0*/  BSYNC B0 ;  /* 0x0000000000007941 */ /* 0x000fea0003800000 */
.L_x_783:
[----:B------:R-:W-:Y:S01]  /*34b0*/  IMAD.MOV.U32 R4, RZ, RZ, 0x4 ;  /* 0x00000004ff047424 */ /* 0x000fe200078e00ff */
[----:B------:R-:W0:Y:S01]  /*34c0*/  LDGDEPBAR ;  /* 0x00000000000079af */ /* 0x000e220000000000 */
[----:B-12---:R-:W-:Y:S01]  /*34d0*/  IMAD.MOV.U32 R6, RZ, RZ, 0x7f800000 ;  /* 0x7f800000ff067424 */ /* 0x006fe200078e00ff */
[----:B------:R-:W-:Y:S01]  /*34e0*/  ULDC.64 UR14, c[0x0][0x3c8] ;  /* 0x0000f200000e7ab9 */ /* 0x000fe20000000a00 */
[----:B------:R-:W-:Y:S01]  /*34f0*/  IMAD.MOV.U32 R7, RZ, RZ, 0x7f800000 ;  /* 0x7f800000ff077424 */ /* 0x000fe200078e00ff */
[----:B------:R-:W-:Y:S01]  /*3500*/  UISETP.NE.U32.AND UP1, UPT, UR14, URZ, UPT ;  /* 0x0000003f0e00728c */ /* 0x000fe2000bf25070 */
[----:B------:R-:W-:Y:S01]  /*3510*/  IMAD.WIDE R4, R16, R4, UR12 ;  /* 0x0000000c10047e25 */ /* 0x000fe2000f8e0204 */
[----:B------:R-:W1:Y:S01]  /*3520*/  LDC.64 R12, c[0x0][0x3b8] ;  /* 0x0000ee00ff0c7b82 */ /* 0x000e620000000a00 */
[----:B------:R-:W2:Y:S01]  /*3530*/  S2R R8, SR_TID.X ;  /* 0x0000000000087919 */ /* 0x000ea20000002100 */
[----:B------:R-:W-:Y:S01]  /*3540*/  UISETP.NE.AND.EX UP1, UPT, UR15, URZ, UPT, UP1 ;  /* 0x0000003f0f00728c */ /* 0x000fe2000bf25310 */
[----:B------:R-:W-:Y:S01]  /*3550*/  ULDC UR20, c[0x0][0x2d0] ;  /* 0x0000b40000147ab9 */ /* 0x000fe20000000800 */
[----:B------:R-:W5:Y:S01]  /*3560*/  @!P5 LDG.E R6, desc[UR4][R4.64+0x20] ;  /* 0x000020040406d981 */ /* 0x000f62000c1e1900 */
[----:B------:R-:W-:-:S03]  /*3570*/  ULDC UR22, c[0x0][0x2dc] ;  /* 0x0000b70000167ab9 */ /* 0x000fc60000000800 */
[----:B------:R-:W-:Y:S01]  /*3580*/  PLOP3.LUT P0, PT, PT, PT, UP1, 0x80, 0x0 ;  /* 0x000000000000781c */ /* 0x000fe20003f0f018 */
[----:B------:R3:W5:Y:S04]  /*3590*/  @!P6 LDG.E R7, desc[UR4][R4.64] ;  /* 0x000000040407e981 */ /* 0x000768000c1e1900 */
[----:B------:R-:W-:Y:S01]  /*35a0*/  @UP1 ULDC.64 UR18, c[0x0][0x3d0] ;  /* 0x0000f40000121ab9 */ /* 0x000fe20000000a00 */
[----:B------:R-:W-:Y:S01]  /*35b0*/  @UP1 UMOV UR10, UR54 ;  /* 0x00000036000a1c82 */ /* 0x000fe20008000000 */
[----:B------:R-:W-:Y:S01]  /*35c0*/  @UP1 UIMAD UR6, UR55, UR18, URZ ;  /* 0x00000012370612a4 */ /* 0x000fe2000f8e023f */
[----:B------:R-:W-:Y:S01]  /*35d0*/  @UP1 UMOV UR11, UR61 ;  /* 0x0000003d000b1c82 */ /* 0x000fe20008000000 */
[----:B------:R-:W-:-:S04]  /*35e0*/  DEPBAR.LE SB0, 0x1 ;  /* 0x000080400000791a */ /* 0x000fc80000000000 */
[----:B------:R-:W-:Y:S01]  /*35f0*/  BAR.SYNC.DEFER_BLOCKING 0x0 ;  /* 0x0000000000007b1d */ /* 0x000fe20000010000 */
[----:B------:R-:W-:Y:S02]  /*3600*/  @UP1 UIMAD.WIDE.U32 UR10, UR44, UR18, UR10 ;  /* 0x000000122c0a12a5 */ /* 0x000fe4000f8e000a */
[----:B------:R-:W-:Y:S02]  /*3610*/  @UP1 UIMAD UR6, UR44, UR19, UR6 ;  /* 0x000000132c0612a4 */ /* 0x000fe4000f8e0206 */
[----:B------:R-:W-:Y:S02]  /*3620*/  @UP1 ULEA UR14, UP0, UR10, UR14, 0x2 ;  /* 0x0000000e0a0e1291 */ /* 0x000fe4000f80103f */
[----:B------:R-:W-:Y:S01]  /*3630*/  @UP1 UIADD3 UR6, UR11, UR6, URZ ;  /* 0x000000060b061290 */ /* 0x000fe2000fffe03f */
[----:B------:R-:W-:Y:S01]  /*3640*/  IMAD.MOV.U32 R240, RZ, RZ, 0x20 ;  /* 0x00000020fff07424 */ /* 0x000fe200078e00ff */
[----:B------:R-:W-:Y:S02]  /*3650*/  CS2R R142, SRZ ;  /* 0x00000000008e7805 */ /* 0x000fe4000001ff00 */
[----:B------:R-:W-:Y:S01]  /*3660*/  CS2R R140, SRZ ;  /* 0x00000000008c7805 */ /* 0x000fe2000001ff00 */
[----:B------:R-:W-:Y:S01]  /*3670*/  @UP1 ULEA.HI.X UR15, UR10, UR15, UR6, 0x2, UP0 ;  /* 0x0000000f0a0f1291 */ /* 0x000fe200080f1406 */
[----:B---3--:R-:W-:Y:S01]  /*3680*/  IMAD.U32 R4, RZ, RZ, UR14 ;  /* 0x0000000eff047e24 */ /* 0x008fe2000f8e00ff */
[----:B------:R-:W-:Y:S01]  /*3690*/  CS2R R146, SRZ ;  /* 0x0000000000927805 */ /* 0x000fe2000001ff00 */
[----:B------:R-:W-:Y:S01]  /*36a0*/  @UP1 ULDC UR6, c[0x0][0x2e8] ;  /* 0x0000ba0000061ab9 */ /* 0x000fe20000000800 */
[----:B--2---:R-:W-:Y:S01]  /*36b0*/  IMAD.SHL.U32 R8, R8, 0x2, RZ ;  /* 0x0000000208087824 */ /* 0x004fe200078e00ff */
[----:B------:R-:W-:Y:S01]  /*36c0*/  CS2R R144, SRZ ;  /* 0x0000000000907805 */ /* 0x000fe2000001ff00 */
[----:B------:R-:W-:Y:S01]  /*36d0*/  IMAD.U32 R5, RZ, RZ, UR15 ;  /* 0x0000000fff057e24 */ /* 0x000fe2000f8e00ff */
[----:B------:R-:W-:-:S02]  /*36e0*/  CS2R R138, SRZ ;  /* 0x00000000008a7805 */ /* 0x000fc4000001ff00 */
[----:B------:R-:W-:Y:S02]  /*36f0*/  CS2R R136, SRZ ;  /* 0x0000000000887805 */ /* 0x000fe4000001ff00 */
[----:B------:R-:W-:Y:S02]  /*3700*/  CS2R R134, SRZ ;  /* 0x0000000000867805 */ /* 0x000fe4000001ff00 */
[----:B------:R-:W-:Y:S02]  /*3710*/  CS2R R132, SRZ ;  /* 0x0000000000847805 */ /* 0x000fe4000001ff00 */
[----:B------:R-:W-:Y:S02]  /*3720*/  CS2R R126, SRZ ;  /* 0x00000000007e7805 */ /* 0x000fe4000001ff00 */
[----:B------:R-:W-:Y:S01]  /*3730*/  CS2R R124, SRZ ;  /* 0x00000000007c7805 */ /* 0x000fe2000001ff00 */
[----:B----4-:R2:W3:Y:S04]  /*3740*/  @P0 LDG.E R11, desc[UR4][R4.64] ;  /* 0x00000004040b0981 */ /* 0x0104e8000c1e1900 */
[----:B-----5:R-:W-:Y:S01]  /*3750*/  STL [R1+0x68], R6 ;  /* 0x0000680601007387 */ /* 0x020fe20000100800 */
[----:B------:R-:W-:-:S02]  /*3760*/  CS2R R130, SRZ ;  /* 0x0000000000827805 */ /* 0x000fc4000001ff00 */
[----:B------:R-:W-:Y:S02]  /*3770*/  CS2R R128, SRZ ;  /* 0x0000000000807805 */ /* 0x000fe4000001ff00 */
[----:B------:R-:W-:Y:S01]  /*3780*/  CS2R R122, SRZ ;  /* 0x00000000007a7805 */ /* 0x000fe2000001ff00 */
[----:B------:R1:W-:Y:S01]  /*3790*/  STL [R1+0x64], R7 ;  /* 0x0000640701007387 */ /* 0x0003e20000100800 */
[----:B------:R-:W-:Y:S02]  /*37a0*/  CS2R R120, SRZ ;  /* 0x0000000000787805 */ /* 0x000fe4000001ff00 */
[----:B------:R-:W-:Y:S02]  /*37b0*/  CS2R R118, SRZ ;  /* 0x0000000000767805 */ /* 0x000fe4000001ff00 */
[----:B------:R-:W-:Y:S01]  /*37c0*/  CS2R R116, SRZ ;  /* 0x0000000000747805 */ /* 0x000fe2000001ff00 */
[----:B------:R-:W4:Y:S01]  /*37d0*/  LDSM.16.M88.4 R164, [R252+0x12000] ;  /* 0x01200000fca4783b */ /* 0x000f220000000200 */
[----:B------:R-:W-:-:S02]  /*37e0*/  CS2R R110, SRZ ;  /* 0x00000000006e7805 */ /* 0x000fc4000001ff00 */
[----:B------:R-:W-:Y:S02]  /*37f0*/  CS2R R108, SRZ ;  /* 0x00000000006c7805 */ /* 0x000fe4000001ff00 */
[----:B------:R-:W-:Y:S01]  /*3800*/  CS2R R114, SRZ ;  /* 0x0000000000727805 */ /* 0x000fe2000001ff00 */
[----:B------:R-:W3:Y:S01]  /*3810*/  LDSM.16.M88.4 R168, [R252+0x12800] ;  /* 0x01280000fca8783b */ /* 0x000ee20000000200 */
[----:B------:R-:W-:Y:S02]  /*3820*/  CS2R R112, SRZ ;  /* 0x0000000000707805 */ /* 0x000fe4000001ff00 */
[----:B------:R-:W-:Y:S02]  /*3830*/  CS2R R106, SRZ ;  /* 0x00000000006a7805 */ /* 0x000fe4000001ff00 */
[----:B------:R-:W-:Y:S01]  /*3840*/  CS2R R104, SRZ ;  /* 0x0000000000687805 */ /* 0x000fe2000001ff00 */
[----:B------:R-:W3:Y:S01]  /*3850*/  LDSM.16.M88.4 R196, [R252+0x14000] ;  /* 0x01400000fcc4783b */ /* 0x000ee20000000200 */
        /* <DEDUP_REMOVED lines=15> */
[----:B-1----:R-:W5:Y:S01]  /*3950*/  LDG.E.64 R6, desc[UR4][R12.64+0x8] ;  /* 0x000008040c067981 */ /* 0x002f62000c1e1b00 */
[----:B------:R-:W3:Y:S01]  /*3960*/  @P0 MUFU.RCP R9, UR6 ;  /* 0x0000000600090d08 */ /* 0x000ee20008001000 */
[----:B--2---:R-:W-:-:S02]  /*3970*/  LOP3.LUT R5, R34, 0xfffffff8, RZ, 0xc0, !PT ;  /* 0xfffffff822057812 */ /* 0x004fc400078ec0ff */
[----:B------:R-:W-:Y:S02]  /*3980*/  CS2R R50, SRZ ;  /* 0x0000000000327805 */ /* 0x000fe4000001ff00 */
[----:B------:R-:W-:Y:S02]  /*3990*/  LEA.HI R4, R38, R37, RZ, 0x7 ;  /* 0x0000002526047211 */ /* 0x000fe400078f38ff */
[----:B------:R-:W-:Y:S02]  /*39a0*/  CS2R R48, SRZ ;  /* 0x0000000000307805 */ /* 0x000fe4000001ff00 */
[----:B------:R-:W-:Y:S01]  /*39b0*/  CS2R R42, SRZ ;  /* 0x00000000002a7805 */ /* 0x000fe2000001ff00 */
[----:B------:R-:W-:Y:S01]  /*39c0*/  IMAD.IADD R5, R37, 0x1, -R5 ;  /* 0x0000000125057824 */ /* 0x000fe200078e0a05 */
[----:B------:R-:W-:Y:S01]  /*39d0*/  SHF.R.S32.HI R4, RZ, 0x7, R4 ;  /* 0x00000007ff047819 */ /* 0x000fe20000011404 */
[----:B------:R-:W-:Y:S01]  /*39e0*/  UIMAD UR6, UR44, UR57, UR54 ;  /* 0x000000392c0672a4 */ /* 0x000fe2000f8e0236 */
[----:B------:R-:W-:-:S02]  /*39f0*/  CS2R R40, SRZ ;  /* 0x0000000000287805 */ /* 0x000fc4000001ff00 */
[----:B------:R-:W-:Y:S02]  /*3a00*/  CS2R R28, SRZ ;  /* 0x00000000001c7805 */ /* 0x000fe4000001ff00 */
[----:B------:R-:W-:Y:S01]  /*3a10*/  LOP3.LUT P1, RZ, R5, 0x2, RZ, 0xc0, !PT ;  /* 0x0000000205ff7812 */ /* 0x000fe2000782c0ff */
[----:B------:R-:W-:Y:S01]  /*3a20*/  IMAD.SHL.U32 R10, R4, 0x20, RZ ;  /* 0x00000020040a7824 */ /* 0x000fe200078e00ff */
[----:B------:R-:W-:Y:S01]  /*3a30*/  USHF.L.U32 UR6, UR6, 0x5, URZ ;  /* 0x0000000506067899 */ /* 0x000fe2000800063f */
[----:B------:R-:W-:Y:S01]  /*3a40*/  IMAD.U32 R5, RZ, RZ, UR35 ;  /* 0x00000023ff057e24 */ /* 0x000fe2000f8e00ff */
[----:B------:R-:W-:Y:S02]  /*3a50*/  CS2R R26, SRZ ;  /* 0x00000000001a7805 */ /* 0x000fe4000001ff00 */
[----:B------:R-:W-:Y:S02]  /*3a60*/  CS2R R24, SRZ ;  /* 0x0000000000187805 */ /* 0x000fe4000001ff00 */
[----:B------:R-:W-:Y:S01]  /*3a70*/  LOP3.LUT R10, R10, 0x6, R8, 0xf8, !PT ;  /* 0x000000060a0a7812 */ /* 0x000fe200078ef808 */
[----:B------:R-:W-:-:S02]  /*3a80*/  IMAD R14, R5, 0x2, R4 ;  /* 0x00000002050e7824 */ /* 0x000fc400078e0204 */
[----:B---3--:R-:W-:Y:S01]  /*3a90*/  @P0 FMUL.FTZ R4, R11, R9 ;  /* 0x000000090b040220 */ /* 0x008fe20000410000 */
[----:B------:R-:W-:Y:S01]  /*3aa0*/  IMAD.U32 R8, RZ, RZ, UR35 ;  /* 0x00000023ff087e24 */ /* 0x000fe2000f8e00ff */
[----:B------:R-:W-:Y:S01]  /*3ab0*/  USHF.R.S32.HI UR11, URZ, 0x1f, UR6 ;  /* 0x0000001f3f0b7899 */ /* 0x000fe20008011406 */
[----:B------:R-:W-:Y:S02]  /*3ac0*/  SHF.R.S32.HI R5, RZ, 0x1f, R30 ;  /* 0x0000001fff057819 */ /* 0x000fe4000001141e */
[----:B------:R-:W-:Y:S01]  /*3ad0*/  CS2R R22, SRZ ;  /* 0x0000000000167805 */ /* 0x000fe2000001ff00 */
[----:B------:R-:W2:Y:S01]  /*3ae0*/  LDG.E.64 R12, desc[UR4][R12.64] ;  /* 0x000000040c0c7981 */ /* 0x000ea2000c1e1b00 */
[----:B------:R-:W-:Y:S01]  /*3af0*/  IMAD R15, R8, 0x40, R10 ;  /* 0x00000040080f7824 */ /* 0x000fe200078e020a */
[----:B------:R-:W-:Y:S02]  /*3b00*/  @P0 R2UR UR14, R4 ;  /* 0x00000000040e02ca */ /* 0x000fe400000e0000 */
[----:B------:R-:W-:Y:S01]  /*3b10*/  CS2R R20, SRZ ;  /* 0x0000000000147805 */ /* 0x000fe2000001ff00 */
[----:B------:R-:W-:Y:S01]  /*3b20*/  ULDC.U8 UR19, c[0x0][0x388] ;  /* 0x0000e20000137ab9 */ /* 0x000fe20000000000 */
[----:B------:R-:W-:Y:S01]  /*3b30*/  ULDC UR18, c[0x0][0x2ec] ;  /* 0x0000bb0000127ab9 */ /* 0x000fe20000000800 */
[----:B------:R-:W-:Y:S04]  /*3b40*/  STL [R1+0x38], R15 ;  /* 0x0000380f01007387 */ /* 0x000fe80000100800 */
[----:B------:R-:W-:Y:S01]  /*3b50*/  STL.64 [R1+0x30], R32 ;  /* 0x0000302001007387 */ /* 0x000fe20000100a00 */
[----:B-----5:R-:W-:-:S04]  /*3b60*/  IADD3 R6, P3, P2, R6, UR6, R30 ;  /* 0x0000000606067c10 */ /* 0x020fc8000fa7e01e */
[----:B------:R-:W-:-:S05]  /*3b70*/  IADD3.X R4, R7, UR11, R5, P3, P2 ;  /* 0x0000000b07047c10 */ /* 0x000fca0009fe4405 */
[----:B------:R1:W-:Y:S04]  /*3b80*/  STL [R1+0x94], R4 ;  /* 0x0000940401007387 */ /* 0x0003e80000100800 */
[----:B------:R-:W3:Y:S04]  /*3b90*/  LDL R5, [R1] ;  /* 0x0000000001057983 */ /* 0x000ee80000100800 */
[----:B-1----:R-:W5:Y:S01]  /*3ba0*/  LDL R4, [R1+0x4] ;  /* 0x0000040001047983 */ /* 0x002f620000100800 */
[----:B--2---:R-:W-:Y:S02]  /*3bb0*/  R2UR UR10, R13 ;  /* 0x000000000d0a72ca */ /* 0x004fe400000e0000 */
[----:B------:R-:W-:-:S05]  /*3bc0*/  SEL R240, R240, 0xffffffe0, !P1 ;  /* 0xffffffe0f0f07807 */ /* 0x000fca0004800000 */
[----:B------:R-:W-:Y:S02]  /*3bd0*/  IMAD.IADD R240, R240, 0x1, R252 ;  /* 0x00000001f0f07824 */ /* 0x000fe400078e02fc */
[----:B------:R-:W-:-:S03]  /*3be0*/  IMAD.WIDE.U32 R6, R6, -0x2daee0ad, RZ ;  /* 0xd2511f5306067825 */ /* 0x000fc600078e00ff */
[----:B------:R-:W1:Y:S04]  /*3bf0*/  LDSM.16.M88.4 R172, [R240+0x12000] ;  /* 0x01200000f0ac783b */ /* 0x000e680000000200 */
[----:B------:R-:W2:Y:S04]  /*3c00*/  LDSM.16.M88.4 R176, [R240+0x12800] ;  /* 0x01280000f0b0783b */ /* 0x000ea80000000200 */
[----:B------:R-:W1:Y:S04]  /*3c10*/  LDSM.16.M88.4 R204, [R240+0x14000] ;  /* 0x01400000f0cc783b */ /* 0x000e680000000200 */
[----:B------:R-:W1:Y:S04]  /*3c20*/  LDSM.16.M88.4 R208, [R240+0x14800] ;  /* 0x01480000f0d0783b */ /* 0x000e680000000200 */
[----:B------:R-:W1:Y:S04]  /*3c30*/  LDSM.16.M88.4 R236, [R240+0x16000] ;  /* 0x01600000f0ec783b */ /* 0x000e680000000200 */
[----:B------:R-:W1:Y:S04]  /*3c40*/  LDSM.16.M88.4 R240, [R240+0x16800] ;  /* 0x01680000f0f0783b */ /* 0x000e680000000200 */
[----:B------:R-:W-:Y:S01]  /*3c50*/  STL.64 [R1+0x88], R6 ;  /* 0x0000880601007387 */ /* 0x000fe20000100a00 */
[----:B------:R-:W-:Y:S01]  /*3c60*/  R2UR UR8, R12 ;  /* 0x000000000c0872ca */ /* 0x000fe200000e0000 */
[----:B------:R-:W-:Y:S01]  /*3c70*/  USHF.L.U32 UR6, UR35, 0x6, URZ ;  /* 0x0000000623067899 */ /* 0x000fe2000800063f */
[----:B------:R-:W-:-:S02]  /*3c80*/  CS2R R38, SRZ ;  /* 0x0000000000267805 */ /* 0x000fc4000001ff00 */
[----:B------:R-:W-:Y:S02]  /*3c90*/  CS2R R36, SRZ ;  /* 0x0000000000247805 */ /* 0x000fe4000001ff00 */
[----:B------:R-:W-:Y:S01]  /*3ca0*/  CS2R R30, SRZ ;  /* 0x00000000001e7805 */ /* 0x000fe2000001ff00 */
[----:B------:R-:W-:Y:S01]  /*3cb0*/  UIADD3 UR11, UR6, 0x40, URZ ;  /* 0x00000040060b7890 */ /* 0x000fe2000fffe03f */
[----:B------:R-:W-:Y:S02]  /*3cc0*/  CS2R R34, SRZ ;  /* 0x0000000000227805 */ /* 0x000fe4000001ff00 */
[----:B------:R-:W-:Y:S01]  /*3cd0*/  CS2R R32, SRZ ;  /* 0x0000000000207805 */ /* 0x000fe2000001ff00 */
[----:B------:R-:W-:Y:S01]  /*3ce0*/  UMOV UR6, URZ ;  /* 0x0000003f00067c82 */ /* 0x000fe20008000000 */
[----:B------:R-:W-:Y:S01]  /*3cf0*/  UISETP.GE.AND UP0, UPT, UR11, UR7, UPT ;  /* 0x000000070b00728c */ /* 0x000fe2000bf06270 */
[----:B------:R-:W-:Y:S01]  /*3d00*/  @UP1 UMOV UR6, UR14 ;  /* 0x0000000e00061c82 */ /* 0x000fe20008000000 */
[----:B---3--:R-:W3:Y:S04]  /*3d10*/  LDSM.16.M88.4 R148, [R5+0x12000] ;  /* 0x012000000594783b */ /* 0x008ee80000000200 */
[----:B------:R-:W1:Y:S04]  /*3d20*/  LDSM.16.M88.4 R152, [R5+0x12800] ;  /* 0x012800000598783b */ /* 0x000e680000000200 */
[----:B------:R-:W1:Y:S04]  /*3d30*/  LDSM.16.M88.4 R180, [R5+0x14000] ;  /* 0x0140000005b4783b */ /* 0x000e680000000200 */
[----:B------:R-:W1:Y:S04]  /*3d40*/  LDSM.16.M88.4 R184, [R5+0x14800] ;  /* 0x0148000005b8783b */ /* 0x000e680000000200 */
[----:B------:R-:W1:Y:S04]  /*3d50*/  LDSM.16.M88.4 R212, [R5+0x16000] ;  /* 0x0160000005d4783b */ /* 0x000e680000000200 */
[----:B------:R4:W1:Y:S04]  /*3d60*/  LDSM.16.M88.4 R216, [R5+0x16800] ;  /* 0x0168000005d8783b */ /* 0x0008680000000200 */
[----:B-----5:R-:W1:Y:S04]  /*3d70*/  LDSM.16.M88.4 R156, [R4+0x12000] ;  /* 0x01200000049c783b */ /* 0x020e680000000200 */
[----:B------:R-:W1:Y:S04]  /*3d80*/  LDSM.16.M88.4 R160, [R4+0x12800] ;  /* 0x0128000004a0783b */ /* 0x000e680000000200 */
[----:B------:R-:W1:Y:S04]  /*3d90*/  LDSM.16.M88.4 R188, [R4+0x14000] ;  /* 0x0140000004bc783b */ /* 0x000e680000000200 */
[----:B------:R-:W1:Y:S04]  /*3da0*/  LDSM.16.M88.4 R192, [R4+0x14800] ;  /* 0x0148000004c0783b */ /* 0x000e680000000200 */
[----:B------:R-:W1:Y:S04]  /*3db0*/  LDSM.16.M88.4 R220, [R4+0x16000] ;  /* 0x0160000004dc783b */ /* 0x000e680000000200 */
[----:B------:R5:W1:Y:S01]  /*3dc0*/  LDSM.16.M88.4 R224, [R4+0x16800] ;  /* 0x0168000004e0783b */ /* 0x000a620000000200 */
[----:B----4-:R-:W-:-:S04]  /*3dd0*/  LOP3.LUT R5, R14, UR10, RZ, 0x3c, !PT ;  /* 0x0000000a0e057c12 */ /* 0x010fc8000f8e3cff */
[----:B------:R-:W-:Y:S02]  /*3de0*/  LOP3.LUT R5, R5, R7, RZ, 0x3c, !PT ;  /* 0x0000000705057212 */ /* 0x000fe400078e3cff */
[----:B-----5:R-:W-:-:S05]  /*3df0*/  IADD3 R4, R16, -UR34, -R15 ;  /* 0x8000002210047c10 */ /* 0x020fca000fffe80f */
[----:B------:R-:W-:-:S05]  /*3e00*/  VIADD R4, R4, UR7 ;  /* 0x0000000704047c36 */ /* 0x000fca0008000000 */
[----:B------:R4:W-:Y:S02]  /*3e10*/  STL [R1+0x90], R4 ;  /* 0x0000900401007387 */ /* 0x0009e40000100800 */
[----:B----4-:R-:W-:-:S05]  /*3e20*/  IMAD.WIDE.U32 R4, R5, -0x326172a9, RZ ;  /* 0xcd9e8d5705047825 */ /* 0x010fca00078e00ff */
[----:B-123--:R4:W-:Y:S02]  /*3e30*/  STL.64 [R1+0x78], R4 ;  /* 0x0000780401007387 */ /* 0x00e9e40000100a00 */
.L_x_787:
[----:B------:R-:W2:Y:S01]  /*3e40*/  LDL R98, [R1] ;  /* 0x0000000001627983 */ /* 0x000ea20000100800 */
[----:B------:R-:W-:Y:S01]  /*3e50*/  PLOP3.LUT P0, PT, PT, PT, UP0, 0x80, 0x0 ;  /* 0x000000000000781c */ /* 0x000fe20003f0f008 */
[----:B------:R-:W-:Y:S01]  /*3e60*/  UIADD3 UR11, UR8, -0x61c88647, URZ ;  /* 0x9e3779b9080b7890 */ /* 0x000fe2000fffe03f */
[----:B------:R-:W-:Y:S02]  /*3e70*/  PLOP3.LUT P6, PT, PT, PT, UP0, 0x80, 0x0 ;  /* 0x000000000000781c */ /* 0x000fe40003fcf008 */
[----:B---3--:R-:W3:Y:S01]  /*3e80*/  LDL R250, [R1+0x8] ;  /* 0x0000080001fa7983 */ /* 0x008ee20000100800 */
[----:B------:R-:W-:Y:S01]  /*3e90*/  PLOP3.LUT P1, PT, PT, PT, UP0, 0x80, 0x0 ;  /* 0x000000000000781c */ /* 0x000fe20003f2f008 */
[----:B------:R-:W-:Y:S03]  /*3ea0*/  UIADD3 UR15, UR8, 0x3c6ef372, URZ ;  /* 0x3c6ef372080f7890 */ /* 0x000fe6000fffe03f */
[----:B------:R-:W4:Y:S01]  /*3eb0*/  LDL R97, [R1+0x4] ;  /* 0x0000040001617983 */ /* 0x000f220000100800 */
[----:B------:R-:W-:Y:S02]  /*3ec0*/  UIADD3 UR14, UR10, 0x76cf5d0a, URZ ;  /* 0x76cf5d0a0a0e7890 */ /* 0x000fe4000fffe03f */
[----:B------:R-:W-:Y:S02]  /*3ed0*/  UISETP.GE.AND UP2, UPT, UR9, 0x1, UPT ;  /* 0x000000010900788c */ /* 0x000fe4000bf46270 */
[----:B------:R-:W4:Y:S05]  /*3ee0*/  LDL R249, [R1+0xc] ;  /* 0x00000c0001f97983 */ /* 0x000f2a0000100800 */
[----:B------:R-:W4:Y:S05]  /*3ef0*/  LDL R248, [R1+0x18] ;  /* 0x0000180001f87983 */ /* 0x000f2a0000100800 */
[----:B------:R-:W4:Y:S05]  /*3f00*/  LDL R96, [R1+0x10] ;  /* 0x0000100001607983 */ /* 0x000f2a0000100800 */
[----:B------:R-:W4:Y:S05]  /*3f10*/  LDL R247, [R1+0x14] ;  /* 0x0000140001f77983 */ /* 0x000f2a0000100800 */
[----:B------:R-:W0:Y:S05]  /*3f20*/  LDGDEPBAR ;  /* 0x00000000000079af */ /* 0x000e2a0000000000 */
[----:B------:R-:W4:Y:S05]  /*3f30*/  LDL R246, [R1+0x98] ;  /* 0x0000980001f67983 */ /* 0x000f2a0000100800 */
[----:B------:R-:W4:Y:S05]  /*3f40*/  LDL R245, [R1+0x90] ;  /* 0x0000900001f57983 */ /* 0x000f2a0000100800 */
[----:B------:R-:W4:Y:S05]  /*3f50*/  LDL R244, [R1+0x94] ;  /* 0x0000940001f47983 */ /* 0x000f2a0000100800 */
[----:B------:R-:W4:Y:S01]  /*3f60*/  LDL R251, [R1+0x74] ;  /* 0x0000740001fb7983 */ /* 0x000f220000100800 */
[----:B------:R-:W-:Y:S04]  /*3f70*/  DEPBAR.LE SB0, 0x0 ;  /* 0x000080000000791a */ /* 0x000fe80000000000 */
[----:B------:R-:W-:Y:S06]  /*3f80*/  BAR.SYNC.DEFER_BLOCKING 0x0 ;  /* 0x0000000000007b1d */ /* 0x000fec0000010000 */
[----:B------:R-:W-:Y:S05]  /*3f90*/  LDSM.16.M88.4 R88, [R252+0xc000] ;  /* 0x00c00000fc58783b */ /* 0x000fea0000000200 */
        /* <DEDUP_REMOVED lines=62> */
[----:B------:R-:W-:Y:S05]  /*4380*/  LDSM.16.M88.4 R80, [R248+0x4000] ;  /* 0x00400000f850783b */ /* 0x000fea0000000200 */
[C---:B------:R-:W-:Y:S01]  /*4390*/  HMMA.16816.F32.BF16 R8, R84.reuse, R90, R8 ;  /* 0x0000005a5408723c */ /* 0x040fe20000041808 */
[----:B------:R-:W4:Y:S05]  /*43a0*/  LDSM.16.M88.4 R88, [R252+0x10000] ;  /* 0x01000000fc58783b */ /* 0x000f2a0000000200 */
[C---:B-1----:R-:W-:Y:S01]  /*43b0*/  HMMA.16816.F32.BF16 R12, R84.reuse, R68, R12 ;  /* 0x00000044540c723c */ /* 0x042fe2000004180c */
[----:B------:R-:W4:Y:S05]  /*43c0*/  LDL.64 R98, [R1+0x78] ;  /* 0x0000780001627983 */ /* 0x000f2a0000100a00 */
[----:B------:R-:W-:Y:S01]  /*43d0*/  HMMA.16816.F32.BF16 R16, R84, R70, R16 ;  /* 0x000000465410723c */ /* 0x000fe20000041810 */
[----:B---3--:R-:W3:Y:S05]  /*43e0*/  LDL R97, [R1+0x38] ;  /* 0x0000380001617983 */ /* 0x008eea0000100800 */
[----:B------:R-:W1:Y:S01]  /*43f0*/  LDSM.16.M88.4 R68, [R252+0x10800] ;  /* 0x01080000fc44783b */ /* 0x000e620000000200 */
[C---:B--2---:R-:W-:Y:S01]  /*4400*/  HMMA.16816.F32.BF16 R4, R76.reuse, R92, R4 ;  /* 0x0000005c4c04723c */ /* 0x044fe20000041804 */
[----:B------:R-:W-:Y:S03]  /*4410*/  IMAD.U32 R86, RZ, RZ, UR9 ;  /* 0x00000009ff567e24 */ /* 0x000fe6000f8e00ff */
[----:B------:R-:W2:Y:S02]  /*4420*/  LDL R93, [R1+0x64] ;  /* 0x00006400015d7983 */ /* 0x000ea40000100800 */
[C---:B------:R-:W-:Y:S06]  /*4430*/  HMMA.16816.F32.BF16 R8, R76.reuse, R94, R8 ;  /* 0x0000005e4c08723c */ /* 0x040fec0000041808 */
[C---:B------:R-:W-:Y:S06]  /*4440*/  HMMA.16816.F32.BF16 R12, R76.reuse, R72, R12 ;  /* 0x000000484c0c723c */ /* 0x040fec000004180c */
[----:B------:R-:W-:Y:S01]  /*4450*/  HMMA.16816.F32.BF16 R16, R76, R74, R16 ;  /* 0x0000004a4c10723c */ /* 0x000fe20000041810 */
[----:B------:R-:W-:Y:S01]  /*4460*/  LDSM.16.M88.4 R76, [R96+0x10000] ;  /* 0x01000000604c783b */ /* 0x000fe20000000200 */
[----:B------:R-:W-:Y:S04]  /*4470*/  IMAD.U32 R72, RZ, RZ, UR9 ;  /* 0x00000009ff487e24 */ /* 0x000fe8000f8e00ff */
[C---:B----4-:R-:W-:Y:S05]  /*4480*/  HMMA.16816.F32.BF16 R4, R80.reuse, R88, R4 ;  /* 0x000000585004723c */ /* 0x050fea0000041804 */
[----:B------:R-:W-:Y:S01]  /*4490*/  IMAD R84, R72, 0x4, R246 ;  /* 0x0000000448547824 */ /* 0x000fe200078e02f6 */
[C---:B------:R-:W-:Y:S01]  /*44a0*/  HMMA.16816.F32.BF16 R8, R80.reuse, R90, R8 ;  /* 0x0000005a5008723c */ /* 0x040fe20000041808 */
[----:B------:R-:W4:Y:S05]  /*44b0*/  LDL.64 R90, [R1+0x88] ;  /* 0x00008800015a7983 */ /* 0x000f2a0000100a00 */
[----:B------:R-:W1:Y:S05]  /*44c0*/  LDSM.16.M88.4 R72, [R247+0x4000] ;  /* 0x00400000f748783b */ /* 0x000e6a0000000200 */
[----:B------:R-:W-:Y:S01]  /*44d0*/  IMAD.WIDE.U32 R84, R84, -0x326172a9, RZ ;  /* 0xcd9e8d5754547825 */ /* 0x000fe200078e00ff */
[C---:B-1----:R-:W-:Y:S01]  /*44e0*/  HMMA.16816.F32.BF16 R12, R80.reuse, R68, R12 ;  /* 0x00000044500c723c */ /* 0x042fe2000004180c */
[----:B------:R-:W2:Y:S05]  /*44f0*/  LDL R246, [R1+0x3c] ;  /* 0x00003c0001f67983 */ /* 0x000eaa0000100800 */
[----:B------:R-:W-:Y:S05]  /*4500*/  HMMA.16816.F32.BF16 R16, R80, R70, R16 ;  /* 0x000000465010723c */ /* 0x000fea0000041810 */
[----:B------:R-:W-:Y:S01]  /*4510*/  IMAD R68, R86, 0x40, R245 ;  /* 0x0000004056447824 */ /* 0x000fe200078e02f5 */
[----:B------:R-:W-:Y:S01]  /*4520*/  LOP3.LUT R86, R85, UR8, R244, 0x96, !PT ;  /* 0x0000000855567c12 */ /* 0x000fe2000f8e96f4 */
[----:B------:R-:W2:Y:S04]  /*4530*/  LDL R245, [R1+0x60] ;  /* 0x0000600001f57983 */ /* 0x000ea80000100800 */
[C---:B------:R-:W-:Y:S01]  /*4540*/  VIADD R70, R68.reuse, 0x8 ;  /* 0x0000000844467836 */ /* 0x040fe20000000000 */
[----:B------:R-:W2:Y:S01]  /*4550*/  LDL R244, [R1+0x58] ;  /* 0x0000580001f47983 */ /* 0x000ea20000100800 */
[C---:B------:R-:W-:Y:S02]  /*4560*/  VIADD R69, R68.reuse, 0x7 ;  /* 0x0000000744457836 */ /* 0x040fe40000000000 */
[----:B------:R-:W-:Y:S01]  /*4570*/  VIADD R71, R68, 0xffffffff ;  /* 0xffffffff44477836 */ /* 0x000fe20000000000 */
[----:B------:R-:W-:Y:S01]  /*4580*/  ISETP.GE.AND P4, PT, R70, RZ, PT ;  /* 0x000000ff4600720c */ /* 0x000fe20003f86270 */
[C---:B------:R-:W-:Y:S01]  /*4590*/  VIADD R80, R68.reuse, 0xfffffff8 ;  /* 0xfffffff844507836 */ /* 0x040fe20000000000 */
[----:B------:R-:W-:Y:S01]  /*45a0*/  ISETP.GE.AND P3, PT, R69, RZ, PT ;  /* 0x000000ff4500720c */ /* 0x000fe20003f66270 */
[C---:B------:R-:W-:Y:S01]  /*45b0*/  VIADD R81, R68.reuse, 0xfffffff7 ;  /* 0xfffffff744517836 */ /* 0x040fe20000000000 */
[----:B------:R-:W-:Y:S01]  /*45c0*/  ISETP.GE.AND P2, PT, R71, RZ, PT ;  /* 0x000000ff4700720c */ /* 0x000fe20003f46270 */
[C---:B------:R-:W-:Y:S02]  /*45d0*/  VIADD R82, R68.reuse, 0xfffffff0 ;  /* 0xfffffff044527836 */ /* 0x040fe40000000000 */
[C---:B------:R-:W-:Y:S01]  /*45e0*/  VIADD R83, R68.reuse, 0xffffffef ;  /* 0xffffffef44537836 */ /* 0x040fe20000000000 */
[----:B------:R-:W-:Y:S01]  /*45f0*/  ISETP.GE.AND P5, PT, R81, RZ, PT ;  /* 0x000000ff5100720c */ /* 0x000fe20003fa6270 */
[C---:B------:R-:W-:Y:S04]  /*4600*/  VIADD R85, R68.reuse, 0xffffffe8 ;  /* 0xffffffe844557836 */ /* 0x040fe80000000000 */
[C---:B------:R-:W-:Y:S01]  /*4610*/  @!P4 IADD3 R70, -R68.reuse, -0x8, RZ ;  /* 0xfffffff84446c810 */ /* 0x040fe20007ffe1ff */
[C---:B------:R-:W-:Y:S05]  /*4620*/  HMMA.16816.F32.BF16 R4, R72.reuse, R76, R4 ;  /* 0x0000004c4804723c */ /* 0x040fea0000041804 */
[----:B------:R-:W-:Y:S01]  /*4630*/  @!P2 IADD3 R71, -R68, 0x1, RZ ;  /* 0x000000014447a810 */ /* 0x000fe20007ffe1ff */
[C---:B------:R-:W-:Y:S03]  /*4640*/  HMMA.16816.F32.BF16 R8, R72.reuse, R78, R8 ;  /* 0x0000004e4808723c */ /* 0x040fe60000041808 */
[----:B------:R-:W-:Y:S02]  /*4650*/  ISETP.GE.AND P4, PT, R82, RZ, PT ;  /* 0x000000ff5200720c */ /* 0x000fe40003f86270 */
[C---:B------:R-:W-:Y:S02]  /*4660*/  @!P3 IADD3 R69, -R68.reuse, -0x7, RZ ;  /* 0xfffffff94445b810 */ /* 0x040fe40007ffe1ff */
[----:B------:R-:W-:Y:S02]  /*4670*/  ISETP.GE.AND P3, PT, R83, RZ, PT ;  /* 0x000000ff5300720c */ /* 0x000fe40003f66270 */
[----:B------:R-:W-:Y:S02]  /*4680*/  ISETP.GE.AND P2, PT, R85, RZ, PT ;  /* 0x000000ff5500720c */ /* 0x000fe40003f46270 */
[C---:B------:R-:W-:Y:S02]  /*4690*/  @!P5 IADD3 R81, -R68.reuse, 0x9, RZ ;  /* 0x000000094451d810 */ /* 0x040fe40007ffe1ff */
[----:B------:R-:W-:Y:S02]  /*46a0*/  I2FP.F32.S32 R70, R70 ;  /* 0x0000004600467245 */ /* 0x000fe40000201400 */
[----:B------:R-:W-:Y:S02]  /*46b0*/  I2FP.F32.S32 R69, R69 ;  /* 0x0000004500457245 */ /* 0x000fe40000201400 */
[----:B------:R-:W-:Y:S01]  /*46c0*/  @!P4 IADD3 R82, -R68, 0x10, RZ ;  /* 0x000000104452c810 */ /* 0x000fe20007ffe1ff */
[----:B------:R-:W-:Y:S01]  /*46d0*/  FFMA.FTZ R6, R70, -UR6, R6 ;  /* 0x8000000646067c23 */ /* 0x000fe20008010006 */
[----:B------:R-:W-:Y:S01]  /*46e0*/  I2FP.F32.S32 R92, R71 ;  /* 0x00000047005c7245 */ /* 0x000fe20000201400 */
[----:B------:R-:W-:Y:S01]  /*46f0*/  FFMA.FTZ R7, R69, -UR6, R7 ;  /* 0x8000000645077c23 */ /* 0x000fe20008010007 */
[C---:B------:R-:W-:Y:S02]  /*4700*/  @!P3 IADD3 R83, -R68.reuse, 0x11, RZ ;  /* 0x000000114453b810 */ /* 0x040fe40007ffe1ff */
[----:B------:R-:W-:Y:S01]  /*4710*/  @!P2 IADD3 R85, -R68, 0x18, RZ ;  /* 0x000000184455a810 */ /* 0x000fe20007ffe1ff */
[C---:B------:R-:W-:Y:S01]  /*4720*/  FFMA.FTZ R5, R92.reuse, -UR6, R5 ;  /* 0x800000065c057c23 */ /* 0x040fe20008010005 */
[----:B------:R-:W-:Y:S01]  /*4730*/  PLOP3.LUT P3, PT, PT, PT, UP0, 0x80, 0x0 ;  /* 0x000000000000781c */ /* 0x000fe20003f6f008 */
[----:B------:R-:W-:Y:S01]  /*4740*/  FFMA.FTZ R11, R92, -UR6, R11 ;  /* 0x800000065c0b7c23 */ /* 0x000fe2000801000b */
[----:B------:R-:W-:Y:S02]  /*4750*/  PLOP3.LUT P4, PT, PT, PT, UP0, 0x80, 0x0 ;  /* 0x000000000000781c */ /* 0x000fe40003f8f008 */
[----:B------:R-:W-:Y:S02]  /*4760*/  PLOP3.LUT P2, PT, PT, PT, UP0, 0x80, 0x0 ;  /* 0x000000000000781c */ /* 0x000fe40003f4f008 */
[----:B------:R-:W-:Y:S02]  /*4770*/  PLOP3.LUT P5, PT, PT, PT, UP0, 0x80, 0x0 ;  /* 0x000000000000781c */ /* 0x000fe40003faf008 */
[----:B------:R-:W-:Y:S02]  /*4780*/  I2FP.F32.S32 R81, R81 ;  /* 0x0000005100517245 */ /* 0x000fe40000201400 */
[----:B------:R-:W-:Y:S02]  /*4790*/  I2FP.F32.S32 R82, R82 ;  /* 0x0000005200527245 */ /* 0x000fe40000201400 */
[----:B------:R-:W-:Y:S01]  /*47a0*/  I2FP.F32.S32 R83, R83 ;  /* 0x0000005300537245 */ /* 0x000fe20000201400 */
[----:B------:R-:W-:Y:S01]  /*47b0*/  FFMA.FTZ R9, R81, -UR6, R9 ;  /* 0x8000000651097c23 */ /* 0x000fe20008010009 */
[----:B------:R-:W-:Y:S02]  /*47c0*/  I2FP.F32.S32 R85, R85 ;  /* 0x0000005500557245 */ /* 0x000fe40000201400 */
[----:B------:R-:W-:Y:S01]  /*47d0*/  LOP3.LUT R89, R99, UR11, R84, 0x96, !PT ;  /* 0x0000000b63597c12 */ /* 0x000fe2000f8e9654 */
[----:B------:R-:W-:Y:S01]  /*47e0*/  VIADD R84, R68, 0xffffffe7 ;  /* 0xffffffe744547836 */ /* 0x000fe20000000000 */
[----:B------:R-:W-:Y:S01]  /*47f0*/  UIADD3 UR11, UR10, -0x4498517b, URZ ;  /* 0xbb67ae850a0b7890 */ /* 0x000fe2000fffe03f */
[----:B------:R-:W2:Y:S02]  /*4800*/  LDL R99, [R1+0x5c] ;  /* 0x00005c0001637983 */ /* 0x000ea40000100800 */
[----:B------:R-:W-:Y:S01]  /*4810*/  IMAD.WIDE.U32 R94, R89, -0x2daee0ad, RZ ;  /* 0xd2511f53595e7825 */ /* 0x000fe200078e00ff */
[C---:B---3--:R-:W-:Y:S03]  /*4820*/  @P3 ISETP.GE.AND P3, PT, R97.reuse, UR7, PT ;  /* 0x0000000761003c0c */ /* 0x048fe6000bf66270 */
[----:B------:R-:W-:Y:S01]  /*4830*/  @P0 VIADD R87, R97, 0x1 ;  /* 0x0000000161570836 */ /* 0x000fe20000000000 */
[----:B------:R-:W-:Y:S04]  /*4840*/  PLOP3.LUT P0, PT, PT, PT, UP0, 0x80, 0x0 ;  /* 0x000000000000781c */ /* 0x000fe80003f0f008 */
[----:B------:R-:W-:Y:S01]  /*4850*/  @P6 ISETP.GE.AND P6, PT, R87, UR7, PT ;  /* 0x0000000757006c0c */ /* 0x000fe2000bfc6270 */
[----:B------:R-:W-:Y:S03]  /*4860*/  IMAD.WIDE.U32 R86, R86, -0x2daee0ad, RZ ;  /* 0xd2511f5356567825 */ /* 0x000fe600078e00ff */
[----:B------:R-:W-:Y:S02]  /*4870*/  @P2 FSEL R5, R5, -INF , !P6 ;  /* 0xff80000005052808 */ /* 0x000fe40007000000 */
[----:B------:R-:W-:Y:S02]  /*4880*/  @P5 FSEL R7, R7, -INF , !P6 ;  /* 0xff80000007075808 */ /* 0x000fe40007000000 */
[----:B------:R-:W-:Y:S01]  /*4890*/  PLOP3.LUT P6, PT, PT, PT, UP0, 0x80, 0x0 ;  /* 0x000000000000781c */ /* 0x000fe20003fcf008 */
[----:B------:R-:W-:Y:S01]  /*48a0*/  @P0 VIADD R88, R97, 0x8 ;  /* 0x0000000861580836 */ /* 0x000fe20000000000 */
[----:B------:R-:W-:Y:S02]  /*48b0*/  ISETP.GE.AND P0, PT, R80, RZ, PT ;  /* 0x000000ff5000720c */ /* 0x000fe40003f06270 */
[----:B------:R-:W-:Y:S02]  /*48c0*/  PLOP3.LUT P2, PT, PT, PT, UP0, 0x80, 0x0 ;  /* 0x000000000000781c */ /* 0x000fe40003f4f008 */
[----:B------:R-:W-:Y:S02]  /*48d0*/  @P1 ISETP.GE.AND P1, PT, R88, UR7, PT ;  /* 0x0000000758001c0c */ /* 0x000fe4000bf26270 */
[----:B------:R-:W-:Y:S07]  /*48e0*/  PLOP3.LUT P5, PT, PT, PT, UP0, 0x80, 0x0 ;  /* 0x000000000000781c */ /* 0x000fee0003faf008 */
[----:B------:R-:W-:Y:S02]  /*48f0*/  @!P0 IADD3 R80, -R68, 0x8, RZ ;  /* 0x0000000844508810 */ /* 0x000fe40007ffe1ff */
[----:B------:R-:W-:Y:S02]  /*4900*/  ISETP.GE.AND P0, PT, R84, RZ, PT ;  /* 0x000000ff5400720c */ /* 0x000fe40003f06270 */
[----:B------:R-:W-:Y:S02]  /*4910*/  I2FP.F32.S32 R80, R80 ;  /* 0x0000005000507245 */ /* 0x000fe40000201400 */
[----:B----4-:R-:W-:Y:S01]  /*4920*/  LOP3.LUT R76, R87, UR11, R90, 0x96, !PT ;  /* 0x0000000b574c7c12 */ /* 0x010fe2000f8e965a */
[----:B------:R-:W-:Y:S01]  /*4930*/  UIADD3 UR11, UR8, -0x255992d5, URZ ;  /* 0xdaa66d2b080b7890 */ /* 0x000fe2000fffe03f */
[----:B------:R-:W-:Y:S01]  /*4940*/  LOP3.LUT R90, R95, UR14, R86, 0x96, !PT ;  /* 0x0000000e5f5a7c12 */ /* 0x000fe2000f8e9656 */
[----:B------:R-:W-:Y:S01]  /*4950*/  FFMA.FTZ R8, R80, -UR6, R8 ;  /* 0x8000000650087c23 */ /* 0x000fe20008010008 */
[----:B------:R-:W-:Y:S01]  /*4960*/  UIADD3 UR14, UR10, -0x126145ec, URZ ;  /* 0xed9eba140a0e7890 */ /* 0x000fe2000fffe03f */
[----:B------:R-:W-:Y:S04]  /*4970*/  IMAD.WIDE.U32 R76, R76, -0x326172a9, RZ ;  /* 0xcd9e8d574c4c7825 */ /* 0x000fe800078e00ff */
[----:B------:R-:W-:Y:S01]  /*4980*/  @!P0 IADD3 R84, -R68, 0x19, RZ ;  /* 0x0000001944548810 */ /* 0x000fe20007ffe1ff */
[----:B------:R-:W-:Y:S01]  /*4990*/  IMAD.WIDE.U32 R90, R90, -0x326172a9, RZ ;  /* 0xcd9e8d575a5a7825 */ /* 0x000fe200078e00ff */
[----:B------:R-:W-:Y:S02]  /*49a0*/  IABS R68, R68 ;  /* 0x0000004400447213 */ /* 0x000fe40000000000 */
[----:B------:R-:W-:Y:S01]  /*49b0*/  LOP3.LUT R88, R77, UR15, R98, 0x96, !PT ;  /* 0x0000000f4d587c12 */ /* 0x000fe2000f8e9662 */
[----:B------:R-:W-:Y:S01]  /*49c0*/  @P5 VIADD R95, R97, 0x18 ;  /* 0x00000018615f5836 */ /* 0x000fe20000000000 */
[----:B------:R-:W-:Y:S01]  /*49d0*/  PLOP3.LUT P0, PT, PT, PT, UP0, 0x80, 0x0 ;  /* 0x000000000000781c */ /* 0x000fe20003f0f008 */
[----:B------:R-:W-:Y:S01]  /*49e0*/  IMAD.MOV.U32 R77, RZ, RZ, R68 ;  /* 0x000000ffff4d7224 */ /* 0x000fe200078e0044 */
[----:B------:R-:W-:Y:S01]  /*49f0*/  LOP3.LUT R86, R91, UR11, R76, 0x96, !PT ;  /* 0x0000000b5b567c12 */ /* 0x000fe2000f8e964c */
[----:B------:R1:W3:Y:S01]  /*4a00*/  LDSM.16.M88.4 R68, [R96+0x10800] ;  /* 0x010800006044783b */ /* 0x0002e20000000200 */
[----:B------:R-:W-:Y:S01]  /*4a10*/  UIADD3 UR11, UR10, 0x32370b8f, URZ ;  /* 0x32370b8f0a0b7890 */ /* 0x000fe2000fffe03f */
[----:B------:R-:W-:Y:S01]  /*4a20*/  IMAD.WIDE.U32 R88, R88, -0x2daee0ad, RZ ;  /* 0xd2511f5358587825 */ /* 0x000fe200078e00ff */
[----:B------:R-:W-:Y:S03]  /*4a30*/  I2FP.F32.S32 R77, R77 ;  /* 0x0000004d004d7245 */ /* 0x000fe60000201400 */
[----:B--2---:R-:W-:Y:S01]  /*4a40*/  FMUL.FTZ R76, R93, 1.4426950216293334961 ;  /* 0x3fb8aa3b5d4c7820 */ /* 0x004fe20000410000 */
[----:B------:R-:W-:Y:S01]  /*4a50*/  IMAD.WIDE.U32 R86, R86, -0x2daee0ad, RZ ;  /* 0xd2511f5356567825 */ /* 0x000fe200078e00ff */
[----:B------:R-:W-:Y:S01]  /*4a60*/  LOP3.LUT R78, R89, UR11, R94, 0x96, !PT ;  /* 0x0000000b594e7c12 */ /* 0x000fe2000f8e965e */
[----:B------:R-:W-:Y:S02]  /*4a70*/  UIADD3 UR11, UR8, 0x78dde6e4, URZ ;  /* 0x78dde6e4080b7890 */ /* 0x000fe4000fffe03f */
[----:B------:R-:W-:Y:S01]  /*4a80*/  FFMA.FTZ R4, R77, -UR6, R4 ;  /* 0x800000064d047c23 */ /* 0x000fe20008010004 */
[----:B------:R-:W-:Y:S01]  /*4a90*/  @P0 FSEL R6, R6, -INF , !P3 ;  /* 0xff80000006060808 */ /* 0x000fe20005800000 */
[----:B------:R-:W-:Y:S01]  /*4aa0*/  @P6 VIADD R94, R97, 0x19 ;  /* 0x00000019615e6836 */ /* 0x000fe20000000000 */
[----:B------:R-:W-:Y:S01]  /*4ab0*/  PLOP3.LUT P0, PT, PT, PT, UP0, 0x80, 0x0 ;  /* 0x000000000000781c */ /* 0x000fe20003f0f008 */
[----:B------:R-:W-:Y:S01]  /*4ac0*/  IMAD.WIDE.U32 R78, R78, -0x326172a9, RZ ;  /* 0xcd9e8d574e4e7825 */ /* 0x000fe200078e00ff */
[----:B------:R-:W-:Y:S02]  /*4ad0*/  @P4 FSEL R4, R4, -INF , !P3 ;  /* 0xff80000004044808 */ /* 0x000fe40005800000 */
[----:B------:R-:W-:Y:S01]  /*4ae0*/  PLOP3.LUT P3, PT, PT, PT, UP0, 0x80, 0x0 ;  /* 0x000000000000781c */ /* 0x000fe20003f6f008 */
[----:B------:R-:W-:Y:S01]  /*4af0*/  FFMA.FTZ R10, R77, -UR6, R10 ;  /* 0x800000064d0a7c23 */ /* 0x000fe2000801000a */
[----:B------:R-:W-:Y:S01]  /*4b00*/  FSETP.NEU.FTZ.AND P4, PT, R93, -INF , PT ;  /* 0xff8000005d00780b */ /* 0x000fe20003f9d000 */
[C---:B------:R-:W-:Y:S01]  /*4b10*/  @P2 VIADD R93, R97.reuse, 0x11 ;  /* 0x00000011615d2836 */ /* 0x040fe20000000000 */
[----:B------:R-:W-:Y:S02]  /*4b20*/  I2FP.F32.S32 R84, R84 ;  /* 0x0000005400547245 */ /* 0x000fe40000201400 */
[----:B------:R-:W-:Y:S01]  /*4b30*/  FSEL R76, R76, RZ, P4 ;  /* 0x000000ff4c4c7208 */ /* 0x000fe20002000000 */
[----:B-1----:R-:W2:Y:S01]  /*4b40*/  LDL R96, [R1+0x68] ;  /* 0x0000680001607983 */ /* 0x002ea20000100800 */
[----:B------:R-:W-:Y:S01]  /*4b50*/  PLOP3.LUT P6, PT, PT, PT, UP0, 0x80, 0x0 ;  /* 0x000000000000781c */ /* 0x000fe20003fcf008 */
[----:B------:R-:W-:Y:S01]  /*4b60*/  @P0 VIADD R91, R97, 0x10 ;  /* 0x00000010615b0836 */ /* 0x000fe20000000000 */
[----:B------:R-:W-:Y:S01]  /*4b70*/  PLOP3.LUT P0, PT, PT, PT, UP0, 0x80, 0x0 ;  /* 0x000000000000781c */ /* 0x000fe20003f0f008 */
[--C-:B------:R-:W-:Y:S01]  /*4b80*/  FFMA.FTZ R4, R4, UR18, -R76.reuse ;  /* 0x0000001204047c23 */ /* 0x100fe2000801084c */
[----:B------:R-:W-:Y:S01]  /*4b90*/  FFMA.FTZ R5, R5, UR18, -R76 ;  /* 0x0000001205057c23 */ /* 0x000fe2000801084c */
[----:B------:R-:W-:Y:S01]  /*4ba0*/  @P3 VIADD R89, R97, 0x9 ;  /* 0x0000000961593836 */ /* 0x000fe20000000000 */
[----:B------:R-:W-:Y:S01]  /*4bb0*/  PLOP3.LUT P3, PT, PT, PT, UP0, 0x80, 0x0 ;  /* 0x000000000000781c */ /* 0x000fe20003f6f008 */
[----:B------:R1:W-:Y:S01]  /*4bc0*/  MUFU.EX2 R97, R4 ;  /* 0x0000000400617308 */ /* 0x0003e20000000800 */
[----:B------:R-:W-:Y:S02]  /*4bd0*/  PLOP3.LUT P5, PT, PT, PT, UP0, 0x80, 0x0 ;  /* 0x000000000000781c */ /* 0x000fe40003faf008 */
[----:B------:R-:W-:Y:S02]  /*4be0*/  PLOP3.LUT P4, PT, PT, PT, UP0, 0x80, 0x0 ;  /* 0x000000000000781c */ /* 0x000fe40003f8f008 */
[----:B------:R-:W-:Y:S02]  /*4bf0*/  PLOP3.LUT P2, PT, PT, PT, UP0, 0x80, 0x0 ;  /* 0x000000000000781c */ /* 0x000fe40003f4f008 */
[----:B------:R-:W-:Y:S01]  /*4c00*/  @P6 ISETP.GE.AND P6, PT, R94, UR7, PT ;  /* 0x000000075e006c0c */ /* 0x000fe2000bfc6270 */
[C---:B---3--:R-:W-:Y:S03]  /*4c10*/  HMMA.16816.F32.BF16 R12, R72.reuse, R68, R12 ;  /* 0x00000044480c723c */ /* 0x048fe6000004180c */
[----:B------:R-:W-:Y:S02]  /*4c20*/  @P0 FSEL R8, R8, -INF , !P1 ;  /* 0xff80000008080808 */ /* 0x000fe40004800000 */
[----:B------:R-:W-:Y:S01]  /*4c30*/  PLOP3.LUT P0, PT, PT, PT, UP0, 0x80, 0x0 ;  /* 0x000000000000781c */ /* 0x000fe20003f0f008 */
[----:B------:R-:W-:Y:S03]  /*4c40*/  HMMA.16816.F32.BF16 R16, R72, R70, R16 ;  /* 0x000000464810723c */ /* 0x000fe60000041810 */
[----:B------:R-:W-:Y:S02]  /*4c50*/  @P3 ISETP.GE.AND P3, PT, R91, UR7, PT ;  /* 0x000000075b003c0c */ /* 0x000fe4000bf66270 */
[----:B------:R-:W-:Y:S01]  /*4c60*/  LOP3.LUT R91, R87, UR14, R88, 0x96, !PT ;  /* 0x0000000e575b7c12 */ /* 0x000fe2000f8e9658 */
[----:B------:R-:W-:Y:S01]  /*4c70*/  UIADD3 UR14, UR10, -0x56f99767, URZ ;  /* 0xa90668990a0e7890 */ /* 0x000fe2000fffe03f */
[----:B------:R-:W-:Y:S01]  /*4c80*/  LOP3.LUT R88, R79, UR11, R90, 0x96, !PT ;  /* 0x0000000b4f587c12 */ /* 0x000fe2000f8e965a */
[----:B------:R-:W-:Y:S01]  /*4c90*/  UIADD3 UR11, UR8, 0x1715609d, URZ ;  /* 0x1715609d080b7890 */ /* 0x000fe2000fffe03f */
[----:B------:R-:W-:Y:S02]  /*4ca0*/  @P4 ISETP.GE.AND P4, PT, R89, UR7, PT ;  /* 0x0000000759004c0c */ /* 0x000fe4000bf86270 */
[----:B------:R-:W-:Y:S01]  /*4cb0*/  IMAD.WIDE.U32 R90, R91, -0x326172a9, RZ ;  /* 0xcd9e8d575b5a7825 */ /* 0x000fe200078e00ff */
[----:B------:R-:W-:Y:S02]  /*4cc0*/  @P0 FSEL R10, R10, -INF , !P1 ;  /* 0xff8000000a0a0808 */ /* 0x000fe40004800000 */
[----:B------:R-:W-:Y:S01]  /*4cd0*/  PLOP3.LUT P1, PT, PT, PT, UP0, 0x80, 0x0 ;  /* 0x000000000000781c */ /* 0x000fe20003f2f008 */
[----:B------:R-:W-:Y:S01]  /*4ce0*/  IMAD.WIDE.U32 R88, R88, -0x2daee0ad, RZ ;  /* 0xd2511f5358587825 */ /* 0x000fe200078e00ff */
[----:B------:R-:W-:Y:S01]  /*4cf0*/  LOP3.LUT R78, R91, UR11, R78, 0x96, !PT ;  /* 0x0000000b5b4e7c12 */ /* 0x000fe2000f8e964e */
[----:B------:R-:W-:Y:S02]  /*4d00*/  UIADD3 UR11, UR10, 0x646e171e, URZ ;  /* 0x646e171e0a0b7890 */ /* 0x000fe4000fffe03f */
[----:B------:R-:W-:Y:S01]  /*4d10*/  FFMA.FTZ R12, R82, -UR6, R12 ;  /* 0x80000006520c7c23 */ /* 0x000fe2000801000c */
[----:B------:R-:W-:Y:S01]  /*4d20*/  @P5 ISETP.GE.AND P5, PT, R95, UR7, PT ;  /* 0x000000075f005c0c */ /* 0x000fe2000bfa6270 */
[----:B------:R-:W-:Y:S01]  /*4d30*/  FFMA.FTZ R14, R80, -UR6, R14 ;  /* 0x80000006500e7c23 */ /* 0x000fe2000801000e */
[----:B------:R-:W-:Y:S04]  /*4d40*/  IMAD.WIDE.U32 R68, R78, -0x2daee0ad, RZ ;  /* 0xd2511f534e447825 */ /* 0x000fe800078e00ff */
[----:B------:R-:W-:Y:S01]  /*4d50*/  FFMA.FTZ R13, R83, -UR6, R13 ;  /* 0x80000006530d7c23 */ /* 0x000fe2000801000d */
[----:B------:R-:W-:Y:S01]  /*4d60*/  @P2 ISETP.GE.AND P2, PT, R93, UR7, PT ;  /* 0x000000075d002c0c */ /* 0x000fe2000bf46270 */
[----:B------:R-:W-:Y:S01]  /*4d70*/  FFMA.FTZ R8, R8, UR18, -R76 ;  /* 0x0000001208087c23 */ /* 0x000fe2000801084c */
[----:B------:R-:W-:Y:S01]  /*4d80*/  LOP3.LUT R86, R89, UR14, R86, 0x96, !PT ;  /* 0x0000000e59567c12 */ /* 0x000fe2000f8e9656 */
[----:B------:R-:W-:Y:S01]  /*4d90*/  FFMA.FTZ R15, R81, -UR6, R15 ;  /* 0x80000006510f7c23 */ /* 0x000fe2000801000f */
[----:B------:R-:W-:Y:S01]  /*4da0*/  @P1 FSEL R9, R9, -INF , !P4 ;  /* 0xff80000009091808 */ /* 0x000fe20006000000 */
[----:B------:R-:W-:Y:S01]  /*4db0*/  MUFU.EX2 R93, R8 ;  /* 0x00000008005d7308 */ /* 0x000fe20000000800 */
[----:B------:R-:W-:Y:S01]  /*4dc0*/  PLOP3.LUT P1, PT, PT, PT, UP0, 0x80, 0x0 ;  /* 0x000000000000781c */ /* 0x000fe20003f2f008 */
[----:B------:R-:W-:Y:S01]  /*4dd0*/  FFMA.FTZ R16, R85, -UR6, R16 ;  /* 0x8000000655107c23 */ /* 0x000fe20008010010 */
[----:B------:R-:W-:Y:S01]  /*4de0*/  LOP3.LUT R77, R69, UR11, R88, 0x96, !PT ;  /* 0x0000000b454d7c12 */ /* 0x000fe2000f8e9658 */
[----:B------:R-:W-:Y:S01]  /*4df0*/  FFMA.FTZ R9, R9, UR18, -R76 ;  /* 0x0000001209097c23 */ /* 0x000fe2000801084c */
[----:B------:R-:W-:Y:S01]  /*4e00*/  UIADD3 UR11, UR8, -0x4ab325aa, URZ ;  /* 0xb54cda56080b7890 */ /* 0x000fe2000fffe03f */
[----:B------:R-:W-:Y:S01]  /*4e10*/  SHF.R.U32.HI R79, RZ, 0x10, R68 ;  /* 0x00000010ff4f7819 */ /* 0x000fe20000011644 */
[----:B------:R-:W-:Y:S03]  /*4e20*/  FFMA.FTZ R17, R84, -UR6, R17 ;  /* 0x8000000654117c23 */ /* 0x000fe60008010011 */
[----:B------:R-:W-:Y:S01]  /*4e30*/  MUFU.EX2 R92, R9 ;  /* 0x00000009005c7308 */ /* 0x000fe20000000800 */
[----:B------:R-:W-:Y:S01]  /*4e40*/  LOP3.LUT R98, R68, 0xffff, RZ, 0xc0, !PT ;  /* 0x0000ffff44627812 */ /* 0x000fe200078ec0ff */
[----:B------:R-:W-:Y:S01]  /*4e50*/  FFMA.FTZ R19, R83, -UR6, R19 ;  /* 0x8000000653137c23 */ /* 0x000fe20008010013 */
[----:B------:R-:W-:Y:S01]  /*4e60*/  FFMA.FTZ R18, R82, -UR6, R18 ;  /* 0x8000000652127c23 */ /* 0x000fe20008010012 */
[----:B------:R-:W-:Y:S02]  /*4e70*/  @P1 FSEL R12, R12, -INF , !P3 ;  /* 0xff8000000c0c1808 */ /* 0x000fe40005800000 */
[----:B------:R-:W-:Y:S03]  /*4e80*/  PLOP3.LUT P1, PT, PT, PT, UP0, 0x80, 0x0 ;  /* 0x000000000000781c */ /* 0x000fe60003f2f008 */
[--C-:B------:R-:W-:Y:S04]  /*4e90*/  FFMA.FTZ R12, R12, UR18, -R76.reuse ;  /* 0x000000120c0c7c23 */ /* 0x100fe8000801084c */
[----:B------:R-:W-:Y:S06]  /*4ea0*/  MUFU.EX2 R89, R12 ;  /* 0x0000000c00597308 */ /* 0x000fec0000000800 */
[----:B------:R-:W-:Y:S02]  /*4eb0*/  @P1 FSEL R13, R13, -INF , !P2 ;  /* 0xff8000000d0d1808 */ /* 0x000fe40005000000 */
[----:B------:R-:W-:Y:S03]  /*4ec0*/  PLOP3.LUT P1, PT, PT, PT, UP0, 0x80, 0x0 ;  /* 0x000000000000781c */ /* 0x000fe60003f2f008 */
[--C-:B------:R-:W-:Y:S04]  /*4ed0*/  FFMA.FTZ R13, R13, UR18, -R76.reuse ;  /* 0x000000120d0d7c23 */ /* 0x100fe8000801084c */
[----:B------:R-:W-:Y:S06]  /*4ee0*/  MUFU.EX2 R88, R13 ;  /* 0x0000000d00587308 */ /* 0x000fec0000000800 */
[----:B------:R-:W-:Y:S02]  /*4ef0*/  @P1 FSEL R16, R16, -INF , !P5 ;  /* 0xff80000010101808 */ /* 0x000fe40006800000 */
[----:B------:R-:W-:Y:S03]  /*4f00*/  PLOP3.LUT P1, PT, PT, PT, UP0, 0x80, 0x0 ;  /* 0x000000000000781c */ /* 0x000fe60003f2f008 */
[----:B------:R-:W-:Y:S04]  /*4f10*/  FFMA.FTZ R16, R16, UR18, -R76 ;  /* 0x0000001210107c23 */ /* 0x000fe8000801084c */
[----:B------:R-:W3:Y:S06]  /*4f20*/  MUFU.EX2 R85, R16 ;  /* 0x0000001000557308 */ /* 0x000eec0000000800 */
[----:B------:R-:W-:Y:S01]  /*4f30*/  @P1 FSEL R19, R19, -INF , !P6 ;  /* 0xff80000013131808 */ /* 0x000fe20007000000 */
[C---:B--2---:R-:W-:Y:S01]  /*4f40*/  FMUL.FTZ R78, R96.reuse, 1.4426950216293334961 ;  /* 0x3fb8aa3b604e7820 */ /* 0x044fe20000410000 */
[----:B------:R-:W-:Y:S02]  /*4f50*/  FSETP.NEU.FTZ.AND P0, PT, R96, -INF , PT ;  /* 0xff8000006000780b */ /* 0x000fe40003f1d000 */
[----:B------:R2:W4:Y:S02]  /*4f60*/  MUFU.EX2 R96, R5 ;  /* 0x0000000500607308 */ /* 0x0005240000000800 */
[----:B-1----:R-:W-:Y:S02]  /*4f70*/  FSEL R4, R78, RZ, P0 ;  /* 0x000000ff4e047208 */ /* 0x002fe40000000000 */
[----:B------:R-:W-:Y:S02]  /*4f80*/  PLOP3.LUT P0, PT, PT, PT, UP0, 0x80, 0x0 ;  /* 0x000000000000781c */ /* 0x000fe40003f0f008 */
[----:B------:R-:W-:Y:S01]  /*4f90*/  SHF.R.U32.HI R78, RZ, 0x18, R68 ;  /* 0x00000018ff4e7819 */ /* 0x000fe20000011644 */
[--C-:B------:R-:W-:Y:S01]  /*4fa0*/  FFMA.FTZ R6, R6, UR18, -R4.reuse ;  /* 0x0000001206067c23 */ /* 0x100fe20008010804 */
[--C-:B------:R-:W-:Y:S01]  /*4fb0*/  FFMA.FTZ R7, R7, UR18, -R4.reuse ;  /* 0x0000001207077c23 */ /* 0x100fe20008010804 */
[--C-:B------:R-:W-:Y:S02]  /*4fc0*/  FFMA.FTZ R10, R10, UR18, -R4.reuse ;  /* 0x000000120a0a7c23 */ /* 0x100fe40008010804 */
[----:B------:R-:W-:Y:S06]  /*4fd0*/  MUFU.EX2 R95, R6 ;  /* 0x00000006005f7308 */ /* 0x000fec0000000800 */
[----:B------:R-:W-:Y:S02]  /*4fe0*/  @P0 FSEL R11, R11, -INF , !P4 ;  /* 0xff8000000b0b0808 */ /* 0x000fe40006000000 */
[----:B------:R-:W-:Y:S02]  /*4ff0*/  PLOP3.LUT P0, PT, PT, PT, UP0, 0x80, 0x0 ;  /* 0x000000000000781c */ /* 0x000fe40003f0f008 */
[----:B------:R1:W4:Y:S01]  /*5000*/  MUFU.EX2 R94, R7 ;  /* 0x00000007005e7308 */ /* 0x0003220000000800 */
[----:B--2---:R-:W-:Y:S01]  /*5010*/  LOP3.LUT R5, R68, 0xff, RZ, 0xc0, !PT ;  /* 0x000000ff44057812 */ /* 0x004fe200078ec0ff */
[--C-:B------:R-:W-:Y:S03]  /*5020*/  FFMA.FTZ R11, R11, UR18, -R4.reuse ;  /* 0x000000120b0b7c23 */ /* 0x100fe60008010804 */
[----:B------:R-:W-:Y:S05]  /*5030*/  ISETP.LE.U32.AND P4, PT, R5, UR19, PT ;  /* 0x0000001305007c0c */ /* 0x000fea000bf83070 */
[----:B------:R-:W2:Y:S01]  /*5040*/  MUFU.EX2 R91, R10 ;  /* 0x0000000a005b7308 */ /* 0x000ea20000000800 */
[----:B------:R-:W-:Y:S02]  /*5050*/  @P0 FSEL R14, R14, -INF , !P3 ;  /* 0xff8000000e0e0808 */ /* 0x000fe40005800000 */
[----:B------:R-:W-:Y:S02]  /*5060*/  PLOP3.LUT P0, PT, PT, PT, UP0, 0x80, 0x0 ;  /* 0x000000000000781c */ /* 0x000fe40003f0f008 */
[----:B------:R-:W-:Y:S01]  /*5070*/  ISETP.LE.U32.AND P3, PT, R78, UR19, PT ;  /* 0x000000134e007c0c */ /* 0x000fe2000bf63070 */
[----:B-1----:R-:W-:Y:S04]  /*5080*/  IMAD.WIDE.U32 R6, R86, -0x326172a9, RZ ;  /* 0xcd9e8d5756067825 */ /* 0x002fe800078e00ff */
[----:B------:R-:W-:Y:S01]  /*5090*/  FFMA.FTZ R14, R14, UR18, -R4 ;  /* 0x000000120e0e7c23 */ /* 0x000fe20008010804 */
[----:B---3--:R-:W-:Y:S01]  /*50a0*/  @!P4 FADD.FTZ R85, -R85, -RZ ;  /* 0x800000ff5555c221 */ /* 0x008fe20000010100 */
[----:B------:R-:W-:Y:S02]  /*50b0*/  LOP3.LUT R5, R7, UR11, R90, 0x96, !PT ;  /* 0x0000000b07057c12 */ /* 0x000fe4000f8e965a */
[----:B------:R-:W-:Y:S01]  /*50c0*/  MUFU.EX2 R87, R14 ;  /* 0x0000000e00577308 */ /* 0x000fe20000000800 */
[C---:B------:R-:W-:Y:S02]  /*50d0*/  LOP3.LUT R68, R6.reuse, 0xff, RZ, 0xc0, !PT ;  /* 0x000000ff06447812 */ /* 0x040fe400078ec0ff */
[--C-:B------:R-:W-:Y:S02]  /*50e0*/  SHF.R.U32.HI R69, RZ, 0x10, R6.reuse ;  /* 0x00000010ff457819 */ /* 0x100fe40000011606 */
[----:B------:R-:W-:Y:S02]  /*50f0*/  @P0 FSEL R15, R15, -INF , !P2 ;  /* 0xff8000000f0f0808 */ /* 0x000fe40005000000 */
[----:B------:R-:W-:Y:S03]  /*5100*/  PLOP3.LUT P0, PT, PT, PT, UP0, 0x80, 0x0 ;  /* 0x000000000000781c */ /* 0x000fe60003f0f008 */
[----:B------:R-:W-:Y:S01]  /*5110*/  MUFU.EX2 R90, R11 ;  /* 0x0000000b005a7308 */ /* 0x000fe20000000800 */
[----:B------:R-:W-:Y:S01]  /*5120*/  SHF.R.U32.HI R70, RZ, 0x18, R6 ;  /* 0x00000018ff467819 */ /* 0x000fe20000011606 */
[----:B------:R-:W-:Y:S01]  /*5130*/  FFMA.FTZ R15, R15, UR18, -R4 ;  /* 0x000000120f0f7c23 */ /* 0x000fe20008010804 */
[----:B------:R-:W-:Y:S02]  /*5140*/  LOP3.LUT R9, R6, 0xffff, RZ, 0xc0, !PT ;  /* 0x0000ffff06097812 */ /* 0x000fe400078ec0ff */
[----:B------:R-:W-:Y:S02]  /*5150*/  LOP3.LUT R6, R5, 0xffff, RZ, 0xc0, !PT ;  /* 0x0000ffff05067812 */ /* 0x000fe400078ec0ff */
[----:B------:R-:W-:Y:S03]  /*5160*/  PLOP3.LUT P2, PT, PT, PT, UP0, 0x80, 0x0 ;  /* 0x000000000000781c */ /* 0x000fe60003f4f008 */
[----:B------:R-:W1:Y:S01]  /*5170*/  MUFU.EX2 R86, R15 ;  /* 0x0000000f00567308 */ /* 0x000e620000000800 */
[----:B------:R-:W-:Y:S02]  /*5180*/  SHF.R.U32.HI R6, RZ, 0x8, R6 ;  /* 0x00000008ff067819 */ /* 0x000fe40000011606 */
[--C-:B------:R-:W-:Y:S02]  /*5190*/  SHF.R.U32.HI R7, RZ, 0x10, R5.reuse ;  /* 0x00000010ff077819 */ /* 0x100fe40000011605 */
[----:B------:R-:W-:Y:S02]  /*51a0*/  LOP3.LUT R6, R6, 0xffff, RZ, 0xc0, !PT ;  /* 0x0000ffff06067812 */ /* 0x000fe400078ec0ff */
[----:B------:R-:W-:Y:S02]  /*51b0*/  @P0 FSEL R17, R17, -INF , !P6 ;  /* 0xff80000011110808 */ /* 0x000fe40007000000 */
[----:B------:R-:W-:Y:S02]  /*51c0*/  LOP3.LUT R8, R5, 0xff, RZ, 0xc0, !PT ;  /* 0x000000ff05087812 */ /* 0x000fe400078ec0ff */
[----:B------:R-:W-:Y:S01]  /*51d0*/  ISETP.LE.U32.AND P0, PT, R6, UR19, PT ;  /* 0x0000001306007c0c */ /* 0x000fe2000bf03070 */
[----:B------:R-:W-:Y:S01]  /*51e0*/  FFMA.FTZ R76, R17, UR18, -R76 ;  /* 0x00000012114c7c23 */ /* 0x000fe2000801084c */
[----:B------:R-:W-:Y:S02]  /*51f0*/  SHF.R.U32.HI R5, RZ, 0x18, R5 ;  /* 0x00000018ff057819 */ /* 0x000fe40000011605 */
[----:B------:R-:W-:Y:S01]  /*5200*/  LOP3.LUT R7, R7, 0xff, RZ, 0xc0, !PT ;  /* 0x000000ff07077812 */ /* 0x000fe200078ec0ff */
[----:B------:R-:W-:Y:S01]  /*5210*/  MUFU.EX2 R83, R76 ;  /* 0x0000004c00537308 */ /* 0x000fe20000000800 */
[----:B------:R-:W-:Y:S02]  /*5220*/  @P2 FSEL R18, R18, -INF , !P5 ;  /* 0xff80000012122808 */ /* 0x000fe40006800000 */
[----:B------:R-:W-:Y:S02]  /*5230*/  ISETP.LE.U32.AND P5, PT, R8, UR19, PT ;  /* 0x0000001308007c0c */ /* 0x000fe4000bfa3070 */
[----:B------:R-:W-:Y:S01]  /*5240*/  ISETP.LE.U32.AND P6, PT, R5, UR19, PT ;  /* 0x0000001305007c0c */ /* 0x000fe2000bfc3070 */
[--C-:B------:R-:W-:Y:S01]  /*5250*/  FFMA.FTZ R18, R18, UR18, -R4.reuse ;  /* 0x0000001212127c23 */ /* 0x100fe20008010804 */
[----:B------:R-:W-:Y:S01]  /*5260*/  ISETP.LE.U32.AND P2, PT, R7, UR19, PT ;  /* 0x0000001307007c0c */ /* 0x000fe2000bf43070 */
[----:B----4-:R-:W-:Y:S01]  /*5270*/  @!P0 FADD.FTZ R96, -R96, -RZ ;  /* 0x800000ff60608221 */ /* 0x010fe20000010100 */
[----:B------:R-:W-:Y:S01]  /*5280*/  SHF.R.U32.HI R7, RZ, 0x8, R9 ;  /* 0x00000008ff077819 */ /* 0x000fe20000011609 */
[----:B------:R-:W-:Y:S01]  /*5290*/  FFMA.FTZ R4, R19, UR18, -R4 ;  /* 0x0000001213047c23 */ /* 0x000fe20008010804 */
[----:B------:R-:W-:Y:S01]  /*52a0*/  LOP3.LUT R6, R77, 0xff, RZ, 0xc0, !PT ;  /* 0x000000ff4d067812 */ /* 0x000fe200078ec0ff */
[----:B------:R-:W-:Y:S01]  /*52b0*/  MUFU.EX2 R84, R18 ;  /* 0x0000001200547308 */ /* 0x000fe20000000800 */
[----:B------:R-:W-:Y:S02]  /*52c0*/  LOP3.LUT R5, R7, 0xffff, RZ, 0xc0, !PT ;  /* 0x0000ffff07057812 */ /* 0x000fe400078ec0ff */
[----:B------:R-:W-:Y:S01]  /*52d0*/  ISETP.LE.U32.AND P1, PT, R6, UR19, PT ;  /* 0x0000001306007c0c */ /* 0x000fe2000bf23070 */
[----:B------:R-:W-:Y:S01]  /*52e0*/  @!P5 FADD.FTZ R97, -R97, -RZ ;  /* 0x800000ff6161d221 */ /* 0x000fe20000010100 */
[----:B------:R-:W-:Y:S01]  /*52f0*/  LOP3.LUT R6, R69, 0xff, RZ, 0xc0, !PT ;  /* 0x000000ff45067812 */ /* 0x000fe200078ec0ff */
[----:B------:R-:W-:Y:S01]  /*5300*/  @!P6 FADD.FTZ R94, -R94, -RZ ;  /* 0x800000ff5e5ee221 */ /* 0x000fe20000010100 */
[----:B------:R-:W-:Y:S01]  /*5310*/  ISETP.LE.U32.AND P0, PT, R5, UR19, PT ;  /* 0x0000001305007c0c */ /* 0x000fe2000bf03070 */
[----:B------:R-:W-:Y:S01]  /*5320*/  @!P2 FADD.FTZ R95, -R95, -RZ ;  /* 0x800000ff5f5fa221 */ /* 0x000fe20000010100 */
[----:B------:R-:W-:Y:S01]  /*5330*/  SHF.R.U32.HI R5, RZ, 0x18, R77 ;  /* 0x00000018ff057819 */ /* 0x000fe2000001164d */
[----:B------:R-:W3:Y:S01]  /*5340*/  MUFU.EX2 R82, R4 ;  /* 0x0000000400527308 */ /* 0x000ee20000000800 */
[----:B------:R-:W-:Y:S02]  /*5350*/  ISETP.LE.U32.AND P5, PT, R68, UR19, PT ;  /* 0x0000001344007c0c */ /* 0x000fe4000bfa3070 */
[----:B------:R-:W-:Y:S02]  /*5360*/  ISETP.LE.U32.AND P6, PT, R6, UR19, PT ;  /* 0x0000001306007c0c */ /* 0x000fe4000bfc3070 */
[----:B------:R-:W-:Y:S01]  /*5370*/  ISETP.LE.U32.AND P2, PT, R5, UR19, PT ;  /* 0x0000001305007c0c */ /* 0x000fe2000bf43070 */
[----:B------:R-:W-:Y:S01]  /*5380*/  @!P1 FADD.FTZ R89, -R89, -RZ ;  /* 0x800000ff59599221 */ /* 0x000fe20000010100 */
[----:B------:R-:W-:Y:S02]  /*5390*/  LOP3.LUT R5, R77, 0xffff, RZ, 0xc0, !PT ;  /* 0x0000ffff4d057812 */ /* 0x000fe400078ec0ff */
[----:B------:R-:W-:Y:S01]  /*53a0*/  LOP3.LUT R6, R79, 0xff, RZ, 0xc0, !PT ;  /* 0x000000ff4f067812 */ /* 0x000fe200078ec0ff */
[----:B------:R-:W-:Y:S01]  /*53b0*/  @!P0 FADD.FTZ R92, -R92, -RZ ;  /* 0x800000ff5c5c8221 */ /* 0x000fe20000010100 */
[----:B------:R-:W-:Y:S02]  /*53c0*/  SHF.R.U32.HI R5, RZ, 0x8, R5 ;  /* 0x00000008ff057819 */ /* 0x000fe40000011605 */
[----:B------:R-:W-:Y:S01]  /*53d0*/  ISETP.LE.U32.AND P0, PT, R6, UR19, PT ;  /* 0x0000001306007c0c */ /* 0x000fe2000bf03070 */
[----:B------:R-:W-:Y:S01]  /*53e0*/  @!P5 FADD.FTZ R93, -R93, -RZ ;  /* 0x800000ff5d5dd221 */ /* 0x000fe20000010100 */
[----:B------:R-:W-:Y:S01]  /*53f0*/  LOP3.LUT R5, R5, 0xffff, RZ, 0xc0, !PT ;  /* 0x0000ffff05057812 */ /* 0x000fe200078ec0ff */
[----:B--2---:R-:W-:Y:S01]  /*5400*/  @!P6 FADD.FTZ R91, -R91, -RZ ;  /* 0x800000ff5b5be221 */ /* 0x004fe20000010100 */
[----:B------:R-:W-:Y:S01]  /*5410*/  SHF.R.U32.HI R6, RZ, 0x8, R98 ;  /* 0x00000008ff067819 */ /* 0x000fe20000011662 */
[----:B-1----:R-:W-:Y:S01]  /*5420*/  @!P2 FADD.FTZ R86, -R86, -RZ ;  /* 0x800000ff5656a221 */ /* 0x002fe20000010100 */
[----:B------:R-:W-:Y:S01]  /*5430*/  ISETP.LE.U32.AND P5, PT, R70, UR19, PT ;  /* 0x0000001346007c0c */ /* 0x000fe2000bfa3070 */
[----:B---3--:R-:W-:Y:S01]  /*5440*/  @!P3 FADD.FTZ R82, -R82, -RZ ;  /* 0x800000ff5252b221 */ /* 0x008fe20000010100 */
        /* <DEDUP_REMOVED lines=13> */
[----:B------:R-:W-:Y:S02]  /*5520*/  F2FP.RELU.BF16.F32.PACK_AB R8, R90, R91 ;  /* 0x0000005b5a08723e */ /* 0x000fe400000018ff */
[----:B------:R3:W-:Y:S01]  /*5530*/  STS [R245+0x14000], R4 ;  /* 0x01400004f5007388 */ /* 0x0007e20000000800 */
[----:B------:R-:W-:Y:S01]  /*5540*/  ISETP.LE.U32.AND P5, PT, R77, UR19, PT ;  /* 0x000000134d007c0c */ /* 0x000fe2000bfa3070 */
[----:B------:R-:W-:Y:S01]  /*5550*/  @!P1 FADD.FTZ R83, -R83, -RZ ;  /* 0x800000ff53539221 */ /* 0x000fe20000010100 */
[----:B------:R-:W-:Y:S02]  /*5560*/  F2FP.RELU.BF16.F32.PACK_AB R7, R88, R89 ;  /* 0x000000595807723e */ /* 0x000fe400000018ff */
[----:B------:R-:W-:Y:S01]  /*5570*/  STS [R245+0x14400], R8 ;  /* 0x01440008f5007388 */ /* 0x000fe20000000800 */
[----:B------:R-:W-:Y:S02]  /*5580*/  FSETP.GE.FTZ.AND P3, PT, R89, RZ, PT ;  /* 0x000000ff5900720b */ /* 0x000fe40003f76000 */
[----:B------:R-:W-:Y:S02]  /*5590*/  FSETP.GE.FTZ.AND P2, PT, R97, RZ, PT ;  /* 0x000000ff6100720b */ /* 0x000fe40003f56000 */
[----:B------:R-:W-:Y:S01]  /*55a0*/  STS [R244+0x14000], R7 ;  /* 0x01400007f4007388 */ /* 0x000fe20000000800 */
[----:B------:R-:W-:Y:S03]  /*55b0*/  FSETP.GE.FTZ.AND P1, PT, R96, RZ, PT ;  /* 0x000000ff6000720b */ /* 0x000fe60003f36000 */
[----:B------:R-:W-:Y:S05]  /*55c0*/  @!P5 FADD.FTZ R87, -R87, -RZ ;  /* 0x800000ff5757d221 */ /* 0x000fea0000010100 */
[----:B-1----:R-:W-:Y:S02]  /*55d0*/  F2FP.RELU.BF16.F32.PACK_AB R6, R86, R87 ;  /* 0x000000575606723e */ /* 0x002fe400000018ff */
[----:B--2---:R-:W-:Y:S03]  /*55e0*/  F2FP.RELU.BF16.F32.PACK_AB R5, R83, R85 ;  /* 0x000000555305723e */ /* 0x004fe600000018ff */
[----:B------:R-:W-:Y:S01]  /*55f0*/  STS [R244+0x14400], R6 ;  /* 0x01440006f4007388 */ /* 0x000fe20000000800 */
[----:B---3--:R-:W-:Y:S04]  /*5600*/  F2FP.RELU.BF16.F32.PACK_AB R4, R82, R84 ;  /* 0x000000545204723e */ /* 0x008fe800000018ff */
[----:B------:R1:W-:Y:S05]  /*5610*/  STS [R99+0x14000], R5 ;  /* 0x0140000563007388 */ /* 0x0003ea0000000800 */
        /* <DEDUP_REMOVED lines=115> */
[C---:B------:R-:W-:Y:S01]  /*5d50*/  FADD.FTZ R4, -R80.reuse, R10 ;  /* 0x0000000a50047221 */ /* 0x040fe20000010100 */
[C---:B------:R-:W-:Y:S01]  /*5d60*/  FSETP.GE.FTZ.AND P0, PT, R91.reuse, RZ, PT ;  /* 0x000000ff5b00720b */ /* 0x040fe20003f16000 */
        /* <DEDUP_REMOVED lines=153> */
.L_x_785:
        /* <DEDUP_REMOVED lines=432> */
.L_x_786:
        /* <DEDUP_REMOVED lines=224> */
.L_x_788:
        /* <DEDUP_REMOVED lines=19> */
.L_x_789:
        /* <DEDUP_REMOVED lines=53> */
.L_x_791:
[----:B------:R-:W-:Y:S05]  /*9480*/  BSYNC B0 ;  /* 0x0000000000007941 */ /* 0x000fea0003800000 */
.L_x_790:
        /* <DEDUP_REMOVED lines=20> */
.L_x_793:
[----:B------:R-:W-:Y:S05]  /*95d0*/  BSYNC B0 ;  /* 0x0000000000007941 */ /* 0x000fea0003800000 */
.L_x_792:
        /* <DEDUP_REMOVED lines=35> */
.L_x_795:
[----:B------:R-:W-:Y:S05]  /*9810*/  BSYNC B0 ;  /* 0x0000000000007941 */ /* 0x000fea0003800000 */
.L_x_794:
        /* <DEDUP_REMOVED lines=21> */
.L_x_768:
        /* <DEDUP_REMOVED lines=24> */
.L_x_797:
        /* <DEDUP_REMOVED lines=22> */
.L_x_798:
        /* <DEDUP_REMOVED lines=42> */
.L_x_800:
[----:B------:R-:W-:Y:S05]  /*9ef0*/  BSYNC B0 ;  /* 0x0000000000007941 */ /* 0x000fea0003800000 */
.L_x_799:
        /* <DEDUP_REMOVED lines=19> */
.L_x_802:
[----:B------:R-:W-:Y:S05]  /*a030*/  BSYNC B0 ;  /* 0x0000000000007941 */ /* 0x000fea0003800000 */
.L_x_801:
        /* <DEDUP_REMOVED lines=32> */
.L_x_804:
[----:B------:R-:W-:Y:S05]  /*a240*/  BSYNC B0 ;  /* 0x0000000000007941 */ /* 0x000fea0003800000 */
.L_x_803:
        /* <DEDUP_REMOVED lines=19> */
.L_x_796:
[----:B------:R-:W-:Y:S05]  /*a380*/  BSYNC B1 ;  /* 0x0000000000017941 */ /* 0x000fea0003800000 */
.L_x_763:
[----:B------:R-:W-:Y:S02]  /*a390*/  ULDC UR6, c[0x0][0xc] ;  /* 0x0000030000067ab9 */ /* 0x000fe40000000800 */
[----:B------:R-:W-:-:S04]  /*a3a0*/  UIADD3 UR35, UR6, UR35, URZ ;  /* 0x0000002306237290 */ /* 0x000fc8000fffe03f */
[----:B------:R-:W-:-:S06]  /*a3b0*/  UISETP.GE.AND UP0, UPT, UR35, UR60, UPT ;  /* 0x0000003c2300728c */ /* 0x000fcc000bf06270 */
[----:B------:R-:W-:-:S13]  /*a3c0*/  PLOP3.LUT P0, PT, PT, PT, UP0, 0x80, 0x0 ;  /* 0x000000000000781c */ /* 0x000fda0003f0f008 */
[----:B------:R-:W-:Y:S05]  /*a3d0*/  @P0 BRA `(.L_x_805) ;  /* 0x0000000000040947 */ /* 0x000fea0003800000 */
[----:B------:R-:W-:Y:S05]  /*a3e0*/  BRA `(.L_x_806) ;  /* 0xffffff6400e47947 */ /* 0x000fea000383ffff */
.L_x_805:
[----:B------:R-:W-:Y:S05]  /*a3f0*/  EXIT ;  /* 0x000000000000794d */ /* 0x000fea0003800000 */
.L_x_807:
        /* <DEDUP_REMOVED lines=16> */
.L_x_1601:


//--------------------- .text._ZN5flash44flash_bwd_dq_dk_dv_loop_seqk_parallel_kernelI23Flash_bwd_kernel_traitsILi192ELi64ELi64ELi8ELi4ELi2ELi2ELb1ELb1EN7cutlass10bfloat16_tE19Flash_kernel_traitsILi192ELi64ELi64ELi8ES3_EELb0ELb0ELb0ELb1ELb0ELb0ELb1EEEvNS_16Flash_bwd_paramsE --------------------------
	.section	.text._ZN5flash44flash_bwd_dq_dk_dv_loop_seqk_parallel_kernelI23Flash_bwd_kernel_traitsILi192ELi64ELi64ELi8ELi4ELi2ELi2ELb1ELb1EN7cutlass10bfloat16_tE19Flash_kernel_traitsILi192ELi64ELi64ELi8ES3_EELb0ELb0ELb0ELb1ELb0ELb0ELb1EEEvNS_16Flash_bwd_paramsE,"ax",@progbits
	.align	128
        .global         _ZN5flash44flash_bwd_dq_dk_dv_loop_seqk_parallel_kernelI23Flash_bwd_kernel_traitsILi192ELi64ELi64ELi8ELi4ELi2ELi2ELb1ELb1EN7cutlass10bfloat16_tE19Flash_kernel_traitsILi192ELi64ELi64ELi8ES3_EELb0ELb0ELb0ELb1ELb0ELb0ELb1EEEvNS_16Flash_bwd_paramsE
        .type           _ZN5flash44flash_bwd_dq_dk_dv_loop_seqk_parallel_kernelI23Flash_bwd_kernel_traitsILi192ELi64ELi64ELi8ELi4ELi2ELi2ELb1ELb1EN7cutlass10bfloat16_tE19Flash_kernel_traitsILi192ELi64ELi64ELi8ES3_EELb0ELb0ELb0ELb1ELb0ELb0ELb1EEEvNS_16Flash_bwd_paramsE,@function
        .size           _ZN5flash44flash_bwd_dq_dk_dv_loop_seqk_parallel_kernelI23Flash_bwd_kernel_traitsILi192ELi64ELi64ELi8ELi4ELi2ELi2ELb1ELb1EN7cutlass10bfloat16_tE19Flash_kernel_traitsILi192ELi64ELi64ELi8ES3_EELb0ELb0ELb0ELb1ELb0ELb0ELb1EEEvNS_16Flash_bwd_paramsE,(.L_x_1602 - _ZN5flash44flash_bwd_dq_dk_dv_loop_seqk_parallel_kernelI23Flash_bwd_kernel_traitsILi192ELi64ELi64ELi8ELi4ELi2ELi2ELb1ELb1EN7cutlass10bfloat16_tE19Flash_kernel_traitsILi192ELi64ELi64ELi8ES3_EELb0ELb0ELb0ELb1ELb0ELb0ELb1EEEvNS_16Flash_bwd_paramsE)
        .other          _ZN5flash44flash_bwd_dq_dk_dv_loop_seqk_parallel_kernelI23Flash_bwd_kernel_traitsILi192ELi64ELi64ELi8ELi4ELi2ELi2ELb1ELb1EN7cutlass10bfloat16_tE19Flash_kernel_traitsILi192ELi64ELi64ELi8ES3_EELb0ELb0ELb0ELb1ELb0ELb0ELb1EEEvNS_16Flash_bwd_paramsE,@"STO_CUDA_ENTRY STV_DEFAULT"
_ZN5flash44flash_bwd_dq_dk_dv_loop_seqk_parallel_kernelI23Flash_bwd_kernel_traitsILi192ELi64ELi64ELi8ELi4ELi2ELi2ELb1ELb1EN7cutlass10bfloat16_tE19Flash_kernel_traitsILi192ELi64ELi64ELi8ES3_EELb0ELb0ELb0ELb1ELb0ELb0ELb1EEEvNS_16Flash_bwd_paramsE:
.text._ZN5flash44flash_bwd_dq_dk_dv_loop_seqk_parallel_kernelI23Flash_bwd_kernel_traitsILi192ELi64ELi64ELi8ELi4ELi2ELi2ELb1ELb1EN7cutlass10bfloat16_tE19Flash_kernel_traitsILi192ELi64ELi64ELi8ES3_EELb0ELb0ELb0ELb1ELb0ELb0ELb1EEEvNS_16Flash_bwd_paramsE:
        /* <DEDUP_REMOVED lines=47> */
[----:B------:R-:W-:Y:S01]  /*02f0*/  LOP3.LUT R5, R5, 0xfffffffc, RZ, 0xc0, !PT ;  /* 0xfffffffc05057812 */ /* 0x000fe200078ec0ff */
[----:B------:R-:W-:Y:S01]  /*0300*/  IMAD.SHL.U32 R4, R4, 0x40, RZ ;  /* 0x0000004004047824 */ /* 0x000fe200078e00ff */
[----:B------:R-:W-:-:S02]  /*0310*/  LOP3.LUT R2, R2, 0xfffffffe, RZ, 0xc0, !PT ;  /* 0xfffffffe02027812 */ /* 0x000fc400078ec0ff */
[----:B------:R-:W-:Y:S01]  /*0320*/  LEA.HI R3, R3, R7, RZ, 0x1 ;  /* 0x0000000703037211 */ /* 0x000fe200078f08ff */
[----:B------:R-:W-:Y:S01]  /*0330*/  IMAD.IADD R17, R0, 0x1, -R5 ;  /* 0x0000000100117824 */ /* 0x000fe200078e0a05 */
[----:B------:R-:W-:Y:S01]  /*0340*/  LOP3.LUT P4, RZ, R6, 0x4, RZ, 0xc0, !PT ;  /* 0x0000000406ff7812 */ /* 0x000fe2000788c0ff */
[----:B------:R-:W-:Y:S01]  /*0350*/  IMAD.IADD R16, R0, 0x1, -R2 ;  /* 0x0000000100107824 */ /* 0x000fe200078e0a02 */
[----:B------:R-:W-:Y:S02]  /*0360*/  LOP3.LUT R3, R3, 0xfffffffe, RZ, 0xc0, !PT ;  /* 0xfffffffe03037812 */ /* 0x000fe400078ec0ff */
[----:B------:R-:W-:Y:S02]  /*0370*/  LEA.HI R0, R8, R10, RZ, 0x3 ;  /* 0x0000000a08007211 */ /* 0x000fe400078f18ff */
[----:B------:R-:W-:Y:S01]  /*0380*/  LOP3.LUT R2, R4, 0x1c0, RZ, 0xc0, !PT ;  /* 0x000001c004027812 */ /* 0x000fe200078ec0ff */
[----:B------:R-:W-:Y:S01]  /*0390*/  IMAD.IADD R13, R7, 0x1, -R3 ;  /* 0x00000001070d7824 */ /* 0x000fe200078e0a03 */
[----:B------:R-:W-:Y:S01]  /*03a0*/  LOP3.LUT R0, R0, 0xfffffff8, RZ, 0xc0, !PT ;  /* 0xfffffff800007812 */ /* 0x000fe200078ec0ff */
[----:B------:R-:W-:Y:S01]  /*03b0*/  IMAD.SHL.U32 R3, R6, 0x40, RZ ;  /* 0x0000004006037824 */ /* 0x000fe200078e00ff */
[----:B------:R-:W-:Y:S01]  /*03c0*/  LOP3.LUT R5, R2, 0x38, R22, 0xf8, !PT ;  /* 0x0000003802057812 */ /* 0x000fe200078ef816 */
[----:B------:R-:W-:Y:S01]  /*03d0*/  IMAD.SHL.U32 R12, R13, 0x200, RZ ;  /* 0x000002000d0c7824 */ /* 0x000fe200078e00ff */
[----:B------:R-:W-:Y:S01]  /*03e0*/  SHF.R.U32.HI R4, RZ, 0x3, R2 ;  /* 0x00000003ff047819 */ /* 0x000fe20000011602 */
[----:B------:R-:W-:Y:S01]  /*03f0*/  IMAD.IADD R2, R10, 0x1, -R0 ;  /* 0x000000010a027824 */ /* 0x000fe200078e0a00 */
[----:B------:R-:W-:Y:S01]  /*0400*/  LOP3.LUT R0, R3, 0x1c0, RZ, 0xc0, !PT ;  /* 0x000001c003007812 */ /* 0x000fe200078ec0ff */
[----:B------:R-:W-:Y:S01]  /*0410*/  IMAD.SHL.U32 R3, R16, 0x10, RZ ;  /* 0x0000001010037824 */ /* 0x000fe200078e00ff */
[----:B------:R-:W-:-:S02]  /*0420*/  LOP3.LUT R14, R5, R4, RZ, 0x3c, !PT ;  /* 0x00000004050e7212 */ /* 0x000fc400078e3cff */
[----:B------:R-:W-:Y:S02]  /*0430*/  SHF.R.S32.HI R4, RZ, 0x1f, R9 ;  /* 0x0000001fff047819 */ /* 0x000fe40000011409 */
[----:B------:R-:W-:Y:S02]  /*0440*/  LOP3.LUT P3, RZ, R6, 0x2, RZ, 0xc0, !PT ;  /* 0x0000000206ff7812 */ /* 0x000fe4000786c0ff */
[----:B------:R-:W-:Y:S02]  /*0450*/  SHF.R.S32.HI R6, RZ, 0x7, R15 ;  /* 0x00000007ff067819 */ /* 0x000fe4000001140f */
[----:B------:R-:W-:Y:S02]  /*0460*/  LEA.HI R15, R4, R9, RZ, 0x3 ;  /* 0x00000009040f7211 */ /* 0x000fe400078f18ff */
[----:B------:R-:W-:Y:S02]  /*0470*/  LOP3.LUT R4, R0, 0x8, R11, 0xf8, !PT ;  /* 0x0000000800047812 */ /* 0x000fe400078ef80b */
[----:B------:R-:W-:-:S02]  /*0480*/  SHF.R.U32.HI R10, RZ, 0x3, R0 ;  /* 0x00000003ff0a7819 */ /* 0x000fc40000011600 */
[----:B------:R-:W-:Y:S02]  /*0490*/  LOP3.LUT R8, R0, 0x10, R3, 0xf8, !PT ;  /* 0x0000001000087812 */ /* 0x000fe400078ef803 */
[----:B------:R-:W-:Y:S02]  /*04a0*/  LOP3.LUT R0, R2, 0x1, RZ, 0xc0, !PT ;  /* 0x0000000102007812 */ /* 0x000fe400078ec0ff */
[----:B------:R-:W-:Y:S01]  /*04b0*/  LOP3.LUT R3, R4, R10, RZ, 0x3c, !PT ;  /* 0x0000000a04037212 */ /* 0x000fe200078e3cff */
[----:B------:R-:W-:Y:S01]  /*04c0*/  IMAD R4, R6, 0x800, R12 ;  /* 0x0000080006047824 */ /* 0x000fe200078e020c */
[----:B------:R-:W-:Y:S02]  /*04d0*/  ISETP.NE.U32.AND P0, PT, R0, 0x1, PT ;  /* 0x000000010000780c */ /* 0x000fe40003f05070 */
[----:B------:R-:W-:Y:S01]  /*04e0*/  LOP3.LUT R5, R15, 0xfffffff8, RZ, 0xc0, !PT ;  /* 0xfffffff80f057812 */ /* 0x000fe200078ec0ff */
[----:B------:R-:W-:Y:S01]  /*04f0*/  IMAD.IADD R19, R4, 0x1, R3 ;  /* 0x0000000104137824 */ /* 0x000fe200078e0203 */
[----:B------:R-:W-:Y:S01]  /*0500*/  SHF.R.S32.HI R0, RZ, 0x6, R18 ;  /* 0x00000006ff007819 */ /* 0x000fe20000011412 */
[C---:B------:R-:W-:Y:S01]  /*0510*/  IMAD.SHL.U32 R3, R2.reuse, 0x40, RZ ;  /* 0x0000004002037824 */ /* 0x040fe200078e00ff */
[----:B------:R-:W-:Y:S01]  /*0520*/  R2P PR, R2, 0x6 ;  /* 0x0000000602007804 */ /* 0x000fe20000000000 */
[----:B------:R-:W-:Y:S01]  /*0530*/  IMAD.IADD R7, R9, 0x1, -R5 ;  /* 0x0000000109077824 */ /* 0x000fe200078e0a05 */
[----:B------:R-:W-:Y:S01]  /*0540*/  LOP3.LUT R9, R8, 0x8, R11, 0xf8, !PT ;  /* 0x0000000808097812 */ /* 0x000fe200078ef80b */
[C---:B------:R-:W-:Y:S01]  /*0550*/  IMAD R18, R0.reuse, 0x200, R14 ;  /* 0x0000020000127824 */ /* 0x040fe200078e020e */
[----:B------:R-:W-:Y:S01]  /*0560*/  LOP3.LUT R3, R3, 0x1c0, RZ, 0xc0, !PT ;  /* 0x000001c003037812 */ /* 0x000fe200078ec0ff */
[----:B------:R-:W-:Y:S01]  /*0570*/  IMAD.SHL.U32 R0, R0, 0x8, RZ ;  /* 0x0000000800007824 */ /* 0x000fe200078e00ff */
[----:B------:R-:W-:Y:S01]  /*0580*/  LOP3.LUT P6, RZ, R7, 0x4, RZ, 0xc0, !PT ;  /* 0x0000000407ff7812 */ /* 0x000fe200078cc0ff */
[----:B------:R-:W-:Y:S01]  /*0590*/  IMAD.SHL.U32 R5, R6, 0x20, RZ ;  /* 0x0000002006057824 */ /* 0x000fe200078e00ff */
[----:B------:R-:W-:Y:S01]  /*05a0*/  SHF.R.U32.HI R2, RZ, 0x3, R3 ;  /* 0x00000003ff027819 */ /* 0x000fe20000011603 */
[----:B------:R-:W-:Y:S01]  /*05b0*/  IMAD.SHL.U32 R6, R13, 0x20, RZ ;  /* 0x000000200d067824 */ /* 0x000fe200078e00ff */
[----:B------:R-:W-:Y:S01]  /*05c0*/  LOP3.LUT R0, R0, 0x18, RZ, 0xc0, !PT ;  /* 0x0000001800007812 */ /* 0x000fe200078ec0ff */
[----:B------:R-:W-:Y:S01]  /*05d0*/  IMAD.SHL.U32 R4, R20, 0x2, RZ ;  /* 0x0000000214047824 */ /* 0x000fe200078e00ff */
[----:B------:R-:W-:-:S02]  /*05e0*/  LOP3.LUT R5, R3, 0x20, R5, 0xf8, !PT ;  /* 0x0000002003057812 */ /* 0x000fc400078ef805 */
        /* <DEDUP_REMOVED lines=12> */
[----:B------:R-:W-:Y:S01]  /*06b0*/  LEA R3, R3, UR5, 0x1 ;  /* 0x0000000503037c11 */ /* 0x000fe2000f8e08ff */
        /* <DEDUP_REMOVED lines=18> */
[----:B------:R-:W-:-:S02]  /*07e0*/  IMAD.IADD R7, R7, 0x1, R2 ;  /* 0x0000000107077824 */ /* 0x000fc400078e0202 */
        /* <DEDUP_REMOVED lines=9> */
[----:B------:R-:W-:Y:S02]  /*0880*/  SEL R4, R5, 0xffffffc0, !P4 ;  /* 0xffffffc005047807 */ /* 0x000fe40006000000 */
[----:B------:R-:W-:-:S02]  /*0890*/  LEA R8, R8, UR6, 0x1 ;  /* 0x0000000608087c11 */ /* 0x000fc4000f8e08ff */
        /* <DEDUP_REMOVED lines=41> */
.L_x_852:
        /* <DEDUP_REMOVED lines=67> */
.L_x_808:
        /* <DEDUP_REMOVED lines=108> */
[----:B------:R-:W-:Y:S01]  /*1620*/  USEL UR50, UR49, URZ, UP4 ;  /* 0x0000003f31327287 */ /* 0x000fe2000a000000 */
[----:B------:R-:W-:Y:S01]  /*1630*/  @!P2 IADD3 R17, -R17, RZ, RZ ;  /* 0x000000ff1111a210 */ /* 0x000fe20007ffe1ff */
[----:B------:R-:W-:Y:S01]  /*1640*/  USHF.R.S32.HI UR41, URZ, 0x1f, UR30 ;  /* 0x0000001f3f297899 */ /* 0x000fe2000801141e */
[----:B------:R-:W-:Y:S01]  /*1650*/  @!P3 LOP3.LUT R17, RZ, R9, RZ, 0x33, !PT ;  /* 0x00000009ff11b212 */ /* 0x000fe200078e33ff */
[----:B------:R-:W-:Y:S02]  /*1660*/  @!UP1 UIADD3 UR47, UR37, UR35, URZ ;  /* 0x00000023252f9290 */ /* 0x000fe4000fffe03f */
[----:B------:R-:W-:Y:S02]  /*1670*/  USHF.R.S32.HI UR52, URZ, 0x1f, UR48 ;  /* 0x0000001f3f347899 */ /* 0x000fe40008011430 */
[----:B------:R-:W-:Y:S02]  /*1680*/  @UP0 UIADD3 UR42, UR11, UR12, URZ ;  /* 0x0000000c0b2a0290 */ /* 0x000fe4000fffe03f */
        /* <DEDUP_REMOVED lines=17> */
.L_x_810:
        /* <DEDUP_REMOVED lines=13> */
.L_x_811:
        /* <DEDUP_REMOVED lines=11> */
.L_x_812:
[----:B------:R-:W-:-:S04]  /*1920*/  UIMAD UR9, UR44, UR58, UR55 ;  /* 0x0000003a2c0972a4 */ /* 0x000fc8000f8e0237 */
[----:B------:R-:W-:-:S12]  /*1930*/  UIMAD UR9, UR9, UR57, URZ ;  /* 0x00000039090972a4 */ /* 0x000fd8000f8e023f */
.L_x_813:
        /* <DEDUP_REMOVED lines=52> */
[----:B------:R-:W-:Y:S01]  /*1c80*/  ULDC.64 UR18, c[0x0][0x210] ;  /* 0x0000840000127ab9 */ /* 0x000fe20000000a00 */
[----:B------:R-:W-:Y:S01]  /*1c90*/  IMAD.MOV.U32 R6, RZ, RZ, R4 ;  /* 0x000000ffff067224 */ /* 0x000fe200078e0004 */
[----:B------:R-:W-:Y:S01]  /*1ca0*/  UIADD3.X UR5, UR50, UR5, UR45, UP1, UP0 ;  /* 0x0000000532057290 */ /* 0x000fe20008fe042d */
[----:B------:R-:W-:Y:S01]  /*1cb0*/  IMAD R5, R31, UR14, R21 ;  /* 0x0000000e1f057c24 */ /* 0x000fe2000f8e0215 */
[----:B------:R-:W-:Y:S01]  /*1cc0*/  UIMAD.WIDE UR12, UR23, 0x4, UR38 ;  /* 0x00000004170c78a5 */ /* 0x000fe2000f8e0226 */
[----:B------:R-:W-:Y:S01]  /*1cd0*/  IMAD.WIDE.U32 R8, R10, UR55, R8 ;  /* 0x000000370a087c25 */ /* 0x000fe2000f8e0008 */
[----:B------:R-:W-:-:S02]  /*1ce0*/  UIMAD.WIDE UR22, UR22, 0x4, UR36 ;  /* 0x00000004161678a5 */ /* 0x000fc4000f8e0224 */
        /* <DEDUP_REMOVED lines=26> */
[----:B------:R-:W-:Y:S01]  /*1e90*/  UMOV UR11, UR23 ;  /* 0x00000017000b7c82 */ /* 0x000fe20008000000 */
[----:B------:R-:W-:-:S03]  /*1ea0*/  IMAD R20, R32, UR14, RZ ;  /* 0x0000000e20147c24 */ /* 0x000fc6000f8e02ff */
[----:B------:R-:W-:Y:S01]  /*1eb0*/  @P1 BAR.SYNC.DEFER_BLOCKING 0x0 ;  /* 0x0000000000001b1d */ /* 0x000fe20000010000 */
[----:B------:R-:W-:Y:S01]  /*1ec0*/  IMAD.U32 R11, RZ, RZ, UR5 ;  /* 0x00000005ff0b7e24 */ /* 0x000fe2000f8e00ff */
[----:B------:R-:W-:Y:S01]  /*1ed0*/  IADD3 R10, P0, R4, UR33, RZ ;  /* 0x00000021040a7c10 */ /* 0x000fe2000ff1e0ff */
[----:B------:R-:W-:Y:S01]  /*1ee0*/  UIMAD UR5, UR9, -0x40, UR34 ;  /* 0xffffffc0090578a4 */ /* 0x000fe2000f8e0222 */
[----:B------:R-:W-:Y:S01]  /*1ef0*/  IMAD R20, R17, UR15, R20 ;  /* 0x0000000f11147c24 */ /* 0x000fe2000f8e0214 */
[----:B------:R-:W-:Y:S01]  /*1f00*/  ISETP.GE.AND P4, PT, R36, UR10, PT ;  /* 0x0000000a24007c0c */ /* 0x000fe2000bf86270 */
[----:B------:R-:W-:Y:S01]  /*1f10*/  BSSY B0, `(.L_x_815) ;  /* 0x0000032000007945 */ /* 0x000fe20003800000 */
[----:B------:R-:W-:Y:S02]  /*1f20*/  IADD3.X R11, R5, UR42, R11, P0, !PT ;  /* 0x0000002a050b7c10 */ /* 0x000fe400087fe40b */
        /* <DEDUP_REMOVED lines=48> */
.L_x_816:
[----:B------:R-:W-:Y:S05]  /*2230*/  BSYNC B0 ;  /* 0x0000000000007941 */ /* 0x000fea0003800000 */
.L_x_815:
        /* <DEDUP_REMOVED lines=44> */
.L_x_818:
[----:B------:R-:W-:Y:S05]  /*2500*/  BSYNC B0 ;  /* 0x0000000000007941 */ /* 0x000fea0003800000 */
.L_x_817:
        /* <DEDUP_REMOVED lines=35> */
.L_x_820:
[----:B------:R-:W-:Y:S05]  /*2740*/  BSYNC B0 ;  /* 0x0000000000007941 */ /* 0x000fea0003800000 */
.L_x_819:
        /* <DEDUP_REMOVED lines=37> */
.L_x_822:
[----:B------:R-:W-:Y:S05]  /*29a0*/  BSYNC B0 ;  /* 0x0000000000007941 */ /* 0x000fea0003800000 */
.L_x_821:
        /* <DEDUP_REMOVED lines=32> */
.L_x_824:
[----:B------:R-:W-:Y:S05]  /*2bb0*/  BSYNC B0 ;  /* 0x0000000000007941 */ /* 0x000fea0003800000 */
.L_x_823:
        /* <DEDUP_REMOVED lines=40> */
.L_x_826:
[----:B------:R-:W-:Y:S05]  /*2e40*/  BSYNC B0 ;  /* 0x0000000000007941 */ /* 0x000fea0003800000 */
.L_x_825:
        /* <DEDUP_REMOVED lines=8> */
[----:B------:R-:W-:Y:S01]  /*2ed0*/  ULDC.64 UR16, c[0x0][0x260] ;  /* 0x0000980000107ab9 */ /* 0x000fe20000000a00 */
[----:B------:R2:W-:Y:S01]  /*2ee0*/  @P0 STS.128 [R42+0x10000], RZ ;  /* 0x010000ff2a000388 */ /* 0x0005e20000000c00 */
[----:B------:R-:W-:Y:S01]  /*2ef0*/  IMAD.U32 R7, RZ, RZ, UR10 ;  /* 0x0000000aff077e24 */ /* 0x000fe2000f8e00ff */
[----:B------:R-:W-:Y:S01]  /*2f00*/  IADD3 R6, P1, R4, UR31, RZ ;  /* 0x0000001f04067c10 */ /* 0x000fe2000ff3e0ff */
[----:B------:R-:W-:Y:S01]  /*2f10*/  IMAD R9, R32, UR16, RZ ;  /* 0x0000001020097c24 */ /* 0x000fe2000f8e02ff */
[----:B------:R-:W-:Y:S01]  /*2f20*/  IADD3 R4, R16, 0x8, RZ ;  /* 0x0000000810047810 */ /* 0x000fe20007ffe0ff */
[----:B------:R-:W-:Y:S01]  /*2f30*/  BSSY B0, `(.L_x_827) ;  /* 0x000002d000007945 */ /* 0x000fe20003800000 */
[----:B------:R-:W-:Y:S01]  /*2f40*/  IADD3.X R7, R5, UR32, R7, P1, !PT ;  /* 0x0000002005077c10 */ /* 0x000fe20008ffe407 */
[----:B------:R-:W-:Y:S01]  /*2f50*/  IMAD R9, R17, UR17, R9 ;  /* 0x0000001111097c24 */ /* 0x000fe2000f8e0209 */
[----:B------:R-:W-:-:S02]  /*2f60*/  ISETP.GE.AND P5, PT, R4, UR5, PT ;  /* 0x0000000504007c0c */ /* 0x000fc4000bfa6270 */
        /* <DEDUP_REMOVED lines=41> */
.L_x_828:
[----:B------:R-:W-:Y:S05]  /*3200*/  BSYNC B0 ;  /* 0x0000000000007941 */ /* 0x000fea0003800000 */
.L_x_827:
        /* <DEDUP_REMOVED lines=44> */
.L_x_830:
[----:B------:R-:W-:Y:S05]  /*34d0*/  BSYNC B0 ;  /* 0x0000000000007941 */ /* 0x000fea0003800000 */
.L_x_829:
        /* <DEDUP_REMOVED lines=8> */
[----:B------:R-:W-:-:S03]  /*3560*/  UISETP.NE.U32.AND UP0, UPT, UR18, URZ, UPT ;  /* 0x0000003f1200728c */ /* 0x000fc6000bf05070 */
[----:B------:R2:W-:Y:S01]  /*3570*/  STL [R1+0x74], R6 ;  /* 0x0000740601007387 */ /* 0x0005e20000100800 */
[----:B------:R-:W-:-:S11]  /*3580*/  UISETP.NE.AND.EX UP0, UPT, UR19, URZ, UPT, UP0 ;  /* 0x0000003f1300728c */ /* 0x000fd6000bf05300 */
        /* <DEDUP_REMOVED lines=9> */
[----:B--2---:R-:W-:Y:S02]  /*3620*/  IMAD.MOV.U32 R6, RZ, RZ, 0x7f800000 ;  /* 0x7f800000ff067424 */ /* 0x004fe400078e00ff */
[----:B------:R-:W2:Y:S01]  /*3630*/  @!P6 LDG.E R7, desc[UR6][R4.64] ;  /* 0x000000060407e981 */ /* 0x000ea2000c1e1900 */
[----:B------:R-:W-:Y:S02]  /*3640*/  @UP0 ULEA UR18, UP1, UR16, UR18, 0x2 ;  /* 0x0000001210120291 */ /* 0x000fe4000f82103f */
[----:B------:R-:W-:Y:S01]  /*3650*/  @UP0 UIADD3 UR5, UR17, UR5, URZ ;  /* 0x0000000511050290 */ /* 0x000fe2000fffe03f */
[----:B------:R1:W5:Y:S03]  /*3660*/  @!P5 LDG.E R6, desc[UR6][R4.64+0x20] ;  /* 0x000020060406d981 */ /* 0x000366000c1e1900 */
[----:B------:R-:W-:Y:S01]  /*3670*/  @UP0 ULEA.HI.X UR19, UR16, UR19, UR5, 0x2, UP1 ;  /* 0x0000001310130291 */ /* 0x000fe200088f1405 */
[----:B------:R-:W-:Y:S01]  /*3680*/  BAR.SYNC.DEFER_BLOCKING 0x0 ;  /* 0x0000000000007b1d */ /* 0x000fe20000010000 */
[----:B------:R-:W-:-:S05]  /*3690*/  IMAD.MOV.U32 R240, RZ, RZ, 0x20 ;  /* 0x00000020fff07424 */ /* 0x000fca00078e00ff */
[----:B------:R-:W-:Y:S01]  /*36a0*/  @UP0 ULDC UR5, c[0x0][0x2e8] ;  /* 0x0000ba0000050ab9 */ /* 0x000fe20000000800 */
[----:B-1----:R-:W-:Y:S02]  /*36b0*/  IMAD.U32 R4, RZ, RZ, UR18 ;  /* 0x00000012ff047e24 */ /* 0x002fe4000f8e00ff */
[----:B------:R-:W-:Y:S01]  /*36c0*/  IMAD.U32 R5, RZ, RZ, UR19 ;  /* 0x00000013ff057e24 */ /* 0x000fe2000f8e00ff */
[----:B------:R-:W1:Y:S04]  /*36d0*/  LDSM.16.M88.4 R164, [R252] ;  /* 0x00000000fca4783b */ /* 0x000e680000000200 */
[----:B--2---:R2:W-:Y:S01]  /*36e0*/  STL [R1+0x64], R7 ;  /* 0x0000640701007387 */ /* 0x0045e20000100800 */
[----:B------:R-:W1:Y:S01]  /*36f0*/  @P0 MUFU.RCP R10, UR5 ;  /* 0x00000005000a0d08 */ /* 0x000e620008001000 */
[----:B------:R-:W-:-:S02]  /*3700*/  CS2R R142, SRZ ;  /* 0x00000000008e7805 */ /* 0x000fc4000001ff00 */
[----:B------:R-:W-:Y:S01]  /*3710*/  CS2R R140, SRZ ;  /* 0x00000000008c7805 */ /* 0x000fe2000001ff00 */
[----:B------:R3:W1:Y:S01]  /*3720*/  @P0 LDG.E R11, desc[UR6][R4.64] ;  /* 0x00000006040b0981 */ /* 0x000662000c1e1900 */
[----:B------:R-:W-:Y:S02]  /*3730*/  CS2R R146, SRZ ;  /* 0x0000000000927805 */ /* 0x000fe4000001ff00 */
[----:B------:R-:W-:Y:S02]  /*3740*/  CS2R R144, SRZ ;  /* 0x0000000000907805 */ /* 0x000fe4000001ff00 */
[----:B------:R-:W-:Y:S01]  /*3750*/  CS2R R138, SRZ ;  /* 0x00000000008a7805 */ /* 0x000fe2000001ff00 */
[----:B-----5:R5:W-:Y:S01]  /*3760*/  STL [R1+0x68], R6 ;  /* 0x0000680601007387 */ /* 0x020be20000100800 */
        /* <DEDUP_REMOVED lines=20> */
[----:B---3--:R-:W-:Y:S02]  /*38b0*/  LEA.HI R5, R41, R39, RZ, 0x4 ;  /* 0x0000002729057211 */ /* 0x008fe400078f20ff */
[----:B------:R-:W-:Y:S02]  /*38c0*/  CS2R R106, SRZ ;  /* 0x00000000006a7805 */ /* 0x000fe4000001ff00 */
[----:B------:R-:W-:Y:S02]  /*38d0*/  LOP3.LUT R4, R37, 0xfffffff8, RZ, 0xc0, !PT ;  /* 0xfffffff825047812 */ /* 0x000fe400078ec0ff */
[----:B------:R-:W-:Y:S02]  /*38e0*/  CS2R R104, SRZ ;  /* 0x0000000000687805 */ /* 0x000fe4000001ff00 */
[----:B--2---:R-:W-:-:S02]  /*38f0*/  SHF.R.S32.HI R7, RZ, 0x4, R5 ;  /* 0x00000004ff077819 */ /* 0x004fc40000011405 */
[----:B------:R-:W-:Y:S02]  /*3900*/  CS2R R102, SRZ ;  /* 0x0000000000667805 */ /* 0x000fe4000001ff00 */
[----:B------:R-:W-:Y:S01]  /*3910*/  CS2R R100, SRZ ;  /* 0x0000000000647805 */ /* 0x000fe2000001ff00 */
[----:B------:R-:W-:Y:S01]  /*3920*/  IMAD.IADD R4, R39, 0x1, -R4 ;  /* 0x0000000127047824 */ /* 0x000fe200078e0a04 */
[----:B------:R-:W-:Y:S02]  /*3930*/  LEA.HI R5, R5, R7, RZ, 0x1 ;  /* 0x0000000705057211 */ /* 0x000fe400078f08ff */
[----:B------:R-:W-:Y:S02]  /*3940*/  CS2R R62, SRZ ;  /* 0x00000000003e7805 */ /* 0x000fe4000001ff00 */
[----:B-----5:R-:W-:Y:S01]  /*3950*/  LEA.HI R6, R41, R39, RZ, 0x7 ;  /* 0x0000002729067211 */ /* 0x020fe200078f38ff */
[----:B------:R-:W-:Y:S01]  /*3960*/  IMAD.SHL.U32 R9, R4, 0x40, RZ ;  /* 0x0000004004097824 */ /* 0x000fe200078e00ff */
[----:B------:R-:W-:-:S02]  /*3970*/  LOP3.LUT R8, R5, 0xfffffffe, RZ, 0xc0, !PT ;  /* 0xfffffffe05087812 */ /* 0x000fc400078ec0ff */
[----:B------:R-:W-:Y:S02]  /*3980*/  CS2R R60, SRZ ;  /* 0x00000000003c7805 */ /* 0x000fe4000001ff00 */
[----:B------:R-:W-:Y:S02]  /*3990*/  SHF.R.S32.HI R5, RZ, 0x7, R6 ;  /* 0x00000007ff057819 */ /* 0x000fe40000011406 */
[----:B------:R-:W-:Y:S02]  /*39a0*/  CS2R R66, SRZ ;  /* 0x0000000000427805 */ /* 0x000fe4000001ff00 */
[----:B------:R-:W-:Y:S01]  /*39b0*/  LOP3.LUT R6, R9, 0x1c0, RZ, 0xc0, !PT ;  /* 0x000001c009067812 */ /* 0x000fe200078ec0ff */
[----:B------:R-:W-:Y:S01]  /*39c0*/  IMAD.IADD R7, R7, 0x1, -R8 ;  /* 0x0000000107077824 */ /* 0x000fe200078e0a08 */
[----:B------:R-:W-:Y:S01]  /*39d0*/  CS2R R64, SRZ ;  /* 0x0000000000407805 */ /* 0x000fe2000001ff00 */
[----:B------:R-:W-:Y:S01]  /*39e0*/  IMAD.SHL.U32 R39, R39, 0x2, RZ ;  /* 0x0000000227277824 */ /* 0x000fe200078e00ff */
[----:B------:R-:W-:Y:S01]  /*39f0*/  LOP3.LUT R8, R6, 0x8, R37, 0xf8, !PT ;  /* 0x0000000806087812 */ /* 0x000fe200078ef825 */
[----:B------:R-:W-:Y:S01]  /*3a00*/  IMAD.SHL.U32 R9, R5, 0x20, RZ ;  /* 0x0000002005097824 */ /* 0x000fe200078e00ff */
[----:B------:R-:W-:Y:S01]  /*3a10*/  SHF.R.U32.HI R6, RZ, 0x3, R6 ;  /* 0x00000003ff067819 */ /* 0x000fe20000011606 */
[----:B------:R-:W-:Y:S01]  /*3a20*/  IMAD.SHL.U32 R7, R7, 0x200, RZ ;  /* 0x0000020007077824 */ /* 0x000fe200078e00ff */
[----:B------:R-:W-:-:S02]  /*3a30*/  CS2R R58, SRZ ;  /* 0x00000000003a7805 */ /* 0x000fc4000001ff00 */
[----:B------:R-:W-:Y:S02]  /*3a40*/  CS2R R56, SRZ ;  /* 0x0000000000387805 */ /* 0x000fe4000001ff00 */
[----:B------:R-:W-:Y:S01]  /*3a50*/  LOP3.LUT R8, R8, R6, RZ, 0x3c, !PT ;  /* 0x0000000608087212 */ /* 0x000fe200078e3cff */
[----:B------:R-:W-:Y:S01]  /*3a60*/  IMAD R6, R5, 0x800, R7 ;  /* 0x0000080005067824 */ /* 0x000fe200078e0207 */
[----:B------:R-:W-:Y:S01]  /*3a70*/  LOP3.LUT R9, R9, 0x6, R39, 0xf8, !PT ;  /* 0x0000000609097812 */ /* 0x000fe200078ef827 */
[----:B------:R-:W-:Y:S01]  /*3a80*/  IMAD.U32 R5, RZ, RZ, UR40 ;  /* 0x00000028ff057e24 */ /* 0x000fe2000f8e00ff */
[----:B------:R-:W-:Y:S02]  /*3a90*/  CS2R R54, SRZ ;  /* 0x0000000000367805 */ /* 0x000fe4000001ff00 */
[----:B------:R-:W-:Y:S02]  /*3aa0*/  CS2R R52, SRZ ;  /* 0x0000000000347805 */ /* 0x000fe4000001ff00 */
[----:B------:R-:W-:Y:S01]  /*3ab0*/  CS2R R46, SRZ ;  /* 0x00000000002e7805 */ /* 0x000fe2000001ff00 */
[----:B------:R-:W-:Y:S01]  /*3ac0*/  IMAD R12, R5, 0x40, R9 ;  /* 0x00000040050c7824 */ /* 0x000fe200078e0209 */
[----:B------:R-:W-:Y:S01]  /*3ad0*/  STL.64 [R1+0x30], R34 ;  /* 0x0000302201007387 */ /* 0x000fe20000100a00 */
[----:B------:R-:W-:-:S02]  /*3ae0*/  CS2R R44, SRZ ;  /* 0x00000000002c7805 */ /* 0x000fc4000001ff00 */
[----:B------:R-:W-:Y:S02]  /*3af0*/  CS2R R50, SRZ ;  /* 0x0000000000327805 */ /* 0x000fe4000001ff00 */
[----:B------:R-:W-:Y:S01]  /*3b00*/  CS2R R48, SRZ ;  /* 0x0000000000307805 */ /* 0x000fe2000001ff00 */
[----:B------:R-:W-:Y:S01]  /*3b10*/  STL [R1+0x38], R12 ;  /* 0x0000380c01007387 */ /* 0x000fe20000100800 */
[----:B----4-:R-:W-:Y:S02]  /*3b20*/  CS2R R42, SRZ ;  /* 0x00000000002a7805 */ /* 0x010fe4000001ff00 */
[----:B------:R-:W-:Y:S02]  /*3b30*/  CS2R R30, SRZ ;  /* 0x00000000001e7805 */ /* 0x000fe4000001ff00 */
[----:B------:R-:W-:Y:S01]  /*3b40*/  CS2R R28, SRZ ;  /* 0x00000000001c7805 */ /* 0x000fe2000001ff00 */
[----:B------:R-:W2:Y:S01]  /*3b50*/  LDL R5, [R1+0x4] ;  /* 0x0000040001057983 */ /* 0x000ea20000100800 */
[----:B------:R-:W-:-:S02]  /*3b60*/  LOP3.LUT P1, RZ, R4, 0x2, RZ, 0xc0, !PT ;  /* 0x0000000204ff7812 */ /* 0x000fc4000782c0ff */
[----:B------:R-:W-:Y:S02]  /*3b70*/  CS2R R32, SRZ ;  /* 0x0000000000207805 */ /* 0x000fe4000001ff00 */
[----:B------:R-:W-:Y:S02]  /*3b80*/  CS2R R26, SRZ ;  /* 0x00000000001a7805 */ /* 0x000fe4000001ff00 */
[----:B------:R-:W-:Y:S02]  /*3b90*/  CS2R R24, SRZ ;  /* 0x0000000000187805 */ /* 0x000fe4000001ff00 */
[----:B------:R-:W-:Y:S02]  /*3ba0*/  SEL R240, R240, 0xffffffe0, !P1 ;  /* 0xffffffe0f0f07807 */ /* 0x000fe40004800000 */
[----:B------:R-:W-:Y:S02]  /*3bb0*/  CS2R R22, SRZ ;  /* 0x0000000000167805 */ /* 0x000fe4000001ff00 */
[----:B------:R-:W-:Y:S01]  /*3bc0*/  CS2R R20, SRZ ;  /* 0x0000000000147805 */ /* 0x000fe2000001ff00 */
[----:B------:R-:W-:Y:S01]  /*3bd0*/  ULDC UR18, c[0x0][0x2d0] ;  /* 0x0000b40000127ab9 */ /* 0x000fe20000000800 */
[----:B------:R-:W-:Y:S01]  /*3be0*/  ULDC UR19, c[0x0][0x2dc] ;  /* 0x0000b70000137ab9 */ /* 0x000fe20000000800 */
[----:B------:R-:W-:-:S02]  /*3bf0*/  IMAD.IADD R240, R240, 0x1, R252 ;  /* 0x00000001f0f07824 */ /* 0x000fc400078e02fc */
[----:B------:R-:W-:-:S03]  /*3c00*/  IMAD.IADD R4, R6, 0x1, R8 ;  /* 0x0000000106047824 */ /* 0x000fc600078e0208 */
[----:B------:R-:W3:Y:S04]  /*3c10*/  LDSM.16.M88.4 R172, [R240] ;  /* 0x00000000f0ac783b */ /* 0x000ee80000000200 */
[----:B------:R-:W4:Y:S04]  /*3c20*/  LDSM.16.M88.4 R176, [R240+0x800] ;  /* 0x00080000f0b0783b */ /* 0x000f280000000200 */
        /* <DEDUP_REMOVED lines=13> */
[----:B------:R-:W-:Y:S01]  /*3d00*/  USHF.L.U32 UR5, UR40, 0x6, URZ ;  /* 0x0000000628057899 */ /* 0x000fe2000800063f */
        /* <DEDUP_REMOVED lines=8> */
[----:B------:R-:W-:-:S03]  /*3d90*/  UISETP.GE.AND UP1, UPT, UR10, UR8, UPT ;  /* 0x000000080a00728c */ /* 0x000fc6000bf26270 */
[----:B------:R-:W-:Y:S01]  /*3da0*/  ULDC UR10, c[0x0][0x39c] ;  /* 0x0000e700000a7ab9 */ /* 0x000fe20000000800 */
[----:B-1----:R-:W-:-:S05]  /*3db0*/  @P0 FMUL.FTZ R7, R11, R10 ;  /* 0x0000000a0b070220 */ /* 0x002fca0000410000 */
[----:B------:R-:W-:-:S13]  /*3dc0*/  @P0 R2UR UR15, R7 ;  /* 0x00000000070f02ca */ /* 0x000fda00000e0000 */
[----:B------:R-:W-:Y:S01]  /*3dd0*/  @UP0 UMOV UR5, UR15 ;  /* 0x0000000f00050c82 */ /* 0x000fe20008000000 */
[----:B------:R-:W-:Y:S01]  /*3de0*/  ULDC UR15, c[0x0][0x2ec] ;  /* 0x0000bb00000f7ab9 */ /* 0x000fe20000000800 */
[----:B--2---:R1:W2:Y:S04]  /*3df0*/  LDSM.16.M88.4 R156, [R5] ;  /* 0x00000000059c783b */ /* 0x0042a80000000200 */
[----:B------:R1:W1:Y:S04]  /*3e00*/  LDSM.16.M88.4 R160, [R5+0x800] ;  /* 0x0008000005a0783b */ /* 0x0002680000000200 */
[----:B------:R1:W1:Y:S04]  /*3e10*/  LDSM.16.M88.4 R188, [R5+0x2000] ;  /* 0x0020000005bc783b */ /* 0x0002680000000200 */
[----:B------:R1:W1:Y:S04]  /*3e20*/  LDSM.16.M88.4 R192, [R5+0x2800] ;  /* 0x0028000005c0783b */ /* 0x0002680000000200 */
[----:B------:R1:W1:Y:S04]  /*3e30*/  LDSM.16.M88.4 R220, [R5+0x4000] ;  /* 0x0040000005dc783b */ /* 0x0002680000000200 */
[----:B---34-:R1:W1:Y:S02]  /*3e40*/  LDSM.16.M88.4 R224, [R5+0x4800] ;  /* 0x0048000005e0783b */ /* 0x0182640000000200 */
.L_x_833:
[----:B---3--:R-:W3:Y:S01]  /*3e50*/  LDL R246, [R1] ;  /* 0x0000000001f67983 */ /* 0x008ee20000100800 */
[----:B------:R-:W-:Y:S01]  /*3e60*/  PLOP3.LUT P0, PT, PT, PT, UP1, 0x80, 0x0 ;  /* 0x000000000000781c */ /* 0x000fe20003f0f018 */
[----:B------:R-:W-:Y:S01]  /*3e70*/  UISETP.GE.AND UP0, UPT, UR9, 0x1, UPT ;  /* 0x000000010900788c */ /* 0x000fe2000bf06270 */
[----:B------:R-:W-:Y:S02]  /*3e80*/  PLOP3.LUT P3, PT, PT, PT, UP1, 0x80, 0x0 ;  /* 0x000000000000781c */ /* 0x000fe40003f6f018 */
[----:B------:R-:W4:Y:S01]  /*3e90*/  LDL R245, [R1+0x4] ;  /* 0x0000040001f57983 */ /* 0x000f220000100800 */
[----:B------:R-:W-:Y:S02]  /*3ea0*/  PLOP3.LUT P2, PT, PT, PT, UP1, 0x80, 0x0 ;  /* 0x000000000000781c */ /* 0x000fe40003f4f018 */
[----:B------:R-:W-:Y:S02]  /*3eb0*/  PLOP3.LUT P4, PT, PT, PT, UP1, 0x80, 0x0 ;  /* 0x000000000000781c */ /* 0x000fe40003f8f018 */
[----:B------:R-:W2:Y:S01]  /*3ec0*/  LDL R244, [R1+0x10] ;  /* 0x0000100001f47983 */ /* 0x000ea20000100800 */
[----:B------:R-:W-:Y:S04]  /*3ed0*/  PLOP3.LUT P5, PT, PT, PT, UP1, 0x80, 0x0 ;  /* 0x000000000000781c */ /* 0x000fe80003faf018 */
[----:B------:R1:W-:Y:S05]  /*3ee0*/  STL [R1+0xc4], R115 ;  /* 0x0000c47301007387 */ /* 0x0003ea0000100800 */
[----:B------:R-:W0:Y:S05]  /*3ef0*/  LDGDEPBAR ;  /* 0x00000000000079af */ /* 0x000e2a0000000000 */
[----:B-1----:R-:W3:Y:S05]  /*3f00*/  LDL R115, [R1+0x8] ;  /* 0x0000080001737983 */ /* 0x002eea0000100800 */
[----:B------:R1:W-:Y:S05]  /*3f10*/  STL [R1+0xc0], R114 ;  /* 0x0000c07201007387 */ /* 0x0003ea0000100800 */
[----:B-1----:R-:W4:Y:S05]  /*3f20*/  LDL R114, [R1+0xc] ;  /* 0x00000c0001727983 */ /* 0x002f2a0000100800 */
[----:B------:R1:W-:Y:S05]  /*3f30*/  STL [R1+0xbc], R113 ;  /* 0x0000bc7101007387 */ /* 0x0003ea0000100800 */
[----:B-1----:R-:W2:Y:S05]  /*3f40*/  LDL R113, [R1+0x18] ;  /* 0x0000180001717983 */ /* 0x002eaa0000100800 */
[----:B------:R1:W-:Y:S05]  /*3f50*/  STL [R1+0xb8], R112 ;  /* 0x0000b87001007387 */ /* 0x0003ea0000100800 */
[----:B-1----:R-:W2:Y:S05]  /*3f60*/  LDL R112, [R1+0x14] ;  /* 0x0000140001707983 */ /* 0x002eaa0000100800 */
[----:B------:R-:W-:Y:S05]  /*3f70*/  STL [R1+0xb4], R111 ;  /* 0x0000b46f01007387 */ /* 0x000fea0000100800 */
[----:B------:R-:W-:Y:S05]  /*3f80*/  STL [R1+0xb0], R110 ;  /* 0x0000b06e01007387 */ /* 0x000fea0000100800 */
[----:B------:R-:W-:Y:S05]  /*3f90*/  STL [R1+0xac], R109 ;  /* 0x0000ac6d01007387 */ /* 0x000fea0000100800 */
[----:B------:R-:W-:Y:S05]  /*3fa0*/  STL [R1+0xa8], R108 ;  /* 0x0000a86c01007387 */ /* 0x000fea0000100800 */
[----:B------:R-:W-:Y:S05]  /*3fb0*/  STL [R1+0xa4], R107 ;  /* 0x0000a46b01007387 */ /* 0x000fea0000100800 */
[----:B------:R-:W-:Y:S05]  /*3fc0*/  STL [R1+0xa0], R106 ;  /* 0x0000a06a01007387 */ /* 0x000fea0000100800 */
[----:B------:R-:W-:Y:S05]  /*3fd0*/  STL [R1+0x9c], R105 ;  /* 0x00009c6901007387 */ /* 0x000fea0000100800 */
[----:B------:R-:W-:Y:S05]  /*3fe0*/  STL [R1+0x98], R104 ;  /* 0x0000986801007387 */ /* 0x000fea0000100800 */
[----:B------:R1:W-:Y:S05]  /*3ff0*/  STL [R1+0x94], R103 ;  /* 0x0000946701007387 */ /* 0x0003ea0000100800 */
[----:B------:R1:W-:Y:S05]  /*4000*/  STL [R1+0x90], R102 ;  /* 0x0000906601007387 */ /* 0x0003ea0000100800 */
[----:B------:R1:W-:Y:S05]  /*4010*/  STL [R1+0x8c], R101 ;  /* 0x00008c6501007387 */ /* 0x0003ea0000100800 */
[----:B------:R1:W-:Y:S05]  /*4020*/  STL [R1+0x88], R100 ;  /* 0x0000886401007387 */ /* 0x0003ea0000100800 */
[----:B-1----:R-:W2:Y:S05]  /*4030*/  LDL R103, [R1+0x3c] ;  /* 0x00003c0001677983 */ /* 0x002eaa0000100800 */
[----:B------:R-:W2:Y:S05]  /*4040*/  LDL R102, [R1+0x60] ;  /* 0x0000600001667983 */ /* 0x000eaa0000100800 */
[----:B------:R-:W2:Y:S05]  /*4050*/  LDL R101, [R1+0x84] ;  /* 0x0000840001657983 */ /* 0x000eaa0000100800 */
[----:B------:R-:W3:Y:S02]  /*4060*/  LDL R100, [R1+0x38] ;  /* 0x0000380001647983 */ /* 0x000ee40000100800 */
[----:B---3--:R-:W-:Y:S01]  /*4070*/  @P2 ISETP.GE.AND P2, PT, R100, UR8, PT ;  /* 0x0000000864002c0c */ /* 0x008fe2000bf46270 */
[----:B------:R-:W-:Y:S04]  /*4080*/  DEPBAR.LE SB0, 0x0 ;  /* 0x000080000000791a */ /* 0x000fe80000000000 */
[----:B------:R-:W-:Y:S06]  /*4090*/  BAR.SYNC.DEFER_BLOCKING 0x0 ;  /* 0x0000000000007b1d */ /* 0x000fec0000010000 */
[----:B------:R-:W-:Y:S05]  /*40a0*/  LDSM.16.M88.4 R16, [R115] ;  /* 0x000000007310783b */ /* 0x000fea0000000200 */
[----:B------:R-:W1:Y:S05]  /*40b0*/  LDSM.16.M88.4 R8, [R246+0xc000] ;  /* 0x00c00000f608783b */ /* 0x000e6a0000000200 */
[----:B------:R-:W3:Y:S05]  /*40c0*/  LDSM.16.M88.4 R68, [R246+0xc800] ;  /* 0x00c80000f644783b */ /* 0x000eea0000000200 */
[----:B----4-:R-:W-:Y:S05]  /*40d0*/  LDSM.16.M88.4 R72, [R114] ;  /* 0x000000007248783b */ /* 0x010fea0000000200 */
[----:B------:R-:W4:Y:S05]  /*40e0*/  LDSM.16.M88.4 R76, [R245+-0x6000] ;  /* 0xffa00000f54c783b */ /* 0x000f2a0000000200 */
[----:B------:R-:W4:Y:S05]  /*40f0*/  LDSM.16.M88.4 R80, [R245+-0x5800] ;  /* 0xffa80000f550783b */ /* 0x000f2a0000000200 */
[----:B--2---:R-:W-:Y:S05]  /*4100*/  LDSM.16.M88.4 R84, [R113] ;  /* 0x000000007154783b */ /* 0x004fea0000000200 */
[----:B------:R-:W2:Y:S05]  /*4110*/  LDSM.16.M88.4 R88, [R252+-0x6000] ;  /* 0xffa00000fc58783b */ /* 0x000eaa0000000200 */
[----:B------:R-:W-:Y:S01]  /*4120*/  LDSM.16.M88.4 R92, [R112] ;  /* 0x00000000705c783b */ /* 0x000fe20000000200 */
[C---:B-1----:R-:W-:Y:S04]  /*4130*/  HMMA.16816.F32.BF16 R4, R16.reuse, R8, RZ ;  /* 0x000000081004723c */ /* 0x042fe800000418ff */
[----:B------:R-:W-:Y:S02]  /*4140*/  LDSM.16.M88.4 R96, [R244] ;  /* 0x00000000f460783b */ /* 0x000fe40000000200 */
[C---:B------:R-:W-:Y:S06]  /*4150*/  HMMA.16816.F32.BF16 R8, R16.reuse, R10, RZ ;  /* 0x0000000a1008723c */ /* 0x040fec00000418ff */
[C---:B---3--:R-:W-:Y:S06]  /*4160*/  HMMA.16816.F32.BF16 R12, R16.reuse, R68, RZ ;  /* 0x00000044100c723c */ /* 0x048fec00000418ff */
[----:B------:R-:W-:Y:S01]  /*4170*/  HMMA.16816.F32.BF16 R16, R16, R70, RZ ;  /* 0x000000461010723c */ /* 0x000fe200000418ff */
[----:B------:R-:W1:Y:S05]  /*4180*/  LDSM.16.M88.4 R68, [R252+-0x5800] ;  /* 0xffa80000fc44783b */ /* 0x000e6a0000000200 */
[C---:B----4-:R-:W-:Y:S06]  /*4190*/  HMMA.16816.F32.BF16 R4, R72.reuse, R76, R4 ;  /* 0x0000004c4804723c */ /* 0x050fec0000041804 */
[C---:B------:R-:W-:Y:S01]  /*41a0*/  HMMA.16816.F32.BF16 R8, R72.reuse, R78, R8 ;  /* 0x0000004e4808723c */ /* 0x040fe20000041808 */
[----:B------:R-:W-:Y:S05]  /*41b0*/  LDSM.16.M88.4 R76, [R115+0x2000] ;  /* 0x00200000734c783b */ /* 0x000fea0000000200 */
[C---:B------:R-:W-:Y:S06]  /*41c0*/  HMMA.16816.F32.BF16 R12, R72.reuse, R80, R12 ;  /* 0x00000050480c723c */ /* 0x040fec000004180c */
[----:B------:R-:W-:Y:S01]  /*41d0*/  HMMA.16816.F32.BF16 R16, R72, R82, R16 ;  /* 0x000000524810723c */ /* 0x000fe20000041810 */
[----:B------:R-:W3:Y:S05]  /*41e0*/  LDSM.16.M88.4 R72, [R244+0x800] ;  /* 0x00080000f448783b */ /* 0x000eea0000000200 */
[C---:B--2---:R-:W-:Y:S01]  /*41f0*/  HMMA.16816.F32.BF16 R4, R84.reuse, R88, R4 ;  /* 0x000000585404723c */ /* 0x044fe20000041804 */
[----:B------:R-:W2:Y:S05]  /*4200*/  LDSM.16.M88.4 R80, [R246+0xe000] ;  /* 0x00e00000f650783b */ /* 0x000eaa0000000200 */
[C---:B------:R-:W-:Y:S01]  /*4210*/  HMMA.16816.F32.BF16 R8, R84.reuse, R90, R8 ;  /* 0x0000005a5408723c */ /* 0x040fe20000041808 */
[----:B------:R-:W-:Y:S05]  /*4220*/  LDSM.16.M88.4 R88, [R245+-0x4000] ;  /* 0xffc00000f558783b */ /* 0x000fea0000000200 */
[C---:B-1----:R-:W-:Y:S06]  /*4230*/  HMMA.16816.F32.BF16 R12, R84.reuse, R68, R12 ;  /* 0x00000044540c723c */ /* 0x042fec000004180c */
[----:B------:R-:W-:Y:S01]  /*4240*/  HMMA.16816.F32.BF16 R16, R84, R70, R16 ;  /* 0x000000465410723c */ /* 0x000fe20000041810 */
[----:B------:R-:W1:Y:S05]  /*4250*/  LDSM.16.M88.4 R68, [R246+0xe800] ;  /* 0x00e80000f644783b */ /* 0x000e6a0000000200 */
[C---:B------:R-:W-:Y:S01]  /*4260*/  HMMA.16816.F32.BF16 R4, R92.reuse, R96, R4 ;  /* 0x000000605c04723c */ /* 0x040fe20000041804 */
[----:B------:R-:W4:Y:S05]  /*4270*/  LDSM.16.M88.4 R84, [R114+0x2000] ;  /* 0x002000007254783b */ /* 0x000f2a0000000200 */
[C---:B------:R-:W-:Y:S01]  /*4280*/  HMMA.16816.F32.BF16 R8, R92.reuse, R98, R8 ;  /* 0x000000625c08723c */ /* 0x040fe20000041808 */
[----:B------:R-:W-:Y:S05]  /*4290*/  LDSM.16.M88.4 R96, [R252+-0x4000] ;  /* 0xffc00000fc60783b */ /* 0x000fea0000000200 */
[C---:B---3--:R-:W-:Y:S06]  /*42a0*/  HMMA.16816.F32.BF16 R12, R92.reuse, R72, R12 ;  /* 0x000000485c0c723c */ /* 0x048fec000004180c */
[----:B------:R-:W-:Y:S01]  /*42b0*/  HMMA.16816.F32.BF16 R16, R92, R74, R16 ;  /* 0x0000004a5c10723c */ /* 0x000fe20000041810 */
[----:B------:R-:W3:Y:S05]  /*42c0*/  LDSM.16.M88.4 R72, [R245+-0x3800] ;  /* 0xffc80000f548783b */ /* 0x000eea0000000200 */
[C---:B--2---:R-:W-:Y:S01]  /*42d0*/  HMMA.16816.F32.BF16 R4, R76.reuse, R80, R4 ;  /* 0x000000504c04723c */ /* 0x044fe20000041804 */
[----:B------:R-:W2:Y:S05]  /*42e0*/  LDSM.16.M88.4 R92, [R113+0x2000] ;  /* 0x00200000715c783b */ /* 0x000eaa0000000200 */
[C---:B------:R-:W-:Y:S01]  /*42f0*/  HMMA.16816.F32.BF16 R8, R76.reuse, R82, R8 ;  /* 0x000000524c08723c */ /* 0x040fe20000041808 */
[----:B------:R-:W-:Y:S05]  /*4300*/  LDSM.16.M88.4 R80, [R244+0x2000] ;  /* 0x00200000f450783b */ /* 0x000fea0000000200 */
[C---:B-1----:R-:W-:Y:S06]  /*4310*/  HMMA.16816.F32.BF16 R12, R76.reuse, R68, R12 ;  /* 0x000000444c0c723c */ /* 0x042fec000004180c */
[----:B------:R-:W-:Y:S01]  /*4320*/  HMMA.16816.F32.BF16 R16, R76, R70, R16 ;  /* 0x000000464c10723c */ /* 0x000fe20000041810 */
[----:B------:R-:W1:Y:S05]  /*4330*/  LDSM.16.M88.4 R68, [R252+-0x3800] ;  /* 0xffc80000fc44783b */ /* 0x000e6a0000000200 */
[C---:B----4-:R-:W-:Y:S01]  /*4340*/  HMMA.16816.F32.BF16 R4, R84.reuse, R88, R4 ;  /* 0x000000585404723c */ /* 0x050fe20000041804 */
[----:B------:R-:W4:Y:S05]  /*4350*/  LDSM.16.M88.4 R76, [R112+0x2000] ;  /* 0x00200000704c783b */ /* 0x000f2a0000000200 */
[C---:B------:R-:W-:Y:S01]  /*4360*/  HMMA.16816.F32.BF16 R8, R84.reuse, R90, R8 ;  /* 0x0000005a5408723c */ /* 0x040fe20000041808 */
[----:B------:R-:W-:Y:S05]  /*4370*/  LDSM.16.M88.4 R88, [R246+0x10000] ;  /* 0x01000000f658783b */ /* 0x000fea0000000200 */
[C---:B---3--:R-:W-:Y:S06]  /*4380*/  HMMA.16816.F32.BF16 R12, R84.reuse, R72, R12 ;  /* 0x00000048540c723c */ /* 0x048fec000004180c */
        /* <DEDUP_REMOVED lines=9> */
[C---:B----4-:R-:W-:Y:S01]  /*4420*/  HMMA.16816.F32.BF16 R4, R76.reuse, R80, R4 ;  /* 0x000000504c04723c */ /* 0x050fe20000041804 */
        /* <DEDUP_REMOVED lines=15> */
[C---:B------:R-:W-:Y:S06]  /*4520*/  HMMA.16816.F32.BF16 R8, R92.reuse, R98, R8 ;  /* 0x000000625c08723c */ /* 0x040fec0000041808 */
[C---:B---3--:R-:W-:Y:S01]  /*4530*/  HMMA.16816.F32.BF16 R12, R92.reuse, R72, R12 ;  /* 0x000000485c0c723c */ /* 0x048fe2000004180c */
[----:B------:R-:W3:Y:S05]  /*4540*/  LDL R73, [R1+0x64] ;  /* 0x0000640001497983 */ /* 0x000eea0000100800 */
[----:B------:R-:W3:Y:S01]  /*4550*/  LDL R72, [R1+0x68] ;  /* 0x0000680001487983 */ /* 0x000ee20000100800 */
[----:B------:R-:W-:Y:S06]  /*4560*/  HMMA.16816.F32.BF16 R16, R92, R74, R16 ;  /* 0x0000004a5c10723c */ /* 0x000fec0000041810 */
[C---:B--2---:R-:W-:Y:S06]  /*4570*/  HMMA.16816.F32.BF16 R4, R76.reuse, R80, R4 ;  /* 0x000000504c04723c */ /* 0x044fec0000041804 */
[C---:B------:R-:W-:Y:S06]  /*4580*/  HMMA.16816.F32.BF16 R8, R76.reuse, R82, R8 ;  /* 0x000000524c08723c */ /* 0x040fec0000041808 */
[C---:B-1----:R-:W-:Y:S06]  /*4590*/  HMMA.16816.F32.BF16 R12, R76.reuse, R68, R12 ;  /* 0x000000444c0c723c */ /* 0x042fec000004180c */
[----:B------:R-:W-:Y:S01]  /*45a0*/  HMMA.16816.F32.BF16 R16, R76, R70, R16 ;  /* 0x000000464c10723c */ /* 0x000fe20000041810 */
[----:B------:R-:W1:Y:S05]  /*45b0*/  LDSM.16.M88.4 R68, [R244+0x4800] ;  /* 0x00480000f444783b */ /* 0x000e6a0000000200 */
[C---:B----4-:R-:W-:Y:S06]  /*45c0*/  HMMA.16816.F32.BF16 R4, R84.reuse, R88, R4 ;  /* 0x000000585404723c */ /* 0x050fec0000041804 */
[C---:B------:R-:W-:Y:S11]  /*45d0*/  HMMA.16816.F32.BF16 R8, R84.reuse, R90, R8 ;  /* 0x0000005a5408723c */ /* 0x040ff60000041808 */
[----:B------:R-:W-:Y:S07]  /*45e0*/  @!UPT UIADD3 URZ, URZ, URZ, URZ ;  /* 0x0000003f3f3ff290 */ /* 0x000fee000fffe03f */
[----:B------:R-:W-:Y:S01]  /*45f0*/  FMUL.FTZ R4, R4, UR10 ;  /* 0x0000000a04047c20 */ /* 0x000fe20008410000 */
[----:B------:R-:W-:Y:S01]  /*4600*/  FMUL.FTZ R5, R5, UR10 ;  /* 0x0000000a05057c20 */ /* 0x000fe20008410000 */
[----:B------:R-:W-:Y:S01]  /*4610*/  FMUL.FTZ R6, R6, UR10 ;  /* 0x0000000a06067c20 */ /* 0x000fe20008410000 */
[----:B------:R-:W-:Y:S01]  /*4620*/  FMUL.FTZ R7, R7, UR10 ;  /* 0x0000000a07077c20 */ /* 0x000fe20008410000 */
[----:B------:R2:W4:Y:S02]  /*4630*/  MUFU.TANH R91, R4 ;  /* 0x00000004005b7308 */ /* 0x0005240000002400 */
[----:B------:R-:W-:Y:S01]  /*4640*/  FMUL.FTZ R8, R8, UR10 ;  /* 0x0000000a08087c20 */ /* 0x000fe20008410000 */
[----:B------:R-:W-:Y:S01]  /*4650*/  FMUL.FTZ R9, R9, UR10 ;  /* 0x0000000a09097c20 */ /* 0x000fe20008410000 */
[----:B------:R-:W-:Y:S01]  /*4660*/  FMUL.FTZ R11, R11, UR10 ;  /* 0x0000000a0b0b7c20 */ /* 0x000fe20008410000 */
[----:B------:R-:W-:Y:S01]  /*4670*/  FMUL.FTZ R10, R10, UR10 ;  /* 0x0000000a0a0a7c20 */ /* 0x000fe20008410000 */
[C---:B-1----:R-:W-:Y:S04]  /*4680*/  HMMA.16816.F32.BF16 R12, R84.reuse, R68, R12 ;  /* 0x00000044540c723c */ /* 0x042fe8000004180c */
[----:B------:R1:W-:Y:S02]  /*4690*/  MUFU.TANH R89, R8 ;  /* 0x0000000800597308 */ /* 0x0003e40000002400 */
[----:B------:R-:W-:Y:S08]  /*46a0*/  HMMA.16816.F32.BF16 R16, R84, R70, R16 ;  /* 0x000000465410723c */ /* 0x000ff00000041810 */
[----:B------:R4:W-:Y:S03]  /*46b0*/  MUFU.TANH R90, R5 ;  /* 0x00000005005a7308 */ /* 0x0009e60000002400 */
[----:B--2---:R-:W-:Y:S07]  /*46c0*/  MOV R4, UR9 ;  /* 0x0000000900047c02 */ /* 0x004fee0008000f00 */
[----:B------:R-:W-:Y:S01]  /*46d0*/  MUFU.TANH R87, R9 ;  /* 0x0000000900577308 */ /* 0x000fe20000002400 */
[----:B------:R-:W-:Y:S02]  /*46e0*/  LEA R4, R4, R101, 0x6 ;  /* 0x0000006504047211 */ /* 0x000fe400078e30ff */
[----:B------:R-:W2:Y:S02]  /*46f0*/  LDL R101, [R1+0x58] ;  /* 0x0000580001657983 */ /* 0x000ea40000100800 */
[----:B-1----:R-:W-:Y:S01]  /*4700*/  IADD3 R8, R4, 0x8, RZ ;  /* 0x0000000804087810 */ /* 0x002fe20007ffe0ff */
[----:B------:R-:W-:Y:S04]  /*4710*/  FMUL.FTZ R14, R14, UR10 ;  /* 0x0000000a0e0e7c20 */ /* 0x000fe80008410000 */
[----:B------:R-:W1:Y:S01]  /*4720*/  MUFU.TANH R246, R6 ;  /* 0x0000000600f67308 */ /* 0x000e620000002400 */
[----:B------:R-:W-:Y:S01]  /*4730*/  ISETP.GE.AND P1, PT, R8, RZ, PT ;  /* 0x000000ff0800720c */ /* 0x000fe20003f26270 */
[----:B------:R-:W-:Y:S01]  /*4740*/  FMUL.FTZ R15, R15, UR10 ;  /* 0x0000000a0f0f7c20 */ /* 0x000fe20008410000 */
[----:B----4-:R-:W-:Y:S01]  /*4750*/  @P0 IADD3 R5, R100, 0x1, RZ ;  /* 0x0000000164050810 */ /* 0x010fe20007ffe0ff */
[----:B------:R-:W-:Y:S01]  /*4760*/  FMUL.FTZ R13, R13, UR10 ;  /* 0x0000000a0d0d7c20 */ /* 0x000fe20008410000 */
[----:B------:R-:W-:Y:S01]  /*4770*/  FMUL.FTZ R12, R12, UR10 ;  /* 0x0000000a0c0c7c20 */ /* 0x000fe20008410000 */
[----:B------:R-:W-:Y:S01]  /*4780*/  FMUL.FTZ R17, R17, UR10 ;  /* 0x0000000a11117c20 */ /* 0x000fe20008410000 */
[----:B------:R-:W-:Y:S03]  /*4790*/  @P3 ISETP.GE.AND P3, PT, R5, UR8, PT ;  /* 0x0000000805003c0c */ /* 0x000fe6000bf66270 */
[----:B------:R4:W3:Y:S01]  /*47a0*/  MUFU.TANH R244, R7 ;  /* 0x0000000700f47308 */ /* 0x0008e20000002400 */
[----:B------:R-:W-:Y:S01]  /*47b0*/  IABS R5, R4 ;  /* 0x0000000400057213 */ /* 0x000fe20000000000 */
[----:B------:R-:W-:Y:S01]  /*47c0*/  FMUL.FTZ R16, R16, UR10 ;  /* 0x0000000a10107c20 */ /* 0x000fe20008410000 */
[----:B------:R-:W-:Y:S01]  /*47d0*/  FMUL.FTZ R18, R18, UR10 ;  /* 0x0000000a12127c20 */ /* 0x000fe20008410000 */
[----:B------:R-:W-:Y:S01]  /*47e0*/  FMUL.FTZ R19, R19, UR10 ;  /* 0x0000000a13137c20 */ /* 0x000fe20008410000 */
[C---:B------:R-:W-:Y:S05]  /*47f0*/  @!P1 IADD3 R8, -R4.reuse, -0x8, RZ ;  /* 0xfffffff804089810 */ /* 0x040fea0007ffe1ff */
[----:B------:R1:W-:Y:S01]  /*4800*/  MUFU.TANH R95, R14 ;  /* 0x0000000e005f7308 */ /* 0x0003e20000002400 */
[----:B------:R-:W-:Y:S09]  /*4810*/  PLOP3.LUT P1, PT, PT, PT, UP1, 0x80, 0x0 ;  /* 0x000000000000781c */ /* 0x000ff20003f2f018 */
[----:B------:R1:W-:Y:S01]  /*4820*/  MUFU.TANH R97, R11 ;  /* 0x0000000b00617308 */ /* 0x0003e20000002400 */
[----:B----4-:R-:W-:Y:S09]  /*4830*/  IADD3 R7, R4, -0x1, RZ ;  /* 0xffffffff04077810 */ /* 0x010ff20007ffe0ff */
[----:B------:R4:W-:Y:S01]  /*4840*/  MUFU.TANH R94, R15 ;  /* 0x0000000f005e7308 */ /* 0x0009e20000002400 */
[----:B-1----:R-:W-:Y:S09]  /*4850*/  I2FP.F32.S32 R14, R5 ;  /* 0x00000005000e7245 */ /* 0x002ff20000201400 */
[----:B------:R-:W-:Y:S01]  /*4860*/  MUFU.TANH R86, R13 ;  /* 0x0000000d00567308 */ /* 0x000fe20000002400 */
[----:B------:R-:W-:Y:S01]  /*4870*/  I2FP.F32.S32 R11, R8 ;  /* 0x00000008000b7245 */ /* 0x000fe20000201400 */
[----:B------:R-:W-:Y:S04]  /*4880*/  FFMA.FTZ R8, R14, -UR5, R91 ;  /* 0x800000050e087c23 */ /* 0x000fe8000801005b */
[----:B------:R-:W-:Y:S01]  /*4890*/  FFMA.FTZ R11, R11, -UR5, R246 ;  /* 0x800000050b0b7c23 */ /* 0x000fe200080100f6 */
[----:B------:R-:W-:Y:S03]  /*48a0*/  @P4 FSEL R8, R8, -INF , !P2 ;  /* 0xff80000008084808 */ /* 0x000fe60005000000 */
[----:B------:R1:W-:Y:S01]  /*48b0*/  MUFU.TANH R88, R12 ;  /* 0x0000000c00587308 */ /* 0x0003e20000002400 */
[----:B----4-:R-:W-:Y:S02]  /*48c0*/  @P5 IADD3 R15, R100, 0x8, RZ ;  /* 0x00000008640f5810 */ /* 0x010fe40007ffe0ff */
[----:B------:R-:W-:Y:S02]  /*48d0*/  PLOP3.LUT P5, PT, PT, PT, UP1, 0x80, 0x0 ;  /* 0x000000000000781c */ /* 0x000fe40003faf018 */
[----:B------:R-:W-:Y:S05]  /*48e0*/  PLOP3.LUT P4, PT, PT, PT, UP1, 0x80, 0x0 ;  /* 0x000000000000781c */ /* 0x000fea0003f8f018 */
[----:B------:R4:W3:Y:S10]  /*48f0*/  MUFU.TANH R98, R10 ;  /* 0x0000000a00627308 */ /* 0x0008f40000002400 */
[----:B------:R4:W-:Y:S01]  /*4900*/  MUFU.TANH R84, R17 ;  /* 0x0000001100547308 */ /* 0x0009e20000002400 */
[C---:B-1----:R-:W-:Y:S02]  /*4910*/  IADD3 R12, R4.reuse, -0x8, RZ ;  /* 0xfffffff8040c7810 */ /* 0x042fe40007ffe0ff */
[----:B------:R-:W-:Y:S07]  /*4920*/  @P4 ISETP.GE.AND P4, PT, R15, UR8, PT ;  /* 0x000000080f004c0c */ /* 0x000fee000bf86270 */
[----:B------:R1:W3:Y:S01]  /*4930*/  MUFU.TANH R85, R16 ;  /* 0x0000001000557308 */ /* 0x0002e20000002400 */
[----:B----4-:R-:W-:Y:S09]  /*4940*/  IADD3 R10, R4, -0x9, RZ ;  /* 0xfffffff7040a7810 */ /* 0x010ff20007ffe0ff */
[----:B------:R-:W4:Y:S01]  /*4950*/  MUFU.TANH R93, R18 ;  /* 0x00000012005d7308 */ /* 0x000f220000002400 */
[----:B------:R-:W-:Y:S02]  /*4960*/  @P5 IADD3 R17, R100, 0x10, RZ ;  /* 0x0000001064115810 */ /* 0x000fe40007ffe0ff */
[----:B------:R-:W-:Y:S07]  /*4970*/  ISETP.GE.AND P5, PT, R12, RZ, PT ;  /* 0x000000ff0c00720c */ /* 0x000fee0003fa6270 */
[----:B------:R-:W4:Y:S01]  /*4980*/  MUFU.TANH R92, R19 ;  /* 0x00000013005c7308 */ /* 0x000f220000002400 */
[----:B-1----:R-:W-:Y:S02]  /*4990*/  @P1 IADD3 R16, R100, 0x9, RZ ;  /* 0x0000000964101810 */ /* 0x002fe40007ffe0ff */
[----:B------:R-:W-:Y:S03]  /*49a0*/  PLOP3.LUT P1, PT, PT, PT, UP1, 0x80, 0x0 ;  /* 0x000000000000781c */ /* 0x000fe60003f2f018 */
[----:B------:R-:W-:Y:S02]  /*49b0*/  @!P5 IADD3 R12, -R4, 0x8, RZ ;  /* 0x00000008040cd810 */ /* 0x000fe40007ffe1ff */
[----:B------:R-:W-:Y:S08]  /*49c0*/  PLOP3.LUT P5, PT, PT, PT, UP1, 0x80, 0x0 ;  /* 0x000000000000781c */ /* 0x000ff00003faf018 */
[----:B------:R-:W-:Y:S05]  /*49d0*/  @P1 ISETP.GE.AND P1, PT, R17, UR8, PT ;  /* 0x0000000811001c0c */ /* 0x000fea000bf26270 */
[----:B------:R-:W-:Y:S02]  /*49e0*/  @P5 IADD3 R17, R100, 0x11, RZ ;  /* 0x0000001164115810 */ /* 0x000fe40007ffe0ff */
[----:B------:R-:W-:Y:S11]  /*49f0*/  PLOP3.LUT P5, PT, PT, PT, UP1, 0x80, 0x0 ;  /* 0x000000000000781c */ /* 0x000ff60003faf018 */
[----:B------:R-:W-:Y:S02]  /*4a00*/  @!UPT UIADD3 URZ, URZ, URZ, URZ ;  /* 0x0000003f3f3ff290 */ /* 0x000fe4000fffe03f */
[----:B------:R-:W-:Y:S01]  /*4a10*/  @P5 ISETP.GE.AND P5, PT, R17, UR8, PT ;  /* 0x0000000811005c0c */ /* 0x000fe2000bfa6270 */
[C---:B---3--:R-:W-:Y:S01]  /*4a20*/  FMUL.FTZ R6, R73.reuse, 1.4426950216293334961 ;  /* 0x3fb8aa3b49067820 */ /* 0x048fe20000410000 */
[----:B------:R-:W-:Y:S01]  /*4a30*/  FSETP.NEU.FTZ.AND P0, PT, R73, -INF , PT ;  /* 0xff8000004900780b */ /* 0x000fe20003f1d000 */
[C---:B------:R-:W-:Y:S01]  /*4a40*/  FMUL.FTZ R9, R72.reuse, 1.4426950216293334961 ;  /* 0x3fb8aa3b48097820 */ /* 0x040fe20000410000 */
[----:B------:R-:W-:Y:S02]  /*4a50*/  FSETP.NEU.FTZ.AND P6, PT, R72, -INF , PT ;  /* 0xff8000004800780b */ /* 0x000fe40003fdd000 */
[----:B------:R-:W-:Y:S02]  /*4a60*/  FSEL R6, R6, RZ, P0 ;  /* 0x000000ff06067208 */ /* 0x000fe40000000000 */
[----:B------:R-:W-:Y:S02]  /*4a70*/  FSEL R5, R9, RZ, P6 ;  /* 0x000000ff09057208 */ /* 0x000fe40003000000 */
[----:B------:R-:W-:Y:S01]  /*4a80*/  ISETP.GE.AND P6, PT, R7, RZ, PT ;  /* 0x000000ff0700720c */ /* 0x000fe20003fc6270 */
[----:B------:R-:W-:Y:S01]  /*4a90*/  FFMA.FTZ R8, R8, UR15, -R6 ;  /* 0x0000000f08087c23 */ /* 0x000fe20008010806 */
[----:B------:R-:W-:Y:S02]  /*4aa0*/  PLOP3.LUT P0, PT, PT, PT, UP1, 0x80, 0x0 ;  /* 0x000000000000781c */ /* 0x000fe40003f0f018 */
[C---:B------:R-:W-:Y:S01]  /*4ab0*/  IADD3 R9, R4.reuse, 0x7, RZ ;  /* 0x0000000704097810 */ /* 0x040fe20007ffe0ff */
[----:B------:R1:W-:Y:S08]  /*4ac0*/  MUFU.EX2 R251, R8 ;  /* 0x0000000800fb7308 */ /* 0x0003f00000000800 */
[C---:B------:R-:W-:Y:S02]  /*4ad0*/  @!P6 IADD3 R7, -R4.reuse, 0x1, RZ ;  /* 0x000000010407e810 */ /* 0x040fe40007ffe1ff */
[----:B------:R-:W-:Y:S02]  /*4ae0*/  @P0 FSEL R11, R11, -INF , !P2 ;  /* 0xff8000000b0b0808 */ /* 0x000fe40005000000 */
[----:B------:R-:W-:Y:S02]  /*4af0*/  ISETP.GE.AND P0, PT, R9, RZ, PT ;  /* 0x000000ff0900720c */ /* 0x000fe40003f06270 */
[----:B------:R-:W-:Y:S01]  /*4b00*/  PLOP3.LUT P2, PT, PT, PT, UP1, 0x80, 0x0 ;  /* 0x000000000000781c */ /* 0x000fe20003f4f018 */
[----:B------:R-:W-:Y:S01]  /*4b10*/  FFMA.FTZ R11, R11, UR15, -R5 ;  /* 0x0000000f0b0b7c23 */ /* 0x000fe20008010805 */
[----:B------:R-:W-:Y:S02]  /*4b20*/  I2FP.F32.S32 R13, R7 ;  /* 0x00000007000d7245 */ /* 0x000fe40000201400 */
[----:B------:R-:W-:Y:S01]  /*4b30*/  PLOP3.LUT P6, PT, PT, PT, UP1, 0x80, 0x0 ;  /* 0x000000000000781c */ /* 0x000fe20003fcf018 */
[----:B------:R-:W-:Y:S02]  /*4b40*/  MUFU.EX2 R111, R11 ;  /* 0x0000000b006f7308 */ /* 0x000fe40000000800 */
[----:B------:R-:W-:Y:S04]  /*4b50*/  FFMA.FTZ R7, R13, -UR5, R90 ;  /* 0x800000050d077c23 */ /* 0x000fe8000801005a */
[----:B------:R-:W-:Y:S02]  /*4b60*/  @!P0 IADD3 R9, -R4, -0x7, RZ ;  /* 0xfffffff904098810 */ /* 0x000fe40007ffe1ff */
[----:B------:R-:W-:Y:S02]  /*4b70*/  @P2 FSEL R7, R7, -INF , !P3 ;  /* 0xff80000007072808 */ /* 0x000fe40005800000 */
[----:B------:R-:W-:Y:S02]  /*4b80*/  PLOP3.LUT P2, PT, PT, PT, UP1, 0x80, 0x0 ;  /* 0x000000000000781c */ /* 0x000fe40003f4f018 */
[----:B------:R-:W-:Y:S01]  /*4b90*/  I2FP.F32.S32 R9, R9 ;  /* 0x0000000900097245 */ /* 0x000fe20000201400 */
[----:B-1----:R-:W-:Y:S01]  /*4ba0*/  FFMA.FTZ R8, R7, UR15, -R6 ;  /* 0x0000000f07087c23 */ /* 0x002fe20008010806 */
[----:B------:R-:W-:Y:S02]  /*4bb0*/  ISETP.GE.AND P0, PT, R10, RZ, PT ;  /* 0x000000ff0a00720c */ /* 0x000fe40003f06270 */
[----:B------:R-:W-:Y:S01]  /*4bc0*/  @P6 ISETP.GE.AND P6, PT, R16, UR8, PT ;  /* 0x0000000810006c0c */ /* 0x000fe2000bfc6270 */
[----:B------:R-:W-:Y:S01]  /*4bd0*/  FFMA.FTZ R7, R9, -UR5, R244 ;  /* 0x8000000509077c23 */ /* 0x000fe200080100f4 */
[----:B------:R-:W-:Y:S01]  /*4be0*/  I2FP.F32.S32 R16, R12 ;  /* 0x0000000c00107245 */ /* 0x000fe20000201400 */
[----:B------:R1:W-:Y:S01]  /*4bf0*/  MUFU.EX2 R250, R8 ;  /* 0x0000000800fa7308 */ /* 0x0003e20000000800 */
[----:B------:R-:W-:Y:S03]  /*4c00*/  IADD3 R12, R4, -0x11, RZ ;  /* 0xffffffef040c7810 */ /* 0x000fe60007ffe0ff */
[----:B------:R-:W-:Y:S01]  /*4c10*/  @P2 FSEL R7, R7, -INF , !P3 ;  /* 0xff80000007072808 */ /* 0x000fe20005800000 */
[----:B------:R-:W-:Y:S01]  /*4c20*/  FFMA.FTZ R9, R16, -UR5, R89 ;  /* 0x8000000510097c23 */ /* 0x000fe20008010059 */
[----:B------:R-:W-:Y:S02]  /*4c30*/  PLOP3.LUT P2, PT, PT, PT, UP1, 0x80, 0x0 ;  /* 0x000000000000781c */ /* 0x000fe40003f4f018 */
[C---:B------:R-:W-:Y:S01]  /*4c40*/  @!P0 IADD3 R10, -R4.reuse, 0x9, RZ ;  /* 0x00000009040a8810 */ /* 0x040fe20007ffe1ff */
[----:B------:R-:W-:Y:S01]  /*4c50*/  FFMA.FTZ R7, R7, UR15, -R5 ;  /* 0x0000000f07077c23 */ /* 0x000fe20008010805 */
[----:B------:R-:W-:Y:S02]  /*4c60*/  PLOP3.LUT P0, PT, PT, PT, UP1, 0x80, 0x0 ;  /* 0x000000000000781c */ /* 0x000fe40003f0f018 */
[----:B------:R-:W-:Y:S01]  /*4c70*/  PLOP3.LUT P3, PT, PT, PT, UP1, 0x80, 0x0 ;  /* 0x000000000000781c */ /* 0x000fe20003f6f018 */
[----:B------:R3:W-:Y:S01]  /*4c80*/  MUFU.EX2 R110, R7 ;  /* 0x00000007006e7308 */ /* 0x0007e20000000800 */
[----:B------:R-:W-:Y:S02]  /*4c90*/  I2FP.F32.S32 R15, R10 ;  /* 0x0000000a000f7245 */ /* 0x000fe40000201400 */
[----:B------:R-:W-:Y:S01]  /*4ca0*/  IADD3 R10, R4, -0x10, RZ ;  /* 0xfffffff0040a7810 */ /* 0x000fe20007ffe0ff */
[----:B-1----:R-:W-:Y:S02]  /*4cb0*/  FFMA.FTZ R8, R14, -UR5, R98 ;  /* 0x800000050e087c23 */ /* 0x002fe40008010062 */
[----:B------:R-:W-:Y:S01]  /*4cc0*/  FFMA.FTZ R11, R15, -UR5, R87 ;  /* 0x800000050f0b7c23 */ /* 0x000fe20008010057 */
[----:B------:R-:W2:Y:S03]  /*4cd0*/  LDL R14, [R1+0x78] ;  /* 0x00007800010e7983 */ /* 0x000ea60000100800 */
[----:B------:R-:W-:Y:S02]  /*4ce0*/  @P0 FSEL R9, R9, -INF , !P4 ;  /* 0xff80000009090808 */ /* 0x000fe40006000000 */
[----:B------:R-:W-:Y:S02]  /*4cf0*/  PLOP3.LUT P0, PT, PT, PT, UP1, 0x80, 0x0 ;  /* 0x000000000000781c */ /* 0x000fe40003f0f018 */
[----:B------:R-:W-:Y:S01]  /*4d00*/  @P2 FSEL R11, R11, -INF , !P6 ;  /* 0xff8000000b0b2808 */ /* 0x000fe20007000000 */
[--C-:B------:R-:W-:Y:S01]  /*4d10*/  FFMA.FTZ R9, R9, UR15, -R6.reuse ;  /* 0x0000000f09097c23 */ /* 0x100fe20008010806 */
[----:B------:R-:W-:Y:S01]  /*4d20*/  @P3 FSEL R8, R8, -INF , !P4 ;  /* 0xff80000008083808 */ /* 0x000fe20006000000 */
[----:B---3--:R-:W-:Y:S01]  /*4d30*/  FFMA.FTZ R7, R13, -UR5, R97 ;  /* 0x800000050d077c23 */ /* 0x008fe20008010061 */
[----:B------:R-:W-:Y:S01]  /*4d40*/  ISETP.GE.AND P2, PT, R10, RZ, PT ;  /* 0x000000ff0a00720c */ /* 0x000fe20003f46270 */
[----:B------:R-:W-:Y:S01]  /*4d50*/  FFMA.FTZ R11, R11, UR15, -R6 ;  /* 0x0000000f0b0b7c23 */ /* 0x000fe20008010806 */
[----:B------:R-:W-:Y:S01]  /*4d60*/  ISETP.GE.AND P4, PT, R12, RZ, PT ;  /* 0x000000ff0c00720c */ /* 0x000fe20003f86270 */
[--C-:B------:R-:W-:Y:S01]  /*4d70*/  FFMA.FTZ R8, R8, UR15, -R5.reuse ;  /* 0x0000000f08087c23 */ /* 0x100fe20008010805 */
[----:B------:R-:W-:Y:S01]  /*4d80*/  PLOP3.LUT P3, PT, PT, PT, UP1, 0x80, 0x0 ;  /* 0x000000000000781c */ /* 0x000fe20003f6f018 */
[----:B------:R1:W-:Y:S02]  /*4d90*/  MUFU.EX2 R247, R11 ;  /* 0x0000000b00f77308 */ /* 0x0003e40000000800 */
[----:B------:R-:W-:Y:S02]  /*4da0*/  @P0 FSEL R7, R7, -INF , !P6 ;  /* 0xff80000007070808 */ /* 0x000fe40007000000 */
[----:B------:R-:W-:Y:S02]  /*4db0*/  PLOP3.LUT P6, PT, PT, PT, UP1, 0x80, 0x0 ;  /* 0x000000000000781c */ /* 0x000fe40003fcf018 */
[----:B------:R-:W-:Y:S01]  /*4dc0*/  PLOP3.LUT P0, PT, PT, PT, UP1, 0x80, 0x0 ;  /* 0x000000000000781c */ /* 0x000fe20003f0f018 */
[----:B------:R-:W-:Y:S01]  /*4dd0*/  FFMA.FTZ R7, R7, UR15, -R5 ;  /* 0x0000000f07077c23 */ /* 0x000fe20008010805 */
[C---:B------:R-:W-:Y:S02]  /*4de0*/  @!P2 IADD3 R10, -R4.reuse, 0x10, RZ ;  /* 0x00000010040aa810 */ /* 0x040fe40007ffe1ff */
[----:B------:R3:W-:Y:S01]  /*4df0*/  MUFU.EX2 R109, R8 ;  /* 0x00000008006d7308 */ /* 0x0007e20000000800 */
[----:B------:R-:W-:Y:S02]  /*4e00*/  @!P4 IADD3 R12, -R4, 0x11, RZ ;  /* 0x00000011040cc810 */ /* 0x000fe40007ffe1ff */
[----:B------:R-:W-:Y:S02]  /*4e10*/  PLOP3.LUT P2, PT, PT, PT, UP1, 0x80, 0x0 ;  /* 0x000000000000781c */ /* 0x000fe40003f4f018 */
[----:B------:R-:W-:Y:S02]  /*4e20*/  I2FP.F32.S32 R12, R12 ;  /* 0x0000000c000c7245 */ /* 0x000fe40000201400 */
[----:B------:R-:W-:Y:S03]  /*4e30*/  @P3 IADD3 R13, R100, 0x18, RZ ;  /* 0x00000018640d3810 */ /* 0x000fe60007ffe0ff */
[----:B------:R4:W-:Y:S01]  /*4e40*/  MUFU.EX2 R108, R7 ;  /* 0x00000007006c7308 */ /* 0x0009e20000000800 */
[----:B-1----:R-:W-:Y:S02]  /*4e50*/  IADD3 R11, R4, -0x18, RZ ;  /* 0xffffffe8040b7810 */ /* 0x002fe40007ffe0ff */
[----:B------:R-:W-:Y:S02]  /*4e60*/  @P6 ISETP.GE.AND P6, PT, R13, UR8, PT ;  /* 0x000000080d006c0c */ /* 0x000fe4000bfc6270 */
[----:B------:R-:W-:Y:S01]  /*4e70*/  ISETP.GE.AND P4, PT, R11, RZ, PT ;  /* 0x000000ff0b00720c */ /* 0x000fe20003f86270 */
[----:B------:R-:W2:Y:S01]  /*4e80*/  LDL R13, [R1+0x74] ;  /* 0x00007400010d7983 */ /* 0x000ea20000100800 */
[----:B------:R-:W-:Y:S03]  /*4e90*/  I2FP.F32.S32 R10, R10 ;  /* 0x0000000a000a7245 */ /* 0x000fe60000201400 */
[----:B------:R1:W1:Y:S02]  /*4ea0*/  MUFU.EX2 R249, R9 ;  /* 0x0000000900f97308 */ /* 0x0002640000000800 */
[----:B---3--:R-:W-:Y:S01]  /*4eb0*/  FFMA.FTZ R8, R10, -UR5, R88 ;  /* 0x800000050a087c23 */ /* 0x008fe20008010058 */
[----:B----4-:R-:W-:Y:S05]  /*4ec0*/  FFMA.FTZ R7, R12, -UR5, R86 ;  /* 0x800000050c077c23 */ /* 0x010fea0008010056 */
[----:B------:R-:W-:Y:S02]  /*4ed0*/  @!P4 IADD3 R11, -R4, 0x18, RZ ;  /* 0x00000018040bc810 */ /* 0x000fe40007ffe1ff */
[----:B------:R-:W-:Y:S02]  /*4ee0*/  PLOP3.LUT P4, PT, PT, PT, UP1, 0x80, 0x0 ;  /* 0x000000000000781c */ /* 0x000fe40003f8f018 */
[----:B------:R-:W-:Y:S02]  /*4ef0*/  @P2 FSEL R7, R7, -INF , !P5 ;  /* 0xff80000007072808 */ /* 0x000fe40006800000 */
[----:B------:R-:W-:Y:S02]  /*4f00*/  @P0 FSEL R8, R8, -INF , !P1 ;  /* 0xff80000008080808 */ /* 0x000fe40004800000 */
[----:B------:R-:W-:Y:S01]  /*4f10*/  PLOP3.LUT P0, PT, PT, PT, UP1, 0x80, 0x0 ;  /* 0x000000000000781c */ /* 0x000fe20003f0f018 */
[--C-:B------:R-:W-:Y:S01]  /*4f20*/  FFMA.FTZ R7, R7, UR15, -R6.reuse ;  /* 0x0000000f07077c23 */ /* 0x100fe20008010806 */
[----:B-1----:R-:W-:Y:S01]  /*4f30*/  IADD3 R9, R4, -0x19, RZ ;  /* 0xffffffe704097810 */ /* 0x002fe20007ffe0ff */
[----:B------:R-:W-:Y:S01]  /*4f40*/  FFMA.FTZ R8, R8, UR15, -R6 ;  /* 0x0000000f08087c23 */ /* 0x000fe20008010806 */
[----:B------:R-:W-:Y:S01]  /*4f50*/  PLOP3.LUT P2, PT, PT, PT, UP1, 0x80, 0x0 ;  /* 0x000000000000781c */ /* 0x000fe20003f4f018 */
[----:B------:R1:W-:Y:S01]  /*4f60*/  MUFU.EX2 R245, R7 ;  /* 0x0000000700f57308 */ /* 0x0003e20000000800 */
[----:B------:R-:W-:Y:S09]  /*4f70*/  ISETP.GE.AND P3, PT, R9, RZ, PT ;  /* 0x000000ff0900720c */ /* 0x000ff20003f66270 */
[----:B------:R3:W4:Y:S04]  /*4f80*/  MUFU.EX2 R248, R8 ;  /* 0x0000000800f87308 */ /* 0x0007280000000800 */
[----:B------:R-:W-:Y:S01]  /*4f90*/  @!P3 IADD3 R9, -R4, 0x19, RZ ;  /* 0x000000190409b810 */ /* 0x000fe20007ffe1ff */
[----:B------:R-:W-:Y:S01]  /*4fa0*/  FFMA.FTZ R4, R15, -UR5, R94 ;  /* 0x800000050f047c23 */ /* 0x000fe2000801005e */
[----:B------:R-:W-:Y:S02]  /*4fb0*/  PLOP3.LUT P3, PT, PT, PT, UP1, 0x80, 0x0 ;  /* 0x000000000000781c */ /* 0x000fe40003f6f018 */
[----:B-1----:R-:W-:Y:S02]  /*4fc0*/  I2FP.F32.S32 R7, R11 ;  /* 0x0000000b00077245 */ /* 0x002fe40000201400 */
[----:B------:R-:W-:Y:S02]  /*4fd0*/  @P4 IADD3 R11, R100, 0x19, RZ ;  /* 0x00000019640b4810 */ /* 0x000fe40007ffe0ff */
[----:B------:R-:W2:Y:S01]  /*4fe0*/  LDL R100, [R1+0x5c] ;  /* 0x00005c0001647983 */ /* 0x000ea20000100800 */
[----:B------:R-:W-:Y:S01]  /*4ff0*/  @P2 FSEL R4, R4, -INF , !P5 ;  /* 0xff80000004042808 */ /* 0x000fe20006800000 */
[----:B------:R-:W-:Y:S01]  /*5000*/  FFMA.FTZ R7, R7, -UR5, R85 ;  /* 0x8000000507077c23 */ /* 0x000fe20008010055 */
[----:B---3--:R-:W-:Y:S01]  /*5010*/  FFMA.FTZ R8, R16, -UR5, R95 ;  /* 0x8000000510087c23 */ /* 0x008fe2000801005f */
[----:B------:R-:W-:Y:S02]  /*5020*/  I2FP.F32.S32 R9, R9 ;  /* 0x0000000900097245 */ /* 0x000fe40000201400 */
[----:B------:R-:W-:Y:S02]  /*5030*/  PLOP3.LUT P2, PT, PT, PT, UP1, 0x80, 0x0 ;  /* 0x000000000000781c */ /* 0x000fe40003f4f018 */
[----:B------:R-:W-:Y:S02]  /*5040*/  @P0 FSEL R8, R8, -INF , !P1 ;  /* 0xff80000008080808 */ /* 0x000fe40004800000 */
[----:B------:R-:W-:Y:S02]  /*5050*/  PLOP3.LUT P1, PT, PT, PT, UP1, 0x80, 0x0 ;  /* 0x000000000000781c */ /* 0x000fe40003f2f018 */
[----:B------:R-:W-:Y:S01]  /*5060*/  PLOP3.LUT P0, PT, PT, PT, UP1, 0x80, 0x0 ;  /* 0x000000000000781c */ /* 0x000fe20003f0f018 */
[--C-:B------:R-:W-:Y:S01]  /*5070*/  FFMA.FTZ R8, R8, UR15, -R5.reuse ;  /* 0x0000000f08087c23 */ /* 0x100fe20008010805 */
[----:B------:R-:W-:Y:S03]  /*5080*/  @P3 ISETP.GE.AND P3, PT, R11, UR8, PT ;  /* 0x000000080b003c0c */ /* 0x000fe6000bf66270 */
[----:B------:R1:W-:Y:S06]  /*5090*/  MUFU.EX2 R107, R8 ;  /* 0x00000008006b7308 */ /* 0x0003ec0000000800 */
[----:B------:R-:W-:Y:S02]  /*50a0*/  @P1 FSEL R7, R7, -INF , !P6 ;  /* 0xff80000007071808 */ /* 0x000fe40007000000 */
[----:B------:R-:W-:Y:S01]  /*50b0*/  PLOP3.LUT P1, PT, PT, PT, UP1, 0x80, 0x0 ;  /* 0x000000000000781c */ /* 0x000fe20003f2f018 */
[----:B-1----:R-:W-:Y:S01]  /*50c0*/  FFMA.FTZ R8, R4, UR15, -R5 ;  /* 0x0000000f04087c23 */ /* 0x002fe20008010805 */
[----:B------:R-:W-:Y:S03]  /*50d0*/  FFMA.FTZ R4, R9, -UR5, R84 ;  /* 0x8000000509047c23 */ /* 0x000fe60008010054 */
[----:B------:R1:W3:Y:S02]  /*50e0*/  MUFU.EX2 R106, R8 ;  /* 0x00000008006a7308 */ /* 0x0002e40000000800 */
[----:B------:R-:W-:Y:S01]  /*50f0*/  @P0 FSEL R4, R4, -INF , !P3 ;  /* 0xff80000004040808 */ /* 0x000fe20005800000 */
[--C-:B-1----:R-:W-:Y:S01]  /*5100*/  FFMA.FTZ R8, R7, UR15, -R6.reuse ;  /* 0x0000000f07087c23 */ /* 0x102fe20008010806 */
[----:B------:R-:W-:Y:S03]  /*5110*/  FFMA.FTZ R7, R10, -UR5, R93 ;  /* 0x800000050a077c23 */ /* 0x000fe6000801005d */
[----:B------:R-:W-:Y:S01]  /*5120*/  FFMA.FTZ R6, R4, UR15, -R6 ;  /* 0x0000000f04067c23 */ /* 0x000fe20008010806 */
[----:B------:R-:W-:Y:S02]  /*5130*/  FFMA.FTZ R4, R12, -UR5, R92 ;  /* 0x800000050c047c23 */ /* 0x000fe4000801005c */
[----:B------:R1:W-:Y:S01]  /*5140*/  MUFU.EX2 R99, R8 ;  /* 0x0000000800637308 */ /* 0x0003e20000000800 */
[----:B------:R-:W-:Y:S02]  /*5150*/  @P2 FSEL R7, R7, -INF , !P6 ;  /* 0xff80000007072808 */ /* 0x000fe40007000000 */
[----:B------:R-:W-:Y:S03]  /*5160*/  @P1 FSEL R4, R4, -INF , !P3 ;  /* 0xff80000004041808 */ /* 0x000fe60005800000 */
[--C-:B------:R-:W-:Y:S04]  /*5170*/  FFMA.FTZ R7, R7, UR15, -R5.reuse ;  /* 0x0000000f07077c23 */ /* 0x100fe80008010805 */
[----:B------:R4:W3:Y:S01]  /*5180*/  MUFU.EX2 R96, R6 ;  /* 0x0000000600607308 */ /* 0x0008e20000000800 */
[----:B------:R-:W-:Y:S01]  /*5190*/  FFMA.FTZ R5, R4, UR15, -R5 ;  /* 0x0000000f04057c23 */ /* 0x000fe20008010805 */
[----:B------:R-:W-:Y:S08]  /*51a0*/  F2FP.BF16.F32.PACK_AB R4, R247, R249 ;  /* 0x000000f9f704723e */ /* 0x000ff000000010ff */
[----:B------:R3:W-:Y:S01]  /*51b0*/  MUFU.EX2 R104, R5 ;  /* 0x0000000500687308 */ /* 0x0007e20000000800 */
[----:B-1----:R-:W-:Y:S09]  /*51c0*/  F2FP.BF16.F32.PACK_AB R8, R108, R109 ;  /* 0x0000006d6c08723e */ /* 0x002ff200000010ff */
[----:B------:R1:W2:Y:S01]  /*51d0*/  MUFU.EX2 R105, R7 ;  /* 0x0000000700697308 */ /* 0x0002a20000000800 */
[----:B----4-:R-:W-:Y:S05]  /*51e0*/  F2FP.BF16.F32.PACK_AB R6, R250, R251 ;  /* 0x000000fbfa06723e */ /* 0x010fea00000010ff */
[----:B------:R4:W-:Y:S01]  /*51f0*/  STS [R103+0x14000], R6 ;  /* 0x0140000667007388 */ /* 0x0009e20000000800 */
[----:B---3--:R-:W-:Y:S05]  /*5200*/  F2FP.BF16.F32.PACK_AB R5, R110, R111 ;  /* 0x0000006f6e05723e */ /* 0x008fea00000010ff */
[----:B------:R3:W-:Y:S01]  /*5210*/  STS [R103+0x14400], R5 ;  /* 0x0144000567007388 */ /* 0x0007e20000000800 */
[----:B-1----:R-:W-:Y:S04]  /*5220*/  F2FP.BF16.F32.PACK_AB R7, R245, R248 ;  /* 0x000000f8f507723e */ /* 0x002fe800000010ff */
[----:B------:R1:W-:Y:S05]  /*5230*/  STS [R102+0x14000], R4 ;  /* 0x0140000466007388 */ /* 0x0003ea0000000800 */
[----:B------:R-:W-:Y:S05]  /*5240*/  STS [R102+0x14400], R8 ;  /* 0x0144000866007388 */ /* 0x000fea0000000800 */
[----:B--2---:R-:W-:Y:S01]  /*5250*/  STS [R101+0x14000], R7 ;  /* 0x0140000765007388 */ /* 0x004fe20000000800 */
[----:B----4-:R-:W-:Y:S05]  /*5260*/  F2FP.BF16.F32.PACK_AB R6, R106, R107 ;  /* 0x0000006b6a06723e */ /* 0x010fea00000010ff */
[----:B------:R-:W-:Y:S01]  /*5270*/  STS [R101+0x14400], R6 ;  /* 0x0144000665007388 */ /* 0x000fe20000000800 */
[----:B---3--:R-:W-:Y:S02]  /*5280*/  F2FP.BF16.F32.PACK_AB R5, R96, R99 ;  /* 0x000000636005723e */ /* 0x008fe400000010ff */
[----:B-1----:R-:W-:Y:S02]  /*5290*/  F2FP.BF16.F32.PACK_AB R4, R104, R105 ;  /* 0x000000696804723e */ /* 0x002fe400000010ff */
[----:B------:R-:W-:Y:S04]  /*52a0*/  IADD3 R82, P0, R14, UR14, RZ ;  /* 0x0000000e0e527c10 */ /* 0x000fe8000ff1e0ff */
[----:B------:R-:W-:Y:S02]  /*52b0*/  IADD3.X R83, R13, UR13, RZ, P0, !PT ;  /* 0x0000000d0d537c10 */ /* 0x000fe400087fe4ff */
[----:B------:R-:W-:Y:S03]  /*52c0*/  PLOP3.LUT P0, PT, PT, PT, UP0, 0x80, 0x0 ;  /* 0x000000000000781c */ /* 0x000fe60003f0f008 */
[----:B------:R-:W2:Y:S05]  /*52d0*/  LDG.E R81, desc[UR6][R82.64] ;  /* 0x0000000652517981 */ /* 0x000eaa000c1e1900 */
[----:B------:R-:W3:Y:S05]  /*52e0*/  LDG.E R80, desc[UR6][R82.64+0x20] ;  /* 0x0000200652507981 */ /* 0x000eea000c1e1900 */
[----:B------:R-:W-:Y:S05]  /*52f0*/  STS [R100+0x14000], R5 ;  /* 0x0140000564007388 */ /* 0x000fea0000000800 */
[----:B------:R-:W-:Y:S05]  /*5300*/  STS [R100+0x14400], R4 ;  /* 0x0144000464007388 */ /* 0x000fea0000000800 */
[----:B------:R-:W1:Y:S05]  /*5310*/  LDSM.16.M88.4 R16, [R115+0x6000] ;  /* 0x006000007310783b */ /* 0x000e6a0000000200 */
[----:B------:R-:W4:Y:S05]  /*5320*/  LDSM.16.M88.4 R68, [R114+0x6000] ;  /* 0x006000007244783b */ /* 0x000f2a0000000200 */
[----:B------:R-:W4:Y:S05]  /*5330*/  LDSM.16.M88.4 R72, [R113+0x6000] ;  /* 0x006000007148783b */ /* 0x000f2a0000000200 */
[----:B------:R-:W4:Y:S01]  /*5340*/  LDSM.16.M88.4 R76, [R112+0x6000] ;  /* 0x00600000704c783b */ /* 0x000f220000000200 */
[C---:B-1----:R-:W-:Y:S06]  /*5350*/  HMMA.16816.F32.BF16 R4, R16.reuse, R148, RZ ;  /* 0x000000941004723c */ /* 0x042fec00000418ff */
[C---:B------:R-:W-:Y:S06]  /*5360*/  HMMA.16816.F32.BF16 R8, R16.reuse, R150, RZ ;  /* 0x000000961008723c */ /* 0x040fec00000418ff */
[C---:B------:R-:W-:Y:S06]  /*5370*/  HMMA.16816.F32.BF16 R12, R16.reuse, R152, RZ ;  /* 0x00000098100c723c */ /* 0x040fec00000418ff */
[----:B------:R-:W-:Y:S06]  /*5380*/  HMMA.16816.F32.BF16 R16, R16, R154, RZ ;  /* 0x0000009a1010723c */ /* 0x000fec00000418ff */
[C---:B----4-:R-:W-:Y:S06]  /*5390*/  HMMA.16816.F32.BF16 R4, R68.reuse, R156, R4 ;  /* 0x0000009c4404723c */ /* 0x050fec0000041804 */
        /* <DEDUP_REMOVED lines=8> */
[----:B------:R-:W4:Y:S05]  /*5420*/  LDSM.16.M88.4 R72, [R114+0x8000] ;  /* 0x008000007248783b */ /* 0x000f2a0000000200 */
        /* <DEDUP_REMOVED lines=10> */
[C---:B----4-:R-:W-:Y:S06]  /*54d0*/  HMMA.16816.F32.BF16 R4, R72.reuse, R188, R4 ;  /* 0x000000bc4804723c */ /* 0x050fec0000041804 */
[C---:B------:R-:W-:Y:S06]  /*54e0*/  HMMA.16816.F32.BF16 R8, R72.reuse, R190, R8 ;  /* 0x000000be4808723c */ /* 0x040fec0000041808 */
[C---:B------:R-:W-:Y:S06]  /*54f0*/  HMMA.16816.F32.BF16 R12, R72.reuse, R192, R12 ;  /* 0x000000c0480c723c */ /* 0x040fec000004180c */
[----:B------:R-:W-:Y:S01]  /*5500*/  HMMA.16816.F32.BF16 R16, R72, R194, R16 ;  /* 0x000000c24810723c */ /* 0x000fe20000041810 */
[----:B------:R4:W4:Y:S05]  /*5510*/  LDSM.16.M88.4 R72, [R115+0xa000] ;  /* 0x00a000007348783b */ /* 0x00092a0000000200 */
[C---:B------:R-:W-:Y:S06]  /*5520*/  HMMA.16816.F32.BF16 R4, R76.reuse, R196, R4 ;  /* 0x000000c44c04723c */ /* 0x040fec0000041804 */
[C---:B------:R-:W-:Y:S06]  /*5530*/  HMMA.16816.F32.BF16 R8, R76.reuse, R198, R8 ;  /* 0x000000c64c08723c */ /* 0x040fec0000041808 */
[C---:B------:R-:W-:Y:S06]  /*5540*/  HMMA.16816.F32.BF16 R12, R76.reuse, R200, R12 ;  /* 0x000000c84c0c723c */ /* 0x040fec000004180c */
[----:B------:R-:W-:Y:S01]  /*5550*/  HMMA.16816.F32.BF16 R16, R76, R202, R16 ;  /* 0x000000ca4c10723c */ /* 0x000fe20000041810 */
[----:B------:R2:W3:Y:S05]  /*5560*/  LDSM.16.M88.4 R76, [R114+0xa000] ;  /* 0x00a00000724c783b */ /* 0x0004ea0000000200 */
[C---:B-1----:R-:W-:Y:S01]  /*5570*/  HMMA.16816.F32.BF16 R4, R68.reuse, R204, R4 ;  /* 0x000000cc4404723c */ /* 0x042fe20000041804 */
[----:B----45:R1:W5:Y:S05]  /*5580*/  LDL.LU R115, [R1+0xc4] ;  /* 0x0000c40001737983 */ /* 0x03036a0000300800 */
[C---:B------:R-:W-:Y:S06]  /*5590*/  HMMA.16816.F32.BF16 R8, R68.reuse, R206, R8 ;  /* 0x000000ce4408723c */ /* 0x040fec0000041808 */
[C---:B------:R-:W-:Y:S06]  /*55a0*/  HMMA.16816.F32.BF16 R12, R68.reuse, R208, R12 ;  /* 0x000000d0440c723c */ /* 0x040fec000004180c */
[----:B------:R-:W-:Y:S01]  /*55b0*/  HMMA.16816.F32.BF16 R16, R68, R210, R16 ;  /* 0x000000d24410723c */ /* 0x000fe20000041810 */
[----:B------:R4:W1:Y:S05]  /*55c0*/  LDSM.16.M88.4 R68, [R113+0xa000] ;  /* 0x00a000007144783b */ /* 0x00086a0000000200 */
[C---:B------:R-:W-:Y:S01]  /*55d0*/  HMMA.16816.F32.BF16 R4, R72.reuse, R212, R4 ;  /* 0x000000d44804723c */ /* 0x040fe20000041804 */
[----:B--2---:R2:W5:Y:S05]  /*55e0*/  LDL.LU R114, [R1+0xc0] ;  /* 0x0000c00001727983 */ /* 0x00456a0000300800 */
[C---:B------:R-:W-:Y:S06]  /*55f0*/  HMMA.16816.F32.BF16 R8, R72.reuse, R214, R8 ;  /* 0x000000d64808723c */ /* 0x040fec0000041808 */
[C---:B------:R-:W-:Y:S06]  /*5600*/  HMMA.16816.F32.BF16 R12, R72.reuse, R216, R12 ;  /* 0x000000d8480c723c */ /* 0x040fec000004180c */
[----:B------:R-:W-:Y:S01]  /*5610*/  HMMA.16816.F32.BF16 R16, R72, R218, R16 ;  /* 0x000000da4810723c */ /* 0x000fe20000041810 */
[----:B------:R2:W1:Y:S05]  /*5620*/  LDSM.16.M88.4 R72, [R112+0xa000] ;  /* 0x00a000007048783b */ /* 0x00046a0000000200 */
[C---:B---3--:R-:W-:Y:S01]  /*5630*/  HMMA.16816.F32.BF16 R4, R76.reuse, R220, R4 ;  /* 0x000000dc4c04723c */ /* 0x048fe20000041804 */
[----:B----4-:R3:W5:Y:S05]  /*5640*/  LDL.LU R113, [R1+0xbc] ;  /* 0x0000bc0001717983 */ /* 0x01076a0000300800 */
[C---:B------:R-:W-:Y:S06]  /*5650*/  HMMA.16816.F32.BF16 R8, R76.reuse, R222, R8 ;  /* 0x000000de4c08723c */ /* 0x040fec0000041808 */
[C---:B------:R-:W-:Y:S06]  /*5660*/  HMMA.16816.F32.BF16 R12, R76.reuse, R224, R12 ;  /* 0x000000e04c0c723c */ /* 0x040fec000004180c */
[----:B------:R-:W-:Y:S01]  /*5670*/  HMMA.16816.F32.BF16 R16, R76, R226, R16 ;  /* 0x000000e24c10723c */ /* 0x000fe20000041810 */
[----:B--2---:R3:W5:Y:S05]  /*5680*/  LDL.LU R112, [R1+0xb8] ;  /* 0x0000b80001707983 */ /* 0x00476a0000300800 */
[C---:B-1----:R-:W-:Y:S06]  /*5690*/  HMMA.16816.F32.BF16 R4, R68.reuse, R228, R4 ;  /* 0x000000e44404723c */ /* 0x042fec0000041804 */
[C---:B------:R-:W-:Y:S06]  /*56a0*/  HMMA.16816.F32.BF16 R8, R68.reuse, R230, R8 ;  /* 0x000000e64408723c */ /* 0x040fec0000041808 */
[C---:B------:R-:W-:Y:S06]  /*56b0*/  HMMA.16816.F32.BF16 R12, R68.reuse, R232, R12 ;  /* 0x000000e8440c723c */ /* 0x040fec000004180c */
[----:B------:R-:W-:Y:S06]  /*56c0*/  HMMA.16816.F32.BF16 R16, R68, R234, R16 ;  /* 0x000000ea4410723c */ /* 0x000fec0000041810 */
[C---:B------:R-:W-:Y:S06]  /*56d0*/  HMMA.16816.F32.BF16 R4, R72.reuse, R236, R4 ;  /* 0x000000ec4804723c */ /* 0x040fec0000041804 */
        /* <DEDUP_REMOVED lines=52> */
[----:B-1----:R-:W-:Y:S01]  /*5a20*/  FADD.FTZ R4, -R80, R7 ;  /* 0x0000000750047221 */ /* 0x002fe20000010100 */
        /* <DEDUP_REMOVED lines=26> */
[----:B------:R-:W-:Y:S02]  /*5bd0*/  FMUL.FTZ R10, R10, UR10 ;  /* 0x0000000a0a0a7c20 */ /* 0x000fe40008410000 */
        /* <DEDUP_REMOVED lines=14> */
[----:B------:R-:W-:Y:S03]  /*5cc0*/  FMUL.FTZ R12, R12, R15 ;  /* 0x0000000f0c0c7220 */ /* 0x000fe60000410000 */
[----:B------:R-:W-:Y:S05]  /*5cd0*/  STS [R101+0x12400], R5 ;  /* 0x0124000565007388 */ /* 0x000fea0000000800 */
[----:B------:R-:W-:Y:S01]  /*5ce0*/  STS [R100+0x12000], R7 ;  /* 0x0120000764007388 */ /* 0x000fe20000000800 */
[----:B-1----:R-:W-:Y:S04]  /*5cf0*/  F2FP.BF16.F32.PACK_AB R4, R12, R13 ;  /* 0x0000000d0c04723e */ /* 0x002fe800000010ff */
[----:B------:R3:W5:Y:S05]  /*5d00*/  LDL.LU R111, [R1+0xb4] ;  /* 0x0000b400016f7983 */ /* 0x00076a0000300800 */
[----:B------:R-:W-:Y:S01]  /*5d10*/  STS [R100+0x12400], R4 ;  /* 0x0124000464007388 */ /* 0x000fe20000000800 */
[----:B------:R-:W-:Y:S06]  /*5d20*/  BAR.SYNC.DEFER_BLOCKING 0x0 ;  /* 0x0000000000007b1d */ /* 0x000fec0000010000 */
[----:B------:R-:W-:Y:S05]  /*5d30*/  LDSM.16.MT88.4 R4, [R3+0x14000] ;  /* 0x014000000304783b */ /* 0x000fea0000004200 */
[----:B------:R-:W1:Y:S05]  /*5d40*/  LDSM.16.MT88.4 R8, [R0+0x6000] ;  /* 0x006000000008783b */ /* 0x000e6a0000004200 */
[----:B------:R3:W5:Y:S05]  /*5d50*/  LDL.LU R110, [R1+0xb0] ;  /* 0x0000b000016e7983 */ /* 0x00076a0000300800 */
[----:B------:R3:W5:Y:S05]  /*5d60*/  LDL.LU R109, [R1+0xac] ;  /* 0x0000ac00016d7983 */ /* 0x00076a0000300800 */
[----:B------:R-:W2:Y:S05]  /*5d70*/  LDSM.16.MT88.4 R12, [R2+0x14000] ;  /* 0x01400000020c783b */ /* 0x000eaa0000004200 */
[----:B------:R3:W5:Y:S05]  /*5d80*/  LDL.LU R108, [R1+0xa8] ;  /* 0x0000a800016c7983 */ /* 0x00076a0000300800 */
[----:B------:R3:W5:Y:S05]  /*5d90*/  LDL.LU R107, [R1+0xa4] ;  /* 0x0000a400016b7983 */ /* 0x00076a0000300800 */
[----:B------:R3:W5:Y:S05]  /*5da0*/  LDL.LU R106, [R1+0xa0] ;  /* 0x0000a000016a7983 */ /* 0x00076a0000300800 */
[----:B------:R3:W5:Y:S05]  /*5db0*/  LDL.LU R105, [R1+0x9c] ;  /* 0x00009c0001697983 */ /* 0x00076a0000300800 */
[----:B------:R-:W4:Y:S05]  /*5dc0*/  LDSM.16.MT88.4 R16, [R0+0x8000] ;  /* 0x008000000010783b */ /* 0x000f2a0000004200 */
[----:B------:R3:W5:Y:S01]  /*5dd0*/  LDL.LU R104, [R1+0x98] ;  /* 0x0000980001687983 */ /* 0x0007620000300800 */
[-C--:B-1----:R-:W-:Y:S04]  /*5de0*/  HMMA.16816.F32.BF16 R20, R4, R8.reuse, R20 ;  /* 0x000000080414723c */ /* 0x082fe80000041814 */
[----:B------:R3:W5:Y:S05]  /*5df0*/  LDL.LU R103, [R1+0x94] ;  /* 0x0000940001677983 */ /* 0x00076a0000300800 */
[----:B------:R3:W5:Y:S05]  /*5e00*/  LDL.LU R102, [R1+0x90] ;  /* 0x0000900001667983 */ /* 0x00076a0000300800 */
[----:B------:R3:W5:Y:S01]  /*5e10*/  LDL.LU R101, [R1+0x8c] ;  /* 0x00008c0001657983 */ /* 0x0007620000300800 */
[C---:B--2---:R-:W-:Y:S04]  /*5e20*/  HMMA.16816.F32.BF16 R24, R12.reuse, R8, R24 ;  /* 0x000000080c18723c */ /* 0x044fe80000041818 */
[----:B------:R3:W5:Y:S02]  /*5e30*/  LDL.LU R100, [R1+0x88] ;  /* 0x0000880001647983 */ /* 0x0007640000300800 */
[-C--:B------:R-:W-:Y:S03]  /*5e40*/  HMMA.16816.F32.BF16 R28, R12, R10.reuse, R28 ;  /* 0x0000000a0c1c723c */ /* 0x080fe6000004181c */
[----:B------:R3:W5:Y:S05]  /*5e50*/  LDL R96, [R1+0x6c] ;  /* 0x00006c0001607983 */ /* 0x00076a0000100800 */
[----:B------:R-:W1:Y:S01]  /*5e60*/  LDSM.16.MT88.4 R68, [R0+0xa000] ;  /* 0x00a000000044783b */ /* 0x000e620000004200 */
[C---:B------:R-:W-:Y:S04]  /*5e70*/  HMMA.16816.F32.BF16 R32, R4.reuse, R10, R32 ;  /* 0x0000000a0420723c */ /* 0x040fe80000041820 */
[----:B------:R-:W-:Y:S02]  /*5e80*/  LDSM.16.MT88.4 R72, [R3+0x14800] ;  /* 0x014800000348783b */ /* 0x000fe40000004200 */
[-C--:B----4-:R-:W-:Y:S03]  /*5e90*/  HMMA.16816.F32.BF16 R36, R4, R16.reuse, R36 ;  /* 0x000000100424723c */ /* 0x090fe60000041824 */
[----:B------:R-:W2:Y:S03]  /*5ea0*/  LDSM.16.MT88.4 R76, [R0+0x6800] ;  /* 0x00680000004c783b */ /* 0x000ea60000004200 */
[C---:B------:R-:W-:Y:S02]  /*5eb0*/  HMMA.16816.F32.BF16 R40, R12.reuse, R16, R40 ;  /* 0x000000100c28723c */ /* 0x040fe40000041828 */
[----:B------:R-:W4:Y:S04]  /*5ec0*/  LDSM.16.MT88.4 R80, [R2+0x14800] ;  /* 0x014800000250783b */ /* 0x000f280000004200 */
[-C--:B------:R-:W-:Y:S01]  /*5ed0*/  HMMA.16816.F32.BF16 R44, R12, R18.reuse, R44 ;  /* 0x000000120c2c723c */ /* 0x080fe2000004182c */
[----:B------:R-:W3:Y:S05]  /*5ee0*/  LDSM.16.MT88.4 R84, [R0+0x8800] ;  /* 0x008800000054783b */ /* 0x000eea0000004200 */
[C---:B------:R-:W-:Y:S01]  /*5ef0*/  HMMA.16816.F32.BF16 R48, R4.reuse, R18, R48 ;  /* 0x000000120430723c */ /* 0x040fe20000041830 */
[----:B------:R-:W3:Y:S05]  /*5f00*/  LDSM.16.MT88.4 R8, [R0+0xa800] ;  /* 0x00a800000008783b */ /* 0x000eea0000004200 */
[----:B------:R-:W-:Y:S05]  /*5f10*/  LDSM.16.MT88.4 R16, [R2+0x15000] ;  /* 0x015000000210783b */ /* 0x000fea0000004200 */
[----:B------:R-:W-:Y:S01]  /*5f20*/  LDSM.16.MT88.4 R88, [R0+0x7800] ;  /* 0x007800000058783b */ /* 0x000fe20000004200 */
[-C--:B-1----:R-:W-:Y:S04]  /*5f30*/  HMMA.16816.F32.BF16 R52, R4, R68.reuse, R52 ;  /* 0x000000440434723c */ /* 0x082fe80000041834 */
[----:B------:R-:W-:Y:S02]  /*5f40*/  LDSM.16.MT88.4 R92, [R2+0x15800] ;  /* 0x01580000025c783b */ /* 0x000fe40000004200 */
[C---:B------:R-:W-:Y:S06]  /*5f50*/  HMMA.16816.F32.BF16 R56, R12.reuse, R68, R56 ;  /* 0x000000440c38723c */ /* 0x040fec0000041838 */
[-C--:B------:R-:W-:Y:S01]  /*5f60*/  HMMA.16816.F32.BF16 R60, R12, R70.reuse, R60 ;  /* 0x000000460c3c723c */ /* 0x080fe2000004183c */
[----:B------:R-:W-:Y:S05]  /*5f70*/  LDSM.16.MT88.4 R12, [R0+0x7000] ;  /* 0x00700000000c783b */ /* 0x000fea0000004200 */
[----:B------:R-:W-:Y:S01]  /*5f80*/  HMMA.16816.F32.BF16 R64, R4, R70, R64 ;  /* 0x000000460440723c */ /* 0x000fe20000041840 */
[----:B------:R-:W1:Y:S05]  /*5f90*/  LDSM.16.MT88.4 R4, [R3+0x15000] ;  /* 0x015000000304783b */ /* 0x000e6a0000004200 */
[-C--:B--2---:R-:W-:Y:S01]  /*5fa0*/  HMMA.16816.F32.BF16 R20, R72, R76.reuse, R20 ;  /* 0x0000004c4814723c */ /* 0x084fe20000041814 */
[----:B------:R-:W2:Y:S05]  /*5fb0*/  LDSM.16.MT88.4 R68, [R0+0x9000] ;  /* 0x009000000044783b */ /* 0x000eaa0000004200 */
[C---:B----4-:R-:W-:Y:S06]  /*5fc0*/  HMMA.16816.F32.BF16 R24, R80.reuse, R76, R24 ;  /* 0x0000004c5018723c */ /* 0x050fec0000041818 */
[-C--:B------:R-:W-:Y:S06]  /*5fd0*/  HMMA.16816.F32.BF16 R28, R80, R78.reuse, R28 ;  /* 0x0000004e501c723c */ /* 0x080fec000004181c */
[C---:B------:R-:W-:Y:S01]  /*5fe0*/  HMMA.16816.F32.BF16 R32, R72.reuse, R78, R32 ;  /* 0x0000004e4820723c */ /* 0x040fe20000041820 */
[----:B------:R-:W4:Y:S05]  /*5ff0*/  LDSM.16.MT88.4 R76, [R0+0xb000] ;  /* 0x00b00000004c783b */ /* 0x000f2a0000004200 */
[-C--:B---3--:R-:W-:Y:S06]  /*6000*/  HMMA.16816.F32.BF16 R36, R72, R84.reuse, R36 ;  /* 0x000000544824723c */ /* 0x088fec0000041824 */
[C---:B------:R-:W-:Y:S06]  /*6010*/  HMMA.16816.F32.BF16 R40, R80.reuse, R84, R40 ;  /* 0x000000545028723c */ /* 0x040fec0000041828 */
[-C--:B------:R-:W-:Y:S06]  /*6020*/  HMMA.16816.F32.BF16 R44, R80, R86.reuse, R44 ;  /* 0x00000056502c723c */ /* 0x080fec000004182c */
[C---:B------:R-:W-:Y:S01]  /*6030*/  HMMA.16816.F32.BF16 R48, R72.reuse, R86, R48 ;  /* 0x000000564830723c */ /* 0x040fe20000041830 */
[----:B------:R-:W3:Y:S05]  /*6040*/  LDSM.16.MT88.4 R84, [R3+0x15800] ;  /* 0x015800000354783b */ /* 0x000eea0000004200 */
[-C--:B------:R-:W-:Y:S06]  /*6050*/  HMMA.16816.F32.BF16 R52, R72, R8.reuse, R52 ;  /* 0x000000084834723c */ /* 0x080fec0000041834 */
[C---:B------:R-:W-:Y:S06]  /*6060*/  HMMA.16816.F32.BF16 R56, R80.reuse, R8, R56 ;  /* 0x000000085038723c */ /* 0x040fec0000041838 */
[-C--:B------:R-:W-:Y:S01]  /*6070*/  HMMA.16816.F32.BF16 R60, R80, R10.reuse, R60 ;  /* 0x0000000a503c723c */ /* 0x080fe2000004183c */
[----:B------:R-:W3:Y:S05]  /*6080*/  LDSM.16.MT88.4 R80, [R0+0x9800] ;  /* 0x009800000050783b */ /* 0x000eea0000004200 */
[----:B------:R-:W-:Y:S01]  /*6090*/  HMMA.16816.F32.BF16 R64, R72, R10, R64 ;  /* 0x0000000a4840723c */ /* 0x000fe20000041840 */
[----:B------:R-:W3:Y:S05]  /*60a0*/  LDSM.16.MT88.4 R8, [R0+0xb800] ;  /* 0x00b800000008783b */ /* 0x000eea0000004200 */
[-C--:B-1----:R-:W-:Y:S01]  /*60b0*/  HMMA.16816.F32.BF16 R20, R4, R12.reuse, R20 ;  /* 0x0000000c0414723c */ /* 0x082fe20000041814 */
[----:B------:R-:W-:Y:S05]  /*60c0*/  BAR.SYNC.DEFER_BLOCKING 0x0 ;  /* 0x0000000000007b1d */ /* 0x000fea0000010000 */
[C---:B------:R-:W-:Y:S06]  /*60d0*/  HMMA.16816.F32.BF16 R24, R16.reuse, R12, R24 ;  /* 0x0000000c1018723c */ /* 0x040fec0000041818 */
[-C--:B------:R-:W-:Y:S06]  /*60e0*/  HMMA.16816.F32.BF16 R28, R16, R14.reuse, R28 ;  /* 0x0000000e101c723c */ /* 0x080fec000004181c */
[C---:B------:R-:W-:Y:S06]  /*60f0*/  HMMA.16816.F32.BF16 R32, R4.reuse, R14, R32 ;  /* 0x0000000e0420723c */ /* 0x040fec0000041820 */
[-C--:B--2---:R-:W-:Y:S06]  /*6100*/  HMMA.16816.F32.BF16 R36, R4, R68.reuse, R36 ;  /* 0x000000440424723c */ /* 0x084fec0000041824 */
[C---:B------:R-:W-:Y:S06]  /*6110*/  HMMA.16816.F32.BF16 R40, R16.reuse, R68, R40 ;  /* 0x000000441028723c */ /* 0x040fec0000041828 */
[-C--:B------:R-:W-:Y:S06]  /*6120*/  HMMA.16816.F32.BF16 R44, R16, R70.reuse, R44 ;  /* 0x00000046102c723c */ /* 0x080fec000004182c */
[C---:B------:R-:W-:Y:S06]  /*6130*/  HMMA.16816.F32.BF16 R48, R4.reuse, R70, R48 ;  /* 0x000000460430723c */ /* 0x040fec0000041830 */
[-C--:B----4-:R-:W-:Y:S06]  /*6140*/  HMMA.16816.F32.BF16 R52, R4, R76.reuse, R52 ;  /* 0x0000004c0434723c */ /* 0x090fec0000041834 */
[C---:B------:R-:W-:Y:S06]  /*6150*/  HMMA.16816.F32.BF16 R56, R16.reuse, R76, R56 ;  /* 0x0000004c1038723c */ /* 0x040fec0000041838 */
[-C--:B------:R-:W-:Y:S06]  /*6160*/  HMMA.16816.F32.BF16 R60, R16, R78.reuse, R60 ;  /* 0x0000004e103c723c */ /* 0x080fec000004183c */
[----:B------:R-:W-:Y:S06]  /*6170*/  HMMA.16816.F32.BF16 R64, R4, R78, R64 ;  /* 0x0000004e0440723c */ /* 0x000fec0000041840 */
[-C--:B---3--:R-:W-:Y:S06]  /*6180*/  HMMA.16816.F32.BF16 R20, R84, R88.reuse, R20 ;  /* 0x000000585414723c */ /* 0x088fec0000041814 */
        /* <DEDUP_REMOVED lines=67> */
.L_x_831:
        /* <DEDUP_REMOVED lines=430> */
.L_x_832:
        /* <DEDUP_REMOVED lines=175> */
.L_x_834:
        /* <DEDUP_REMOVED lines=19> */
.L_x_835:
        /* <DEDUP_REMOVED lines=53> */
.L_x_837:
[----:B------:R-:W-:Y:S05]  /*9010*/  BSYNC B0 ;  /* 0x0000000000007941 */ /* 0x000fea0003800000 */
.L_x_836:
        /* <DEDUP_REMOVED lines=20> */
.L_x_839:
[----:B------:R-:W-:Y:S05]  /*9160*/  BSYNC B0 ;  /* 0x0000000000007941 */ /* 0x000fea0003800000 */
.L_x_838:
        /* <DEDUP_REMOVED lines=35> */
.L_x_841:
[----:B------:R-:W-:Y:S05]  /*93a0*/  BSYNC B0 ;  /* 0x0000000000007941 */ /* 0x000fea0003800000 */
.L_x_840:
        /* <DEDUP_REMOVED lines=21> */
.L_x_814:
        /* <DEDUP_REMOVED lines=24> */
.L_x_843:
        /* <DEDUP_REMOVED lines=22> */
.L_x_844:
        /* <DEDUP_REMOVED lines=42> */
.L_x_846:
[----:B------:R-:W-:Y:S05]  /*9a80*/  BSYNC B0 ;  /* 0x0000000000007941 */ /* 0x000fea0003800000 */
.L_x_845:
        /* <DEDUP_REMOVED lines=19> */
.L_x_848:
[----:B------:R-:W-:Y:S05]  /*9bc0*/  BSYNC B0 ;  /* 0x0000000000007941 */ /* 0x000fea0003800000 */
.L_x_847:
        /* <DEDUP_REMOVED lines=32> */
.L_x_850:
[----:B------:R-:W-:Y:S05]  /*9dd0*/  BSYNC B0 ;  /* 0x0000000000007941 */ /* 0x000fea0003800000 */
.L_x_849:
        /* <DEDUP_REMOVED lines=19> */
.L_x_842:
[----:B------:R-:W-:Y:S05]  /*9f10*/  BSYNC B1 ;  /* 0x0000000000017941 */ /* 0x000fea0003800000 */
.L_x_809:
[----:B------:R-:W-:Y:S02]  /*9f20*/  ULDC UR5, c[0x0][0xc] ;  /* 0x0000030000057ab9 */ /* 0x000fe40000000800 */
[----:B------:R-:W-:-:S04]  /*9f30*/  UIADD3 UR40, UR5, UR40, URZ ;  /* 0x0000002805287290 */ /* 0x000fc8000fffe03f */
[----:B------:R-:W-:-:S06]  /*9f40*/  UISETP.GE.AND UP0, UPT, UR40, UR60, UPT ;  /* 0x0000003c2800728c */ /* 0x000fcc000bf06270 */
[----:B------:R-:W-:-:S13]  /*9f50*/  PLOP3.LUT P0, PT, PT, PT, UP0, 0x80, 0x0 ;  /* 0x000000000000781c */ /* 0x000fda0003f0f008 */
[----:B------:R-:W-:Y:S05]  /*9f60*/  @P0 BRA `(.L_x_851) ;  /* 0x0000000000040947 */ /* 0x000fea0003800000 */
[----:B------:R-:W-:Y:S05]  /*9f70*/  BRA `(.L_x_852) ;  /* 0xffffff6800ec7947 */ /* 0x000fea000383ffff */
.L_x_851:
[----:B------:R-:W-:Y:S05]  /*9f80*/  EXIT ;  /* 0x000000000000794d */ /* 0x000fea0003800000 */
.L_x_853:
        /* <DEDUP_REMOVED lines=15> */
.L_x_1602:


//--------------------- .text._ZN5flash44flash_bwd_dq_dk_dv_loop_seqk_parallel_kernelI23Flash_bwd_kernel_traitsILi192ELi64ELi64ELi8ELi4ELi2ELi2ELb1ELb1EN7cutlass10bfloat16_tE19Flash_kernel_traitsILi192ELi64ELi64ELi8ES3_EELb1ELb0ELb1ELb0ELb0ELb1ELb0EEEvNS_16Flash_bwd_paramsE --------------------------
	.section	.text._ZN5flash44flash_bwd_dq_dk_dv_loop_seqk_parallel_kernelI23Flash_bwd_kernel_traitsILi192ELi64ELi64ELi8ELi4ELi2ELi2ELb1ELb1EN7cutlass10bfloat16_tE19Flash_kernel_traitsILi192ELi64ELi64ELi8ES3_EELb1ELb0ELb1ELb0ELb0ELb1ELb0EEEvNS_16Flash_bwd_paramsE,"ax",@progbits
	.align	128
        .global         _ZN5flash44flash_bwd_dq_dk_dv_loop_seqk_parallel_kernelI23Flash_bwd_kernel_traitsILi192ELi64ELi64ELi8ELi4ELi2ELi2ELb1ELb1EN7cutlass10bfloat16_tE19Flash_kernel_traitsILi192ELi64ELi64ELi8ES3_EELb1ELb0ELb1ELb0ELb0ELb1ELb0EEEvNS_16Flash_bwd_paramsE
        .type           _ZN5flash44flash_bwd_dq_dk_dv_loop_seqk_parallel_kernelI23Flash_bwd_kernel_traitsILi192ELi64ELi64ELi8ELi4ELi2ELi2ELb1ELb1EN7cutlass10bfloat16_tE19Flash_kernel_traitsILi192ELi64ELi64ELi8ES3_EELb1ELb0ELb1ELb0ELb0ELb1ELb0EEEvNS_16Flash_bwd_paramsE,@function
        .size           _ZN5flash44flash_bwd_dq_dk_dv_loop_seqk_parallel_kernelI23Flash_bwd_kernel_traitsILi192ELi64ELi64ELi8ELi4ELi2ELi2ELb1ELb1EN7cutlass10bfloat16_tE19Flash_kernel_traitsILi192ELi64ELi64ELi8ES3_EELb1ELb0ELb1ELb0ELb0ELb1ELb0EEEvNS_16Flash_bwd_paramsE,(.L_x_1603 - _ZN5flash44flash_bwd_dq_dk_dv_loop_seqk_parallel_kernelI23Flash_bwd_kernel_traitsILi192ELi64ELi64ELi8ELi4ELi2ELi2ELb1ELb1EN7cutlass10bfloat16_tE19Flash_kernel_traitsILi192ELi64ELi64ELi8ES3_EELb1ELb0ELb1ELb0ELb0ELb1ELb0EEEvNS_16Flash_bwd_paramsE)
        .other          _ZN5flash44flash_bwd_dq_dk_dv_loop_seqk_parallel_kernelI23Flash_bwd_kernel_traitsILi192ELi64ELi64ELi8ELi4ELi2ELi2ELb1ELb1EN7cutlass10bfloat16_tE19Flash_kernel_traitsILi192ELi64ELi64ELi8ES3_EELb1ELb0ELb1ELb0ELb0ELb1ELb0EEEvNS_16Flash_bwd_paramsE,@"STO_CUDA_ENTRY STV_DEFAULT"
_ZN5flash44flash_bwd_dq_dk_dv_loop_seqk_parallel_kernelI23Flash_bwd_kernel_traitsILi192ELi64ELi64ELi8ELi4ELi2ELi2ELb1ELb1EN7cutlass10bfloat16_tE19Flash_kernel_traitsILi192ELi64ELi64ELi8ES3_EELb1ELb0ELb1ELb0ELb0ELb1ELb0EEEvNS_16Flash_bwd_paramsE:
.text._ZN5flash44flash_bwd_dq_dk_dv_loop_seqk_parallel_kernelI23Flash_bwd_kernel_traitsILi192ELi64ELi64ELi8ELi4ELi2ELi2ELb1ELb1EN7cutlass10bfloat16_tE19Flash_kernel_traitsILi192ELi64ELi64ELi8ES3_EELb1ELb0ELb1ELb0ELb0ELb1ELb0EEEvNS_16Flash_bwd_paramsE:
        /* <DEDUP_REMOVED lines=22> */
[CC--:B------:R-:W-:Y:S02]  /*0160*/  LEA.HI R12, R2.reuse, R8.reuse, RZ, 0x3 ;  /* 0x00000008020c7211 */ /* 0x0c0fe400078f18ff */
[CC--:B-1----:R-:W-:Y:S02]  /*0170*/  LEA.HI R0, R2.reuse, R8.reuse, RZ, 0x5 ;  /* 0x0000000802007211 */ /* 0x0c2fe400078f28ff */
        /* <DEDUP_REMOVED lines=8> */
[----:B------:R-:W-:Y:S01]  /*0200*/  IMAD.IADD R10, R8, 0x1, -R4 ;  /* 0x00000001080a7824 */ /* 0x000fe200078e0a04 */
[----:B------:R-:W-:Y:S01]  /*0210*/  LOP3.LUT R5, R12, 0xfffffff8, RZ, 0xc0, !PT ;  /* 0xfffffff80c057812 */ /* 0x000fe200078ec0ff */
[C---:B------:R-:W-:Y:S01]  /*0220*/  IMAD.IADD R11, R8.reuse, 0x1, -R6 ;  /* 0x00000001080b7824 */ /* 0x040fe200078e0a06 */
[--C-:B------:R-:W-:Y:S01]  /*0230*/  SHF.R.S32.HI R4, RZ, 0x5, R0.reuse ;  /* 0x00000005ff047819 */ /* 0x100fe20000011400 */
[C---:B------:R-:W-:Y:S01]  /*0240*/  IMAD.IADD R18, R8.reuse, 0x1, -R7 ;  /* 0x0000000108127824 */ /* 0x040fe200078e0a07 */
[----:B------:R-:W-:Y:S01]  /*0250*/  SHF.R.S32.HI R7, RZ, 0x1f, R0 ;  /* 0x0000001fff077819 */ /* 0x000fe20000011400 */
[----:B------:R-:W-:Y:S01]  /*0260*/  IMAD.IADD R5, R8, 0x1, -R5 ;  /* 0x0000000108057824 */ /* 0x000fe200078e0a05 */
[----:B------:R-:W-:-:S02]  /*0270*/  SHF.R.S32.HI R6, RZ, 0x4, R3 ;  /* 0x00000004ff067819 */ /* 0x000fc40000011403 */
[--C-:B------:R-:W-:Y:S02]  /*0280*/  SHF.R.S32.HI R8, RZ, 0x2, R2.reuse ;  /* 0x00000002ff087819 */ /* 0x100fe40000011402 */
[----:B------:R-:W-:Y:S02]  /*0290*/  SHF.R.S32.HI R9, RZ, 0x1f, R2 ;  /* 0x0000001fff097819 */ /* 0x000fe40000011402 */
[----:B------:R-:W-:Y:S02]  /*02a0*/  LEA.HI R2, R7, R4, RZ, 0x2 ;  /* 0x0000000407027211 */ /* 0x000fe400078f10ff */
[----:B------:R-:W-:Y:S02]  /*02b0*/  LEA.HI R3, R3, R6, RZ, 0x1 ;  /* 0x0000000603037211 */ /* 0x000fe400078f08ff */
[----:B------:R-:W-:Y:S02]  /*02c0*/  SHF.R.S32.HI R13, RZ, 0x3, R12 ;  /* 0x00000003ff0d7819 */ /* 0x000fe4000001140c */
[----:B------:R-:W-:-:S02]  /*02d0*/  LEA.HI R0, R0, R4, RZ, 0x1 ;  /* 0x0000000400007211 */ /* 0x000fc400078f08ff */
[----:B------:R-:W-:Y:S01]  /*02e0*/  LOP3.LUT R7, R2, 0xfffffffc, RZ, 0xc0, !PT ;  /* 0xfffffffc02077812 */ /* 0x000fe200078ec0ff */
[----:B------:R-:W-:Y:S01]  /*02f0*/  IMAD.SHL.U32 R13, R13, 0x40, RZ ;  /* 0x000000400d0d7824 */ /* 0x000fe200078e00ff */
[----:B------:R-:W-:Y:S02]  /*0300*/  LOP3.LUT R3, R3, 0xfffffffe, RZ, 0xc0, !PT ;  /* 0xfffffffe03037812 */ /* 0x000fe400078ec0ff */
[----:B------:R-:W-:Y:S01]  /*0310*/  LOP3.LUT R0, R0, 0xfffffffe, RZ, 0xc0, !PT ;  /* 0xfffffffe00007812 */ /* 0x000fe200078ec0ff */
[----:B------:R-:W-:Y:S01]  /*0320*/  IMAD.IADD R20, R4, 0x1, -R7 ;  /* 0x0000000104147824 */ /* 0x000fe200078e0a07 */
[----:B------:R-:W-:Y:S01]  /*0330*/  LEA.HI R2, R9, R8, RZ, 0x3 ;  /* 0x0000000809027211 */ /* 0x000fe200078f18ff */
[----:B------:R-:W-:Y:S01]  /*0340*/  IMAD.IADD R14, R6, 0x1, -R3 ;  /* 0x00000001060e7824 */ /* 0x000fe200078e0a03 */
[C---:B------:R-:W-:Y:S01]  /*0350*/  LOP3.LUT P4, RZ, R5.reuse, 0x2, RZ, 0xc0, !PT ;  /* 0x0000000205ff7812 */ /* 0x040fe2000788c0ff */
[----:B------:R-:W-:Y:S01]  /*0360*/  IMAD.IADD R15, R4, 0x1, -R0 ;  /* 0x00000001040f7824 */ /* 0x000fe200078e0a00 */
[----:B------:R-:W-:Y:S01]  /*0370*/  LOP3.LUT R2, R2, 0xfffffff8, RZ, 0xc0, !PT ;  /* 0xfffffff802027812 */ /* 0x000fe200078ec0ff */
[----:B------:R-:W-:Y:S01]  /*0380*/  IMAD.SHL.U32 R3, R5, 0x8, RZ ;  /* 0x0000000805037824 */ /* 0x000fe200078e00ff */
[----:B------:R-:W-:Y:S01]  /*0390*/  LOP3.LUT R0, R13, 0x1c0, RZ, 0xc0, !PT ;  /* 0x000001c00d007812 */ /* 0x000fe200078ec0ff */
[----:B------:R-:W-:Y:S01]  /*03a0*/  STL [R1+0x74], R20 ;  /* 0x0000741401007387 */ /* 0x000fe20000100800 */
[----:B------:R-:W-:Y:S01]  /*03b0*/  SHF.R.S32.HI R4, RZ, 0x1f, R10 ;  /* 0x0000001fff047819 */ /* 0x000fe2000001140a */
[----:B------:R-:W-:Y:S01]  /*03c0*/  IMAD.IADD R8, R8, 0x1, -R2 ;  /* 0x0000000108087824 */ /* 0x000fe200078e0a02 */
[----:B------:R-:W-:-:S02]  /*03d0*/  LOP3.LUT R3, R0, 0x38, R3, 0xf8, !PT ;  /* 0x0000003800037812 */ /* 0x000fc400078ef803 */
[----:B------:R-:W-:Y:S01]  /*03e0*/  SHF.R.U32.HI R2, RZ, 0x3, R0 ;  /* 0x00000003ff027819 */ /* 0x000fe20000011600 */
[C---:B------:R-:W-:Y:S01]  /*03f0*/  IMAD.SHL.U32 R0, R5.reuse, 0x40, RZ ;  /* 0x0000004005007824 */ /* 0x040fe200078e00ff */
[----:B------:R-:W-:Y:S02]  /*0400*/  LOP3.LUT P3, RZ, R5, 0x4, RZ, 0xc0, !PT ;  /* 0x0000000405ff7812 */ /* 0x000fe4000786c0ff */
[----:B------:R-:W-:Y:S01]  /*0410*/  LOP3.LUT R9, R3, R2, RZ, 0x3c, !PT ;  /* 0x0000000203097212 */ /* 0x000fe200078e3cff */
[----:B------:R-:W-:Y:S01]  /*0420*/  IMAD.SHL.U32 R2, R15, 0x10, RZ ;  /* 0x000000100f027824 */ /* 0x000fe200078e00ff */
[----:B------:R-:W-:Y:S02]  /*0430*/  LOP3.LUT R0, R0, 0x1c0, RZ, 0xc0, !PT ;  /* 0x000001c000007812 */ /* 0x000fe400078ec0ff */
[----:B------:R-:W-:Y:S02]  /*0440*/  SHF.R.S32.HI R3, RZ, 0x1f, R11 ;  /* 0x0000001fff037819 */ /* 0x000fe4000001140b */
[----:B------:R-:W-:-:S02]  /*0450*/  LOP3.LUT R5, R0, 0x10, R2, 0xf8, !PT ;  /* 0x0000001000057812 */ /* 0x000fc400078ef802 */
[----:B------:R-:W-:Y:S02]  /*0460*/  LEA.HI R19, R4, R10, RZ, 0x2 ;  /* 0x0000000a04137211 */ /* 0x000fe400078f10ff */
[----:B------:R-:W-:Y:S01]  /*0470*/  LEA.HI R13, R3, R11, RZ, 0x3 ;  /* 0x0000000b030d7211 */ /* 0x000fe200078f18ff */
[----:B------:R-:W-:Y:S01]  /*0480*/  IMAD.SHL.U32 R3, R14, 0x200, RZ ;  /* 0x000002000e037824 */ /* 0x000fe200078e00ff */
[----:B------:R-:W-:Y:S02]  /*0490*/  SHF.R.S32.HI R21, RZ, 0x7, R16 ;  /* 0x00000007ff157819 */ /* 0x000fe40000011410 */
[----:B------:R-:W-:Y:S02]  /*04a0*/  LOP3.LUT R4, R0, 0x8, R12, 0xf8, !PT ;  /* 0x0000000800047812 */ /* 0x000fe400078ef80c */
[----:B------:R-:W-:Y:S01]  /*04b0*/  SHF.R.U32.HI R2, RZ, 0x3, R0 ;  /* 0x00000003ff027819 */ /* 0x000fe20000011600 */
[----:B------:R-:W-:Y:S01]  /*04c0*/  IMAD.SHL.U32 R10, R21, 0x20, RZ ;  /* 0x00000020150a7824 */ /* 0x000fe200078e00ff */
[----:B------:R-:W-:-:S02]  /*04d0*/  LOP3.LUT R5, R5, 0x8, R12, 0xf8, !PT ;  /* 0x0000000805057812 */ /* 0x000fc400078ef80c */
[----:B------:R-:W-:Y:S01]  /*04e0*/  LOP3.LUT R0, R4, R2, RZ, 0x3c, !PT ;  /* 0x0000000204007212 */ /* 0x000fe200078e3cff */
[----:B------:R-:W-:Y:S01]  /*04f0*/  IMAD R4, R21, 0x800, R3 ;  /* 0x0000080015047824 */ /* 0x000fe200078e0203 */
[----:B------:R-:W-:Y:S01]  /*0500*/  LOP3.LUT R2, R3, R5, R2, 0xf6, !PT ;  /* 0x0000000503027212 */ /* 0x000fe200078ef602 */
[----:B------:R-:W-:Y:S01]  /*0510*/  IMAD.SHL.U32 R5, R8, 0x40, RZ ;  /* 0x0000004008057824 */ /* 0x000fe200078e00ff */
[----:B------:R-:W-:Y:S01]  /*0520*/  SHF.R.S32.HI R3, RZ, 0x6, R17 ;  /* 0x00000006ff037819 */ /* 0x000fe20000011411 */
[----:B------:R-:W-:Y:S01]  /*0530*/  IMAD.IADD R0, R4, 0x1, R0 ;  /* 0x0000000104007824 */ /* 0x000fe200078e0200 */
[----:B------:R-:W-:Y:S01]  /*0540*/  LOP3.LUT R6, R8, 0x1, RZ, 0xc0, !PT ;  /* 0x0000000108067812 */ /* 0x000fe200078ec0ff */
[----:B------:R1:W-:Y:S01]  /*0550*/  STL [R1+0x78], R10 ;  /* 0x0000780a01007387 */ /* 0x0003e20000100800 */
[----:B------:R-:W-:Y:S01]  /*0560*/  LOP3.LUT R7, R13, 0xfffffff8, RZ, 0xc0, !PT ;  /* 0xfffffff80d077812 */ /* 0x000fe200078ec0ff */
[C---:B------:R-:W-:Y:S01]  /*0570*/  IMAD R17, R3.reuse, 0x200, R9 ;  /* 0x0000020003117824 */ /* 0x040fe200078e0209 */
[----:B------:R-:W-:Y:S01]  /*0580*/  ISETP.NE.U32.AND P0, PT, R6, 0x1, PT ;  /* 0x000000010600780c */ /* 0x000fe20003f05070 */
[----:B------:R-:W-:Y:S01]  /*0590*/  IMAD.SHL.U32 R4, R3, 0x8, RZ ;  /* 0x0000000803047824 */ /* 0x000fe200078e00ff */
[----:B------:R-:W-:Y:S01]  /*05a0*/  LOP3.LUT R3, R5, 0x1c0, RZ, 0xc0, !PT ;  /* 0x000001c005037812 */ /* 0x000fe200078ec0ff */
[----:B------:R-:W-:Y:S01]  /*05b0*/  IMAD.IADD R7, R11, 0x1, -R7 ;  /* 0x000000010b077824 */ /* 0x000fe200078e0a07 */
[----:B------:R-:W-:Y:S01]  /*05c0*/  R2P PR, R8, 0x6 ;  /* 0x0000000608007804 */ /* 0x000fe20000000000 */
[----:B------:R-:W-:Y:S01]  /*05d0*/  IMAD.SHL.U32 R8, R18, 0x2, RZ ;  /* 0x0000000212087824 */ /* 0x000fe200078e00ff */
[----:B------:R-:W-:Y:S01]  /*05e0*/  LOP3.LUT R6, R3, 0x20, R10, 0xf8, !PT ;  /* 0x0000002003067812 */ /* 0x000fe200078ef80a */
[----:B------:R-:W-:Y:S01]  /*05f0*/  IMAD.SHL.U32 R9, R14, 0x20, RZ ;  /* 0x000000200e097824 */ /* 0x000fe200078e00ff */
[----:B------:R-:W-:Y:S01]  /*0600*/  SHF.R.U32.HI R5, RZ, 0x3, R3 ;  /* 0x00000003ff057819 */ /* 0x000fe20000011603 */
[----:B------:R-:W-:Y:S01]  /*0610*/  IMAD R11, R20, 0x400, R8 ;  /* 0x00000400140b7824 */ /* 0x000fe200078e0208 */
[----:B------:R-:W-:-:S02]  /*0620*/  LOP3.LUT P6, RZ, R7, 0x2, RZ, 0xc0, !PT ;  /* 0x0000000207ff7812 */ /* 0x000fc400078cc0ff */
[C---:B------:R-:W-:Y:S01]  /*0630*/  LOP3.LUT P5, RZ, R7.reuse, 0x4, RZ, 0xc0, !PT ;  /* 0x0000000407ff7812 */ /* 0x040fe200078ac0ff */
[----:B------:R-:W-:Y:S01]  /*0640*/  IMAD.SHL.U32 R7, R7, 0x40, RZ ;  /* 0x0000004007077824 */ /* 0x000fe200078e00ff */
[----:B------:R-:W-:Y:S02]  /*0650*/  LOP3.LUT R6, R6, R5, RZ, 0x3c, !PT ;  /* 0x0000000506067212 */ /* 0x000fe400078e3cff */
[----:B------:R-:W-:Y:S02]  /*0660*/  LOP3.LUT R4, R4, 0x18, RZ, 0xc0, !PT ;  /* 0x0000001804047812 */ /* 0x000fe400078ec0ff */
[----:B------:R-:W-:Y:S01]  /*0670*/  LEA R2, R2, UR4, 0x1 ;  /* 0x0000000402027c11 */ /* 0x000fe2000f8e08ff */
[----:B------:R-:W-:Y:S01]  /*0680*/  IMAD.IADD R16, R11, 0x1, R6 ;  /* 0x000000010b107824 */ /* 0x000fe200078e0206 */
[----:B------:R-:W-:Y:S01]  /*0690*/  LOP3.LUT R12, R4, 0x20, R9, 0xf8, !PT ;  /* 0x00000020040c7812 */ /* 0x000fe200078ef809 */
[----:B------:R-:W-:Y:S01]  /*06a0*/  IMAD.SHL.U32 R6, R14, 0x8, RZ ;  /* 0x000000080e067824 */ /* 0x000fe200078e00ff */
[----:B-1----:R-:W-:Y:S01]  /*06b0*/  LOP3.LUT R10, R5, R3, R4, 0x1e, !PT ;  /* 0x00000003050a7212 */ /* 0x002fe200078e1e04 */
[----:B------:R-:W-:Y:S01]  /*06c0*/  IMAD.SHL.U32 R9, R13, 0x40, RZ ;  /* 0x000000400d097824 */ /* 0x000fe200078e00ff */
[----:B------:R-:W-:Y:S01]  /*06d0*/  LOP3.LUT R3, R7, 0x1c0, RZ, 0xc0, !PT ;  /* 0x000001c007037812 */ /* 0x000fe200078ec0ff */
[----:B------:R-:W-:-:S03]  /*06e0*/  IMAD R5, R15, 0x400, R8 ;  /* 0x000004000f057824 */ /* 0x000fc600078e0208 */
[--C-:B------:R-:W-:Y:S01]  /*06f0*/  SHF.R.U32.HI R4, RZ, 0x3, R3.reuse ;  /* 0x00000003ff047819 */ /* 0x100fe20000011603 */
[----:B------:R-:W-:Y:S01]  /*0700*/  IMAD.IADD R11, R5, 0x1, R10 ;  /* 0x00000001050b7824 */ /* 0x000fe200078e020a */
[----:B------:R-:W-:Y:S01]  /*0710*/  LOP3.LUT R6, R3, 0x8, R6, 0xf8, !PT ;  /* 0x0000000803067812 */ /* 0x000fe200078ef806 */
[----:B------:R-:W-:Y:S01]  /*0720*/  IMAD.MOV.U32 R10, RZ, RZ, -0x10 ;  /* 0xfffffff0ff0a7424 */ /* 0x000fe200078e00ff */
[----:B------:R-:W-:Y:S02]  /*0730*/  LOP3.LUT R9, R9, 0xfffffe00, RZ, 0xc0, !PT ;  /* 0xfffffe0009097812 */ /* 0x000fe400078ec0ff */
[----:B------:R-:W-:Y:S01]  /*0740*/  LOP3.LUT R3, R4, R12, R3, 0x1e, !PT ;  /* 0x0000000c04037212 */ /* 0x000fe200078e1e03 */
[----:B------:R-:W-:Y:S01]  /*0750*/  IMAD.MOV.U32 R12, RZ, RZ, 0x40 ;  /* 0x00000040ff0c7424 */ /* 0x000fe200078e00ff */
[----:B------:R-:W-:Y:S01]  /*0760*/  LOP3.LUT R4, R6, R4, RZ, 0x3c, !PT ;  /* 0x0000000406047212 */ /* 0x000fe200078e3cff */
[----:B------:R-:W-:Y:S01]  /*0770*/  IMAD R7, R20, 0x400, R9 ;  /* 0x0000040014077824 */ /* 0x000fe200078e0209 */
[----:B------:R-:W-:Y:S01]  /*0780*/  SHF.R.S32.HI R5, RZ, 0x2, R19 ;  /* 0x00000002ff057819 */ /* 0x000fe20000011413 */
[----:B------:R-:W-:Y:S01]  /*0790*/  IMAD R8, R15, 0x400, R9 ;  /* 0x000004000f087824 */ /* 0x000fe200078e0209 */
[----:B------:R-:W-:Y:S01]  /*07a0*/  LOP3.LUT R9, R3, R9, RZ, 0xfc, !PT ;  /* 0x0000000903097212 */ /* 0x000fe200078efcff */
[----:B------:R-:W-:Y:S01]  /*07b0*/  IMAD.IADD R7, R7, 0x1, R4 ;  /* 0x0000000107077824 */ /* 0x000fe200078e0204 */
[----:B------:R-:W-:Y:S01]  /*07c0*/  SEL R10, R10, 0x10, !P0 ;  /* 0x000000100a0a7807 */ /* 0x000fe20004000000 */
[----:B------:R-:W-:-:S02]  /*07d0*/  IMAD.IADD R8, R4, 0x1, R8 ;  /* 0x0000000104087824 */ /* 0x000fc400078e0208 */
[----:B------:R-:W-:Y:S01]  /*07e0*/  IMAD.U32 R4, RZ, RZ, UR5 ;  /* 0x00000005ff047e24 */ /* 0x000fe2000f8e00ff */
[----:B------:R-:W-:Y:S01]  /*07f0*/  USHF.R.S32.HI UR5, URZ, 0x1f, UR46 ;  /* 0x0000001f3f057899 */ /* 0x000fe2000801142e */
[----:B------:R-:W-:Y:S01]  /*0800*/  IMAD.U32 R3, RZ, RZ, UR6 ;  /* 0x00000006ff037e24 */ /* 0x000fe2000f8e00ff */
[----:B------:R-:W-:Y:S01]  /*0810*/  USHF.R.S32.HI UR6, URZ, 0x1f, UR57 ;  /* 0x0000001f3f067899 */ /* 0x000fe20008011439 */
[----:B------:R-:W-:Y:S01]  /*0820*/  IMAD R13, R20, 0x10, R5 ;  /* 0x00000010140d7824 */ /* 0x000fe200078e0205 */
[----:B------:R-:W-:Y:S01]  /*0830*/  LEA R5, R17, UR4, 0x1 ;  /* 0x0000000411057c11 */ /* 0x000fe2000f8e08ff */
[----:B------:R-:W-:Y:S02]  /*0840*/  IMAD.MOV.U32 R6, RZ, RZ, 0x20 ;  /* 0x00000020ff067424 */ /* 0x000fe400078e00ff */
[----:B------:R-:W-:Y:S01]  /*0850*/  IMAD.U32 R3, RZ, RZ, UR5 ;  /* 0x00000005ff037e24 */ /* 0x000fe2000f8e00ff */
[----:B------:R1:W-:Y:S01]  /*0860*/  STL [R1+0x48], R13 ;  /* 0x0000480d01007387 */ /* 0x0003e20000100800 */
[----:B------:R-:W-:Y:S01]  /*0870*/  IMAD.U32 R3, RZ, RZ, UR6 ;  /* 0x00000006ff037e24 */ /* 0x000fe2000f8e00ff */
[----:B------:R-:W-:Y:S01]  /*0880*/  SEL R4, R6, 0xffffffe0, !P4 ;  /* 0xffffffe006047807 */ /* 0x000fe20006000000 */
[----:B------:R-:W-:Y:S01]  /*0890*/  UIADD3 UR6, UR4, 0xc000, URZ ;  /* 0x0000c00004067890 */ /* 0x000fe2000fffe03f */
[----:B------:R-:W-:Y:S01]  /*08a0*/  SEL R3, R12, 0xffffffc0, !P3 ;  /* 0xffffffc00c037807 */ /* 0x000fe20005800000 */
[----:B------:R2:W-:Y:S01]  /*08b0*/  STL [R1+0x2c], R5 ;  /* 0x00002c0501007387 */ /* 0x0005e20000100800 */
        /* <DEDUP_REMOVED lines=22> */
[----:B----4-:R-:W-:Y:S02]  /*0a20*/  LEA R0, R9, UR4, 0x1 ;  /* 0x0000000409007c11 */ /* 0x010fe4000f8e08ff */
        /* <DEDUP_REMOVED lines=20> */
.L_x_884:
        /* <DEDUP_REMOVED lines=67> */
.L_x_854:
        /* <DEDUP_REMOVED lines=34> */
[----:B------:R-:W-:Y:S02]  /*11c0*/  UIADD3 UR13, UR12, 0x3f, URZ ;  /* 0x0000003f0c0d7890 */ /* 0x000fe4000fffe03f */
[----:B------:R-:W-:Y:S02]  /*11d0*/  UIMAD.WIDE.U32 UR14, UR9, UR34, URZ ;  /* 0x00000022090e72a5 */ /* 0x000fe4000f8e003f */
[----:B------:R-:W-:Y:S01]  /*11e0*/  USHF.R.S32.HI UR20, URZ, 0x1f, UR13 ;  /* 0x0000001f3f147899 */ /* 0x000fe2000801140d */
[----:B-1----:R-:W1:Y:S01]  /*11f0*/  MUFU.RCP R4, R4 ;  /* 0x0000000400047308 */ /* 0x002e620000001000 */
[----:B------:R-:W-:-:S02]  /*1200*/  USEL UR56, UR16, UR14, !UP2 ;  /* 0x0000000e10387287 */ /* 0x000fc4000d000000 */
[----:B------:R-:W-:Y:S02]  /*1210*/  ULEA.HI UR29, UR20, UR13, URZ, 0x6 ;  /* 0x0000000d141d7291 */ /* 0x000fe4000f8f303f */
[----:B------:R-:W-:Y:S01]  /*1220*/  UIADD3 UR13, UR18, 0x3f, URZ ;  /* 0x0000003f120d7890 */ /* 0x000fe2000fffe03f */
[----:B------:R-:W-:Y:S01]  /*1230*/  ULDC UR61, c[0x0][0x270] ;  /* 0x00009c00003d7ab9 */ /* 0x000fe20000000800 */
[----:B------:R-:W-:Y:S02]  /*1240*/  @UP2 UIMAD UR50, UR9, UR11, UR45 ;  /* 0x0000000b093222a4 */ /* 0x000fe4000f8e022d */
[----:B------:R-:W-:Y:S02]  /*1250*/  USHF.R.S32.HI UR14, URZ, 0x1f, UR13 ;  /* 0x0000001f3f0e7899 */ /* 0x000fe4000801140d */
[----:B------:R-:W-:Y:S02]  /*1260*/  @!UP2 UIMAD UR38, UR46, UR7, UR10 ;  /* 0x000000072e26a2a4 */ /* 0x000fe4000f8e020a */
[----:B------:R-:W-:-:S02]  /*1270*/  UIMAD UR23, UR9, UR35, URZ ;  /* 0x00000023091772a4 */ /* 0x000fc4000f8e023f */
[----:B------:R-:W-:Y:S01]  /*1280*/  UIMAD.WIDE UR6, UR27, UR61, URZ ;  /* 0x0000003d1b0672a5 */ /* 0x000fe2000f8e023f */
[----:B-1----:R-:W-:Y:S01]  /*1290*/  VIADD R4, R4, 0xffffffe ;  /* 0x0ffffffe04047836 */ /* 0x002fe20000000000 */
[----:B------:R-:W-:Y:S02]  /*12a0*/  UIMAD.WIDE.U32 UR10, UR46, UR59, URZ ;  /* 0x0000003b2e0a72a5 */ /* 0x000fe4000f8e003f */
[----:B------:R-:W-:Y:S01]  /*12b0*/  ULEA.HI UR20, UR14, UR13, URZ, 0x6 ;  /* 0x0000000d0e147291 */ /* 0x000fe2000f8f303f */
[----:B------:R-:W1:Y:S01]  /*12c0*/  F2I.FTZ.U32.TRUNC.NTZ R5, R4 ;  /* 0x0000000400057305 */ /* 0x000e62000021f000 */
[----:B------:R-:W-:Y:S02]  /*12d0*/  UIMAD UR13, UR32, UR46, URZ ;  /* 0x0000002e200d72a4 */ /* 0x000fe4000f8e023f */
[----:B------:R-:W-:Y:S02]  /*12e0*/  UIADD3 UR47, UR17, UR24, URZ ;  /* 0x00000018112f7290 */ /* 0x000fe4000fffe03f */
[----:B------:R-:W-:-:S02]  /*12f0*/  @UP2 UIADD3 UR47, UR15, UR23, URZ ;  /* 0x000000170f2f2290 */ /* 0x000fc4000fffe03f */
[----:B------:R-:W-:Y:S02]  /*1300*/  UIMAD.WIDE.U32 UR14, UR6, UR10, URZ ;  /* 0x0000000a060e72a5 */ /* 0x000fe4000f8e003f */
[----:B------:R-:W-:Y:S02]  /*1310*/  UIMAD UR17, UR7, UR10, URZ ;  /* 0x0000000a071172a4 */ /* 0x000fe4000f8e023f */
[----:B------:R-:W-:Y:S02]  /*1320*/  UIMAD UR10, UR58, UR59, UR13 ;  /* 0x0000003b3a0a72a4 */ /* 0x000fe4000f8e020d */
[----:B------:R-:W-:Y:S01]  /*1330*/  USHF.L.U64.HI UR19, UR46, 0x7, UR58 ;  /* 0x000000072e137899 */ /* 0x000fe2000801023a */
[----:B-1----:R-:W-:Y:S01]  /*1340*/  IMAD.MOV R4, RZ, RZ, -R5 ;  /* 0x000000ffff047224 */ /* 0x002fe200078e0a05 */
[----:B------:R-:W-:Y:S02]  /*1350*/  USHF.R.S32.HI UR16, URZ, 0x6, UR29 ;  /* 0x000000063f107899 */ /* 0x000fe4000801141d */
[----:B------:R-:W-:Y:S01]  /*1360*/  USHF.R.S32.HI UR13, URZ, 0x6, UR20 ;  /* 0x000000063f0d7899 */ /* 0x000fe20008011414 */
[----:B------:R-:W-:Y:S01]  /*1370*/  IMAD R6, R4, R8, RZ ;  /* 0x0000000804067224 */ /* 0x000fe200078e02ff */
[----:B------:R-:W-:Y:S01]  /*1380*/  UIADD3 UR10, UR11, UR10, URZ ;  /* 0x0000000a0b0a7290 */ /* 0x000fe2000fffe03f */
[----:B------:R-:W-:Y:S01]  /*1390*/  IMAD.MOV.U32 R4, RZ, RZ, RZ ;  /* 0x000000ffff047224 */ /* 0x000fe200078e00ff */
[----:B------:R-:W-:-:S02]  /*13a0*/  USEL UR33, UR19, URZ, UP0 ;  /* 0x0000003f13217287 */ /* 0x000fc40008000000 */
[----:B------:R-:W-:Y:S01]  /*13b0*/  UISETP.LT.AND UP0, UPT, UR16, UR13, UPT ;  /* 0x0000000d1000728c */ /* 0x000fe2000bf01270 */
[----:B------:R-:W-:Y:S01]  /*13c0*/  IMAD.HI.U32 R4, R5, R6, R4 ;  /* 0x0000000605047227 */ /* 0x000fe200078e0004 */
[----:B------:R-:W-:Y:S01]  /*13d0*/  MOV R5, R7 ;  /* 0x0000000700057202 */ /* 0x000fe20000000f00 */
[----:B------:R-:W-:Y:S02]  /*13e0*/  UIMAD UR17, UR6, UR10, UR17 ;  /* 0x0000000a061172a4 */ /* 0x000fe4000f8e0211 */
[----:B------:R-:W-:Y:S02]  /*13f0*/  UIMAD.WIDE.U32 UR10, UR6, UR9, URZ ;  /* 0x00000009060a72a5 */ /* 0x000fe4000f8e003f */
[----:B------:R-:W-:Y:S01]  /*1400*/  IMAD.HI.U32 R4, R4, R5, RZ ;  /* 0x0000000504047227 */ /* 0x000fe200078e00ff */
[----:B------:R-:W-:Y:S02]  /*1410*/  USEL UR32, UR16, UR13, UP0 ;  /* 0x0000000d10207287 */ /* 0x000fe40008000000 */
[----:B------:R-:W-:Y:S01]  /*1420*/  UIMAD UR13, UR7, UR9, URZ ;  /* 0x00000009070d72a4 */ /* 0x000fe2000f8e023f */
[----:B------:R-:W-:Y:S01]  /*1430*/  IMAD.MOV R6, RZ, RZ, -R4 ;  /* 0x000000ffff067224 */ /* 0x000fe200078e0a04 */
[----:B------:R-:W-:-:S02]  /*1440*/  USEL UR55, UR14, UR10, !UP2 ;  /* 0x0000000a0e377287 */ /* 0x000fc4000d000000 */
[----:B------:R-:W-:Y:S01]  /*1450*/  UISETP.NE.AND UP1, UPT, UR43, -0x1, UPT ;  /* 0xffffffff2b00788c */ /* 0x000fe2000bf25270 */
[C---:B------:R-:W-:Y:S01]  /*1460*/  IMAD R5, R8.reuse, R6, R5 ;  /* 0x0000000608057224 */ /* 0x040fe200078e0205 */
[----:B------:R-:W-:Y:S01]  /*1470*/  ULDC.U8 UR25, c[0x0][0x3d8] ;  /* 0x0000f60000197ab9 */ /* 0x000fe20000000000 */
[----:B------:R-:W-:Y:S02]  /*1480*/  ULEA UR14, UR32, 0xffffffc0, 0x6 ;  /* 0xffffffc0200e7891 */ /* 0x000fe4000f8e303f */
[----:B------:R-:W-:Y:S01]  /*1490*/  UISETP.NE.AND UP3, UPT, UR25, URZ, UPT ;  /* 0x0000003f1900728c */ /* 0x000fe2000bf65270 */
[----:B------:R-:W-:Y:S01]  /*14a0*/  ISETP.GT.U32.AND P1, PT, R8, R5, PT ;  /* 0x000000050800720c */ /* 0x000fe20003f24070 */
[----:B------:R-:W-:Y:S02]  /*14b0*/  UIADD3 UR48, UR15, UR17, URZ ;  /* 0x000000110f307290 */ /* 0x000fe4000fffe03f */
[----:B------:R-:W-:Y:S02]  /*14c0*/  @UP2 UIADD3 UR48, UR11, UR13, URZ ;  /* 0x0000000d0b302290 */ /* 0x000fe4000fffe03f */
[----:B------:R-:W-:-:S02]  /*14d0*/  USHF.R.S32.HI UR20, URZ, 0x1f, UR14 ;  /* 0x0000001f3f147899 */ /* 0x000fc4000801140e */
[----:B------:R-:W-:Y:S01]  /*14e0*/  UIADD3 UR13, UP0, UR14, UR36, URZ ;  /* 0x000000240e0d7290 */ /* 0x000fe2000ff1e03f */
[----:B------:R-:W-:Y:S01]  /*14f0*/  ULDC.U8 UR26, c[0x0][0x480] ;  /* 0x00012000001a7ab9 */ /* 0x000fe20000000000 */
[----:B------:R-:W-:Y:S02]  /*1500*/  @UP1 UIADD3 UR22, UR40, UR43, URZ ;  /* 0x0000002b28161290 */ /* 0x000fe4000fffe03f */
[----:B------:R-:W-:Y:S02]  /*1510*/  UIADD3.X UR15, UR20, UR33, URZ, UP0, !UPT ;  /* 0x00000021140f7290 */ /* 0x000fe400087fe43f */
[----:B------:R-:W-:Y:S01]  /*1520*/  @!P1 IMAD.IADD R5, R5, 0x1, -R8 ;  /* 0x0000000105059824 */ /* 0x000fe200078e0a08 */
[----:B------:R-:W-:Y:S01]  /*1530*/  UIMAD UR7, UR7, UR13, URZ ;  /* 0x0000000d070772a4 */ /* 0x000fe2000f8e023f */
[----:B------:R-:W-:Y:S01]  /*1540*/  @!P1 IADD3 R4, R4, 0x1, RZ ;  /* 0x0000000104049810 */ /* 0x000fe20007ffe0ff */
[----:B------:R-:W-:Y:S01]  /*1550*/  ULDC UR36, c[0x0][0x2c4] ;  /* 0x0000b10000247ab9 */ /* 0x000fe20000000800 */
[----:B------:R-:W-:Y:S01]  /*1560*/  PLOP3.LUT P1, PT, PT, PT, UP1, 0x80, 0x0 ;  /* 0x000000000000781c */ /* 0x000fe20003f2f018 */
[----:B------:R-:W-:Y:S01]  /*1570*/  @UP1 UIADD3 UR21, UR40, UR43, URZ ;  /* 0x0000002b28151290 */ /* 0x000fe2000fffe03f */
[----:B------:R-:W-:Y:S01]  /*1580*/  ISETP.GE.U32.AND P0, PT, R5, R8, PT ;  /* 0x000000080500720c */ /* 0x000fe20003f06070 */
[----:B------:R-:W-:Y:S01]  /*1590*/  UIMAD UR16, UR6, UR15, UR7 ;  /* 0x0000000f061072a4 */ /* 0x000fe2000f8e0207 */
[----:B------:R-:W-:Y:S01]  /*15a0*/  LOP3.LUT R5, R9, UR57, RZ, 0x3c, !PT ;  /* 0x0000003909057c12 */ /* 0x000fe2000f8e3cff */
[----:B------:R-:W-:-:S02]  /*15b0*/  UIMAD UR49, UR57, UR27, URZ ;  /* 0x0000001b393172a4 */ /* 0x000fc4000f8e023f */
[----:B------:R-:W-:Y:S01]  /*15c0*/  UISETP.NE.AND UP4, UPT, UR26, URZ, UPT ;  /* 0x0000003f1a00728c */ /* 0x000fe2000bf85270 */
[----:B------:R-:W-:Y:S01]  /*15d0*/  ISETP.GE.AND P2, PT, R5, RZ, PT ;  /* 0x000000ff0500720c */ /* 0x000fe20003f46270 */
[----:B------:R-:W-:Y:S01]  /*15e0*/  @UP1 ULDC.64 UR24, c[0x0][0x250] ;  /* 0x0000940000181ab9 */ /* 0x000fe20000000a00 */
[----:B------:R-:W-:Y:S01]  /*15f0*/  @UP3 UIMAD UR15, UR46, UR36, URZ ;  /* 0x000000242e0f32a4 */ /* 0x000fe2000f8e023f */
[----:B------:R-:W-:Y:S01]  /*1600*/  @UP1 ULDC.64 UR26, c[0x0][0x248] ;  /* 0x00009200001a1ab9 */ /* 0x000fe20000000a00 */
[----:B------:R-:W-:Y:S02]  /*1610*/  @UP1 UIMAD.WIDE.U32 UR10, UR22, UR24, URZ ;  /* 0x00000018160a12a5 */ /* 0x000fe4000f8e003f */
[----:B------:R-:W-:Y:S01]  /*1620*/  @UP1 UIMAD UR17, UR22, UR25, URZ ;  /* 0x00000019161112a4 */ /* 0x000fe2000f8e023f */
[----:B------:R-:W-:Y:S01]  /*1630*/  @P0 VIADD R4, R4, 0x1 ;  /* 0x0000000104040836 */ /* 0x000fe20000000000 */
[----:B------:R-:W-:Y:S01]  /*1640*/  @UP1 UIMAD.WIDE.U32 UR18, UR21, UR26, URZ ;  /* 0x0000001a151212a5 */ /* 0x000fe2000f8e003f */
[----:B------:R-:W-:Y:S01]  /*1650*/  PLOP3.LUT P0, PT, PT, PT, UP3, 0x80, 0x0 ;  /* 0x000000000000781c */ /* 0x000fe20003f0f038 */
[----:B------:R-:W-:Y:S01]  /*1660*/  UIMAD.WIDE.U32 UR22, UR6, UR13, URZ ;  /* 0x0000000d061672a5 */ /* 0x000fe2000f8e003f */
[----:B------:R-:W-:Y:S01]  /*1670*/  IMAD.MOV.U32 R5, RZ, RZ, R4 ;  /* 0x000000ffff057224 */ /* 0x000fe200078e0004 */
[----:B------:R-:W-:-:S02]  /*1680*/  @UP3 USEL UR13, UR15, UR9, !UP2 ;  /* 0x000000090f0d3287 */ /* 0x000fc4000d000000 */
[----:B------:R-:W-:Y:S02]  /*1690*/  @!UP3 UIMAD UR7, UR46, UR61, UR57 ;  /* 0x0000003d2e07b2a4 */ /* 0x000fe4000f8e0239 */
[----:B------:R-:W-:Y:S01]  /*16a0*/  @UP1 UIMAD UR21, UR21, UR27, URZ ;  /* 0x0000001b151512a4 */ /* 0x000fe2000f8e023f */
[----:B------:R-:W-:Y:S01]  /*16b0*/  @!P2 IADD3 R5, -R5, RZ, RZ ;  /* 0x000000ff0505a210 */ /* 0x000fe20007ffe1ff */
[----:B------:R-:W-:Y:S01]  /*16c0*/  @UP3 ULDC UR6, c[0x0][0x2e4] ;  /* 0x0000b90000063ab9 */ /* 0x000fe20000000800 */
[----:B------:R-:W-:Y:S01]  /*16d0*/  @!UP2 UIADD3 UR50, UR31, UR38, URZ ;  /* 0x000000261f32a290 */ /* 0x000fe2000fffe03f */
[----:B------:R-:W-:Y:S01]  /*16e0*/  @!P3 LOP3.LUT R5, RZ, R9, RZ, 0x33, !PT ;  /* 0x00000009ff05b212 */ /* 0x000fe200078e33ff */
[----:B------:R-:W-:Y:S02]  /*16f0*/  @UP3 UIMAD UR15, UR57, UR6, UR13 ;  /* 0x00000006390f32a4 */ /* 0x000fe4000f8e020d */
[----:B------:R-:W-:Y:S02]  /*1700*/  USEL UR52, UR51, URZ, UP4 ;  /* 0x0000003f33347287 */ /* 0x000fe4000a000000 */
[----:B------:R-:W-:-:S02]  /*1710*/  @!UP3 UIMAD UR15, UR7, UR36, URZ ;  /* 0x00000024070fb2a4 */ /* 0x000fc4000f8e023f */
[----:B------:R-:W-:Y:S02]  /*1720*/  USHF.R.S32.HI UR37, URZ, 0x1f, UR41 ;  /* 0x0000001f3f257899 */ /* 0x000fe40008011429 */
[----:B------:R-:W-:Y:S02]  /*1730*/  USEL UR54, UR28, URZ, UP4 ;  /* 0x0000003f1c367287 */ /* 0x000fe4000a000000 */
        /* <DEDUP_REMOVED lines=19> */
.L_x_856:
        /* <DEDUP_REMOVED lines=13> */
.L_x_857:
        /* <DEDUP_REMOVED lines=11> */
.L_x_858:
[----:B------:R-:W-:-:S04]  /*19f0*/  UIMAD UR6, UR46, UR61, UR57 ;  /* 0x0000003d2e0672a4 */ /* 0x000fc8000f8e0239 */
[----:B------:R-:W-:-:S12]  /*1a00*/  UIMAD UR6, UR6, UR59, URZ ;  /* 0x0000003b060672a4 */ /* 0x000fd8000f8e023f */
.L_x_859:
[----:B------:R-:W1:Y:S01]  /*1a10*/  S2R R18, SR_TID.X ;  /* 0x0000000000127919 */ /* 0x000e620000002100 */
[----:B------:R-:W2:Y:S01]  /*1a20*/  LDC.64 R14, c[0x0][0x420] ;  /* 0x00010800ff0e7b82 */ /* 0x000ea20000000a00 */
[----:B------:R-:W-:Y:S01]  /*1a30*/  ULDC UR9, c[0x0][0x2dc] ;  /* 0x0000b70000097ab9 */ /* 0x000fe20000000800 */
[----:B------:R-:W-:Y:S01]  /*1a40*/  UIADD3 UR19, UR14, UR6, URZ ;  /* 0x000000060e137290 */ /* 0x000fe2000fffe03f */
[----:B------:R-:W-:Y:S01]  /*1a50*/  BSSY B1, `(.L_x_855) ;  /* 0x0000726000017945 */ /* 0x000fe20003800000 */
[----:B------:R-:W-:Y:S02]  /*1a60*/  UIADD3 UR21, UR14, UR15, URZ ;  /* 0x0000000f0e157290 */ /* 0x000fe4000fffe03f */
[----:B------:R-:W-:Y:S02]  /*1a70*/  UIMAD UR15, UR9, UR61, URZ ;  /* 0x0000003d090f72a4 */ /* 0x000fe4000f8e023f */
[----:B------:R-:W-:Y:S01]  /*1a80*/  UIADD3 UR6, -UR8, UR12, UR41 ;  /* 0x0000000c08067290 */ /* 0x000fe2000fffe129 */
[----:B------:R-:W-:Y:S01]  /*1a90*/  ULDC UR30, c[0x0][0x398] ;  /* 0x0000e600001e7ab9 */ /* 0x000fe20000000800 */
[----:B------:R-:W-:-:S02]  /*1aa0*/  USHF.R.S32.HI UR31, URZ, 0x1f, UR57 ;  /* 0x0000001f3f1f7899 */ /* 0x000fc40008011439 */
[----:B------:R-:W-:Y:S01]  /*1ab0*/  UIADD3 UR6, UR6, -UR30, URZ ;  /* 0x8000001e06067290 */ /* 0x000fe2000fffe03f */
[----:B------:R-:W-:Y:S01]  /*1ac0*/  ULDC.64 UR10, c[0x0][0x428] ;  /* 0x00010a00000a7ab9 */ /* 0x000fe20000000a00 */
[----:B------:R-:W-:Y:S01]  /*1ad0*/  ULDC.64 UR16, c[0x0][0x258] ;  /* 0x0000960000107ab9 */ /* 0x000fe20000000a00 */
[----:B------:R-:W-:Y:S01]  /*1ae0*/  UIMAD UR13, UR31, UR10, URZ ;  /* 0x0000000a1f0d72a4 */ /* 0x000fe2000f8e023f */
[----:B------:R-:W-:Y:S01]  /*1af0*/  IMAD.U32 R16, RZ, RZ, UR10 ;  /* 0x0000000aff107e24 */ /* 0x000fe2000f8e00ff */
[----:B------:R-:W-:Y:S02]  /*1b00*/  UIMAD UR10, UR31, UR16, URZ ;  /* 0x000000101f0a72a4 */ /* 0x000fe4000f8e023f */
[----:B------:R-:W-:Y:S02]  /*1b10*/  UIMAD UR11, UR57, UR11, UR13 ;  /* 0x0000000b390b72a4 */ /* 0x000fe4000f8e020d */
[----:B------:R-:W-:Y:S01]  /*1b20*/  UIMAD UR17, UR57, UR17, UR10 ;  /* 0x00000011391172a4 */ /* 0x000fe2000f8e020a */
[----:B--2---:R-:W-:Y:S01]  /*1b30*/  IMAD R12, R14, UR20, RZ ;  /* 0x000000140e0c7c24 */ /* 0x004fe2000f8e02ff */
[----:B------:R-:W-:Y:S01]  /*1b40*/  ULDC.64 UR28, c[0x0][0x210] ;  /* 0x00008400001c7ab9 */ /* 0x000fe20000000a00 */
[----:B------:R-:W-:Y:S01]  /*1b50*/  ULDC.64 UR44, c[0x0][0x478] ;  /* 0x00011e00002c7ab9 */ /* 0x000fe20000000a00 */
[----:B------:R-:W-:Y:S01]  /*1b60*/  UIADD3 UR9, UR32, -0x1, URZ ;  /* 0xffffffff20097890 */ /* 0x000fe2000fffe03f */
[----:B------:R-:W-:Y:S01]  /*1b70*/  IMAD R12, R15, UR14, R12 ;  /* 0x0000000e0f0c7c24 */ /* 0x000fe2000f8e020c */
[----:B-1----:R-:W-:-:S04]  /*1b80*/  SHF.R.S32.HI R13, RZ, 0x1f, R18 ;  /* 0x0000001fff0d7819 */ /* 0x002fc80000011412 */
[CC--:B------:R-:W-:Y:S02]  /*1b90*/  LEA.HI R4, R13.reuse, R18.reuse, RZ, 0x3 ;  /* 0x000000120d047211 */ /* 0x0c0fe400078f18ff */
[----:B------:R-:W-:Y:S02]  /*1ba0*/  LEA.HI R13, R13, R18, RZ, 0x5 ;  /* 0x000000120d0d7211 */ /* 0x000fe400078f28ff */
[----:B------:R-:W-:Y:S02]  /*1bb0*/  LOP3.LUT R6, R4, 0xfffffff8, RZ, 0xc0, !PT ;  /* 0xfffffff804067812 */ /* 0x000fe400078ec0ff */
[----:B------:R-:W-:Y:S02]  /*1bc0*/  SHF.R.S32.HI R4, RZ, 0x3, R4 ;  /* 0x00000003ff047819 */ /* 0x000fe40000011404 */
[----:B------:R-:W-:Y:S01]  /*1bd0*/  LOP3.LUT R30, R13, 0xffffffe0, RZ, 0xc0, !PT ;  /* 0xffffffe00d1e7812 */ /* 0x000fe200078ec0ff */
[----:B------:R-:W-:Y:S01]  /*1be0*/  IMAD.IADD R31, R18, 0x1, -R6 ;  /* 0x00000001121f7824 */ /* 0x000fe200078e0a06 */
[----:B------:R-:W-:-:S02]  /*1bf0*/  SHF.R.S32.HI R24, RZ, 0x1f, R4 ;  /* 0x0000001fff187819 */ /* 0x000fc40000011404 */
[----:B------:R-:W-:Y:S01]  /*1c00*/  IADD3 R10, P0, R4, UR14, RZ ;  /* 0x0000000e040a7c10 */ /* 0x000fe2000ff1e0ff */
[----:B------:R-:W-:Y:S01]  /*1c10*/  IMAD.SHL.U32 R6, R31, 0x8, RZ ;  /* 0x000000081f067824 */ /* 0x000fe200078e00ff */
[----:B------:R-:W-:Y:S01]  /*1c20*/  SHF.R.S32.HI R13, RZ, 0x5, R13 ;  /* 0x00000005ff0d7819 */ /* 0x000fe2000001140d */
[----:B------:R-:W-:Y:S01]  /*1c30*/  IMAD.IADD R30, R18, 0x1, -R30 ;  /* 0x00000001121e7824 */ /* 0x000fe200078e0a1e */
[----:B------:R-:W-:Y:S01]  /*1c40*/  IADD3.X R8, R24, UR20, RZ, P0, !PT ;  /* 0x0000001418087c10 */ /* 0x000fe200087fe4ff */
[----:B------:R-:W-:Y:S01]  /*1c50*/  USHF.R.S32.HI UR20, URZ, 0x1f, UR6 ;  /* 0x0000001f3f147899 */ /* 0x000fe20008011406 */
[----:B------:R-:W-:Y:S01]  /*1c60*/  SHF.R.S32.HI R7, RZ, 0x1f, R6 ;  /* 0x0000001fff077819 */ /* 0x000fe20000011406 */
[----:B------:R-:W-:Y:S02]  /*1c70*/  IMAD R13, R13, UR15, R30 ;  /* 0x0000000f0d0d7c24 */ /* 0x000fe4000f8e021e */
[----:B------:R-:W-:Y:S01]  /*1c80*/  IMAD R11, R8, UR34, RZ ;  /* 0x00000022080b7c24 */ /* 0x000fe2000f8e02ff */
[----:B------:R-:W-:Y:S01]  /*1c90*/  ULEA.HI UR20, UR20, UR6, URZ, 0x6 ;  /* 0x0000000614147291 */ /* 0x000fe2000f8f303f */
[----:B------:R-:W-:-:S03]  /*1ca0*/  IMAD.WIDE.U32 R8, R10, UR34, R6 ;  /* 0x000000220a087c25 */ /* 0x000fc6000f8e0006 */
[----:B------:R-:W-:Y:S01]  /*1cb0*/  USHF.R.S32.HI UR20, URZ, 0x6, UR20 ;  /* 0x000000063f147899 */ /* 0x000fe20008011414 */
[----:B------:R-:W-:Y:S01]  /*1cc0*/  IMAD R11, R10, UR35, R11 ;  /* 0x000000230a0b7c24 */ /* 0x000fe2000f8e020b */
[----:B------:R-:W-:-:S04]  /*1cd0*/  IADD3 R10, P0, R8, UR56, RZ ;  /* 0x00000038080a7c10 */ /* 0x000fc8000ff1e0ff */
[----:B------:R-:W-:Y:S02]  /*1ce0*/  IADD3.X R11, R9, UR47, R11, P0, !PT ;  /* 0x0000002f090b7c10 */ /* 0x000fe400087fe40b */
[----:B------:R-:W-:Y:S01]  /*1cf0*/  IADD3 R8, P0, R6, UR7, RZ ;  /* 0x0000000706087c10 */ /* 0x000fe2000ff1e0ff */
[----:B------:R-:W-:-:S03]  /*1d00*/  USHF.L.U32 UR7, UR15, 0x6, URZ ;  /* 0x000000060f077899 */ /* 0x000fc6000800063f */
[----:B------:R-:W-:Y:S01]  /*1d10*/  IADD3.X R9, R7, UR50, RZ, P0, !PT ;  /* 0x0000003207097c10 */ /* 0x000fe200087fe4ff */
[----:B------:R-:W-:Y:S02]  /*1d20*/  UIADD3 UR18, UP2, UP0, UR22, UR7, UR49 ;  /* 0x0000000716127290 */ /* 0x000fe4000f85e031 */
[----:B------:R-:W-:Y:S01]  /*1d30*/  USHF.R.S32.HI UR7, URZ, 0x1f, UR7 ;  /* 0x0000001f3f077899 */ /* 0x000fe20008011407 */
[----:B------:R-:W-:Y:S01]  /*1d40*/  IMAD.WIDE.U32 R8, R14, UR14, R8 ;  /* 0x0000000e0e087c25 */ /* 0x000fe2000f8e0008 */
[----:B------:R-:W-:Y:S02]  /*1d50*/  ULDC.64 UR22, c[0x0][0x3e0] ;  /* 0x0000f80000167ab9 */ /* 0x000fe40000000a00 */
[----:B------:R-:W-:Y:S01]  /*1d60*/  UIADD3.X UR6, UR51, UR7, UR53, UP2, UP0 ;  /* 0x0000000733067290 */ /* 0x000fe200097e0435 */
[----:B------:R-:W-:Y:S01]  /*1d70*/  IMAD.IADD R9, R9, 0x1, R12 ;  /* 0x0000000109097824 */ /* 0x000fe200078e020c */
[----:B------:R-:W-:Y:S01]  /*1d80*/  UIADD3 UR7, UP2, UP0, UR54, UR18, UR55 ;  /* 0x0000001236077290 */ /* 0x000fe2000f85e037 */
[----:B------:R-:W-:Y:S01]  /*1d90*/  IMAD.U32 R12, RZ, RZ, UR16 ;  /* 0x00000010ff0c7e24 */ /* 0x000fe2000f8e00ff */
[----:B------:R-:W-:Y:S01]  /*1da0*/  ULDC.64 UR50, c[0x0][0x2b0] ;  /* 0x0000ac0000327ab9 */ /* 0x000fe20000000a00 */
[----:B------:R-:W-:Y:S01]  /*1db0*/  IMAD.WIDE.U32 R8, R16, UR57, R8 ;  /* 0x0000003910087c25 */ /* 0x000fe2000f8e0008 */
[----:B------:R-:W-:-:S02]  /*1dc0*/  UIADD3.X UR10, UR52, UR6, UR48, UP2, UP0 ;  /* 0x00000006340a7290 */ /* 0x000fc400097e0430 */
[----:B------:R-:W-:Y:S01]  /*1dd0*/  UISETP.LT.AND UP0, UPT, URZ, UR20, UPT ;  /* 0x000000143f00728c */ /* 0x000fe2000bf01270 */
[----:B------:R-:W-:Y:S02]  /*1de0*/  VIADD R9, R9, UR11 ;  /* 0x0000000b09097c36 */ /* 0x000fe40008000000 */
[-C--:B------:R-:W-:Y:S01]  /*1df0*/  IMAD R16, R24, R14.reuse, RZ ;  /* 0x0000000e18107224 */ /* 0x080fe200078e02ff */
[----:B------:R-:W-:Y:S01]  /*1e00*/  USEL UR20, URZ, UR20, !UP0 ;  /* 0x000000143f147287 */ /* 0x000fe2000c000000 */
[----:B------:R-:W-:Y:S01]  /*1e10*/  IMAD.WIDE.U32 R10, R12, UR57, R10 ;  /* 0x000000390c0a7c25 */ /* 0x000fe2000f8e000a */
[C---:B------:R-:W-:Y:S01]  /*1e20*/  IADD3 R12, P0, R13.reuse, UR7, RZ ;  /* 0x000000070d0c7c10 */ /* 0x040fe2000ff1e0ff */
[----:B------:R-:W-:Y:S01]  /*1e30*/  ULDC.64 UR6, c[0x0][0x400] ;  /* 0x0001000000067ab9 */ /* 0x000fe20000000a00 */
[----:B------:R-:W-:Y:S01]  /*1e40*/  UISETP.GT.AND UP0, UPT, UR32, UR20, UPT ;  /* 0x000000142000728c */ /* 0x000fe2000bf04270 */
[C---:B------:R-:W-:Y:S01]  /*1e50*/  IMAD R16, R4.reuse, R15, R16 ;  /* 0x0000000f04107224 */ /* 0x040fe200078e0210 */
[----:B------:R-:W-:Y:S01]  /*1e60*/  LEA.HI.X.SX32 R13, R13, UR10, 0x1, P0 ;  /* 0x0000000a0d0d7c11 */ /* 0x000fe200080f0eff */
[----:B------:R-:W-:Y:S01]  /*1e70*/  IMAD.WIDE.U32 R8, R4, R14, R8 ;  /* 0x0000000e04087225 */ /* 0x000fe200078e0008 */
[----:B------:R-:W-:Y:S01]  /*1e80*/  LEA R20, P0, R12, UR6, 0x2 ;  /* 0x000000060c147c11 */ /* 0x000fe2000f8010ff */
[----:B------:R-:W-:Y:S01]  /*1e90*/  UIMAD.WIDE UR10, UR19, 0x4, UR44 ;  /* 0x00000004130a78a5 */ /* 0x000fe2000f8e022c */
[----:B------:R-:W-:Y:S01]  /*1ea0*/  LEA R36, P3, R10, UR28, 0x1 ;  /* 0x0000001c0a247c11 */ /* 0x000fe2000f8608ff */
[----:B------:R-:W-:Y:S01]  /*1eb0*/  VIADD R11, R11, UR17 ;  /* 0x000000110b0b7c36 */ /* 0x000fe20008000000 */
[----:B------:R-:W-:Y:S01]  /*1ec0*/  LEA R38, P2, R8, UR22, 0x1 ;  /* 0x0000001608267c11 */ /* 0x000fe2000f8408ff */
[----:B------:R-:W-:Y:S01]  /*1ed0*/  IMAD.IADD R9, R9, 0x1, R16 ;  /* 0x0000000109097824 */ /* 0x000fe200078e0210 */
[----:B------:R-:W-:Y:S01]  /*1ee0*/  LEA.HI.X R21, R12, UR7, R13, 0x2, P0 ;  /* 0x000000070c157c11 */ /* 0x000fe200080f140d */
[----:B------:R-:W-:Y:S01]  /*1ef0*/  UIMAD.WIDE UR6, UR21, 0x4, UR50 ;  /* 0x00000004150678a5 */ /* 0x000fe2000f8e0232 */
[----:B------:R-:W-:Y:S01]  /*1f00*/  LEA.HI.X R37, R10, UR29, R11, 0x1, P3 ;  /* 0x0000001d0a257c11 */ /* 0x000fe200098f0c0b */
[----:B------:R-:W-:Y:S01]  /*1f10*/  UMOV UR16, UR10 ;  /* 0x0000000a00107c82 */ /* 0x000fe20008000000 */
[----:B------:R-:W-:Y:S01]  /*1f20*/  LEA.HI.X R39, R8, UR23, R9, 0x1, P2 ;  /* 0x0000001708277c11 */ /* 0x000fe200090f0c09 */
[----:B------:R1:W-:Y:S01]  /*1f30*/  STL.64 [R1+0x30], R20 ;  /* 0x0000301401007387 */ /* 0x0003e20000100a00 */
[----:B------:R-:W-:Y:S01]  /*1f40*/  PLOP3.LUT P0, PT, PT, PT, UP0, 0x80, 0x0 ;  /* 0x000000000000781c */ /* 0x000fe20003f0f008 */
[----:B------:R-:W-:-:S02]  /*1f50*/  UMOV UR15, UR11 ;  /* 0x0000000b000f7c82 */ /* 0x000fc40008000000 */
[----:B------:R1:W-:Y:S04]  /*1f60*/  STL.64 [R1+0x40], R36 ;  /* 0x0000402401007387 */ /* 0x0003e80000100a00 */
[----:B------:R1:W-:Y:S06]  /*1f70*/  STL.64 [R1+0x38], R38 ;  /* 0x0000382601007387 */ /* 0x0003ec0000100a00 */
        /* <DEDUP_REMOVED lines=20> */
.L_x_861:
        /* <DEDUP_REMOVED lines=19> */
.L_x_862:
        /* <DEDUP_REMOVED lines=8> */
[----:B------:R-:W-:Y:S02]  /*2270*/  ISETP.GE.AND P1, PT, R4, UR8, PT ;  /* 0x0000000804007c0c */ /* 0x000fe4000bf26270 */
[----:B------:R-:W-:Y:S01]  /*2280*/  MOV R5, UR9 ;  /* 0x0000000900057c02 */ /* 0x000fe20008000f00 */
[----:B------:R-:W-:Y:S01]  /*2290*/  UIMAD UR9, UR18, UR10, URZ ;  /* 0x0000000a120972a4 */ /* 0x000fe2000f8e023f */
[----:B------:R-:W-:Y:S01]  /*22a0*/  IADD3 R10, P0, R8, UR16, RZ ;  /* 0x00000010080a7c10 */ /* 0x000fe2000ff1e0ff */
[----:B------:R-:W-:-:S02]  /*22b0*/  VIADD R8, R4, 0x20 ;  /* 0x0000002004087836 */ /* 0x000fc40000000000 */
[----:B------:R-:W-:Y:S01]  /*22c0*/  UIMAD UR11, UR57, UR11, UR9 ;  /* 0x0000000b390b72a4 */ /* 0x000fe2000f8e0209 */
[----:B------:R-:W-:Y:S02]  /*22d0*/  IADD3.X R11, R9, UR17, R5, P0, !PT ;  /* 0x00000011090b7c10 */ /* 0x000fe400087fe405 */
        /* <DEDUP_REMOVED lines=17> */
.L_x_864:
[----:B------:R-:W-:Y:S05]  /*23f0*/  BSYNC B0 ;  /* 0x0000000000007941 */ /* 0x000fea0003800000 */
.L_x_863:
        /* <DEDUP_REMOVED lines=15> */
.L_x_866:
[----:B------:R-:W-:Y:S05]  /*24f0*/  BSYNC B0 ;  /* 0x0000000000007941 */ /* 0x000fea0003800000 */
.L_x_865:
[----:B------:R-:W-:Y:S01]  /*2500*/  UIMAD UR8, UR37, UR6, URZ ;  /* 0x00000006250872a4 */ /* 0x000fe2000f8e023f */
[----:B------:R-:W-:Y:S01]  /*2510*/  IMAD.U32 R5, RZ, RZ, UR6 ;  /* 0x00000006ff057e24 */ /* 0x000fe2000f8e00ff */
[----:B------:R-:W-:Y:S01]  /*2520*/  USHF.R.S32.HI UR10, URZ, 0x1f, UR57 ;  /* 0x0000001f3f0a7899 */ /* 0x000fe20008011439 */
[----:B------:R-:W-:Y:S01]  /*2530*/  BSSY B0, `(.L_x_867) ;  /* 0x0000019000007945 */ /* 0x000fe20003800000 */
[----:B------:R-:W-:Y:S01]  /*2540*/  UIMAD UR8, UR41, UR7, UR8 ;  /* 0x00000007290872a4 */ /* 0x000fe2000f8e0208 */
[----:B------:R-:W-:-:S05]  /*2550*/  IMAD.WIDE.U32 R6, R5, UR41, R6 ;  /* 0x0000002905067c25 */ /* 0x000fca000f8e0006 */
[----:B------:R-:W-:Y:S01]  /*2560*/  IMAD.U32 R5, RZ, RZ, UR8 ;  /* 0x00000008ff057e24 */ /* 0x000fe2000f8e00ff */
[----:B--23--:R-:W-:Y:S01]  /*2570*/  IADD3 R8, P2, R6, UR14, RZ ;  /* 0x0000000e06087c10 */ /* 0x00cfe2000ff5e0ff */
        /* <DEDUP_REMOVED lines=20> */
.L_x_868:
[----:B------:R-:W-:Y:S05]  /*26c0*/  BSYNC B0 ;  /* 0x0000000000007941 */ /* 0x000fea0003800000 */
.L_x_867:
        /* <DEDUP_REMOVED lines=16> */
.L_x_860:
[----:B------:R-:W2:Y:S01]  /*27d0*/  LDL R34, [R1+0x2c] ;  /* 0x00002c0001227983 */ /* 0x000ea20000100800 */
[----:B------:R-:W-:Y:S01]  /*27e0*/  UIMAD UR13, UR37, UR24, URZ ;  /* 0x00000018250d72a4 */ /* 0x000fe2000f8e023f */
[----:B------:R-:W-:Y:S01]  /*27f0*/  VIADD R12, R4, 0x20 ;  /* 0x00000020040c7836 */ /* 0x000fe20000000000 */
[----:B------:R-:W-:Y:S01]  /*2800*/  UIMAD UR10, UR37, UR26, URZ ;  /* 0x0000001a250a72a4 */ /* 0x000fe2000f8e023f */
[----:B------:R-:W-:Y:S01]  /*2810*/  IMAD.U32 R8, RZ, RZ, UR24 ;  /* 0x00000018ff087e24 */ /* 0x000fe2000f8e00ff */
[----:B------:R-:W-:Y:S01]  /*2820*/  UIMAD UR14, UR41, UR25, UR13 ;  /* 0x00000019290e72a4 */ /* 0x000fe2000f8e020d */
[----:B------:R-:W-:Y:S01]  /*2830*/  IMAD.SHL.U32 R15, R15, 0x40, RZ ;  /* 0x000000400f0f7824 */ /* 0x000fe200078e00ff */
[----:B------:R-:W-:Y:S01]  /*2840*/  UIMAD UR13, UR41, UR27, UR10 ;  /* 0x0000001b290d72a4 */ /* 0x000fe2000f8e020a */
[----:B------:R-:W-:Y:S01]  /*2850*/  IMAD.WIDE.U32 R8, R8, UR41, R6 ;  /* 0x0000002908087c25 */ /* 0x000fe2000f8e0006 */
[----:B------:R-:W-:Y:S02]  /*2860*/  UIMAD UR10, UR9, -0x40, UR12 ;  /* 0xffffffc0090a78a4 */ /* 0x000fe4000f8e020c */
[----:B------:R-:W-:Y:S01]  /*2870*/  UIMAD UR11, UR39, -0x40, UR8 ;  /* 0xffffffc0270b78a4 */ /* 0x000fe2000f8e0208 */
[----:B------:R-:W-:Y:S01]  /*2880*/  IMAD.U32 R11, RZ, RZ, UR14 ;  /* 0x0000000eff0b7e24 */ /* 0x000fe2000f8e00ff */
[----:B------:R-:W-:Y:S01]  /*2890*/  IADD3 R8, P3, R8, UR33, RZ ;  /* 0x0000002108087c10 */ /* 0x000fe2000ff7e0ff */
[----:B------:R-:W-:Y:S01]  /*28a0*/  IMAD.U32 R10, RZ, RZ, UR26 ;  /* 0x0000001aff0a7e24 */ /* 0x000fe2000f8e00ff */
[C---:B------:R-:W-:Y:S01]  /*28b0*/  ISETP.GE.AND P0, PT, R12.reuse, UR10, PT ;  /* 0x0000000a0c007c0c */ /* 0x040fe2000bf06270 */
[----:B------:R-:W-:Y:S01]  /*28c0*/  ULDC.64 UR22, c[0x0][0x268] ;  /* 0x00009a0000167ab9 */ /* 0x000fe20000000a00 */
[----:B------:R-:W-:Y:S01]  /*28d0*/  ISETP.GE.AND P2, PT, R12, UR11, PT ;  /* 0x0000000b0c007c0c */ /* 0x000fe2000bf46270 */
[----:B------:R-:W-:Y:S01]  /*28e0*/  IMAD.WIDE.U32 R12, R14, 0x40, RZ ;  /* 0x000000400e0c7825 */ /* 0x000fe200078e00ff */
[----:B------:R-:W-:Y:S01]  /*28f0*/  IADD3.X R9, R9, UR42, R11, P3, !PT ;  /* 0x0000002a09097c10 */ /* 0x000fe20009ffe40b */
[----:B------:R-:W-:Y:S01]  /*2900*/  ULDC.64 UR18, c[0x0][0x260] ;  /* 0x0000980000127ab9 */ /* 0x000fe20000000a00 */
[----:B------:R-:W-:Y:S01]  /*2910*/  ISETP.GE.AND P3, PT, R4, UR11, PT ;  /* 0x0000000b04007c0c */ /* 0x000fe2000bf66270 */
[----:B------:R-:W-:Y:S01]  /*2920*/  IMAD.WIDE.U32 R6, R10, UR41, R6 ;  /* 0x000000290a067c25 */ /* 0x000fe2000f8e0006 */
[----:B------:R-:W-:-:S03]  /*2930*/  USHF.L.U32 UR11, UR35, 0x6, URZ ;  /* 0x00000006230b7899 */ /* 0x000fc6000800063f */
[----:B------:R-:W-:Y:S01]  /*2940*/  IMAD.MOV.U32 R240, RZ, RZ, 0x20 ;  /* 0x00000020fff07424 */ /* 0x000fe200078e00ff */
[----:B------:R-:W-:Y:S01]  /*2950*/  IADD3 R6, P1, R6, UR36, RZ ;  /* 0x0000002406067c10 */ /* 0x000fe2000ff3e0ff */
[----:B------:R-:W-:Y:S01]  /*2960*/  IMAD.U32 R10, RZ, RZ, UR13 ;  /* 0x0000000dff0a7e24 */ /* 0x000fe2000f8e00ff */
[----:B------:R-:W-:Y:S01]  /*2970*/  @!P0 IADD3 R12, P4, R38, R12, RZ ;  /* 0x0000000c260c8210 */ /* 0x000fe20007f9e0ff */
[----:B------:R-:W-:Y:S01]  /*2980*/  IMAD R11, R17, UR18, RZ ;  /* 0x00000012110b7c24 */ /* 0x000fe2000f8e02ff */
[----:B------:R-:W3:Y:S01]  /*2990*/  @!P2 LDC.64 R22, c[0x0][0x220] ;  /* 0x00008800ff16ab82 */ /* 0x000ee20000000a00 */
[----:B------:R-:W-:Y:S01]  /*29a0*/  IMAD.WIDE.U32 R8, R5, UR22, R8 ;  /* 0x0000001605087c25 */ /* 0x000fe2000f8e0008 */
[----:B------:R-:W-:Y:S01]  /*29b0*/  @!P0 IADD3.X R13, R39, R13, R15, P4, !PT ;  /* 0x0000000d270d8210 */ /* 0x000fe200027fe40f */
[----:B------:R-:W-:Y:S01]  /*29c0*/  UIADD3 UR21, UR41, UR12, URZ ;  /* 0x0000000c29157290 */ /* 0x000fe2000fffe03f */
[----:B------:R-:W-:Y:S01]  /*29d0*/  PLOP3.LUT P4, PT, PT, PT, UP4, 0x80, 0x0 ;  /* 0x000000000000781c */ /* 0x000fe20003f8f048 */
[----:B------:R-:W-:Y:S01]  /*29e0*/  IMAD R11, R5, UR19, R11 ;  /* 0x00000013050b7c24 */ /* 0x000fe2000f8e020b */
[----:B------:R-:W-:Y:S01]  /*29f0*/  IADD3.X R7, R7, UR38, R10, P1, !PT ;  /* 0x0000002607077c10 */ /* 0x000fe20008ffe40a */
[----:B------:R-:W-:Y:S01]  /*2a00*/  IMAD R10, R17, UR22, RZ ;  /* 0x00000016110a7c24 */ /* 0x000fe2000f8e02ff */
[----:B------:R-:W4:Y:S01]  /*2a10*/  @!P3 LDC.64 R32, c[0x0][0x220] ;  /* 0x00008800ff20bb82 */ /* 0x000f220000000a00 */
[----:B------:R-:W-:Y:S01]  /*2a20*/  @!P2 IADD3 R18, P1, R4, 0x20, RZ ;  /* 0x000000200412a810 */ /* 0x000fe20007f3e0ff */
[----:B------:R-:W-:Y:S01]  /*2a30*/  @!P3 IMAD R15, R24, UR24, RZ ;  /* 0x00000018180fbc24 */ /* 0x000fe2000f8e02ff */
[----:B------:R-:W-:Y:S01]  /*2a40*/  CS2R R142, SRZ ;  /* 0x00000000008e7805 */ /* 0x000fe2000001ff00 */
[C---:B------:R-:W-:Y:S01]  /*2a50*/  IMAD R10, R5.reuse, UR23, R10 ;  /* 0x00000017050a7c24 */ /* 0x040fe2000f8e020a */
[----:B------:R-:W-:Y:S01]  /*2a60*/  CS2R R140, SRZ ;  /* 0x00000000008c7805 */ /* 0x000fe2000001ff00 */
[----:B------:R-:W-:Y:S01]  /*2a70*/  IMAD.WIDE.U32 R6, R5, UR18, R6 ;  /* 0x0000001205067c25 */ /* 0x000fe2000f8e0006 */
[----:B------:R-:W-:Y:S01]  /*2a80*/  UIMAD.WIDE.U32 UR18, UR34, 0x40, URZ ;  /* 0x00000040221278a5 */ /* 0x000fe2000f8e003f */
[----:B------:R-:W5:Y:S08]  /*2a90*/  @!P3 LDC.64 R28, c[0x0][0x218] ;  /* 0x00008600ff1cbb82 */ /* 0x000f700000000a00 */
[----:B------:R-:W-:Y:S01]  /*2aa0*/  @P4 BAR.SYNC.DEFER_BLOCKING 0x0 ;  /* 0x0000000000004b1d */ /* 0x000fe20000010000 */
[----:B------:R-:W-:Y:S01]  /*2ab0*/  @!P2 IMAD.X R5, RZ, RZ, R24, P1 ;  /* 0x000000ffff05a224 */ /* 0x000fe200008e0618 */
[----:B------:R-:W-:Y:S01]  /*2ac0*/  @!P2 IADD3 R14, P1, R4, 0x20, RZ ;  /* 0x00000020040ea810 */ /* 0x000fe20007f3e0ff */
[----:B------:R-:W-:-:S02]  /*2ad0*/  IMAD.IADD R9, R9, 0x1, R10 ;  /* 0x0000000109097824 */ /* 0x000fc400078e020a */
[----:B------:R-:W-:-:S03]  /*2ae0*/  IMAD.IADD R7, R7, 0x1, R11 ;  /* 0x0000000107077824 */ /* 0x000fc600078e020b */
[----:B------:R-:W2:Y:S01]  /*2af0*/  @!P2 LDC.64 R26, c[0x0][0x218] ;  /* 0x00008600ff1aab82 */ /* 0x000ea20000000a00 */
[----:B------:R-:W-:Y:S01]  /*2b00*/  @!P2 IMAD R5, R5, UR24, RZ ;  /* 0x000000180505ac24 */ /* 0x000fe2000f8e02ff */
[----:B------:R-:W-:Y:S01]  /*2b10*/  CS2R R146, SRZ ;  /* 0x0000000000927805 */ /* 0x000fe2000001ff00 */
[----:B------:R-:W-:Y:S01]  /*2b20*/  @!P2 IMAD.MOV.U32 R10, RZ, RZ, R8 ;  /* 0x000000ffff0aa224 */ /* 0x000fe200078e0008 */
[----:B------:R-:W-:Y:S01]  /*2b30*/  CS2R R144, SRZ ;  /* 0x0000000000907805 */ /* 0x000fe2000001ff00 */
[----:B------:R-:W-:Y:S01]  /*2b40*/  @!P2 IMAD.MOV.U32 R11, RZ, RZ, R9 ;  /* 0x000000ffff0ba224 */ /* 0x000fe200078e0009 */
[----:B------:R-:W-:Y:S01]  /*2b50*/  CS2R R138, SRZ ;  /* 0x00000000008a7805 */ /* 0x000fe2000001ff00 */
[C---:B------:R-:W-:Y:S01]  /*2b60*/  @!P2 IMAD R25, R18.reuse, UR25, R5 ;  /* 0x000000191219ac24 */ /* 0x040fe2000f8e0205 */
[----:B------:R-:W-:Y:S01]  /*2b70*/  CS2R R136, SRZ ;  /* 0x0000000000887805 */ /* 0x000fe2000001ff00 */
[----:B------:R-:W-:Y:S01]  /*2b80*/  @!P2 IMAD.WIDE.U32 R18, R18, UR24, R10 ;  /* 0x000000181212ac25 */ /* 0x000fe2000f8e000a */
[----:B------:R-:W-:-:S02]  /*2b90*/  CS2R R134, SRZ ;  /* 0x0000000000867805 */ /* 0x000fc4000001ff00 */
[----:B------:R-:W-:Y:S02]  /*2ba0*/  CS2R R132, SRZ ;  /* 0x0000000000847805 */ /* 0x000fe4000001ff00 */
[----:B------:R-:W-:Y:S01]  /*2bb0*/  CS2R R126, SRZ ;  /* 0x00000000007e7805 */ /* 0x000fe2000001ff00 */
[----:B------:R-:W-:Y:S01]  /*2bc0*/  @!P3 IMAD R5, R24, UR26, RZ ;  /* 0x0000001a1805bc24 */ /* 0x000fe2000f8e02ff */
[----:B------:R-:W-:Y:S01]  /*2bd0*/  CS2R R124, SRZ ;  /* 0x00000000007c7805 */ /* 0x000fe2000001ff00 */
[C---:B------:R-:W-:Y:S01]  /*2be0*/  @!P3 IMAD R15, R4.reuse, UR25, R15 ;  /* 0x00000019040fbc24 */ /* 0x040fe2000f8e020f */
[----:B------:R-:W-:Y:S01]  /*2bf0*/  CS2R R130, SRZ ;  /* 0x0000000000827805 */ /* 0x000fe2000001ff00 */
[----:B------:R-:W-:Y:S01]  /*2c00*/  @!P3 IMAD.WIDE.U32 R8, R4, UR24, R8 ;  /* 0x000000180408bc25 */ /* 0x000fe2000f8e0008 */
[----:B------:R-:W-:Y:S02]  /*2c10*/  CS2R R128, SRZ ;  /* 0x0000000000807805 */ /* 0x000fe4000001ff00 */
[----:B------:R-:W-:-:S02]  /*2c20*/  CS2R R122, SRZ ;  /* 0x00000000007a7805 */ /* 0x000fc4000001ff00 */
[----:B------:R-:W-:Y:S01]  /*2c30*/  CS2R R120, SRZ ;  /* 0x0000000000787805 */ /* 0x000fe2000001ff00 */
[----:B------:R-:W-:Y:S01]  /*2c40*/  @!P2 IMAD.X R10, RZ, RZ, R24, P1 ;  /* 0x000000ffff0aa224 */ /* 0x000fe200008e0618 */
[C---:B------:R-:W-:Y:S01]  /*2c50*/  ISETP.GE.AND P1, PT, R4.reuse, UR10, PT ;  /* 0x0000000a04007c0c */ /* 0x040fe2000bf26270 */
[--C-:B-1----:R-:W-:Y:S01]  /*2c60*/  @!P2 IMAD.MOV.U32 R20, RZ, RZ, R6.reuse ;  /* 0x000000ffff14a224 */ /* 0x102fe200078e0006 */
[----:B------:R-:W-:Y:S01]  /*2c70*/  CS2R R118, SRZ ;  /* 0x0000000000767805 */ /* 0x000fe2000001ff00 */
[C---:B------:R-:W-:Y:S01]  /*2c80*/  @!P3 IMAD R24, R4.reuse, UR27, R5 ;  /* 0x0000001b0418bc24 */ /* 0x040fe2000f8e0205 */
[----:B------:R-:W-:Y:S01]  /*2c90*/  CS2R R116, SRZ ;  /* 0x0000000000747805 */ /* 0x000fe2000001ff00 */
[----:B------:R-:W-:Y:S01]  /*2ca0*/  @!P3 IMAD.WIDE.U32 R16, R4, UR26, R6 ;  /* 0x0000001a0410bc25 */ /* 0x000fe2000f8e0006 */
[----:B----4-:R-:W-:Y:S02]  /*2cb0*/  @!P3 LEA R4, P5, R8, R32, 0x1 ;  /* 0x000000200804b211 */ /* 0x010fe400078a08ff */
[----:B------:R-:W-:-:S02]  /*2cc0*/  CS2R R110, SRZ ;  /* 0x00000000006e7805 */ /* 0x000fc4000001ff00 */
[----:B------:R-:W-:Y:S01]  /*2cd0*/  CS2R R108, SRZ ;  /* 0x00000000006c7805 */ /* 0x000fe2000001ff00 */
[----:B------:R-:W-:Y:S01]  /*2ce0*/  @!P2 IMAD R5, R10, UR26, RZ ;  /* 0x0000001a0a05ac24 */ /* 0x000fe2000f8e02ff */
[----:B---3--:R-:W-:Y:S01]  /*2cf0*/  @!P2 LEA R10, P4, R18, R22, 0x1 ;  /* 0x00000016120aa211 */ /* 0x008fe200078808ff */
[----:B------:R-:W-:Y:S01]  /*2d00*/  @!P3 IMAD.IADD R6, R9, 0x1, R15 ;  /* 0x000000010906b824 */ /* 0x000fe200078e020f */
[----:B------:R-:W-:Y:S01]  /*2d10*/  CS2R R114, SRZ ;  /* 0x0000000000727805 */ /* 0x000fe2000001ff00 */
[----:B------:R-:W-:Y:S01]  /*2d20*/  @!P2 IMAD.MOV.U32 R21, RZ, RZ, R7 ;  /* 0x000000ffff15a224 */ /* 0x000fe200078e0007 */
[----:B------:R-:W-:Y:S01]  /*2d30*/  CS2R R112, SRZ ;  /* 0x0000000000707805 */ /* 0x000fe2000001ff00 */
[----:B------:R-:W-:Y:S01]  /*2d40*/  @!P2 IMAD R7, R14, UR27, R5 ;  /* 0x0000001b0e07ac24 */ /* 0x000fe2000f8e0205 */
[----:B------:R-:W-:Y:S01]  /*2d50*/  @!P3 LEA.HI.X R5, R8, R33, R6, 0x1, P5 ;  /* 0x000000210805b211 */ /* 0x000fe200028f0c06 */
[----:B------:R-:W-:Y:S01]  /*2d60*/  @!P2 IMAD.IADD R6, R19, 0x1, R25 ;  /* 0x000000011306a824 */ /* 0x000fe200078e0219 */
[----:B------:R-:W-:Y:S01]  /*2d70*/  @!P0 IADD3 R8, P6, R36, UR18, RZ ;  /* 0x0000001224088c10 */ /* 0x000fe2000ffde0ff */
[----:B------:R-:W-:Y:S01]  /*2d80*/  IMAD.U32 R9, RZ, RZ, UR11 ;  /* 0x0000000bff097e24 */ /* 0x000fe2000f8e00ff */
[----:B------:R-:W-:Y:S01]  /*2d90*/  CS2R R106, SRZ ;  /* 0x00000000006a7805 */ /* 0x000fe2000001ff00 */
[----:B------:R-:W-:Y:S01]  /*2da0*/  @!P2 IMAD.WIDE.U32 R14, R14, UR26, R20 ;  /* 0x0000001a0e0eac25 */ /* 0x000fe2000f8e0014 */
[----:B------:R-:W-:-:S02]  /*2db0*/  @!P2 LEA.HI.X R11, R18, R23, R6, 0x1, P4 ;  /* 0x00000017120ba211 */ /* 0x000fc400020f0c06 */
[----:B------:R-:W-:Y:S02]  /*2dc0*/  CS2R R104, SRZ ;  /* 0x0000000000687805 */ /* 0x000fe4000001ff00 */
[----:B------:R-:W-:Y:S01]  /*2dd0*/  @!P0 IADD3.X R9, R37, UR19, R9, P6, !PT ;  /* 0x0000001325098c10 */ /* 0x000fe2000b7fe409 */
[----:B------:R-:W-:Y:S01]  /*2de0*/  @!P2 IMAD.IADD R15, R15, 0x1, R7 ;  /* 0x000000010f0fa824 */ /* 0x000fe200078e0207 */
[----:B-----5:R-:W-:Y:S02]  /*2df0*/  @!P3 LEA R6, P5, R16, R28, 0x1 ;  /* 0x0000001c1006b211 */ /* 0x020fe400078a08ff */
        /* <DEDUP_REMOVED lines=16> */
[----:B------:R-:W-:Y:S01]  /*2f00*/  UMOV UR13, UR60 ;  /* 0x0000003c000d7c82 */ /* 0x000fe20008000000 */
[----:B------:R-:W-:Y:S01]  /*2f10*/  ULDC UR38, c[0x0][0x398] ;  /* 0x0000e60000267ab9 */ /* 0x000fe20000000800 */
[----:B------:R-:W-:Y:S01]  /*2f20*/  ULDC UR42, c[0x0][0x2dc] ;  /* 0x0000b700002a7ab9 */ /* 0x000fe20000000800 */
[----:B--2---:R-:W-:Y:S01]  /*2f30*/  @P3 STS.128 [R34+0x12000], RZ ;  /* 0x012000ff22003388 */ /* 0x004fe20000000c00 */
[----:B------:R-:W-:Y:S01]  /*2f40*/  UIADD3 UR24, -UR8, 0x40, UR21 ;  /* 0x0000004008187890 */ /* 0x000fe2000fffe115 */
[----:B------:R-:W-:Y:S02]  /*2f50*/  CS2R R32, SRZ ;  /* 0x0000000000207805 */ /* 0x000fe4000001ff00 */
[----:B------:R-:W-:Y:S01]  /*2f60*/  CS2R R22, SRZ ;  /* 0x0000000000167805 */ /* 0x000fe2000001ff00 */
[----:B------:R-:W-:Y:S01]  /*2f70*/  @P3 STS.128 [R34+0x14000], RZ ;  /* 0x014000ff22003388 */ /* 0x000fe20000000c00 */
[----:B------:R-:W-:Y:S01]  /*2f80*/  CS2R R20, SRZ ;  /* 0x0000000000147805 */ /* 0x000fe2000001ff00 */
[----:B------:R-:W-:-:S02]  /*2f90*/  UIADD3 UR37, UR41, 0x40, URZ ;  /* 0x0000004029257890 */ /* 0x000fc4000fffe03f */
[----:B------:R-:W-:Y:S01]  /*2fa0*/  @P3 STS.128 [R34+0x16000], RZ ;  /* 0x016000ff22003388 */ /* 0x000fe20000000c00 */
[----:B------:R-:W-:Y:S01]  /*2fb0*/  ULDC.U8 UR19, c[0x0][0x388] ;  /* 0x0000e20000137ab9 */ /* 0x000fe20000000000 */
[----:B------:R-:W-:Y:S02]  /*2fc0*/  ULDC UR18, c[0x0][0x2ec] ;  /* 0x0000bb0000127ab9 */ /* 0x000fe40000000800 */
        /* <DEDUP_REMOVED lines=14> */
[----:B------:R-:W-:Y:S01]  /*30b0*/  @!P2 LDGSTS.E.BYPASS.LTC128B.128 [R34+0x17000], desc[UR4][R10.64+0x100] ;  /* 0x170001000a22afae */ /* 0x000fe2000b901d44 */
[----:B-1----:R-:W-:-:S03]  /*30c0*/  @!P3 IMAD.IADD R5, R17, 0x1, R24 ;  /* 0x000000011105b824 */ /* 0x002fc600078e0218 */
[----:B------:R-:W0:Y:S01]  /*30d0*/  LDGDEPBAR ;  /* 0x00000000000079af */ /* 0x000e220000000000 */
[----:B------:R-:W-:-:S03]  /*30e0*/  @!P2 LEA R4, P4, R14, R26, 0x1 ;  /* 0x0000001a0e04a211 */ /* 0x000fc600078808ff */
[----:B------:R-:W-:Y:S01]  /*30f0*/  @P1 STS.128 [R34+0x6000], RZ ;  /* 0x006000ff22001388 */ /* 0x000fe20000000c00 */
[----:B------:R-:W-:Y:S02]  /*3100*/  @!P3 LEA.HI.X R7, R16, R29, R5, 0x1, P5 ;  /* 0x0000001d1007b211 */ /* 0x000fe400028f0c05 */
[----:B------:R-:W-:Y:S01]  /*3110*/  @!P2 LEA.HI.X R5, R14, R27, R15, 0x1, P4 ;  /* 0x0000001b0e05a211 */ /* 0x000fe200020f0c0f */
        /* <DEDUP_REMOVED lines=55> */
[----:B-1----:R-:W-:-:S02]  /*3490*/  IMAD.MOV.U32 R9, RZ, RZ, 0x7f800000 ;  /* 0x7f800000ff097424 */ /* 0x002fc400078e00ff */
[----:B------:R-:W-:Y:S01]  /*34a0*/  IMAD.MOV.U32 R8, RZ, RZ, 0x7f800000 ;  /* 0x7f800000ff087424 */ /* 0x000fe200078e00ff */
[----:B---3--:R-:W1:Y:S01]  /*34b0*/  LDC.64 R6, c[0x0][0x3b8] ;  /* 0x0000ee00ff067b82 */ /* 0x008e620000000a00 */
[----:B------:R-:W-:-:S04]  /*34c0*/  DEPBAR.LE SB0, 0x1 ;  /* 0x000080400000791a */ /* 0x000fc80000000000 */
[C---:B--2---:R-:W-:Y:S01]  /*34d0*/  VIADD R4, R10.reuse, 0x8 ;  /* 0x000000080a047836 */ /* 0x044fe20000000000 */
[----:B------:R-:W-:-:S04]  /*34e0*/  ISETP.GE.AND P1, PT, R10, UR10, PT ;  /* 0x0000000a0a007c0c */ /* 0x000fc8000bf26270 */
[----:B------:R-:W-:Y:S01]  /*34f0*/  ISETP.GE.AND P0, PT, R4, UR10, PT ;  /* 0x0000000a04007c0c */ /* 0x000fe2000bf06270 */
[----:B------:R-:W-:-:S04]  /*3500*/  IMAD.MOV.U32 R4, RZ, RZ, 0x4 ;  /* 0x00000004ff047424 */ /* 0x000fc800078e00ff */
[----:B------:R-:W-:-:S05]  /*3510*/  IMAD.WIDE R4, R10, R4, UR6 ;  /* 0x000000060a047e25 */ /* 0x000fca000f8e0204 */
[----:B------:R-:W2:Y:S04]  /*3520*/  @!P1 LDG.E R9, desc[UR4][R4.64] ;  /* 0x0000000404099981 */ /* 0x000ea8000c1e1900 */
[----:B------:R-:W3:Y:S01]  /*3530*/  @!P0 LDG.E R8, desc[UR4][R4.64+0x20] ;  /* 0x0000200404088981 */ /* 0x000ee2000c1e1900 */
[----:B------:R-:W-:Y:S06]  /*3540*/  BAR.SYNC.DEFER_BLOCKING 0x0 ;  /* 0x0000000000007b1d */ /* 0x000fec0000010000 */
[----:B-1----:R-:W4:Y:S01]  /*3550*/  LDG.E.64 R4, desc[UR4][R6.64+0x8] ;  /* 0x0000080406047981 */ /* 0x002f22000c1e1b00 */
[----:B------:R-:W-:Y:S01]  /*3560*/  UIMAD UR10, UR46, UR61, UR57 ;  /* 0x0000003d2e0a72a4 */ /* 0x000fe2000f8e0239 */
[----:B------:R-:W-:-:S02]  /*3570*/  LOP3.LUT P0, RZ, R31, 0x2, RZ, 0xc0, !PT ;  /* 0x000000021fff7812 */ /* 0x000fc4000780c0ff */
[----:B------:R-:W1:Y:S01]  /*3580*/  LDSM.16.M88.4 R164, [R252+0x12000] ;  /* 0x01200000fca4783b */ /* 0x000e620000000200 */
[----:B------:R-:W-:-:S03]  /*3590*/  USHF.L.U32 UR10, UR10, 0x5, URZ ;  /* 0x000000050a0a7899 */ /* 0x000fc6000800063f */
[----:B------:R-:W1:Y:S04]  /*35a0*/  LDSM.16.M88.4 R168, [R252+0x12800] ;  /* 0x01280000fca8783b */ /* 0x000e680000000200 */
[----:B------:R-:W1:Y:S04]  /*35b0*/  LDSM.16.M88.4 R196, [R252+0x14000] ;  /* 0x01400000fcc4783b */ /* 0x000e680000000200 */
[----:B------:R-:W1:Y:S04]  /*35c0*/  LDSM.16.M88.4 R200, [R252+0x14800] ;  /* 0x01480000fcc8783b */ /* 0x000e680000000200 */
[----:B------:R-:W1:Y:S04]  /*35d0*/  LDSM.16.M88.4 R228, [R252+0x16000] ;  /* 0x01600000fce4783b */ /* 0x000e680000000200 */
[----:B------:R-:W1:Y:S04]  /*35e0*/  LDSM.16.M88.4 R232, [R252+0x16800] ;  /* 0x01680000fce8783b */ /* 0x000e680000000200 */
[----:B------:R-:W5:Y:S04]  /*35f0*/  LDG.E.64 R6, desc[UR4][R6.64] ;  /* 0x0000000406067981 */ /* 0x000f68000c1e1b00 */
[----:B---3--:R-:W-:Y:S04]  /*3600*/  STL [R1+0x60], R8 ;  /* 0x0000600801007387 */ /* 0x008fe80000100800 */
[----:B--2---:R4:W-:Y:S02]  /*3610*/  STL [R1+0x5c], R9 ;  /* 0x00005c0901007387 */ /* 0x0049e40000100800 */
[----:B----4-:R-:W-:-:S05]  /*3620*/  IADD3 R9, P2, P1, R4, UR10, R30 ;  /* 0x0000000a04097c10 */ /* 0x010fca000f95e01e */
[----:B------:R2:W-:Y:S04]  /*3630*/  STL [R1+0x6c], R9 ;  /* 0x00006c0901007387 */ /* 0x0005e80000100800 */
[----:B------:R-:W3:Y:S04]  /*3640*/  LDL R10, [R1] ;  /* 0x00000000010a7983 */ /* 0x000ee80000100800 */
[----:B--2---:R-:W2:Y:S01]  /*3650*/  LDL R9, [R1+0x4] ;  /* 0x0000040001097983 */ /* 0x004ea20000100800 */
[----:B------:R-:W-:-:S05]  /*3660*/  SEL R240, R240, 0xffffffe0, !P0 ;  /* 0xffffffe0f0f07807 */ /* 0x000fca0004000000 */
[----:B------:R-:W-:-:S05]  /*3670*/  IMAD.IADD R240, R240, 0x1, R252 ;  /* 0x00000001f0f07824 */ /* 0x000fca00078e02fc */
[----:B------:R4:W1:Y:S04]  /*3680*/  LDSM.16.M88.4 R172, [R240+0x12000] ;  /* 0x01200000f0ac783b */ /* 0x0008680000000200 */
[----:B------:R4:W1:Y:S04]  /*3690*/  LDSM.16.M88.4 R176, [R240+0x12800] ;  /* 0x01280000f0b0783b */ /* 0x0008680000000200 */
[----:B------:R4:W1:Y:S04]  /*36a0*/  LDSM.16.M88.4 R204, [R240+0x14000] ;  /* 0x01400000f0cc783b */ /* 0x0008680000000200 */
[----:B------:R4:W1:Y:S04]  /*36b0*/  LDSM.16.M88.4 R208, [R240+0x14800] ;  /* 0x01480000f0d0783b */ /* 0x0008680000000200 */
[----:B------:R4:W1:Y:S04]  /*36c0*/  LDSM.16.M88.4 R236, [R240+0x16000] ;  /* 0x01600000f0ec783b */ /* 0x0008680000000200 */
[----:B------:R-:W1:Y:S01]  /*36d0*/  LDSM.16.M88.4 R240, [R240+0x16800] ;  /* 0x01680000f0f0783b */ /* 0x000e620000000200 */
[----:B------:R-:W-:Y:S01]  /*36e0*/  USHF.R.S32.HI UR11, URZ, 0x1f, UR10 ;  /* 0x0000001f3f0b7899 */ /* 0x000fe2000801140a */
[----:B------:R-:W-:-:S05]  /*36f0*/  SHF.R.S32.HI R8, RZ, 0x1f, R30 ;  /* 0x0000001fff087819 */ /* 0x000fca000001141e */
[----:B------:R-:W-:-:S05]  /*3700*/  IADD3.X R4, R5, UR11, R8, P2, P1 ;  /* 0x0000000b05047c10 */ /* 0x000fca00097e2408 */
[----:B------:R4:W-:Y:S01]  /*3710*/  STL [R1+0x70], R4 ;  /* 0x0000700401007387 */ /* 0x0009e20000100800 */
[----:B-----5:R-:W-:Y:S02]  /*3720*/  R2UR UR22, R7 ;  /* 0x00000000071672ca */ /* 0x020fe400000e0000 */
[----:B------:R-:W-:Y:S02]  /*3730*/  R2UR UR23, R6 ;  /* 0x00000000061772ca */ /* 0x000fe400000e0000 */
[----:B------:R-:W-:Y:S02]  /*3740*/  CS2R R38, SRZ ;  /* 0x0000000000267805 */ /* 0x000fe4000001ff00 */
[----:B------:R-:W-:Y:S02]  /*3750*/  CS2R R36, SRZ ;  /* 0x0000000000247805 */ /* 0x000fe4000001ff00 */
[----:B------:R-:W-:Y:S02]  /*3760*/  CS2R R30, SRZ ;  /* 0x00000000001e7805 */ /* 0x000fe4000001ff00 */
[----:B------:R-:W-:-:S02]  /*3770*/  CS2R R28, SRZ ;  /* 0x00000000001c7805 */ /* 0x000fc4000001ff00 */
[----:B------:R-:W-:Y:S02]  /*3780*/  CS2R R34, SRZ ;  /* 0x0000000000227805 */ /* 0x000fe4000001ff00 */
[----:B------:R-:W-:Y:S02]  /*3790*/  CS2R R26, SRZ ;  /* 0x00000000001a7805 */ /* 0x000fe4000001ff00 */
[----:B------:R-:W-:Y:S01]  /*37a0*/  CS2R R24, SRZ ;  /* 0x0000000000187805 */ /* 0x000fe2000001ff00 */
[----:B------:R-:W-:Y:S02]  /*37b0*/  UIADD3 UR24, UR24, -UR30, URZ ;  /* 0x8000001e18187290 */ /* 0x000fe4000fffe03f */
[----:B------:R-:W-:Y:S02]  /*37c0*/  UIADD3 UR35, UR22, -0x4498517b, URZ ;  /* 0xbb67ae8516237890 */ /* 0x000fe4000fffe03f */
[----:B------:R-:W-:Y:S02]  /*37d0*/  UIADD3 UR36, UR23, -0x61c88647, URZ ;  /* 0x9e3779b917247890 */ /* 0x000fe4000fffe03f */
[----:B------:R-:W-:-:S02]  /*37e0*/  UIADD3 UR34, UR23, 0x3c6ef372, URZ ;  /* 0x3c6ef37217227890 */ /* 0x000fc4000fffe03f */
[----:B------:R-:W-:Y:S02]  /*37f0*/  UIADD3 UR33, UR22, 0x76cf5d0a, URZ ;  /* 0x76cf5d0a16217890 */ /* 0x000fe4000fffe03f */
[----:B------:R-:W-:Y:S02]  /*3800*/  UIADD3 UR32, UR23, -0x255992d5, URZ ;  /* 0xdaa66d2b17207890 */ /* 0x000fe4000fffe03f */
[----:B------:R-:W-:Y:S02]  /*3810*/  UIADD3 UR31, UR22, 0x32370b8f, URZ ;  /* 0x32370b8f161f7890 */ /* 0x000fe4000fffe03f */
[----:B------:R-:W-:Y:S02]  /*3820*/  UIADD3 UR30, UR23, 0x78dde6e4, URZ ;  /* 0x78dde6e4171e7890 */ /* 0x000fe4000fffe03f */
[----:B------:R-:W-:Y:S02]  /*3830*/  UIADD3 UR29, UR22, -0x126145ec, URZ ;  /* 0xed9eba14161d7890 */ /* 0x000fe4000fffe03f */
[----:B------:R-:W-:-:S02]  /*3840*/  UIADD3 UR28, UR23, 0x1715609d, URZ ;  /* 0x1715609d171c7890 */ /* 0x000fc4000fffe03f */
[----:B------:R-:W-:Y:S02]  /*3850*/  UIADD3 UR27, UR22, -0x56f99767, URZ ;  /* 0xa9066899161b7890 */ /* 0x000fe4000fffe03f */
[----:B------:R-:W-:Y:S02]  /*3860*/  UIADD3 UR26, UR23, -0x4ab325aa, URZ ;  /* 0xb54cda56171a7890 */ /* 0x000fe4000fffe03f */
[----:B------:R-:W-:Y:S01]  /*3870*/  UIADD3 UR25, UR22, 0x646e171e, URZ ;  /* 0x646e171e16197890 */ /* 0x000fe2000fffe03f */
[----:B---3--:R4:W3:Y:S04]  /*3880*/  LDSM.16.M88.4 R148, [R10+0x12000] ;  /* 0x012000000a94783b */ /* 0x0088e80000000200 */
[----:B------:R4:W1:Y:S04]  /*3890*/  LDSM.16.M88.4 R152, [R10+0x12800] ;  /* 0x012800000a98783b */ /* 0x0008680000000200 */
[----:B------:R4:W1:Y:S04]  /*38a0*/  LDSM.16.M88.4 R180, [R10+0x14000] ;  /* 0x014000000ab4783b */ /* 0x0008680000000200 */
[----:B------:R4:W1:Y:S04]  /*38b0*/  LDSM.16.M88.4 R184, [R10+0x14800] ;  /* 0x014800000ab8783b */ /* 0x0008680000000200 */
[----:B------:R4:W1:Y:S04]  /*38c0*/  LDSM.16.M88.4 R212, [R10+0x16000] ;  /* 0x016000000ad4783b */ /* 0x0008680000000200 */
[----:B------:R4:W1:Y:S04]  /*38d0*/  LDSM.16.M88.4 R216, [R10+0x16800] ;  /* 0x016800000ad8783b */ /* 0x0008680000000200 */
[----:B--2---:R4:W2:Y:S04]  /*38e0*/  LDSM.16.M88.4 R156, [R9+0x12000] ;  /* 0x01200000099c783b */ /* 0x0048a80000000200 */
[----:B------:R4:W1:Y:S04]  /*38f0*/  LDSM.16.M88.4 R160, [R9+0x12800] ;  /* 0x0128000009a0783b */ /* 0x0008680000000200 */
[----:B------:R4:W1:Y:S04]  /*3900*/  LDSM.16.M88.4 R188, [R9+0x14000] ;  /* 0x0140000009bc783b */ /* 0x0008680000000200 */
[----:B------:R4:W1:Y:S04]  /*3910*/  LDSM.16.M88.4 R192, [R9+0x14800] ;  /* 0x0148000009c0783b */ /* 0x0008680000000200 */
[----:B------:R4:W1:Y:S04]  /*3920*/  LDSM.16.M88.4 R220, [R9+0x16000] ;  /* 0x0160000009dc783b */ /* 0x0008680000000200 */
[----:B---3--:R4:W1:Y:S02]  /*3930*/  LDSM.16.M88.4 R224, [R9+0x16800] ;  /* 0x0168000009e0783b */ /* 0x0088640000000200 */
.L_x_874:
[----:B------:R-:W4:Y:S01]  /*3940*/  LDL R79, [R1] ;  /* 0x00000000014f7983 */ /* 0x000f220000100800 */
[----:B------:R-:W-:Y:S01]  /*3950*/  USHF.L.U32 UR11, UR9, 0x6, URZ ;  /* 0x00000006090b7899 */ /* 0x000fe2000800063f */
[----:B------:R-:W-:Y:S02]  /*3960*/  UMOV UR10, UR60 ;  /* 0x0000003c000a7c82 */ /* 0x000fe40008000000 */
[----:B------:R-:W3:Y:S01]  /*3970*/  LDL R249, [R1+0x8] ;  /* 0x0000080001f97983 */ /* 0x000ee20000100800 */
[----:B------:R-:W-:Y:S03]  /*3980*/  UISETP.GE.AND UP0, UPT, UR11, UR24, UPT ;  /* 0x000000180b00728c */ /* 0x000fe6000bf06270 */
[----:B------:R-:W2:Y:S04]  /*3990*/  LDL R78, [R1+0x4] ;  /* 0x00000400014e7983 */ /* 0x000ea80000100800 */
[----:B------:R-:W2:Y:S04]  /*39a0*/  LDL R248, [R1+0xc] ;  /* 0x00000c0001f87983 */ /* 0x000ea80000100800 */
[----:B-1----:R-:W2:Y:S04]  /*39b0*/  LDL R247, [R1+0x18] ;  /* 0x0000180001f77983 */ /* 0x002ea80000100800 */
[----:B------:R-:W2:Y:S04]  /*39c0*/  LDL R77, [R1+0x10] ;  /* 0x00001000014d7983 */ /* 0x000ea80000100800 */
[----:B------:R-:W2:Y:S04]  /*39d0*/  LDL R246, [R1+0x14] ;  /* 0x0000140001f67983 */ /* 0x000ea80000100800 */
[----:B------:R-:W0:Y:S04]  /*39e0*/  LDGDEPBAR ;  /* 0x00000000000079af */ /* 0x000e280000000000 */
[----:B------:R-:W2:Y:S01]  /*39f0*/  LDL R76, [R1+0x48] ;  /* 0x00004800014c7983 */ /* 0x000ea20000100800 */
[----:B------:R-:W-:Y:S04]  /*3a00*/  DEPBAR.LE SB0, 0x0 ;  /* 0x000080000000791a */ /* 0x000fe80000000000 */
[----:B------:R-:W-:Y:S06]  /*3a10*/  BAR.SYNC.DEFER_BLOCKING 0x0 ;  /* 0x0000000000007b1d */ /* 0x000fec0000010000 */
[----:B----4-:R-:W-:Y:S04]  /*3a20*/  LDSM.16.M88.4 R8, [R79+0xc000] ;  /* 0x00c000004f08783b */ /* 0x010fe80000000200 */
[----:B---3--:R-:W3:Y:S04]  /*3a30*/  LDSM.16.M88.4 R16, [R249] ;  /* 0x00000000f910783b */ /* 0x008ee80000000200 */
[----:B------:R-:W4:Y:S04]  /*3a40*/  LDSM.16.M88.4 R68, [R79+0xc800] ;  /* 0x00c800004f44783b */ /* 0x000f280000000200 */
[----:B--2---:R-:W-:Y:S01]  /*3a50*/  LDSM.16.M88.4 R72, [R248] ;  /* 0x00000000f848783b */ /* 0x004fe20000000200 */
[C---:B---3--:R-:W-:Y:S06]  /*3a60*/  HMMA.16816.F32.BF16 R4, R16.reuse, R8, RZ ;  /* 0x000000081004723c */ /* 0x048fec00000418ff */
[C---:B------:R-:W-:Y:S06]  /*3a70*/  HMMA.16816.F32.BF16 R8, R16.reuse, R10, RZ ;  /* 0x0000000a1008723c */ /* 0x040fec00000418ff */
[C---:B----4-:R-:W-:Y:S06]  /*3a80*/  HMMA.16816.F32.BF16 R12, R16.reuse, R68, RZ ;  /* 0x00000044100c723c */ /* 0x050fec00000418ff */
        /* <DEDUP_REMOVED lines=94> */
.L_x_870:
        /* <DEDUP_REMOVED lines=76> */
.L_x_871:
        /* <DEDUP_REMOVED lines=395> */
.L_x_872:
        /* <DEDUP_REMOVED lines=21> */
[----:B------:R-:W-:Y:S04]  /*5f30*/  STL.64 [R1+0x98], R22 ;  /* 0x0000981601007387 */ /* 0x000fe80000100a00 */
[----:B------:R-:W-:Y:S04]  /*5f40*/  STL.64 [R1+0x90], R26 ;  /* 0x0000901a01007387 */ /* 0x000fe80000100a00 */
[----:B------:R4:W-:Y:S04]  /*5f50*/  STL.64 [R1+0x88], R24 ;  /* 0x0000881801007387 */ /* 0x0009e80000100a00 */
[----:B------:R-:W-:Y:S04]  /*5f60*/  STL.64 [R1+0x80], R20 ;  /* 0x0000801401007387 */ /* 0x000fe80000100a00 */
        /* <DEDUP_REMOVED lines=51> */
[-C--:B------:R-:W-:Y:S06]  /*62a0*/  HMMA.16816.F32.BF16 R76, R36, R246.reuse, R76 ;  /* 0x000000f6244c723c */ /* 0x080fec000004184c */
[C---:B------:R-:W-:Y:S01]  /*62b0*/  HMMA.16816.F32.BF16 R80, R20.reuse, R246, R80 ;  /* 0x000000f61450723c */ /* 0x040fe20000041850 */
[----:B------:R-:W1:Y:S05]  /*62c0*/  LDSM.16.M88.4 R244, [R24] ;  /* 0x0000000018f4783b */ /* 0x000e6a0000000200 */
[-C--:B---3--:R-:W-:Y:S06]  /*62d0*/  HMMA.16816.F32.BF16 R84, R20, R248.reuse, R84 ;  /* 0x000000f81454723c */ /* 0x088fec0000041854 */
[C---:B------:R-:W-:Y:S06]  /*62e0*/  HMMA.16816.F32.BF16 R88, R36.reuse, R248, R88 ;  /* 0x000000f82458723c */ /* 0x040fec0000041858 */
[-C--:B------:R-:W-:Y:S01]  /*62f0*/  HMMA.16816.F32.BF16 R92, R36, R250.reuse, R92 ;  /* 0x000000fa245c723c */ /* 0x080fe2000004185c */
[----:B------:R-:W3:Y:S04]  /*6300*/  LDSM.16.M88.4 R36, [R24+0x1000] ;  /* 0x001000001824783b */ /* 0x000ee80000000200 */
[----:B------:R-:W-:Y:S01]  /*6310*/  LDSM.16.MT88.4 R24, [R0+0x11800] ;  /* 0x011800000018783b */ /* 0x000fe20000004200 */
[----:B------:R-:W-:Y:S01]  /*6320*/  HMMA.16816.F32.BF16 R96, R20, R250, R96 ;  /* 0x000000fa1460723c */ /* 0x000fe20000041860 */
[----:B------:R-:W3:Y:S02]  /*6330*/  LDC R22, c[0x0][0x270] ;  /* 0x00009c00ff167b82 */ /* 0x000ee40000000800 */
[----:B------:R-:W3:Y:S04]  /*6340*/  LDSM.16.MT88.4 R248, [R0+0xf800] ;  /* 0x00f8000000f8783b */ /* 0x000ee80000004200 */
[----:B------:R-:W4:Y:S01]  /*6350*/  LDL.LU.64 R20, [R1+0x30] ;  /* 0x0000300001147983 */ /* 0x000f220000300a00 */
[-C--:B-1----:R-:W-:Y:S05]  /*6360*/  HMMA.16816.F32.BF16 R4, R244, R40.reuse, R4 ;  /* 0x00000028f404723c */ /* 0x082fea0000041804 */
[----:B---3--:R-:W-:Y:S06]  /*6370*/  IMAD R23, R22, UR42, RZ ;  /* 0x0000002a16177c24 */ /* 0x008fec000f8e02ff */
[C---:B------:R-:W-:Y:S01]  /*6380*/  IMAD R22, R23.reuse, 0x28, RZ ;  /* 0x0000002817167824 */ /* 0x040fe200078e02ff */
[C---:B------:R-:W-:Y:S06]  /*6390*/  HMMA.16816.F32.BF16 R8, R36.reuse, R40, R8 ;  /* 0x000000282408723c */ /* 0x040fec0000041808 */
        /* <DEDUP_REMOVED lines=8> */
[C---:B------:R-:W-:Y:S01]  /*6420*/  IMAD.U32 R248, R23.reuse, -0x40, RZ ;  /* 0xffffffc017f87824 */ /* 0x040fe200078e00ff */
[C---:B------:R-:W-:Y:S06]  /*6430*/  HMMA.16816.F32.BF16 R80, R244.reuse, R250, R80 ;  /* 0x000000faf450723c */ /* 0x040fec0000041850 */
[-C--:B------:R-:W-:Y:S06]  /*6440*/  HMMA.16816.F32.BF16 R84, R244, R24.reuse, R84 ;  /* 0x00000018f454723c */ /* 0x080fec0000041854 */
[C---:B------:R-:W-:Y:S01]  /*6450*/  HMMA.16816.F32.BF16 R88, R36.reuse, R24, R88 ;  /* 0x000000182458723c */ /* 0x040fe20000041858 */
[----:B------:R-:W1:Y:S05]  /*6460*/  LDC R24, c[0x0][0x270] ;  /* 0x00009c00ff187b82 */ /* 0x000e6a0000000800 */
[-C--:B------:R-:W-:Y:S05]  /*6470*/  HMMA.16816.F32.BF16 R92, R36, R26.reuse, R92 ;  /* 0x0000001a245c723c */ /* 0x080fea000004185c */
[----:B------:R-:W-:Y:S01]  /*6480*/  IMAD.MOV.U32 R25, RZ, RZ, R30 ;  /* 0x000000ffff197224 */ /* 0x000fe200078e001e */
[----:B------:R-:W-:Y:S05]  /*6490*/  HMMA.16816.F32.BF16 R96, R244, R26, R96 ;  /* 0x0000001af460723c */ /* 0x000fea0000041860 */
[----:B------:R-:W-:Y:S06]  /*64a0*/  IMAD R30, R23, 0x18, RZ ;  /* 0x00000018171e7824 */ /* 0x000fec00078e02ff */
[----:B--2---:R-:W-:Y:S04]  /*64b0*/  @P3 IMAD.WIDE R28, R29, R249, UR6 ;  /* 0x000000061d1c3e25 */ /* 0x004fe8000f8e02f9 */
[C---:B------:R-:W-:Y:S01]  /*64c0*/  IMAD.SHL.U32 R249, R23.reuse, 0x10, RZ ;  /* 0x0000001017f97824 */ /* 0x040fe200078e00ff */
[----:B----4-:R-:W2:Y:S04]  /*64d0*/  @P3 LDG.E R33, desc[UR4][R28.64+0x20] ;  /* 0x000020041c213981 */ /* 0x010ea8000c1e1900 */
[----:B------:R3:W4:Y:S02]  /*64e0*/  @P3 LDG.E R32, desc[UR4][R28.64] ;  /* 0x000000041c203981 */ /* 0x000724000c1e1900 */
[C---:B---3--:R-:W-:Y:S02]  /*64f0*/  IMAD.SHL.U32 R28, R23.reuse, 0x20, RZ ;  /* 0x00000020171c7824 */ /* 0x048fe400078e00ff */
[----:B-1----:R-:W-:Y:S02]  /*6500*/  IMAD R29, R24, UR42, RZ ;  /* 0x0000002a181d7c24 */ /* 0x002fe4000f8e02ff */
[----:B------:R-:W-:Y:S02]  /*6510*/  IMAD R24, R23, 0x38, RZ ;  /* 0x0000003817187824 */ /* 0x000fe400078e02ff */
[----:B------:R-:W-:Y:S01]  /*6520*/  IMAD.SHL.U32 R29, R29, 0x20, RZ ;  /* 0x000000201d1d7824 */ /* 0x000fe200078e00ff */
[C---:B------:R-:W-:Y:S04]  /*6530*/  LEA R251, P0, R248.reuse, R20, 0x2 ;  /* 0x00000014f8fb7211 */ /* 0x040fe800078010ff */
        /* <DEDUP_REMOVED lines=11> */
[-C--:B---3--:R-:W-:Y:S01]  /*65f0*/  LEA.HI.X.SX32 R5, R30, R21.reuse, 0x2, P1 ;  /* 0x000000151e057211 */ /* 0x088fe200008f16ff */
        /* <DEDUP_REMOVED lines=258> */
.L_x_873:
        /* <DEDUP_REMOVED lines=226> */
.L_x_875:
[----:B------:R-:W-:Y:S01]  /*8440*/  @UP0 UIADD3 UR9, UR40, UR43, URZ ;  /* 0x0000002b28090290 */ /* 0x000fe2000fffe03f */
[----:B------:R-:W-:Y:S01]  /*8450*/  LEA.HI R5, R5, R19, RZ, 0x3 ;  /* 0x0000001305057211 */ /* 0x000fe200078f18ff */
[----:B------:R-:W-:Y:S02]  /*8460*/  @UP0 ULDC.64 UR6, c[0x0][0x458] ;  /* 0x0001160000060ab9 */ /* 0x000fe40000000a00 */
[----:B------:R-:W-:Y:S01]  /*8470*/  @UP0 UIMAD.WIDE.U32 UR10, UR9, UR6, URZ ;  /* 0x00000006090a02a5 */ /* 0x000fe2000f8e003f */
[----:B--2---:R-:W-:Y:S01]  /*8480*/  LOP3.LUT R4, R5, 0xfffffff8, RZ, 0xc0, !PT ;  /* 0xfffffff805047812 */ /* 0x004fe200078ec0ff */
        /* <DEDUP_REMOVED lines=18> */
.L_x_876:
        /* <DEDUP_REMOVED lines=13> */
[----:B------:R-:W-:Y:S01]  /*8680*/  ISETP.GE.AND P1, PT, R10, UR8, PT ;  /* 0x000000080a007c0c */ /* 0x000fe2000bf26270 */
[----:B------:R-:W-:Y:S01]  /*8690*/  BSSY B0, `(.L_x_877) ;  /* 0x0000021000007945 */ /* 0x000fe20003800000 */
[----:B------:R-:W-:Y:S01]  /*86a0*/  SHF.R.S32.HI R52, RZ, 0x1f, R4 ;  /* 0x0000001fff347819 */ /* 0x000fe20000011404 */
[----:B------:R-:W-:Y:S01]  /*86b0*/  IMAD.U32 R5, RZ, RZ, UR10 ;  /* 0x0000000aff057e24 */ /* 0x000fe2000f8e00ff */
[----:B------:R-:W-:Y:S01]  /*86c0*/  IADD3 R6, P0, R6, UR17, RZ ;  /* 0x0000001106067c10 */ /* 0x000fe2000ff1e0ff */
[----:B------:R-:W-:-:S02]  /*86d0*/  ULDC.64 UR10, c[0x0][0x468] ;  /* 0x00011a00000a7ab9 */ /* 0x000fc40000000a00 */
[----:B------:R-:W-:Y:S01]  /*86e0*/  UIMAD UR15, UR15, UR10, URZ ;  /* 0x0000000a0f0f72a4 */ /* 0x000fe2000f8e023f */
[----:B------:R-:W-:Y:S01]  /*86f0*/  IADD3.X R7, R7, UR18, R5, P0, !PT ;  /* 0x0000001207077c10 */ /* 0x000fe200087fe405 */
[----:B------:R-:W-:Y:S01]  /*8700*/  IMAD.U32 R5, RZ, RZ, UR10 ;  /* 0x0000000aff057e24 */ /* 0x000fe2000f8e00ff */
[----:B------:R1:W2:Y:S01]  /*8710*/  LDS.128 R36, [R247+0xd000] ;  /* 0x00d00000f7247984 */ /* 0x0002a20000000c00 */
[----:B------:R-:W-:Y:S02]  /*8720*/  UIMAD UR11, UR57, UR11, UR15 ;  /* 0x0000000b390b72a4 */ /* 0x000fe4000f8e020f */
[----:B------:R-:W-:Y:S01]  /*8730*/  IMAD.WIDE.U32 R10, R5, UR57, R6 ;  /* 0x00000039050a7c25 */ /* 0x000fe2000f8e0006 */
[----:B------:R1:W3:Y:S04]  /*8740*/  LDS.128 R32, [R247+0xf000] ;  /* 0x00f00000f7207984 */ /* 0x0002e80000000c00 */
        /* <DEDUP_REMOVED lines=21> */
.L_x_878:
[----:B------:R-:W-:Y:S05]  /*88a0*/  BSYNC B0 ;  /* 0x0000000000007941 */ /* 0x000fea0003800000 */
.L_x_877:
        /* <DEDUP_REMOVED lines=16> */
.L_x_880:
[----:B------:R-:W-:Y:S05]  /*89b0*/  BSYNC B0 ;  /* 0x0000000000007941 */ /* 0x000fea0003800000 */
.L_x_879:
[----:B-1----:R1:W1:Y:S01]  /*89c0*/  LDS.128 R20, [R247+0x12000] ;  /* 0x01200000f7147984 */ /* 0x0022620000000c00 */
[----:B------:R-:W-:Y:S01]  /*89d0*/  UIMAD UR8, UR9, UR6, URZ ;  /* 0x00000006090872a4 */ /* 0x000fe2000f8e023f */
[----:B--2---:R-:W-:Y:S01]  /*89e0*/  IMAD.U32 R6, RZ, RZ, UR6 ;  /* 0x00000006ff067e24 */ /* 0x004fe2000f8e00ff */
        /* <DEDUP_REMOVED lines=28> */
.L_x_882:
[----:B------:R-:W-:Y:S05]  /*8bb0*/  BSYNC B0 ;  /* 0x0000000000007941 */ /* 0x000fea0003800000 */
.L_x_881:
        /* <DEDUP_REMOVED lines=15> */
.L_x_869:
[----:B------:R-:W-:Y:S05]  /*8cb0*/  BSYNC B1 ;  /* 0x0000000000017941 */ /* 0x000fea0003800000 */
.L_x_855:
        /* <DEDUP_REMOVED lines=8> */
.L_x_883:
[----:B------:R-:W-:Y:S05]  /*8d40*/  EXIT ;  /* 0x000000000000794d */ /* 0x000fea0003800000 */
.L_x_885:
        /* <DEDUP_REMOVED lines=11> */
.L_x_1603:


//--------------------- .text._ZN5flash44flash_bwd_dq_dk_dv_loop_seqk_parallel_kernelI23Flash_bwd_kernel_traitsILi192ELi64ELi64ELi8ELi4ELi2ELi2ELb1ELb1EN7cutlass10bfloat16_tE19Flash_kernel_traitsILi192ELi64ELi64ELi8ES3_EELb0ELb0ELb1ELb0ELb0ELb1ELb1EEEvNS_16Flash_bwd_paramsE --------------------------
	.section	.text._ZN5flash44flash_bwd_dq_dk_dv_loop_seqk_parallel_kernelI23Flash_bwd_kernel_traitsILi192ELi64ELi64ELi8ELi4ELi2ELi2ELb1ELb1EN7cutlass10bfloat16_tE19Flash_kernel_traitsILi192ELi64ELi64ELi8ES3_EELb0ELb0ELb1ELb0ELb0ELb1ELb1EEEvNS_16Flash_bwd_paramsE,"ax",@progbits
	.align	128
        .global         _ZN5flash44flash_bwd_dq_dk_dv_loop_seqk_parallel_kernelI23Flash_bwd_kernel_traitsILi192ELi64ELi64ELi8ELi4ELi2ELi2ELb1ELb1EN7cutlass10bfloat16_tE19Flash_kernel_traitsILi192ELi64ELi64ELi8ES3_EELb0ELb0ELb1ELb0ELb0ELb1ELb1EEEvNS_16Flash_bwd_paramsE
        .type           _ZN5flash44flash_bwd_dq_dk_dv_loop_seqk_parallel_kernelI23Flash_bwd_kernel_traitsILi192ELi64ELi64ELi8ELi4ELi2ELi2ELb1ELb1EN7cutlass10bfloat16_tE19Flash_kernel_traitsILi192ELi64ELi64ELi8ES3_EELb0ELb0ELb1ELb0ELb0ELb1ELb1EEEvNS_16Flash_bwd_paramsE,@function
        .size           _ZN5flash44flash_bwd_dq_dk_dv_loop_seqk_parallel_kernelI23Flash_bwd_kernel_traitsILi192ELi64ELi64ELi8ELi4ELi2ELi2ELb1ELb1EN7cutlass10bfloat16_tE19Flash_kernel_traitsILi192ELi64ELi64ELi8ES3_EELb0ELb0ELb1ELb0ELb0ELb1ELb1EEEvNS_16Flash_bwd_paramsE,(.L_x_1604 - _ZN5flash44flash_bwd_dq_dk_dv_loop_seqk_parallel_kernelI23Flash_bwd_kernel_traitsILi192ELi64ELi64ELi8ELi4ELi2ELi2ELb1ELb1EN7cutlass10bfloat16_tE19Flash_kernel_traitsILi192ELi64ELi64ELi8ES3_EELb0ELb0ELb1ELb0ELb0ELb1ELb1EEEvNS_16Flash_bwd_paramsE)
        .other          _ZN5flash44flash_bwd_dq_dk_dv_loop_seqk_parallel_kernelI23Flash_bwd_kernel_traitsILi192ELi64ELi64ELi8ELi4ELi2ELi2ELb1ELb1EN7cutlass10bfloat16_tE19Flash_kernel_traitsILi192ELi64ELi64ELi8ES3_EELb0ELb0ELb1ELb0ELb0ELb1ELb1EEEvNS_16Flash_bwd_paramsE,@"STO_CUDA_ENTRY STV_DEFAULT"
_ZN5flash44flash_bwd_dq_dk_dv_loop_seqk_parallel_kernelI23Flash_bwd_kernel_traitsILi192ELi64ELi64ELi8ELi4ELi2ELi2ELb1ELb1EN7cutlass10bfloat16_tE19Flash_kernel_traitsILi192ELi64ELi64ELi8ES3_EELb0ELb0ELb1ELb0ELb0ELb1ELb1EEEvNS_16Flash_bwd_paramsE:
.text._ZN5flash44flash_bwd_dq_dk_dv_loop_seqk_parallel_kernelI23Flash_bwd_kernel_traitsILi192ELi64ELi64ELi8ELi4ELi2ELi2ELb1ELb1EN7cutlass10bfloat16_tE19Flash_kernel_traitsILi192ELi64ELi64ELi8ES3_EELb0ELb0ELb1ELb0ELb0ELb1ELb1EEEvNS_16Flash_bwd_paramsE:
        /* <DEDUP_REMOVED lines=44> */
[----:B------:R-:W-:Y:S02]  /*02c0*/  LOP3.LUT R5, R6, 0xfffffff0, RZ, 0xc0, !PT ;  /* 0xfffffff006057812 */ /* 0x000fe400078ec0ff */
[----:B------:R-:W-:Y:S02]  /*02d0*/  SHF.R.S32.HI R3, RZ, 0x3, R20 ;  /* 0x00000003ff037819 */ /* 0x000fe40000011414 */
[----:B------:R-:W-:Y:S02]  /*02e0*/  LOP3.LUT R6, R20, 0xfffffff8, RZ, 0xc0, !PT ;  /* 0xfffffff814067812 */ /* 0x000fe400078ec0ff */
[----:B------:R-:W-:Y:S01]  /*02f0*/  LEA.HI R4, R2, R10, RZ, 0x3 ;  /* 0x0000000a02047211 */ /* 0x000fe200078f18ff */
[----:B------:R-:W-:-:S02]  /*0300*/  IMAD.IADD R2, R17, 0x1, -R0 ;  /* 0x0000000111027824 */ /* 0x000fc400078e0a00 */
[----:B------:R-:W-:Y:S01]  /*0310*/  IMAD.SHL.U32 R3, R3, 0x40, RZ ;  /* 0x0000004003037824 */ /* 0x000fe200078e00ff */
[----:B------:R-:W-:Y:S01]  /*0320*/  LOP3.LUT R4, R4, 0xfffffff8, RZ, 0xc0, !PT ;  /* 0xfffffff804047812 */ /* 0x000fe200078ec0ff */
[----:B------:R-:W-:Y:S01]  /*0330*/  IMAD.IADD R0, R17, 0x1, -R6 ;  /* 0x0000000111007824 */ /* 0x000fe200078e0a06 */
[----:B------:R-:W-:Y:S02]  /*0340*/  SHF.R.S32.HI R6, RZ, 0x1f, R2 ;  /* 0x0000001fff067819 */ /* 0x000fe40000011402 */
[----:B------:R-:W-:Y:S01]  /*0350*/  LOP3.LUT R3, R3, 0x1c0, RZ, 0xc0, !PT ;  /* 0x000001c003037812 */ /* 0x000fe200078ec0ff */
[----:B------:R-:W-:Y:S01]  /*0360*/  IMAD.SHL.U32 R7, R0, 0x8, RZ ;  /* 0x0000000800077824 */ /* 0x000fe200078e00ff */
[----:B------:R-:W-:Y:S01]  /*0370*/  LEA.HI R21, R6, R2, RZ, 0x2 ;  /* 0x0000000206157211 */ /* 0x000fe200078f10ff */
[----:B------:R-:W-:Y:S01]  /*0380*/  IMAD.IADD R10, R10, 0x1, -R4 ;  /* 0x000000010a0a7824 */ /* 0x000fe200078e0a04 */
[----:B------:R-:W-:Y:S01]  /*0390*/  LOP3.LUT P4, RZ, R0, 0x2, RZ, 0xc0, !PT ;  /* 0x0000000200ff7812 */ /* 0x000fe2000788c0ff */
[----:B------:R-:W-:Y:S01]  /*03a0*/  IMAD.IADD R4, R17, 0x1, -R5 ;  /* 0x0000000111047824 */ /* 0x000fe200078e0a05 */
[----:B------:R-:W-:-:S02]  /*03b0*/  LOP3.LUT R2, R3, 0x38, R7, 0xf8, !PT ;  /* 0x0000003803027812 */ /* 0x000fc400078ef807 */
[----:B------:R-:W-:Y:S02]  /*03c0*/  SHF.R.U32.HI R3, RZ, 0x3, R3 ;  /* 0x00000003ff037819 */ /* 0x000fe40000011603 */
[C---:B------:R-:W-:Y:S01]  /*03d0*/  LOP3.LUT P3, RZ, R0.reuse, 0x4, RZ, 0xc0, !PT ;  /* 0x0000000400ff7812 */ /* 0x040fe2000786c0ff */
[----:B------:R-:W-:Y:S01]  /*03e0*/  IMAD.SHL.U32 R0, R0, 0x40, RZ ;  /* 0x0000004000007824 */ /* 0x000fe200078e00ff */
[----:B------:R-:W-:Y:S01]  /*03f0*/  LOP3.LUT R12, R2, R3, RZ, 0x3c, !PT ;  /* 0x00000003020c7212 */ /* 0x000fe200078e3cff */
[----:B------:R-:W-:Y:S01]  /*0400*/  IMAD.SHL.U32 R2, R15, 0x10, RZ ;  /* 0x000000100f027824 */ /* 0x000fe200078e00ff */
[----:B------:R-:W-:Y:S02]  /*0410*/  SHF.R.S32.HI R5, RZ, 0x1f, R4 ;  /* 0x0000001fff057819 */ /* 0x000fe40000011404 */
[----:B------:R-:W-:Y:S02]  /*0420*/  LOP3.LUT R0, R0, 0x1c0, RZ, 0xc0, !PT ;  /* 0x000001c000007812 */ /* 0x000fe400078ec0ff */
[----:B------:R-:W-:-:S02]  /*0430*/  LEA.HI R3, R18, R17, RZ, 0x7 ;  /* 0x0000001112037211 */ /* 0x000fc400078f38ff */
[----:B------:R-:W-:Y:S02]  /*0440*/  LEA.HI R13, R5, R4, RZ, 0x3 ;  /* 0x00000004050d7211 */ /* 0x000fe400078f18ff */
[C---:B------:R-:W-:Y:S02]  /*0450*/  LOP3.LUT R5, R0.reuse, 0x8, R20, 0xf8, !PT ;  /* 0x0000000800057812 */ /* 0x040fe400078ef814 */
[----:B------:R-:W-:Y:S02]  /*0460*/  LOP3.LUT R8, R0, 0x10, R2, 0xf8, !PT ;  /* 0x0000001000087812 */ /* 0x000fe400078ef802 */
[----:B------:R-:W-:Y:S01]  /*0470*/  SHF.R.S32.HI R9, RZ, 0x7, R3 ;  /* 0x00000007ff097819 */ /* 0x000fe20000011403 */
[----:B------:R-:W-:Y:S01]  /*0480*/  IMAD.SHL.U32 R3, R14, 0x200, RZ ;  /* 0x000002000e037824 */ /* 0x000fe200078e00ff */
[----:B------:R-:W-:Y:S02]  /*0490*/  SHF.R.U32.HI R0, RZ, 0x3, R0 ;  /* 0x00000003ff007819 */ /* 0x000fe40000011600 */
[----:B------:R-:W-:Y:S01]  /*04a0*/  LOP3.LUT R7, R13, 0xfffffff8, RZ, 0xc0, !PT ;  /* 0xfffffff80d077812 */ /* 0x000fe200078ec0ff */
[----:B------:R-:W-:Y:S01]  /*04b0*/  IMAD R6, R9, 0x800, R3 ;  /* 0x0000080009067824 */ /* 0x000fe200078e0203 */
[----:B------:R-:W-:-:S02]  /*04c0*/  LOP3.LUT R2, R10, 0x1, RZ, 0xc0, !PT ;  /* 0x000000010a027812 */ /* 0x000fc400078ec0ff */
[----:B------:R-:W-:Y:S01]  /*04d0*/  LOP3.LUT R5, R5, R0, RZ, 0x3c, !PT ;  /* 0x0000000005057212 */ /* 0x000fe200078e3cff */
[----:B------:R-:W-:Y:S01]  /*04e0*/  IMAD.IADD R11, R4, 0x1, -R7 ;  /* 0x00000001040b7824 */ /* 0x000fe200078e0a07 */
[----:B------:R-:W-:Y:S02]  /*04f0*/  ISETP.NE.U32.AND P0, PT, R2, 0x1, PT ;  /* 0x000000010200780c */ /* 0x000fe40003f05070 */
[----:B------:R-:W-:Y:S01]  /*0500*/  LOP3.LUT R2, R8, 0x8, R20, 0xf8, !PT ;  /* 0x0000000808027812 */ /* 0x000fe200078ef814 */
[----:B------:R-:W-:Y:S01]  /*0510*/  IMAD.IADD R20, R6, 0x1, R5 ;  /* 0x0000000106147824 */ /* 0x000fe200078e0205 */
[----:B------:R-:W-:Y:S02]  /*0520*/  LOP3.LUT R4, R19, 0x7ffffffc, RZ, 0xc0, !PT ;  /* 0x7ffffffc13047812 */ /* 0x000fe400078ec0ff */
[----:B------:R-:W-:Y:S02]  /*0530*/  LEA.HI R5, R18, R17, RZ, 0x6 ;  /* 0x0000001112057211 */ /* 0x000fe400078f30ff */
[----:B------:R-:W-:Y:S01]  /*0540*/  LOP3.LUT R3, R3, R2, R0, 0xf6, !PT ;  /* 0x0000000203037212 */ /* 0x000fe200078ef600 */
[C---:B------:R-:W-:Y:S01]  /*0550*/  IMAD.IADD R6, R17.reuse, 0x1, -R4 ;  /* 0x0000000111067824 */ /* 0x040fe200078e0a04 */
[----:B------:R-:W-:Y:S01]  /*0560*/  SHF.R.S32.HI R2, RZ, 0x6, R5 ;  /* 0x00000006ff027819 */ /* 0x000fe20000011405 */
[C---:B------:R-:W-:Y:S01]  /*0570*/  IMAD.SHL.U32 R4, R10.reuse, 0x40, RZ ;  /* 0x000000400a047824 */ /* 0x040fe200078e00ff */
[----:B------:R-:W-:Y:S01]  /*0580*/  R2P PR, R10, 0x6 ;  /* 0x000000060a007804 */ /* 0x000fe20000000000 */
[----:B------:R-:W-:Y:S01]  /*0590*/  IMAD.SHL.U32 R17, R17, 0x2, RZ ;  /* 0x0000000211117824 */ /* 0x000fe200078e00ff */
[----:B------:R-:W-:Y:S01]  /*05a0*/  LOP3.LUT P6, RZ, R11, 0x2, RZ, 0xc0, !PT ;  /* 0x000000020bff7812 */ /* 0x000fe200078cc0ff */
[----:B------:R-:W-:Y:S01]  /*05b0*/  IMAD.SHL.U32 R0, R9, 0x20, RZ ;  /* 0x0000002009007824 */ /* 0x000fe200078e00ff */
[----:B------:R-:W-:Y:S01]  /*05c0*/  LOP3.LUT R4, R4, 0x1c0, RZ, 0xc0, !PT ;  /* 0x000001c004047812 */ /* 0x000fe200078ec0ff */
[C---:B------:R-:W-:Y:S01]  /*05d0*/  IMAD.SHL.U32 R5, R2.reuse, 0x8, RZ ;  /* 0x0000000802057824 */ /* 0x040fe200078e00ff */
[----:B------:R-:W-:Y:S01]  /*05e0*/  LOP3.LUT P5, RZ, R11, 0x4, RZ, 0xc0, !PT ;  /* 0x000000040bff7812 */ /* 0x000fe200078ac0ff */
[----:B------:R-:W-:Y:S01]  /*05f0*/  IMAD R10, R2, 0x200, R12 ;  /* 0x00000200020a7824 */ /* 0x000fe200078e020c */
[----:B------:R-:W-:Y:S01]  /*0600*/  LOP3.LUT R8, R0, 0x6, R17, 0xf8, !PT ;  /* 0x0000000600087812 */ /* 0x000fe200078ef811 */
[----:B------:R-:W-:Y:S01]  /*0610*/  IMAD.SHL.U32 R6, R6, 0x2, RZ ;  /* 0x0000000206067824 */ /* 0x000fe200078e00ff */
[----:B------:R-:W-:Y:S01]  /*0620*/  LOP3.LUT R7, R4, 0x20, R0, 0xf8, !PT ;  /* 0x0000002004077812 */ /* 0x000fe200078ef800 */
[----:B------:R-:W-:Y:S01]  /*0630*/  IMAD.SHL.U32 R9, R13, 0x40, RZ ;  /* 0x000000400d097824 */ /* 0x000fe200078e00ff */
[----:B------:R-:W-:Y:S01]  /*0640*/  LOP3.LUT R0, R5, 0x18, RZ, 0xc0, !PT ;  /* 0x0000001805007812 */ /* 0x000fe200078ec0ff */
[----:B------:R-:W-:Y:S01]  /*0650*/  IMAD.SHL.U32 R5, R14, 0x20, RZ ;  /* 0x000000200e057824 */ /* 0x000fe200078e00ff */
[----:B------:R-:W-:Y:S01]  /*0660*/  SHF.R.U32.HI R2, RZ, 0x3, R4 ;  /* 0x00000003ff027819 */ /* 0x000fe20000011604 */
[----:B------:R1:W-:Y:S01]  /*0670*/  STL [R1+0x74], R8 ;  /* 0x0000740801007387 */ /* 0x0003e20000100800 */
[----:B------:R-:W-:-:S02]  /*0680*/  LOP3.LUT R9, R9, 0xfffffe00, RZ, 0xc0, !PT ;  /* 0xfffffe0009097812 */ /* 0x000fc400078ec0ff */
[----:B------:R-:W-:Y:S02]  /*0690*/  LOP3.LUT R5, R0, 0x20, R5, 0xf8, !PT ;  /* 0x0000002000057812 */ /* 0x000fe400078ef805 */
[----:B------:R-:W-:Y:S02]  /*06a0*/  LOP3.LUT R7, R7, R2, RZ, 0x3c, !PT ;  /* 0x0000000207077212 */ /* 0x000fe400078e3cff */
[----:B------:R-:W-:Y:S01]  /*06b0*/  LOP3.LUT R0, R2, R4, R0, 0x1e, !PT ;  /* 0x0000000402007212 */ /* 0x000fe200078e1e00 */
[----:B------:R-:W-:Y:S01]  /*06c0*/  IMAD R2, R15, 0x400, R6 ;  /* 0x000004000f027824 */ /* 0x000fe200078e0206 */
[----:B------:R-:W-:Y:S01]  /*06d0*/  LEA R13, R10, UR5, 0x1 ;  /* 0x000000050a0d7c11 */ /* 0x000fe2000f8e08ff */
[----:B------:R-:W-:Y:S01]  /*06e0*/  IMAD.SHL.U32 R4, R11, 0x40, RZ ;  /* 0x000000400b047824 */ /* 0x000fe200078e00ff */
[----:B------:R-:W-:Y:S01]  /*06f0*/  LEA R3, R3, UR5, 0x1 ;  /* 0x0000000503037c11 */ /* 0x000fe2000f8e08ff */
[----:B------:R-:W-:-:S03]  /*0700*/  IMAD.IADD R11, R2, 0x1, R0 ;  /* 0x00000001020b7824 */ /* 0x000fc600078e0200 */
[----:B------:R-:W-:Y:S01]  /*0710*/  LOP3.LUT R0, R4, 0x1c0, RZ, 0xc0, !PT ;  /* 0x000001c004007812 */ /* 0x000fe200078ec0ff */
[----:B------:R-:W-:-:S03]  /*0720*/  IMAD.SHL.U32 R4, R14, 0x8, RZ ;  /* 0x000000080e047824 */ /* 0x000fc600078e00ff */
[----:B------:R-:W-:Y:S02]  /*0730*/  SHF.R.U32.HI R2, RZ, 0x3, R0 ;  /* 0x00000003ff027819 */ /* 0x000fe40000011600 */
[----:B------:R-:W-:Y:S02]  /*0740*/  LOP3.LUT R4, R0, 0x8, R4, 0xf8, !PT ;  /* 0x0000000800047812 */ /* 0x000fe400078ef804 */
[----:B------:R-:W-:Y:S02]  /*0750*/  LOP3.LUT R5, R2, R5, R0, 0x1e, !PT ;  /* 0x0000000502057212 */ /* 0x000fe400078e1e00 */
[----:B------:R-:W-:Y:S01]  /*0760*/  SHF.R.S32.HI R0, RZ, 0x2, R21 ;  /* 0x00000002ff007819 */ /* 0x000fe20000011415 */
[----:B-1----:R-:W-:Y:S01]  /*0770*/  IMAD R8, R16, 0x400, R6 ;  /* 0x0000040010087824 */ /* 0x002fe200078e0206 */
[----:B------:R-:W-:Y:S01]  /*0780*/  LOP3.LUT R2, R4, R2, RZ, 0x3c, !PT ;  /* 0x0000000204027212 */ /* 0x000fe200078e3cff */
[----:B------:R-:W-:Y:S02]  /*0790*/  IMAD.MOV.U32 R6, RZ, RZ, 0x20 ;  /* 0x00000020ff067424 */ /* 0x000fe400078e00ff */
[----:B------:R-:W-:-:S02]  /*07a0*/  IMAD R4, R16, 0x10, R0 ;  /* 0x0000001010047824 */ /* 0x000fc400078e0200 */
[----:B------:R-:W-:Y:S01]  /*07b0*/  IMAD.U32 R0, RZ, RZ, UR4 ;  /* 0x00000004ff007e24 */ /* 0x000fe2000f8e00ff */
[----:B-----5:R-:W-:Y:S01]  /*07c0*/  USHF.L.U32 UR4, UR47, 0x7, URZ ;  /* 0x000000072f047899 */ /* 0x020fe2000800063f */
[----:B------:R-:W-:Y:S01]  /*07d0*/  IMAD.IADD R12, R8, 0x1, R7 ;  /* 0x00000001080c7824 */ /* 0x000fe200078e0207 */
[----:B------:R1:W-:Y:S01]  /*07e0*/  STL [R1+0x70], R4 ;  /* 0x0000700401007387 */ /* 0x0003e20000100800 */
[--C-:B------:R-:W-:Y:S02]  /*07f0*/  IMAD R7, R16, 0x400, R9.reuse ;  /* 0x0000040010077824 */ /* 0x100fe400078e0209 */
[----:B------:R-:W-:Y:S01]  /*0800*/  IMAD R8, R15, 0x400, R9 ;  /* 0x000004000f087824 */ /* 0x000fe200078e0209 */
[----:B------:R-:W-:Y:S01]  /*0810*/  LOP3.LUT R9, R5, R9, RZ, 0xfc, !PT ;  /* 0x0000000905097212 */ /* 0x000fe200078efcff */
[----:B------:R-:W-:Y:S01]  /*0820*/  IMAD.U32 R0, RZ, RZ, UR4 ;  /* 0x00000004ff007e24 */ /* 0x000fe2000f8e00ff */
[----:B------:R-:W-:Y:S01]  /*0830*/  ULEA UR4, UR7, UR6, 0x18 ;  /* 0x0000000607047291 */ /* 0x000fe2000f8ec03f */
[----:B------:R-:W-:Y:S01]  /*0840*/  IMAD.IADD R7, R7, 0x1, R2 ;  /* 0x0000000107077824 */ /* 0x000fe200078e0202 */
[----:B------:R-:W-:Y:S01]  /*0850*/  USHF.R.S32.HI UR6, URZ, 0x1f, UR47 ;  /* 0x0000001f3f067899 */ /* 0x000fe2000801142f */
[----:B------:R-:W-:Y:S01]  /*0860*/  IMAD.IADD R8, R2, 0x1, R8 ;  /* 0x0000000102087824 */ /* 0x000fe200078e0208 */
[----:B------:R-:W-:Y:S01]  /*0870*/  USHF.R.S32.HI UR7, URZ, 0x1f, UR57 ;  /* 0x0000001f3f077899 */ /* 0x000fe20008011439 */
[----:B------:R-:W-:Y:S01]  /*0880*/  IMAD.MOV.U32 R5, RZ, RZ, 0x40 ;  /* 0x00000040ff057424 */ /* 0x000fe200078e00ff */
[----:B------:R2:W-:Y:S01]  /*0890*/  STL [R1+0x2c], R13 ;  /* 0x00002c0d01007387 */ /* 0x0005e20000100800 */
[----:B------:R-:W-:Y:S01]  /*08a0*/  LEA R14, R12, UR5, 0x1 ;  /* 0x000000050c0e7c11 */ /* 0x000fe2000f8e08ff */
[----:B------:R-:W-:Y:S01]  /*08b0*/  IMAD.U32 R0, RZ, RZ, UR6 ;  /* 0x00000006ff007e24 */ /* 0x000fe2000f8e00ff */
[----:B------:R-:W-:Y:S01]  /*08c0*/  UIADD3 UR6, UR5, 0x12000, URZ ;  /* 0x0001200005067890 */ /* 0x000fe2000fffe03f */
[----:B------:R-:W-:-:S02]  /*08d0*/  IMAD.MOV.U32 R0, RZ, RZ, -0x10 ;  /* 0xfffffff0ff007424 */ /* 0x000fc400078e00ff */
[----:B------:R-:W-:Y:S01]  /*08e0*/  IMAD.U32 R2, RZ, RZ, UR7 ;  /* 0x00000007ff027e24 */ /* 0x000fe2000f8e00ff */
[----:B------:R-:W-:Y:S01]  /*08f0*/  SEL R2, R6, 0xffffffe0, !P4 ;  /* 0xffffffe006027807 */ /* 0x000fe20006000000 */
[----:B------:R-:W-:Y:S01]  /*0900*/  UIADD3 UR7, UR5, 0xc000, URZ ;  /* 0x0000c00005077890 */ /* 0x000fe2000fffe03f */
[----:B------:R-:W-:Y:S01]  /*0910*/  SEL R10, R0, 0x10, !P0 ;  /* 0x00000010000a7807 */ /* 0x000fe20004000000 */
[----:B------:R-:W-:Y:S01]  /*0920*/  VIADD R12, R14, 0x20 ;  /* 0x000000200e0c7836 */ /* 0x000fe20000000000 */
[----:B------:R-:W-:Y:S01]  /*0930*/  LEA R0, R20, UR6, 0x1 ;  /* 0x0000000614007c11 */ /* 0x000fe2000f8e08ff */
[----:B------:R-:W-:Y:S01]  /*0940*/  @P1 VIADD R12, R14, 0xffffffe0 ;  /* 0xffffffe00e0c1836 */ /* 0x000fe20000000000 */
[C---:B-1----:R-:W-:Y:S02]  /*0950*/  SEL R4, R5.reuse, 0xffffffc0, !P3 ;  /* 0xffffffc005047807 */ /* 0x042fe40005800000 */
[----:B------:R-:W-:Y:S02]  /*0960*/  LEA R8, R8, UR6, 0x1 ;  /* 0x0000000608087c11 */ /* 0x000fe4000f8e08ff */
[----:B------:R-:W-:Y:S01]  /*0970*/  SEL R6, R6, 0xffffffe0, !P6 ;  /* 0xffffffe006067807 */ /* 0x000fe20007000000 */
[C---:B------:R-:W-:Y:S01]  /*0980*/  IMAD.IADD R252, R0.reuse, 0x1, R4 ;  /* 0x0000000100fc7824 */ /* 0x040fe200078e0204 */
[----:B------:R-:W-:Y:S01]  /*0990*/  SEL R5, R5, 0xffffffc0, !P5 ;  /* 0xffffffc005057807 */ /* 0x000fe20006800000 */
[----:B--2---:R-:W-:Y:S01]  /*09a0*/  IMAD.IADD R13, R0, 0x1, R2 ;  /* 0x00000001000d7824 */ /* 0x004fe200078e0202 */
[----:B------:R-:W-:-:S04]  /*09b0*/  IADD3 R2, R2, -0x6000, R0 ;  /* 0xffffa00002027810 */ /* 0x000fc80007ffe000 */
[----:B------:R1:W-:Y:S01]  /*09c0*/  STL [R1+0x4], R13 ;  /* 0x0000040d01007387 */ /* 0x0003e20000100800 */
[C---:B------:R-:W-:Y:S02]  /*09d0*/  IMAD.IADD R0, R4.reuse, 0x1, R2 ;  /* 0x0000000104007824 */ /* 0x040fe400078e0202 */
[----:B------:R-:W-:Y:S01]  /*09e0*/  IMAD.IADD R2, R4, 0x1, R3 ;  /* 0x0000000104027824 */ /* 0x000fe200078e0203 */
[----:B------:R-:W-:Y:S04]  /*09f0*/  STL [R1+0x48], R14 ;  /* 0x0000480e01007387 */ /* 0x000fe80000100800 */
[----:B------:R2:W-:Y:S01]  /*0a00*/  STL [R1+0x10], R0 ;  /* 0x0000100001007387 */ /* 0x0005e20000100800 */
[----:B-1----:R-:W-:Y:S02]  /*0a10*/  LEA R13, R11, UR7, 0x1 ;  /* 0x000000070b0d7c11 */ /* 0x002fe4000f8e08ff */
        /* <DEDUP_REMOVED lines=25> */
.L_x_916:
        /* <DEDUP_REMOVED lines=67> */
.L_x_886:
        /* <DEDUP_REMOVED lines=20> */
[----:B------:R-:W-:Y:S01]  /*1120*/  USHF.L.U32 UR16, UR47, 0x7, URZ ;  /* 0x000000072f107899 */ /* 0x000fe2000800063f */
[----:B------:R-:W-:Y:S01]  /*1130*/  ULDC UR10, c[0x0][0x394] ;  /* 0x0000e500000a7ab9 */ /* 0x000fe20000000800 */
[----:B------:R-:W-:Y:S01]  /*1140*/  ULDC.64 UR42, c[0x0][0x240] ;  /* 0x00009000002a7ab9 */ /* 0x000fe20000000a00 */
[----:B------:R-:W-:Y:S01]  /*1150*/  ULDC UR31, c[0x0][0x2dc] ;  /* 0x0000b700001f7ab9 */ /* 0x000fe20000000800 */
[----:B-1----:R-:W-:Y:S01]  /*1160*/  IABS R8, R9 ;  /* 0x0000000900087213 */ /* 0x002fe20000000000 */
[----:B------:R-:W-:Y:S01]  /*1170*/  ULDC UR53, c[0x0][0x270] ;  /* 0x00009c0000357ab9 */ /* 0x000fe20000000800 */
[----:B------:R-:W-:Y:S01]  /*1180*/  USEL UR45, UR16, URZ, UP0 ;  /* 0x0000003f102d7287 */ /* 0x000fe20008000000 */
[----:B------:R-:W-:Y:S01]  /*1190*/  ISETP.NE.AND P3, PT, R9, RZ, PT ;  /* 0x000000ff0900720c */ /* 0x000fe20003f65270 */
[----:B------:R-:W1:Y:S01]  /*11a0*/  I2F.RP R4, R8 ;  /* 0x0000000800047306 */ /* 0x000e620000209400 */
[----:B------:R-:W-:-:S02]  /*11b0*/  UIMAD.WIDE.U32 UR16, UR6, UR42, URZ ;  /* 0x0000002a061072a5 */ /* 0x000fc4000f8e003f */
[----:B------:R-:W-:Y:S02]  /*11c0*/  UIMAD UR22, UR6, UR43, URZ ;  /* 0x0000002b061672a4 */ /* 0x000fe4000f8e023f */
[----:B--2---:R-:W-:Y:S02]  /*11d0*/  UIMAD.WIDE.U32 UR34, UR13, UR14, URZ ;  /* 0x0000000e0d2272a5 */ /* 0x004fe4000f8e003f */
[----:B------:R-:W-:Y:S02]  /*11e0*/  UIADD3 UR49, UR19, UR23, URZ ;  /* 0x0000001713317290 */ /* 0x000fe4000fffe03f */
[----:B------:R-:W-:Y:S02]  /*11f0*/  UIMAD UR46, UR13, UR15, UR35 ;  /* 0x0000000f0d2e72a4 */ /* 0x000fe4000f8e0223 */
[----:B------:R-:W-:Y:S02]  /*1200*/  @!UP2 UIMAD UR35, UR47, UR11, UR7 ;  /* 0x0000000b2f23a2a4 */ /* 0x000fe4000f8e0207 */
[----:B------:R-:W-:Y:S01]  /*1210*/  UIADD3 UR13, UR12, 0x3f, URZ ;  /* 0x0000003f0c0d7890 */ /* 0x000fe2000fffe03f */
[----:B-1----:R-:W1:Y:S01]  /*1220*/  MUFU.RCP R4, R4 ;  /* 0x0000000400047308 */ /* 0x002e620000001000 */
[----:B------:R-:W-:-:S02]  /*1230*/  UIADD3 UR7, UR12, 0x40, UR27 ;  /* 0x000000400c077890 */ /* 0x000fc4000fffe01b */
[----:B------:R-:W-:Y:S02]  /*1240*/  USHF.R.S32.HI UR21, URZ, 0x1f, UR13 ;  /* 0x0000001f3f157899 */ /* 0x000fe4000801140d */
[----:B------:R-:W-:Y:S01]  /*1250*/  UIADD3 UR7, UR7, UR10, -UR5 ;  /* 0x0000000a07077290 */ /* 0x000fe2000fffe805 */
[----:B------:R-:W-:Y:S01]  /*1260*/  @UP2 ULDC.64 UR14, c[0x0][0x420] ;  /* 0x00010800000e2ab9 */ /* 0x000fe20000000a00 */
[----:B------:R-:W-:Y:S02]  /*1270*/  ULEA.HI UR21, UR21, UR13, URZ, 0x6 ;  /* 0x0000000d15157291 */ /* 0x000fe4000f8f303f */
[----:B------:R-:W-:Y:S02]  /*1280*/  @UP2 UIMAD.WIDE.U32 UR40, UR6, UR14, URZ ;  /* 0x0000000e062822a5 */ /* 0x000fe4000f8e003f */
[----:B------:R-:W-:Y:S02]  /*1290*/  UIADD3 UR13, UR7, 0x3f, URZ ;  /* 0x0000003f070d7890 */ /* 0x000fe4000fffe03f */
[----:B------:R-:W-:-:S02]  /*12a0*/  UIMAD UR7, UR28, UR47, URZ ;  /* 0x0000002f1c0772a4 */ /* 0x000fc4000f8e023f */
[----:B------:R-:W-:Y:S01]  /*12b0*/  @UP2 UIMAD UR51, UR6, UR15, UR41 ;  /* 0x0000000f063322a4 */ /* 0x000fe2000f8e0229 */
[----:B-1----:R-:W-:Y:S01]  /*12c0*/  VIADD R4, R4, 0xffffffe ;  /* 0x0ffffffe04047836 */ /* 0x002fe20000000000 */
[----:B------:R-:W-:Y:S02]  /*12d0*/  UIMAD.WIDE UR10, UR31, UR53, URZ ;  /* 0x000000351f0a72a5 */ /* 0x000fe4000f8e023f */
[----:B------:R-:W-:Y:S01]  /*12e0*/  UIMAD.WIDE.U32 UR14, UR47, UR60, URZ ;  /* 0x0000003c2f0e72a5 */ /* 0x000fe2000f8e003f */
[----:B------:R-:W1:Y:S01]  /*12f0*/  F2I.FTZ.U32.TRUNC.NTZ R5, R4 ;  /* 0x0000000400057305 */ /* 0x000e62000021f000 */
[----:B------:R-:W-:Y:S02]  /*1300*/  UIMAD UR7, UR59, UR60, UR7 ;  /* 0x0000003c3b0772a4 */ /* 0x000fe4000f8e0207 */
[----:B------:R-:W-:Y:S02]  /*1310*/  @UP2 UIADD3 UR49, UR17, UR22, URZ ;  /* 0x0000001611312290 */ /* 0x000fe4000fffe03f */
[----:B------:R-:W-:-:S02]  /*1320*/  USEL UR56, UR18, UR16, !UP2 ;  /* 0x0000001012387287 */ /* 0x000fc4000d000000 */
[----:B------:R-:W-:Y:S02]  /*1330*/  UIMAD UR17, UR11, UR14, URZ ;  /* 0x0000000e0b1172a4 */ /* 0x000fe4000f8e023f */
[----:B------:R-:W-:Y:S02]  /*1340*/  UIADD3 UR7, UR15, UR7, URZ ;  /* 0x000000070f077290 */ /* 0x000fe4000fffe03f */
[----:B------:R-:W-:Y:S01]  /*1350*/  USHF.R.S32.HI UR16, URZ, 0x1f, UR13 ;  /* 0x0000001f3f107899 */ /* 0x000fe2000801140d */
[----:B------:R-:W-:Y:S01]  /*1360*/  ULDC.U8 UR29, c[0x0][0x3d8] ;  /* 0x0000f600001d7ab9 */ /* 0x000fe20000000000 */
[----:B------:R-:W-:Y:S01]  /*1370*/  UIMAD.WIDE.U32 UR18, UR10, UR14, URZ ;  /* 0x0000000e0a1272a5 */ /* 0x000fe2000f8e003f */
[----:B-1----:R-:W-:Y:S01]  /*1380*/  IMAD.MOV R4, RZ, RZ, -R5 ;  /* 0x000000ffff047224 */ /* 0x002fe200078e0a05 */
[----:B------:R-:W-:Y:S02]  /*1390*/  UIMAD UR7, UR10, UR7, UR17 ;  /* 0x000000070a0772a4 */ /* 0x000fe4000f8e0211 */
[----:B------:R-:W-:Y:S01]  /*13a0*/  UISETP.NE.AND UP3, UPT, UR29, URZ, UPT ;  /* 0x0000003f1d00728c */ /* 0x000fe2000bf65270 */
[----:B------:R-:W-:Y:S01]  /*13b0*/  IMAD R6, R4, R8, RZ ;  /* 0x0000000804067224 */ /* 0x000fe200078e02ff */
[----:B------:R-:W-:Y:S01]  /*13c0*/  ULEA.HI UR16, UR16, UR13, URZ, 0x6 ;  /* 0x0000000d10107291 */ /* 0x000fe2000f8f303f */
[----:B------:R-:W-:Y:S01]  /*13d0*/  IMAD.MOV.U32 R4, RZ, RZ, RZ ;  /* 0x000000ffff047224 */ /* 0x000fe200078e00ff */
[----:B------:R-:W-:-:S02]  /*13e0*/  USHF.L.U64.HI UR20, UR47, 0x7, UR59 ;  /* 0x000000072f147899 */ /* 0x000fc4000801023b */
[----:B------:R-:W-:Y:S01]  /*13f0*/  UIADD3 UR48, UR19, UR7, URZ ;  /* 0x0000000713307290 */ /* 0x000fe2000fffe03f */
[----:B------:R-:W-:Y:S01]  /*1400*/  IMAD.HI.U32 R4, R5, R6, R4 ;  /* 0x0000000605047227 */ /* 0x000fe200078e0004 */
[----:B------:R-:W-:Y:S01]  /*1410*/  MOV R5, R7 ;  /* 0x0000000700057202 */ /* 0x000fe20000000f00 */
[----:B------:R-:W-:Y:S02]  /*1420*/  USHF.R.S32.HI UR13, URZ, 0x6, UR21 ;  /* 0x000000063f0d7899 */ /* 0x000fe40008011415 */
[----:B------:R-:W-:Y:S02]  /*1430*/  USHF.R.S32.HI UR7, URZ, 0x6, UR16 ;  /* 0x000000063f077899 */ /* 0x000fe40008011410 */
[----:B------:R-:W-:Y:S01]  /*1440*/  IMAD.HI.U32 R4, R4, R5, RZ ;  /* 0x0000000504047227 */ /* 0x000fe200078e00ff */
[----:B------:R-:W-:Y:S02]  /*1450*/  USEL UR44, UR20, URZ, UP0 ;  /* 0x0000003f142c7287 */ /* 0x000fe40008000000 */
[----:B------:R-:W-:Y:S01]  /*1460*/  UISETP.LT.AND UP0, UPT, UR13, UR7, UPT ;  /* 0x000000070d00728c */ /* 0x000fe2000bf01270 */
[----:B------:R-:W-:Y:S01]  /*1470*/  IMAD.MOV R6, RZ, RZ, -R4 ;  /* 0x000000ffff067224 */ /* 0x000fe200078e0a04 */
[----:B------:R-:W-:Y:S01]  /*1480*/  ULDC UR52, c[0x0][0x2c4] ;  /* 0x0000b10000347ab9 */ /* 0x000fe20000000800 */
[----:B------:R-:W-:-:S02]  /*1490*/  UISETP.NE.AND UP1, UPT, UR32, -0x1, UPT ;  /* 0xffffffff2000788c */ /* 0x000fc4000bf25270 */
[C---:B------:R-:W-:Y:S01]  /*14a0*/  IMAD R5, R8.reuse, R6, R5 ;  /* 0x0000000608057224 */ /* 0x040fe200078e0205 */
[----:B------:R-:W-:Y:S02]  /*14b0*/  @UP3 UIMAD UR16, UR47, UR52, URZ ;  /* 0x000000342f1032a4 */ /* 0x000fe4000f8e023f */
[----:B------:R-:W-:Y:S02]  /*14c0*/  USEL UR36, UR13, UR7, UP0 ;  /* 0x000000070d247287 */ /* 0x000fe40008000000 */
[----:B------:R-:W-:Y:S01]  /*14d0*/  ISETP.GT.U32.AND P1, PT, R8, R5, PT ;  /* 0x000000050800720c */ /* 0x000fe20003f24070 */
[----:B------:R-:W-:Y:S02]  /*14e0*/  @UP3 USEL UR13, UR16, UR6, !UP2 ;  /* 0x00000006100d3287 */ /* 0x000fe4000d000000 */
[----:B------:R-:W-:Y:S01]  /*14f0*/  ULEA UR16, UR36, 0xffffffc0, 0x6 ;  /* 0xffffffc024107891 */ /* 0x000fe2000f8e303f */
[----:B------:R-:W-:Y:S01]  /*1500*/  @UP3 ULDC UR7, c[0x0][0x2e4] ;  /* 0x0000b90000073ab9 */ /* 0x000fe20000000800 */
[----:B------:R-:W-:-:S02]  /*1510*/  UIMAD.WIDE.U32 UR14, UR10, UR6, URZ ;  /* 0x000000060a0e72a5 */ /* 0x000fc4000f8e003f */
[----:B------:R-:W-:Y:S02]  /*1520*/  @UP3 UIMAD UR21, UR57, UR7, UR13 ;  /* 0x00000007391532a4 */ /* 0x000fe4000f8e020d */
[----:B------:R-:W-:Y:S02]  /*1530*/  USHF.R.S32.HI UR20, URZ, 0x1f, UR16 ;  /* 0x0000001f3f147899 */ /* 0x000fe40008011410 */
[----:B------:R-:W-:Y:S02]  /*1540*/  UIADD3 UR7, UP0, UR16, UR45, URZ ;  /* 0x0000002d10077290 */ /* 0x000fe4000ff1e03f */
[----:B------:R-:W-:Y:S01]  /*1550*/  @!P1 IMAD.IADD R5, R5, 0x1, -R8 ;  /* 0x0000000105059824 */ /* 0x000fe200078e0a08 */
[----:B------:R-:W-:Y:S01]  /*1560*/  @!P1 IADD3 R4, R4, 0x1, RZ ;  /* 0x0000000104049810 */ /* 0x000fe20007ffe0ff */
[----:B------:R-:W-:Y:S01]  /*1570*/  USEL UR58, UR18, UR14, !UP2 ;  /* 0x0000000e123a7287 */ /* 0x000fe2000d000000 */
[----:B------:R-:W-:Y:S01]  /*1580*/  PLOP3.LUT P1, PT, PT, PT, UP3, 0x80, 0x0 ;  /* 0x000000000000781c */ /* 0x000fe20003f2f038 */
[----:B------:R-:W-:Y:S01]  /*1590*/  UIMAD UR14, UR11, UR6, URZ ;  /* 0x000000060b0e72a4 */ /* 0x000fe2000f8e023f */
[----:B------:R-:W-:Y:S01]  /*15a0*/  ISETP.GE.U32.AND P0, PT, R5, R8, PT ;  /* 0x000000080500720c */ /* 0x000fe20003f06070 */
[----:B------:R-:W-:Y:S01]  /*15b0*/  ULDC.U8 UR30, c[0x0][0x480] ;  /* 0x00012000001e7ab9 */ /* 0x000fe20000000000 */
[----:B------:R-:W-:Y:S01]  /*15c0*/  LOP3.LUT R5, R9, UR57, RZ, 0x3c, !PT ;  /* 0x0000003909057c12 */ /* 0x000fe2000f8e3cff */
[----:B------:R-:W-:-:S02]  /*15d0*/  UIADD3.X UR13, UR20, UR44, URZ, UP0, !UPT ;  /* 0x0000002c140d7290 */ /* 0x000fc400087fe43f */
[----:B------:R-:W-:Y:S01]  /*15e0*/  UIMAD UR11, UR11, UR7, URZ ;  /* 0x000000070b0b72a4 */ /* 0x000fe2000f8e023f */
[----:B------:R-:W-:Y:S01]  /*15f0*/  ISETP.GE.AND P2, PT, R5, RZ, PT ;  /* 0x000000ff0500720c */ /* 0x000fe20003f46270 */
[----:B------:R-:W-:Y:S02]  /*1600*/  @UP1 UIADD3 UR24, UR25, UR32, URZ ;  /* 0x0000002019181290 */ /* 0x000fe4000fffe03f */
[----:B------:R-:W-:Y:S02]  /*1610*/  @UP1 UIADD3 UR33, UR25, UR32, URZ ;  /* 0x0000002019211290 */ /* 0x000fe4000fffe03f */
[----:B------:R-:W-:Y:S02]  /*1620*/  UIMAD UR50, UR57, UR31, URZ ;  /* 0x0000001f393272a4 */ /* 0x000fe4000f8e023f */
[----:B------:R-:W-:Y:S01]  /*1630*/  @P0 VIADD R4, R4, 0x1 ;  /* 0x0000000104040836 */ /* 0x000fe20000000000 */
[----:B------:R-:W-:Y:S01]  /*1640*/  PLOP3.LUT P0, PT, PT, PT, UP1, 0x80, 0x0 ;  /* 0x000000000000781c */ /* 0x000fe20003f0f018 */
[----:B------:R-:W-:Y:S01]  /*1650*/  UISETP.NE.AND UP4, UPT, UR30, URZ, UPT ;  /* 0x0000003f1e00728c */ /* 0x000fe2000bf85270 */
[----:B------:R-:W-:-:S02]  /*1660*/  @UP1 ULDC.64 UR28, c[0x0][0x250] ;  /* 0x00009400001c1ab9 */ /* 0x000fc40000000a00 */
[----:B------:R-:W-:Y:S01]  /*1670*/  @UP1 ULDC.64 UR30, c[0x0][0x248] ;  /* 0x00009200001e1ab9 */ /* 0x000fe20000000a00 */
[----:B------:R-:W-:Y:S01]  /*1680*/  UIMAD.WIDE.U32 UR22, UR10, UR7, URZ ;  /* 0x000000070a1672a5 */ /* 0x000fe2000f8e003f */
[----:B------:R-:W-:Y:S01]  /*1690*/  IMAD.MOV.U32 R5, RZ, RZ, R4 ;  /* 0x000000ffff057224 */ /* 0x000fe200078e0004 */
[----:B------:R-:W-:Y:S02]  /*16a0*/  @UP2 UIADD3 UR48, UR15, UR14, URZ ;  /* 0x0000000e0f302290 */ /* 0x000fe4000fffe03f */
[----:B------:R-:W-:Y:S02]  /*16b0*/  UIMAD UR7, UR10, UR13, UR11 ;  /* 0x0000000d0a0772a4 */ /* 0x000fe4000f8e020b */
[----:B------:R-:W-:Y:S01]  /*16c0*/  @UP1 UIMAD.WIDE.U32 UR14, UR24, UR30, URZ ;  /* 0x0000001e180e12a5 */ /* 0x000fe2000f8e003f */
[----:B------:R-:W-:Y:S01]  /*16d0*/  @!P2 IADD3 R5, -R5, RZ, RZ ;  /* 0x000000ff0505a210 */ /* 0x000fe20007ffe1ff */
[----:B------:R-:W-:Y:S01]  /*16e0*/  @UP1 UIMAD.WIDE.U32 UR10, UR33, UR28, URZ ;  /* 0x0000001c210a12a5 */ /* 0x000fe2000f8e003f */
[----:B------:R-:W-:Y:S01]  /*16f0*/  @!P3 LOP3.LUT R5, RZ, R9, RZ, 0x33, !PT ;  /* 0x00000009ff05b212 */ /* 0x000fe200078e33ff */
[----:B------:R-:W-:-:S02]  /*1700*/  @!UP3 UIMAD UR17, UR47, UR53, UR57 ;  /* 0x000000352f11b2a4 */ /* 0x000fc4000f8e0239 */
[----:B------:R-:W-:Y:S02]  /*1710*/  @UP1 UIMAD UR18, UR24, UR31, URZ ;  /* 0x0000001f181212a4 */ /* 0x000fe4000f8e023f */
[----:B------:R-:W-:Y:S02]  /*1720*/  @UP1 UIMAD UR13, UR33, UR29, URZ ;  /* 0x0000001d210d12a4 */ /* 0x000fe4000f8e023f */
[----:B------:R-:W-:Y:S02]  /*1730*/  @!UP3 UIMAD UR21, UR17, UR52, URZ ;  /* 0x000000341115b2a4 */ /* 0x000fe4000f8e023f */
[----:B------:R-:W-:Y:S02]  /*1740*/  USEL UR53, UR46, URZ, UP4 ;  /* 0x0000003f2e357287 */ /* 0x000fe4000a000000 */
[----:B------:R-:W-:Y:S02]  /*1750*/  USHF.R.S32.HI UR37, URZ, 0x1f, UR27 ;  /* 0x0000001f3f257899 */ /* 0x000fe4000801141b */
[----:B------:R-:W-:-:S02]  /*1760*/  @!UP2 UIADD3 UR51, UR39, UR35, URZ ;  /* 0x000000232733a290 */ /* 0x000fc4000fffe03f */
[----:B------:R-:W-:Y:S02]  /*1770*/  USHF.R.S32.HI UR55, URZ, 0x1f, UR50 ;  /* 0x0000001f3f377899 */ /* 0x000fe40008011432 */
[----:B------:R-:W-:Y:S02]  /*1780*/  USEL UR54, UR34, URZ, UP4 ;  /* 0x0000003f22367287 */ /* 0x000fe4000a000000 */
        /* <DEDUP_REMOVED lines=18> */
.L_x_888:
        /* <DEDUP_REMOVED lines=13> */
.L_x_889:
        /* <DEDUP_REMOVED lines=11> */
.L_x_890:
[----:B------:R-:W-:Y:S02]  /*1a30*/  ULDC UR6, c[0x0][0x270] ;  /* 0x00009c0000067ab9 */ /* 0x000fe40000000800 */
[----:B------:R-:W-:-:S04]  /*1a40*/  UIMAD UR6, UR47, UR6, UR57 ;  /* 0x000000062f0672a4 */ /* 0x000fc8000f8e0239 */
[----:B------:R-:W-:-:S12]  /*1a50*/  UIMAD UR6, UR6, UR60, URZ ;  /* 0x0000003c060672a4 */ /* 0x000fd8000f8e023f */
.L_x_891:
[----:B------:R-:W1:Y:S01]  /*1a60*/  S2R R26, SR_TID.X ;  /* 0x00000000001a7919 */ /* 0x000e620000002100 */
[----:B------:R-:W2:Y:S01]  /*1a70*/  LDC.64 R12, c[0x0][0x420] ;  /* 0x00010800ff0c7b82 */ /* 0x000ea20000000a00 */
[----:B------:R-:W-:Y:S01]  /*1a80*/  ULDC UR10, c[0x0][0x2dc] ;  /* 0x0000b700000a7ab9 */ /* 0x000fe20000000800 */
[----:B------:R-:W-:Y:S01]  /*1a90*/  ULDC UR11, c[0x0][0x270] ;  /* 0x00009c00000b7ab9 */ /* 0x000fe20000000800 */
[----:B------:R-:W-:Y:S01]  /*1aa0*/  UIADD3 UR24, UR16, UR6, URZ ;  /* 0x0000000610187290 */ /* 0x000fe2000fffe03f */
[----:B------:R-:W-:Y:S01]  /*1ab0*/  BSSY B1, `(.L_x_887) ;  /* 0x00006ec000017945 */ /* 0x000fe20003800000 */
        /* <DEDUP_REMOVED lines=9> */
[----:B------:R-:W-:Y:S02]  /*1b50*/  UIADD3 UR21, UR16, UR21, URZ ;  /* 0x0000001510157290 */ /* 0x000fe4000fffe03f */
[----:B------:R-:W-:Y:S01]  /*1b60*/  UIMAD UR11, UR57, UR11, UR13 ;  /* 0x0000000b390b72a4 */ /* 0x000fe2000f8e020d */
[----:B------:R-:W-:Y:S01]  /*1b70*/  ULDC.64 UR34, c[0x0][0x210] ;  /* 0x0000840000227ab9 */ /* 0x000fe20000000a00 */
[----:B------:R-:W-:Y:S01]  /*1b80*/  ULDC.64 UR40, c[0x0][0x2b0] ;  /* 0x0000ac0000287ab9 */ /* 0x000fe20000000a00 */
[----:B--2---:R-:W-:-:S04]  /*1b90*/  IMAD R14, R12, UR20, RZ ;  /* 0x000000140c0e7c24 */ /* 0x004fc8000f8e02ff */
[----:B------:R-:W-:Y:S01]  /*1ba0*/  IMAD R14, R13, UR16, R14 ;  /* 0x000000100d0e7c24 */ /* 0x000fe2000f8e020e */
[----:B-1----:R-:W-:-:S04]  /*1bb0*/  SHF.R.S32.HI R27, RZ, 0x1f, R26 ;  /* 0x0000001fff1b7819 */ /* 0x002fc8000001141a */
[CC--:B------:R-:W-:Y:S02]  /*1bc0*/  LEA.HI R25, R27.reuse, R26.reuse, RZ, 0x3 ;  /* 0x0000001a1b197211 */ /* 0x0c0fe400078f18ff */
[----:B------:R-:W-:Y:S02]  /*1bd0*/  LEA.HI R17, R27, R26, RZ, 0x5 ;  /* 0x0000001a1b117211 */ /* 0x000fe400078f28ff */
[----:B------:R-:W-:Y:S02]  /*1be0*/  SHF.R.S32.HI R4, RZ, 0x3, R25 ;  /* 0x00000003ff047819 */ /* 0x000fe40000011419 */
[----:B------:R-:W-:Y:S02]  /*1bf0*/  LOP3.LUT R6, R25, 0xfffffff8, RZ, 0xc0, !PT ;  /* 0xfffffff819067812 */ /* 0x000fe400078ec0ff */
[----:B------:R-:W-:Y:S02]  /*1c00*/  SHF.R.S32.HI R19, RZ, 0x1f, R4 ;  /* 0x0000001fff137819 */ /* 0x000fe40000011404 */
[----:B------:R-:W-:Y:S01]  /*1c10*/  IADD3 R10, P1, R4, UR16, RZ ;  /* 0x00000010040a7c10 */ /* 0x000fe2000ff3e0ff */
[----:B------:R-:W-:-:S03]  /*1c20*/  IMAD.IADD R24, R26, 0x1, -R6 ;  /* 0x000000011a187824 */ /* 0x000fc600078e0a06 */
[----:B------:R-:W-:Y:S01]  /*1c30*/  IADD3.X R7, R19, UR20, RZ, P1, !PT ;  /* 0x0000001413077c10 */ /* 0x000fe20008ffe4ff */
[----:B------:R-:W-:Y:S01]  /*1c40*/  IMAD.SHL.U32 R6, R24, 0x8, RZ ;  /* 0x0000000818067824 */ /* 0x000fe200078e00ff */
[----:B------:R-:W-:-:S03]  /*1c50*/  USHF.R.S32.HI UR20, URZ, 0x1f, UR6 ;  /* 0x0000001f3f147899 */ /* 0x000fc60008011406 */
[----:B------:R-:W-:Y:S01]  /*1c60*/  IMAD R8, R7, UR42, RZ ;  /* 0x0000002a07087c24 */ /* 0x000fe2000f8e02ff */
[----:B------:R-:W-:Y:S01]  /*1c70*/  SHF.R.S32.HI R7, RZ, 0x1f, R6 ;  /* 0x0000001fff077819 */ /* 0x000fe20000011406 */
[----:B------:R-:W-:Y:S02]  /*1c80*/  ULEA.HI UR20, UR20, UR6, URZ, 0x6 ;  /* 0x0000000614147291 */ /* 0x000fe4000f8f303f */
[----:B------:R-:W-:Y:S01]  /*1c90*/  IMAD R15, R10, UR43, R8 ;  /* 0x0000002b0a0f7c24 */ /* 0x000fe2000f8e0208 */
[----:B------:R-:W-:Y:S01]  /*1ca0*/  IADD3 R8, P1, R6, UR7, RZ ;  /* 0x0000000706087c10 */ /* 0x000fe2000ff3e0ff */
[----:B------:R-:W-:Y:S01]  /*1cb0*/  IMAD.WIDE.U32 R10, R10, UR42, R6 ;  /* 0x0000002a0a0a7c25 */ /* 0x000fe2000f8e0006 */
[----:B------:R-:W-:Y:S02]  /*1cc0*/  USHF.L.U32 UR7, UR14, 0x6, URZ ;  /* 0x000000060e077899 */ /* 0x000fe4000800063f */
[----:B------:R-:W-:Y:S01]  /*1cd0*/  IADD3.X R9, R7, UR51, RZ, P1, !PT ;  /* 0x0000003307097c10 */ /* 0x000fe20008ffe4ff */
[----:B------:R-:W-:Y:S01]  /*1ce0*/  USHF.R.S32.HI UR20, URZ, 0x6, UR20 ;  /* 0x000000063f147899 */ /* 0x000fe20008011414 */
[----:B------:R-:W-:Y:S01]  /*1cf0*/  IADD3 R10, P2, R10, UR56, RZ ;  /* 0x000000380a0a7c10 */ /* 0x000fe2000ff5e0ff */
[----:B------:R-:W-:Y:S01]  /*1d00*/  UIADD3 UR15, UP2, UP0, UR22, UR7, UR50 ;  /* 0x00000007160f7290 */ /* 0x000fe2000f85e032 */
[----:B------:R-:W-:-:S02]  /*1d10*/  IMAD.WIDE.U32 R8, R12, UR16, R8 ;  /* 0x000000100c087c25 */ /* 0x000fc4000f8e0008 */
[----:B------:R-:W-:Y:S01]  /*1d20*/  IADD3.X R11, R11, UR49, R15, P2, !PT ;  /* 0x000000310b0b7c10 */ /* 0x000fe200097fe40f */
[----:B------:R-:W-:Y:S01]  /*1d30*/  USHF.R.S32.HI UR7, URZ, 0x1f, UR7 ;  /* 0x0000001f3f077899 */ /* 0x000fe20008011407 */
[----:B------:R-:W-:Y:S01]  /*1d40*/  IMAD.IADD R9, R9, 0x1, R14 ;  /* 0x0000000109097824 */ /* 0x000fe200078e020e */
[----:B------:R-:W-:Y:S01]  /*1d50*/  LOP3.LUT R14, R17, 0xffffffe0, RZ, 0xc0, !PT ;  /* 0xffffffe0110e7812 */ /* 0x000fe200078ec0ff */
[----:B------:R-:W-:Y:S01]  /*1d60*/  IMAD.U32 R15, RZ, RZ, UR10 ;  /* 0x0000000aff0f7e24 */ /* 0x000fe2000f8e00ff */
[----:B------:R-:W-:Y:S01]  /*1d70*/  SHF.R.S32.HI R17, RZ, 0x5, R17 ;  /* 0x00000005ff117819 */ /* 0x000fe20000011411 */
[----:B------:R-:W-:Y:S01]  /*1d80*/  UIADD3.X UR6, UR52, UR7, UR55, UP2, UP0 ;  /* 0x0000000734067290 */ /* 0x000fe200097e0437 */
[----:B------:R-:W-:Y:S01]  /*1d90*/  IMAD.WIDE.U32 R10, R16, UR57, R10 ;  /* 0x00000039100a7c25 */ /* 0x000fe2000f8e000a */
[----:B------:R-:W-:Y:S02]  /*1da0*/  UIADD3 UR7, UP3, UP2, UR54, UR15, UR58 ;  /* 0x0000000f36077290 */ /* 0x000fe4000fa7e03a */
[----:B------:R-:W-:Y:S01]  /*1db0*/  UIMAD UR10, UR17, UR18, URZ ;  /* 0x00000012110a72a4 */ /* 0x000fe2000f8e023f */
[----:B------:R-:W-:Y:S01]  /*1dc0*/  IMAD.IADD R14, R26, 0x1, -R14 ;  /* 0x000000011a0e7824 */ /* 0x000fe200078e0a0e */
[----:B------:R-:W-:Y:S01]  /*1dd0*/  UIADD3.X UR6, UR53, UR6, UR48, UP3, UP2 ;  /* 0x0000000635067290 */ /* 0x000fe20009fe4430 */
[----:B------:R-:W-:Y:S01]  /*1de0*/  IMAD.WIDE.U32 R8, R15, UR57, R8 ;  /* 0x000000390f087c25 */ /* 0x000fe2000f8e0008 */
[----:B------:R-:W-:Y:S01]  /*1df0*/  UIMAD UR19, UR57, UR19, UR10 ;  /* 0x00000013391372a4 */ /* 0x000fe2000f8e020a */
[----:B------:R-:W-:Y:S01]  /*1e00*/  LEA R30, P3, R10, UR34, 0x1 ;  /* 0x000000220a1e7c11 */ /* 0x000fe2000f8608ff */
[----:B------:R-:W-:Y:S01]  /*1e10*/  ULDC.64 UR16, c[0x0][0x400] ;  /* 0x0001000000107ab9 */ /* 0x000fe20000000a00 */
[----:B------:R-:W-:Y:S01]  /*1e20*/  IMAD R15, R17, UR14, R14 ;  /* 0x0000000e110f7c24 */ /* 0x000fe2000f8e020e */
[----:B------:R-:W-:Y:S01]  /*1e30*/  ULDC.64 UR22, c[0x0][0x3e0] ;  /* 0x0000f80000167ab9 */ /* 0x000fe20000000a00 */
[----:B------:R-:W-:Y:S01]  /*1e40*/  VIADD R9, R9, UR11 ;  /* 0x0000000b09097c36 */ /* 0x000fe20008000000 */
[----:B------:R-:W-:Y:S01]  /*1e50*/  UISETP.LT.AND UP0, UPT, URZ, UR20, UPT ;  /* 0x000000143f00728c */ /* 0x000fe2000bf01270 */
[-C--:B------:R-:W-:Y:S01]  /*1e60*/  IMAD R16, R19, R12.reuse, RZ ;  /* 0x0000000c13107224 */ /* 0x080fe200078e02ff */
[----:B------:R-:W-:Y:S01]  /*1e70*/  IADD3 R14, P1, R15, UR7, RZ ;  /* 0x000000070f0e7c10 */ /* 0x000fe2000ff3e0ff */
[----:B------:R-:W-:Y:S01]  /*1e80*/  IMAD.WIDE.U32 R8, R4, R12, R8 ;  /* 0x0000000c04087225 */ /* 0x000fe200078e0008 */
[----:B------:R-:W-:-:S02]  /*1e90*/  USEL UR20, URZ, UR20, !UP0 ;  /* 0x000000143f147287 */ /* 0x000fc4000c000000 */
[----:B------:R-:W-:Y:S01]  /*1ea0*/  LEA.HI.X.SX32 R15, R15, UR6, 0x1, P1 ;  /* 0x000000060f0f7c11 */ /* 0x000fe200088f0eff */
[----:B------:R-:W-:Y:S01]  /*1eb0*/  IMAD R16, R4, R13, R16 ;  /* 0x0000000d04107224 */ /* 0x000fe200078e0210 */
[----:B------:R-:W-:Y:S01]  /*1ec0*/  LEA R20, P1, R14, UR16, 0x2 ;  /* 0x000000100e147c11 */ /* 0x000fe2000f8210ff */
[----:B------:R-:W-:Y:S01]  /*1ed0*/  VIADD R11, R11, UR19 ;  /* 0x000000130b0b7c36 */ /* 0x000fe20008000000 */
[----:B------:R-:W-:Y:S01]  /*1ee0*/  LEA R32, P2, R8, UR22, 0x1 ;  /* 0x0000001608207c11 */ /* 0x000fe2000f8408ff */
[----:B------:R-:W-:Y:S01]  /*1ef0*/  IMAD.IADD R9, R9, 0x1, R16 ;  /* 0x0000000109097824 */ /* 0x000fe200078e0210 */
[----:B------:R-:W-:Y:S01]  /*1f00*/  LEA.HI.X R21, R14, UR17, R15, 0x2, P1 ;  /* 0x000000110e157c11 */ /* 0x000fe200088f140f */
[----:B------:R-:W-:Y:S01]  /*1f10*/  UISETP.GT.AND UP0, UPT, UR36, UR20, UPT ;  /* 0x000000142400728c */ /* 0x000fe2000bf04270 */
[----:B------:R-:W-:Y:S01]  /*1f20*/  LEA.HI.X R31, R10, UR35, R11, 0x1, P3 ;  /* 0x000000230a1f7c11 */ /* 0x000fe200098f0c0b */
[----:B------:R-:W-:Y:S01]  /*1f30*/  ULDC.64 UR50, c[0x0][0x478] ;  /* 0x00011e0000327ab9 */ /* 0x000fe20000000a00 */
[----:B------:R-:W-:Y:S01]  /*1f40*/  LEA.HI.X R33, R8, UR23, R9, 0x1, P2 ;  /* 0x0000001708217c11 */ /* 0x000fe200090f0c09 */
[----:B------:R1:W-:Y:S01]  /*1f50*/  STL.64 [R1+0x30], R20 ;  /* 0x0000301401007387 */ /* 0x0003e20000100a00 */
[----:B------:R-:W-:Y:S01]  /*1f60*/  UIMAD.WIDE UR10, UR21, 0x4, UR40 ;  /* 0x00000004150a78a5 */ /* 0x000fe2000f8e0228 */
[----:B------:R-:W-:Y:S01]  /*1f70*/  PLOP3.LUT P1, PT, PT, PT, UP0, 0x80, 0x0 ;  /* 0x000000000000781c */ /* 0x000fe20003f2f008 */
[----:B------:R-:W-:Y:S01]  /*1f80*/  UIMAD.WIDE UR18, UR24, 0x4, UR50 ;  /* 0x00000004181278a5 */ /* 0x000fe2000f8e0232 */
[----:B------:R1:W-:Y:S01]  /*1f90*/  STL.64 [R1+0x40], R30 ;  /* 0x0000401e01007387 */ /* 0x0003e20000100a00 */
[----:B------:R-:W-:-:S03]  /*1fa0*/  UIADD3 UR6, UR36, -0x1, URZ ;  /* 0xffffffff24067890 */ /* 0x000fc6000fffe03f */
[----:B------:R1:W-:Y:S01]  /*1fb0*/  STL.64 [R1+0x38], R32 ;  /* 0x0000382001007387 */ /* 0x0003e20000100a00 */
[----:B------:R-:W-:Y:S01]  /*1fc0*/  UMOV UR16, UR10 ;  /* 0x0000000a00107c82 */ /* 0x000fe20008000000 */
[----:B------:R-:W-:Y:S01]  /*1fd0*/  UMOV UR15, UR11 ;  /* 0x0000000b000f7c82 */ /* 0x000fe20008000000 */
[----:B------:R-:W-:-:S04]  /*1fe0*/  UMOV UR17, UR19 ;  /* 0x0000001300117c82 */ /* 0x000fc80008000000 */
        /* <DEDUP_REMOVED lines=20> */
.L_x_893:
        /* <DEDUP_REMOVED lines=19> */
.L_x_894:
        /* <DEDUP_REMOVED lines=32> */
.L_x_896:
[----:B------:R-:W-:Y:S05]  /*2460*/  BSYNC B0 ;  /* 0x0000000000007941 */ /* 0x000fea0003800000 */
.L_x_895:
        /* <DEDUP_REMOVED lines=15> */
.L_x_898:
[----:B------:R-:W-:Y:S05]  /*2560*/  BSYNC B0 ;  /* 0x0000000000007941 */ /* 0x000fea0003800000 */
.L_x_897:
        /* <DEDUP_REMOVED lines=28> */
.L_x_900:
[----:B------:R-:W-:Y:S05]  /*2730*/  BSYNC B0 ;  /* 0x0000000000007941 */ /* 0x000fea0003800000 */
.L_x_899:
        /* <DEDUP_REMOVED lines=16> */
.L_x_892:
        /* <DEDUP_REMOVED lines=23> */
[----:B------:R-:W-:Y:S01]  /*29b0*/  UIADD3 UR21, UR27, UR12, URZ ;  /* 0x0000000c1b157290 */ /* 0x000fe2000fffe03f */
        /* <DEDUP_REMOVED lines=43> */
[----:B------:R-:W-:Y:S01]  /*2c70*/  ULDC UR24, c[0x0][0x398] ;  /* 0x0000e60000187ab9 */ /* 0x000fe20000000800 */
        /* <DEDUP_REMOVED lines=14> */
[----:B------:R-:W-:Y:S01]  /*2d60*/  IADD3.X R17, R11, UR46, R10, P1, !PT ;  /* 0x0000002e0b117c10 */ /* 0x000fe20008ffe40a */
[----:B------:R-:W-:-:S02]  /*2d70*/  UIMAD.WIDE.U32 UR10, UR42, 0x40, URZ ;  /* 0x000000402a0a78a5 */ /* 0x000fc4000f8e003f */
[----:B------:R-:W-:Y:S02]  /*2d80*/  IMAD R8, R18, UR22, RZ ;  /* 0x0000001612087c24 */ /* 0x000fe4000f8e02ff */
        /* <DEDUP_REMOVED lines=14> */
[----:B------:R-:W-:Y:S01]  /*2e70*/  UIADD3 UR22, -UR5, 0x40, UR21 ;  /* 0x0000004005167890 */ /* 0x000fe2000fffe115 */
        /* <DEDUP_REMOVED lines=50> */
[----:B------:R3:W-:Y:S01]  /*31a0*/  @!P1 LDGSTS.E.BYPASS.LTC128B.128 [R28+0xa000], desc[UR8][R32.64+0x100] ;  /* 0x0a000100201c9fae */ /* 0x0007e2000b901d48 */
        /* <DEDUP_REMOVED lines=22> */
[----:B------:R-:W-:-:S02]  /*3310*/  ISETP.GE.AND P1, PT, R29, UR7, PT ;  /* 0x000000071d007c0c */ /* 0x000fc4000bf26270 */
[----:B---3--:R-:W-:Y:S01]  /*3320*/  CS2R R32, SRZ ;  /* 0x0000000000207805 */ /* 0x008fe2000001ff00 */
[C---:B-1----:R-:W-:Y:S01]  /*3330*/  IMAD.SHL.U32 R13, R29.reuse, 0x4, RZ ;  /* 0x000000041d0d7824 */ /* 0x042fe200078e00ff */
[----:B------:R-:W-:Y:S01]  /*3340*/  @P2 STS.128 [R28+0x1000], RZ ;  /* 0x001000ff1c002388 */ /* 0x000fe20000000c00 */
[----:B------:R-:W-:Y:S01]  /*3350*/  SHF.L.U64.HI R12, R29, 0x2, R8 ;  /* 0x000000021d0c7819 */ /* 0x000fe20000010208 */
[----:B------:R-:W-:Y:S01]  /*3360*/  IMAD.MOV.U32 R8, RZ, RZ, 0x7f800000 ;  /* 0x7f800000ff087424 */ /* 0x000fe200078e00ff */
[----:B------:R-:W-:Y:S01]  /*3370*/  CS2R R22, SRZ ;  /* 0x0000000000167805 */ /* 0x000fe2000001ff00 */
[----:B------:R-:W-:Y:S01]  /*3380*/  @P2 STS.128 [R28+0x3000], RZ ;  /* 0x003000ff1c002388 */ /* 0x000fe20000000c00 */
[----:B------:R-:W-:Y:S01]  /*3390*/  CS2R R20, SRZ ;  /* 0x0000000000147805 */ /* 0x000fe2000001ff00 */
[----:B------:R-:W-:Y:S01]  /*33a0*/  UMOV UR13, UR14 ;  /* 0x0000000e000d7c82 */ /* 0x000fe20008000000 */
[----:B------:R-:W-:Y:S01]  /*33b0*/  UIADD3 UR23, UR27, 0x40, URZ ;  /* 0x000000401b177890 */ /* 0x000fe2000fffe03f */
[----:B------:R-:W-:Y:S01]  /*33c0*/  @P2 STS.128 [R28+0x5000], RZ ;  /* 0x005000ff1c002388 */ /* 0x000fe20000000c00 */
[----:B------:R-:W-:Y:S01]  /*33d0*/  UIADD3 UR22, UR22, -UR38, URZ ;  /* 0x8000002616167290 */ /* 0x000fe2000fffe03f */
[----:B------:R-:W-:-:S02]  /*33e0*/  ULDC UR7, c[0x0][0x39c] ;  /* 0x0000e70000077ab9 */ /* 0x000fc40000000800 */
        /* <DEDUP_REMOVED lines=49> */
[----:B------:R-:W-:-:S02]  /*3700*/  LOP3.LUT R6, R4, 0xfffffffe, RZ, 0xc0, !PT ;  /* 0xfffffffe04067812 */ /* 0x000fc400078ec0ff */
[----:B------:R-:W-:Y:S02]  /*3710*/  LOP3.LUT R4, R7, 0x1c0, RZ, 0xc0, !PT ;  /* 0x000001c007047812 */ /* 0x000fe400078ec0ff */
[----:B------:R-:W-:Y:S01]  /*3720*/  LEA.HI R7, R27, R26, RZ, 0x7 ;  /* 0x0000001a1b077211 */ /* 0x000fe200078f38ff */
[----:B------:R-:W-:Y:S01]  /*3730*/  IMAD.IADD R5, R5, 0x1, -R6 ;  /* 0x0000000105057824 */ /* 0x000fe200078e0a06 */
[----:B------:R-:W-:Y:S02]  /*3740*/  LOP3.LUT R6, R4, 0x8, R25, 0xf8, !PT ;  /* 0x0000000804067812 */ /* 0x000fe400078ef819 */
[----:B------:R-:W-:Y:S01]  /*3750*/  SHF.R.U32.HI R4, RZ, 0x3, R4 ;  /* 0x00000003ff047819 */ /* 0x000fe20000011604 */
[----:B------:R-:W-:Y:S01]  /*3760*/  IMAD.SHL.U32 R5, R5, 0x200, RZ ;  /* 0x0000020005057824 */ /* 0x000fe200078e00ff */
[----:B------:R-:W-:Y:S02]  /*3770*/  SHF.R.S32.HI R7, RZ, 0x7, R7 ;  /* 0x00000007ff077819 */ /* 0x000fe40000011407 */
[----:B------:R-:W-:-:S03]  /*3780*/  LOP3.LUT R4, R6, R4, RZ, 0x3c, !PT ;  /* 0x0000000406047212 */ /* 0x000fc600078e3cff */
[----:B------:R-:W-:Y:S01]  /*3790*/  IMAD R5, R7, 0x800, R5 ;  /* 0x0000080007057824 */ /* 0x000fe200078e0205 */
[----:B------:R-:W-:-:S03]  /*37a0*/  SEL R240, R240, 0xffffffe0, !P0 ;  /* 0xffffffe0f0f07807 */ /* 0x000fc60004000000 */
[----:B------:R-:W-:Y:S01]  /*37b0*/  IMAD.IADD R4, R5, 0x1, R4 ;  /* 0x0000000105047824 */ /* 0x000fe200078e0204 */
[----:B----4-:R1:W-:Y:S01]  /*37c0*/  STL [R1+0x58], R9 ;  /* 0x0000580901007387 */ /* 0x0103e20000100800 */
[----:B------:R-:W-:-:S05]  /*37d0*/  IMAD.IADD R240, R240, 0x1, R252 ;  /* 0x00000001f0f07824 */ /* 0x000fca00078e02fc */
[----:B------:R4:W2:Y:S04]  /*37e0*/  LDSM.16.M88.4 R172, [R240] ;  /* 0x00000000f0ac783b */ /* 0x0008a80000000200 */
[----:B------:R4:W2:Y:S04]  /*37f0*/  LDSM.16.M88.4 R176, [R240+0x800] ;  /* 0x00080000f0b0783b */ /* 0x0008a80000000200 */
[----:B------:R4:W2:Y:S04]  /*3800*/  LDSM.16.M88.4 R204, [R240+0x2000] ;  /* 0x00200000f0cc783b */ /* 0x0008a80000000200 */
[----:B------:R4:W2:Y:S04]  /*3810*/  LDSM.16.M88.4 R208, [R240+0x2800] ;  /* 0x00280000f0d0783b */ /* 0x0008a80000000200 */
[----:B------:R4:W2:Y:S01]  /*3820*/  LDSM.16.M88.4 R236, [R240+0x4000] ;  /* 0x00400000f0ec783b */ /* 0x0008a20000000200 */
[----:B-1----:R-:W-:-:S03]  /*3830*/  LEA R9, R4, UR4, 0x1 ;  /* 0x0000000404097c11 */ /* 0x002fc6000f8e08ff */
        /* <DEDUP_REMOVED lines=10> */
[----:B------:R-:W-:Y:S02]  /*38e0*/  CS2R R26, SRZ ;  /* 0x00000000001a7805 */ /* 0x000fe4000001ff00 */
[----:B------:R-:W-:Y:S01]  /*38f0*/  CS2R R24, SRZ ;  /* 0x0000000000187805 */ /* 0x000fe2000001ff00 */
[----:B-----5:R4:W1:Y:S04]  /*3900*/  LDSM.16.M88.4 R156, [R8] ;  /* 0x00000000089c783b */ /* 0x0208680000000200 */
[----:B------:R4:W1:Y:S04]  /*3910*/  LDSM.16.M88.4 R160, [R8+0x800] ;  /* 0x0008000008a0783b */ /* 0x0008680000000200 */
[----:B------:R4:W1:Y:S04]  /*3920*/  LDSM.16.M88.4 R188, [R8+0x2000] ;  /* 0x0020000008bc783b */ /* 0x0008680000000200 */
[----:B------:R4:W1:Y:S04]  /*3930*/  LDSM.16.M88.4 R192, [R8+0x2800] ;  /* 0x0028000008c0783b */ /* 0x0008680000000200 */
[----:B------:R4:W1:Y:S04]  /*3940*/  LDSM.16.M88.4 R220, [R8+0x4000] ;  /* 0x0040000008dc783b */ /* 0x0008680000000200 */
[----:B--23--:R4:W1:Y:S02]  /*3950*/  LDSM.16.M88.4 R224, [R8+0x4800] ;  /* 0x0048000008e0783b */ /* 0x00c8640000000200 */
.L_x_906:
[----:B------:R-:W2:Y:S01]  /*3960*/  LDL R84, [R1+0x8] ;  /* 0x0000080001547983 */ /* 0x000ea20000100800 */
[----:B------:R-:W-:Y:S01]  /*3970*/  USHF.L.U32 UR11, UR6, 0x6, URZ ;  /* 0x00000006060b7899 */ /* 0x000fe2000800063f */
[----:B------:R-:W-:Y:S02]  /*3980*/  UMOV UR10, UR61 ;  /* 0x0000003d000a7c82 */ /* 0x000fe40008000000 */
[----:B------:R-:W4:Y:S01]  /*3990*/  LDL R83, [R1] ;  /* 0x0000000001537983 */ /* 0x000f220000100800 */
[----:B------:R-:W-:Y:S03]  /*39a0*/  UISETP.GE.AND UP0, UPT, UR11, UR22, UPT ;  /* 0x000000160b00728c */ /* 0x000fe6000bf06270 */
[----:B------:R-:W3:Y:S04]  /*39b0*/  LDL R81, [R1+0x4] ;  /* 0x0000040001517983 */ /* 0x000ee80000100800 */
[----:B------:R-:W3:Y:S04]  /*39c0*/  LDL R82, [R1+0xc] ;  /* 0x00000c0001527983 */ /* 0x000ee80000100800 */
[----:B------:R-:W3:Y:S04]  /*39d0*/  LDL R80, [R1+0x18] ;  /* 0x0000180001507983 */ /* 0x000ee80000100800 */
[----:B------:R-:W3:Y:S04]  /*39e0*/  LDL R79, [R1+0x14] ;  /* 0x00001400014f7983 */ /* 0x000ee80000100800 */
[----:B------:R-:W3:Y:S04]  /*39f0*/  LDL R78, [R1+0x10] ;  /* 0x00001000014e7983 */ /* 0x000ee80000100800 */
[----:B------:R-:W0:Y:S04]  /*3a00*/  LDGDEPBAR ;  /* 0x00000000000079af */ /* 0x000e280000000000 */
[----:B------:R-:W3:Y:S04]  /*3a10*/  LDL R77, [R1+0x64] ;  /* 0x00006400014d7983 */ /* 0x000ee80000100800 */
[----:B------:R-:W3:Y:S01]  /*3a20*/  LDL R76, [R1+0x60] ;  /* 0x00006000014c7983 */ /* 0x000ee20000100800 */
[----:B------:R-:W-:Y:S04]  /*3a30*/  DEPBAR.LE SB0, 0x0 ;  /* 0x000080000000791a */ /* 0x000fe80000000000 */
[----:B------:R-:W-:Y:S06]  /*3a40*/  BAR.SYNC.DEFER_BLOCKING 0x0 ;  /* 0x0000000000007b1d */ /* 0x000fec0000010000 */
[----:B--2---:R-:W-:Y:S04]  /*3a50*/  LDSM.16.M88.4 R16, [R84] ;  /* 0x000000005410783b */ /* 0x004fe80000000200 */
[----:B-1--4-:R-:W2:Y:S04]  /*3a60*/  LDSM.16.M88.4 R8, [R83+0xc000] ;  /* 0x00c000005308783b */ /* 0x012ea80000000200 */
        /* <DEDUP_REMOVED lines=79> */
[----:B------:R-:W2:Y:S11]  /*3f60*/  LDSM.16.M88.4 R72, [R78+0x4800] ;  /* 0x004800004e48783b */ /* 0x000eb60000000200 */
[----:B------:R-:W-:Y:S06]  /*3f70*/  @!UPT UIADD3 URZ, URZ, URZ, URZ ;  /* 0x0000003f3f3ff290 */ /* 0x000fec000fffe03f */
        /* <DEDUP_REMOVED lines=8> */
[----:B------:R-:W-:Y:S05]  /*4000*/  FMUL.FTZ R11, R11, UR7 ;  /* 0x000000070b0b7c20 */ /* 0x000fea0008410000 */
[----:B------:R3:W1:Y:S10]  /*4010*/  MUFU.TANH R84, R5 ;  /* 0x0000000500547308 */ /* 0x0006740000002400 */
[----:B------:R3:W1:Y:S01]  /*4020*/  MUFU.TANH R83, R6 ;  /* 0x0000000600537308 */ /* 0x0006620000002400 */
[C---:B--2---:R-:W-:Y:S09]  /*4030*/  HMMA.16816.F32.BF16 R12, R68.reuse, R72, R12 ;  /* 0x00000048440c723c */ /* 0x044ff2000004180c */
[----:B------:R3:W2:Y:S01]  /*4040*/  MUFU.TANH R82, R7 ;  /* 0x0000000700527308 */ /* 0x0006a20000002400 */
        /* <DEDUP_REMOVED lines=26> */
[----:B--2-4-:R-:W-:Y:S05]  /*41f0*/  @!P0 BRA `(.L_x_902) ;  /* 0x0000000000648947 */ /* 0x014fea0003800000 */
[----:B-1-3--:R-:W-:Y:S01]  /*4200*/  MOV R12, R94 ;  /* 0x0000005e000c7202 */ /* 0x00afe20000000f00 */
        /* <DEDUP_REMOVED lines=24> */
.L_x_902:
[----:B------:R-:W2:Y:S01]  /*4390*/  LDL R70, [R1+0x70] ;  /* 0x0000700001467983 */ /* 0x000ea20000100800 */
[----:B------:R-:W-:Y:S01]  /*43a0*/  UIADD3 UR14, UR5, 0x1, -UR12 ;  /* 0x00000001050e7890 */ /* 0x000fe2000fffe80c */
[----:B---3--:R-:W-:Y:S01]  /*43b0*/  IMAD.U32 R4, RZ, RZ, UR26 ;  /* 0x0000001aff047e24 */ /* 0x008fe2000f8e00ff */
[----:B------:R-:W-:Y:S01]  /*43c0*/  UIADD3 UR13, -UR10, UR5, -UR12 ;  /* 0x000000050a0d7290 */ /* 0x000fe2000fffe90c */
[----:B------:R-:W3:Y:S01]  /*43d0*/  LDL R5, [R1+0x74] ;  /* 0x0000740001057983 */ /* 0x000ee20000100800 */
[----:B------:R-:W-:Y:S02]  /*43e0*/  IMAD.U32 R15, RZ, RZ, UR24 ;  /* 0x00000018ff0f7e24 */ /* 0x000fe4000f8e00ff */
        /* <DEDUP_REMOVED lines=30> */
[----:B-1----:R-:W-:Y:S02]  /*45d0*/  FSEL R18, R84, -INF , !P0 ;  /* 0xff80000054127808 */ /* 0x002fe40004000000 */
        /* <DEDUP_REMOVED lines=35> */
.L_x_903:
[----:B------:R-:W2:Y:S01]  /*4810*/  LDL R4, [R1+0x58] ;  /* 0x0000580001047983 */ /* 0x000ea20000100800 */
[----:B------:R-:W-:Y:S03]  /*4820*/  UISETP.GT.AND UP0, UPT, UR6, UR20, UPT ;  /* 0x000000140600728c */ /* 0x000fe6000bf04270 */
[----:B------:R-:W3:Y:S03]  /*4830*/  LDL R71, [R1+0x5c] ;  /* 0x00005c0001477983 */ /* 0x000ee60000100800 */
[----:B------:R-:W-:Y:S01]  /*4840*/  PLOP3.LUT P3, PT, PT, PT, UP0, 0x80, 0x0 ;  /* 0x000000000000781c */ /* 0x000fe20003f6f008 */
        /* <DEDUP_REMOVED lines=31> */
[----:B-1----:R-:W-:Y:S05]  /*4a40*/  FSEL R4, R70, RZ, P0 ;  /* 0x000000ff46047208 */ /* 0x002fea0000000000 */
        /* <DEDUP_REMOVED lines=309> */
.L_x_904:
        /* <DEDUP_REMOVED lines=389> */
.L_x_905:
        /* <DEDUP_REMOVED lines=177> */
.L_x_907:
        /* <DEDUP_REMOVED lines=23> */
.L_x_908:
        /* <DEDUP_REMOVED lines=47> */
.L_x_910:
[----:B------:R-:W-:Y:S05]  /*8560*/  BSYNC B0 ;  /* 0x0000000000007941 */ /* 0x000fea0003800000 */
.L_x_909:
        /* <DEDUP_REMOVED lines=16> */
.L_x_912:
[----:B------:R-:W-:Y:S05]  /*8670*/  BSYNC B0 ;  /* 0x0000000000007941 */ /* 0x000fea0003800000 */
.L_x_911:
        /* <DEDUP_REMOVED lines=31> */
.L_x_914:
[----:B------:R-:W-:Y:S05]  /*8870*/  BSYNC B0 ;  /* 0x0000000000007941 */ /* 0x000fea0003800000 */
.L_x_913:
        /* <DEDUP_REMOVED lines=15> */
.L_x_901:
[----:B------:R-:W-:Y:S05]  /*8970*/  BSYNC B1 ;  /* 0x0000000000017941 */ /* 0x000fea0003800000 */
.L_x_887:
        /* <DEDUP_REMOVED lines=8> */
.L_x_915:
[----:B------:R-:W-:Y:S05]  /*8a00*/  EXIT ;  /* 0x000000000000794d */ /* 0x000fea0003800000 */
.L_x_917:
        /* <DEDUP_REMOVED lines=15> */
.L_x_1604:


//--------------------- .text._ZN5flash44flash_bwd_dq_dk_dv_loop_seqk_parallel_kernelI23Flash_bwd_kernel_traitsILi192ELi64ELi64ELi8ELi4ELi2ELi2ELb1ELb1EN7cutlass10bfloat16_tE19Flash_kernel_traitsILi192ELi64ELi64ELi8ES3_EELb1ELb0ELb1ELb1ELb0ELb0ELb0EEEvNS_16Flash_bwd_paramsE --------------------------
	.section	.text._ZN5flash44flash_bwd_dq_dk_dv_loop_seqk_parallel_kernelI23Flash_bwd_kernel_traitsILi192ELi64ELi64ELi8ELi4ELi2ELi2ELb1ELb1EN7cutlass10bfloat16_tE19Flash_kernel_traitsILi192ELi64ELi64ELi8ES3_EELb1ELb0ELb1ELb1ELb0ELb0ELb0EEEvNS_16Flash_bwd_paramsE,"ax",@progbits
	.align	128
        .global         _ZN5flash44flash_bwd_dq_dk_dv_loop_seqk_parallel_kernelI23Flash_bwd_kernel_traitsILi192ELi64ELi64ELi8ELi4ELi2ELi2ELb1ELb1EN7cutlass10bfloat16_tE19Flash_kernel_traitsILi192ELi64ELi64ELi8ES3_EELb1ELb0ELb1ELb1ELb0ELb0ELb0EEEvNS_16Flash_bwd_paramsE
        .type           _ZN5flash44flash_bwd_dq_dk_dv_loop_seqk_parallel_kernelI23Flash_bwd_kernel_traitsILi192ELi64ELi64ELi8ELi4ELi2ELi2ELb1ELb1EN7cutlass10bfloat16_tE19Flash_kernel_traitsILi192ELi64ELi64ELi8ES3_EELb1ELb0ELb1ELb1ELb0ELb0ELb0EEEvNS_16Flash_bwd_paramsE,@function
        .size           _ZN5flash44flash_bwd_dq_dk_dv_loop_seqk_parallel_kernelI23Flash_bwd_kernel_traitsILi192ELi64ELi64ELi8ELi4ELi2ELi2ELb1ELb1EN7cutlass10bfloat16_tE19Flash_kernel_traitsILi192ELi64ELi64ELi8ES3_EELb1ELb0ELb1ELb1ELb0ELb0ELb0EEEvNS_16Flash_bwd_paramsE,(.L_x_1605 - _ZN5flash44flash_bwd_dq_dk_dv_loop_seqk_parallel_kernelI23Flash_bwd_kernel_traitsILi192ELi64ELi64ELi8ELi4ELi2ELi2ELb1ELb1EN7cutlass10bfloat16_tE19Flash_kernel_traitsILi192ELi64ELi64ELi8ES3_EELb1ELb0ELb1ELb1ELb0ELb0ELb0EEEvNS_16Flash_bwd_paramsE)
        .other          _ZN5flash44flash_bwd_dq_dk_dv_loop_seqk_parallel_kernelI23Flash_bwd_kernel_traitsILi192ELi64ELi64ELi8ELi4ELi2ELi2ELb1ELb1EN7cutlass10bfloat16_tE19Flash_kernel_traitsILi192ELi64ELi64ELi8ES3_EELb1ELb0ELb1ELb1ELb0ELb0ELb0EEEvNS_16Flash_bwd_paramsE,@"STO_CUDA_ENTRY STV_DEFAULT"
_ZN5flash44flash_bwd_dq_dk_dv_loop_seqk_parallel_kernelI23Flash_bwd_kernel_traitsILi192ELi64ELi64ELi8ELi4ELi2ELi2ELb1ELb1EN7cutlass10bfloat16_tE19Flash_kernel_traitsILi192ELi64ELi64ELi8ES3_EELb1ELb0ELb1ELb1ELb0ELb0ELb0EEEvNS_16Flash_bwd_paramsE:
.text._ZN5flash44flash_bwd_dq_dk_dv_loop_seqk_parallel_kernelI23Flash_bwd_kernel_traitsILi192ELi64ELi64ELi8ELi4ELi2ELi2ELb1ELb1EN7cutlass10bfloat16_tE19Flash_kernel_traitsILi192ELi64ELi64ELi8ES3_EELb1ELb0ELb1ELb1ELb0ELb0ELb0EEEvNS_16Flash_bwd_paramsE:
        /* <DEDUP_REMOVED lines=70> */
[----:B------:R-:W-:Y:S02]  /*0460*/  SHF.R.S32.HI R9, RZ, 0x7, R15 ;  /* 0x00000007ff097819 */ /* 0x000fe4000001140f */
[----:B------:R-:W-:-:S02]  /*0470*/  LOP3.LUT P4, RZ, R5, 0x4, RZ, 0xc0, !PT ;  /* 0x0000000405ff7812 */ /* 0x000fc4000788c0ff */
[----:B------:R-:W-:Y:S02]  /*0480*/  LOP3.LUT P3, RZ, R5, 0x2, RZ, 0xc0, !PT ;  /* 0x0000000205ff7812 */ /* 0x000fe4000786c0ff */
[----:B------:R-:W-:Y:S01]  /*0490*/  LEA.HI R15, R3, R12, RZ, 0x3 ;  /* 0x0000000c030f7211 */ /* 0x000fe200078f18ff */
[----:B------:R-:W-:Y:S01]  /*04a0*/  IMAD.SHL.U32 R3, R14, 0x200, RZ ;  /* 0x000002000e037824 */ /* 0x000fe200078e00ff */
[--C-:B------:R-:W-:Y:S02]  /*04b0*/  LOP3.LUT R5, R0, 0x8, R13.reuse, 0xf8, !PT ;  /* 0x0000000800057812 */ /* 0x100fe400078ef80d */
[----:B------:R-:W-:Y:S02]  /*04c0*/  SHF.R.U32.HI R2, RZ, 0x3, R0 ;  /* 0x00000003ff027819 */ /* 0x000fe40000011600 */
[----:B------:R-:W-:Y:S02]  /*04d0*/  LOP3.LUT R4, R4, 0x8, R13, 0xf8, !PT ;  /* 0x0000000804047812 */ /* 0x000fe400078ef80d */
[----:B------:R-:W-:Y:S01]  /*04e0*/  LOP3.LUT R0, R5, R2, RZ, 0x3c, !PT ;  /* 0x0000000205007212 */ /* 0x000fe200078e3cff */
[----:B------:R-:W-:Y:S01]  /*04f0*/  IMAD R5, R9, 0x800, R3 ;  /* 0x0000080009057824 */ /* 0x000fe200078e0203 */
[----:B------:R-:W-:Y:S01]  /*0500*/  LOP3.LUT R2, R3, R4, R2, 0xf6, !PT ;  /* 0x0000000403027212 */ /* 0x000fe200078ef602 */
[----:B------:R-:W-:Y:S01]  /*0510*/  IMAD.SHL.U32 R9, R9, 0x20, RZ ;  /* 0x0000002009097824 */ /* 0x000fe200078e00ff */
        /* <DEDUP_REMOVED lines=15> */
[----:B------:R-:W-:Y:S01]  /*0610*/  IMAD.SHL.U32 R10, R6, 0x40, RZ ;  /* 0x00000040060a7824 */ /* 0x000fe200078e00ff */
[----:B------:R-:W-:Y:S01]  /*0620*/  LOP3.LUT R9, R3, 0x20, R9, 0xf8, !PT ;  /* 0x0000002003097812 */ /* 0x000fe200078ef809 */
[----:B------:R-:W-:Y:S01]  /*0630*/  IMAD R11, R20, 0x400, R7 ;  /* 0x00000400140b7824 */ /* 0x000fe200078e0207 */
[----:B------:R-:W-:-:S02]  /*0640*/  SHF.R.U32.HI R5, RZ, 0x3, R3 ;  /* 0x00000003ff057819 */ /* 0x000fc40000011603 */
[C---:B------:R-:W-:Y:S02]  /*0650*/  LOP3.LUT P6, RZ, R6.reuse, 0x4, RZ, 0xc0, !PT ;  /* 0x0000000406ff7812 */ /* 0x040fe400078cc0ff */
        /* <DEDUP_REMOVED lines=48> */
[----:B------:R-:W-:Y:S01]  /*0960*/  IMAD.IADD R12, R4, 0x1, R14 ;  /* 0x00000001040c7824 */ /* 0x000fe200078e020e */
[----:B------:R-:W-:Y:S01]  /*0970*/  IADD3 R4, R3, R14, R4 ;  /* 0x0000000e03047210 */ /* 0x000fe20007ffe004 */
[----:B------:R-:W-:Y:S01]  /*0980*/  STL [R1], R14 ;  /* 0x0000000e01007387 */ /* 0x000fe20000100800 */
[----:B------:R-:W-:Y:S01]  /*0990*/  LEA R13, R11, UR6, 0x1 ;  /* 0x000000060b0d7c11 */ /* 0x000fe2000f8e08ff */
[----:B------:R-:W-:-:S02]  /*09a0*/  IMAD.IADD R11, R0, 0x1, R10 ;  /* 0x00000001000b7824 */ /* 0x000fc400078e020a */
[----:B------:R1:W-:Y:S01]  /*09b0*/  STL [R1+0x4], R12 ;  /* 0x0000040c01007387 */ /* 0x0003e20000100800 */
[C---:B------:R-:W-:Y:S02]  /*09c0*/  IMAD.IADD R252, R3.reuse, 0x1, R14 ;  /* 0x0000000103fc7824 */ /* 0x040fe400078e020e */
[----:B------:R-:W-:Y:S01]  /*09d0*/  IMAD.IADD R3, R3, 0x1, R2 ;  /* 0x0000000103037824 */ /* 0x000fe200078e0202 */
[----:B------:R2:W-:Y:S04]  /*09e0*/  STL [R1+0x10], R4 ;  /* 0x0000100401007387 */ /* 0x0005e80000100800 */
[----:B------:R3:W-:Y:S04]  /*09f0*/  STL [R1+0x58], R0 ;  /* 0x0000580001007387 */ /* 0x0007e80000100800 */
[----:B------:R-:W-:Y:S04]  /*0a00*/  STL [R1+0x78], R13 ;  /* 0x0000780d01007387 */ /* 0x000fe80000100800 */
[----:B------:R4:W-:Y:S01]  /*0a10*/  STL [R1+0x64], R11 ;  /* 0x0000640b01007387 */ /* 0x0009e20000100800 */
[----:B-1----:R-:W-:-:S02]  /*0a20*/  VIADD R12, R13, 0x40 ;  /* 0x000000400d0c7836 */ /* 0x002fc40000000000 */
[----:B------:R-:W-:Y:S02]  /*0a30*/  @P2 VIADD R12, R13, 0xffffffc0 ;  /* 0xffffffc00d0c2836 */ /* 0x000fe40000000000 */
[C---:B--2---:R-:W-:Y:S02]  /*0a40*/  VIADD R4, R0.reuse, 0x20 ;  /* 0x0000002000047836 */ /* 0x044fe40000000000 */
[----:B------:R-:W-:Y:S01]  /*0a50*/  @P1 VIADD R4, R0, 0xffffffe0 ;  /* 0xffffffe000041836 */ /* 0x000fe20000000000 */
[----:B---3--:R-:W-:Y:S01]  /*0a60*/  LEA R0, R8, UR4, 0x1 ;  /* 0x0000000408007c11 */ /* 0x008fe2000f8e08ff */
[----:B------:R-:W-:Y:S01]  /*0a70*/  IMAD.IADD R8, R6, 0x1, R9 ;  /* 0x0000000106087824 */ /* 0x000fe200078e0209 */
[----:B----4-:R-:W-:Y:S01]  /*0a80*/  LEA R11, R7, UR4, 0x1 ;  /* 0x00000004070b7c11 */ /* 0x010fe2000f8e08ff */
        /* <DEDUP_REMOVED lines=18> */
.L_x_964:
        /* <DEDUP_REMOVED lines=67> */
.L_x_918:
        /* <DEDUP_REMOVED lines=14> */
[----:B------:R-:W-:Y:S01]  /*10c0*/  ULDC.64 UR30, c[0x0][0x240] ;  /* 0x00009000001e7ab9 */ /* 0x000fe20000000a00 */
[----:B------:R-:W-:-:S02]  /*10d0*/  USHF.L.U32 UR20, UR44, 0x7, URZ ;  /* 0x000000072c147899 */ /* 0x000fc4000800063f */
[----:B------:R-:W-:Y:S02]  /*10e0*/  UIMAD UR24, UR44, UR9, UR8 ;  /* 0x000000092c1872a4 */ /* 0x000fe4000f8e0208 */
[----:B------:R-:W-:Y:S01]  /*10f0*/  UIADD3 UR16, UR15, 0x3f, URZ ;  /* 0x0000003f0f107890 */ /* 0x000fe2000fffe03f */
[----:B------:R-:W-:Y:S01]  /*1100*/  @!UP2 ULDC.64 UR8, c[0x0][0x418] ;  /* 0x000106000008aab9 */ /* 0x000fe20000000a00 */
[----:B------:R-:W-:Y:S01]  /*1110*/  @UP2 ULDC.64 UR10, c[0x0][0x420] ;  /* 0x00010800000a2ab9 */ /* 0x000fe20000000a00 */
[----:B------:R-:W-:Y:S02]  /*1120*/  @!UP2 UIMAD.WIDE.U32 UR40, UR44, UR8, URZ ;  /* 0x000000082c28a2a5 */ /* 0x000fe4000f8e003f */
[----:B------:R-:W-:Y:S02]  /*1130*/  USEL UR37, UR20, URZ, UP0 ;  /* 0x0000003f14257287 */ /* 0x000fe40008000000 */
[----:B------:R-:W-:Y:S01]  /*1140*/  @UP2 UIMAD.WIDE.U32 UR42, UR14, UR10, URZ ;  /* 0x0000000a0e2a22a5 */ /* 0x000fe2000f8e003f */
[----:B-1----:R-:W-:Y:S01]  /*1150*/  IABS R8, R9 ;  /* 0x0000000900087213 */ /* 0x002fe20000000000 */
[----:B------:R-:W-:Y:S01]  /*1160*/  ULDC UR58, c[0x0][0x2d4] ;  /* 0x0000b500003a7ab9 */ /* 0x000fe20000000800 */
[----:B------:R-:W-:Y:S01]  /*1170*/  USHF.R.S32.HI UR20, URZ, 0x1f, UR16 ;  /* 0x0000001f3f147899 */ /* 0x000fe20008011410 */
[----:B------:R-:W-:Y:S01]  /*1180*/  ISETP.NE.AND P3, PT, R9, RZ, PT ;  /* 0x000000ff0900720c */ /* 0x000fe20003f65270 */
[----:B------:R-:W1:Y:S01]  /*1190*/  I2F.RP R4, R8 ;  /* 0x0000000800047306 */ /* 0x000e620000209400 */
[----:B------:R-:W-:Y:S01]  /*11a0*/  USHF.R.S32.HI UR38, URZ, 0x1f, UR58 ;  /* 0x0000001f3f267899 */ /* 0x000fe2000801143a */
[----:B------:R-:W-:Y:S01]  /*11b0*/  ULDC UR61, c[0x0][0x2dc] ;  /* 0x0000b700003d7ab9 */ /* 0x000fe20000000800 */
[----:B--2---:R-:W-:Y:S01]  /*11c0*/  UIMAD.WIDE.U32 UR32, UR6, UR12, URZ ;  /* 0x0000000c062072a5 */ /* 0x004fe2000f8e003f */
[----:B------:R-:W-:Y:S01]  /*11d0*/  ULDC UR60, c[0x0][0x270] ;  /* 0x00009c00003c7ab9 */ /* 0x000fe20000000800 */
[----:B------:R-:W-:-:S02]  /*11e0*/  @UP2 UIMAD UR48, UR14, UR11, UR43 ;  /* 0x0000000b0e3022a4 */ /* 0x000fc4000f8e022b */
[----:B------:R-:W-:Y:S02]  /*11f0*/  UIMAD UR49, UR6, UR13, UR33 ;  /* 0x0000000d063172a4 */ /* 0x000fe4000f8e0221 */
[----:B------:R-:W-:Y:S02]  /*1200*/  @!UP2 UIMAD UR6, UR57, UR8, URZ ;  /* 0x000000083906a2a4 */ /* 0x000fe4000f8e023f */
[----:B------:R-:W-:Y:S01]  /*1210*/  UIMAD.WIDE.U32 UR12, UR14, UR30, URZ ;  /* 0x0000001e0e0c72a5 */ /* 0x000fe2000f8e003f */
[----:B-1----:R-:W1:Y:S01]  /*1220*/  MUFU.RCP R4, R4 ;  /* 0x0000000400047308 */ /* 0x002e620000001000 */
[----:B------:R-:W-:Y:S02]  /*1230*/  @!UP2 UIMAD UR39, UR44, UR9, UR6 ;  /* 0x000000092c27a2a4 */ /* 0x000fe4000f8e0206 */
[----:B------:R-:W-:Y:S01]  /*1240*/  UIADD3 UR6, UR15, 0x40, UR29 ;  /* 0x000000400f067890 */ /* 0x000fe2000fffe01d */
[----:B------:R-:W-:Y:S01]  /*1250*/  ULDC UR8, c[0x0][0x394] ;  /* 0x0000e50000087ab9 */ /* 0x000fe20000000800 */
[----:B------:R-:W-:-:S02]  /*1260*/  USEL UR56, UR18, UR12, !UP2 ;  /* 0x0000000c12387287 */ /* 0x000fc4000d000000 */
[----:B------:R-:W-:Y:S02]  /*1270*/  UIADD3 UR6, UR6, UR8, -UR7 ;  /* 0x0000000806067290 */ /* 0x000fe4000fffe807 */
[----:B------:R-:W-:Y:S02]  /*1280*/  UIMAD UR23, UR14, UR31, URZ ;  /* 0x0000001f0e1772a4 */ /* 0x000fe4000f8e023f */
[----:B------:R-:W-:Y:S02]  /*1290*/  UIADD3 UR6, UR6, 0x3f, URZ ;  /* 0x0000003f06067890 */ /* 0x000fe4000fffe03f */
[----:B------:R-:W-:Y:S02]  /*12a0*/  ULEA.HI UR33, UR20, UR16, URZ, 0x6 ;  /* 0x0000001014217291 */ /* 0x000fe4000f8f303f */
[----:B------:R-:W-:Y:S01]  /*12b0*/  USHF.R.S32.HI UR12, URZ, 0x1f, UR6 ;  /* 0x0000001f3f0c7899 */ /* 0x000fe20008011406 */
[----:B-1----:R-:W-:Y:S01]  /*12c0*/  VIADD R4, R4, 0xffffffe ;  /* 0x0ffffffe04047836 */ /* 0x002fe20000000000 */
[----:B------:R-:W-:-:S02]  /*12d0*/  UIMAD.WIDE UR8, UR61, UR60, URZ ;  /* 0x0000003c3d0872a5 */ /* 0x000fc4000f8e023f */
[----:B------:R-:W-:Y:S01]  /*12e0*/  UIMAD.WIDE.U32 UR10, UR44, UR58, URZ ;  /* 0x0000003a2c0a72a5 */ /* 0x000fe2000f8e003f */
[----:B------:R-:W1:Y:S01]  /*12f0*/  F2I.FTZ.U32.TRUNC.NTZ R5, R4 ;  /* 0x0000000400057305 */ /* 0x000e62000021f000 */
[----:B------:R-:W-:Y:S02]  /*1300*/  ULEA.HI UR20, UR12, UR6, URZ, 0x6 ;  /* 0x000000060c147291 */ /* 0x000fe4000f8f303f */
[----:B------:R-:W-:Y:S02]  /*1310*/  UIMAD UR6, UR38, UR44, URZ ;  /* 0x0000002c260672a4 */ /* 0x000fe4000f8e023f */
[----:B------:R-:W-:Y:S02]  /*1320*/  UIADD3 UR50, UR19, UR24, URZ ;  /* 0x0000001813327290 */ /* 0x000fe4000fffe03f */
[----:B------:R-:W-:Y:S02]  /*1330*/  @UP2 UIADD3 UR50, UR13, UR23, URZ ;  /* 0x000000170d322290 */ /* 0x000fe4000fffe03f */
[----:B------:R-:W-:-:S02]  /*1340*/  UIMAD.WIDE.U32 UR12, UR8, UR10, URZ ;  /* 0x0000000a080c72a5 */ /* 0x000fc4000f8e003f */
[----:B------:R-:W-:Y:S02]  /*1350*/  UIMAD UR19, UR9, UR10, URZ ;  /* 0x0000000a091372a4 */ /* 0x000fe4000f8e023f */
[----:B------:R-:W-:Y:S01]  /*1360*/  UIMAD UR10, UR57, UR58, UR6 ;  /* 0x0000003a390a72a4 */ /* 0x000fe2000f8e0206 */
[----:B-1----:R-:W-:Y:S01]  /*1370*/  IMAD.MOV R4, RZ, RZ, -R5 ;  /* 0x000000ffff047224 */ /* 0x002fe200078e0a05 */
[----:B------:R-:W-:Y:S02]  /*1380*/  USHF.L.U64.HI UR17, UR44, 0x7, UR57 ;  /* 0x000000072c117899 */ /* 0x000fe40008010239 */
[----:B------:R-:W-:Y:S01]  /*1390*/  USHF.R.S32.HI UR18, URZ, 0x6, UR33 ;  /* 0x000000063f127899 */ /* 0x000fe20008011421 */
[----:B------:R-:W-:Y:S01]  /*13a0*/  IMAD R6, R4, R8, RZ ;  /* 0x0000000804067224 */ /* 0x000fe200078e02ff */
[----:B------:R-:W-:Y:S01]  /*13b0*/  USHF.R.S32.HI UR6, URZ, 0x6, UR20 ;  /* 0x000000063f067899 */ /* 0x000fe20008011414 */
[----:B------:R-:W-:Y:S01]  /*13c0*/  IMAD.MOV.U32 R4, RZ, RZ, RZ ;  /* 0x000000ffff047224 */ /* 0x000fe200078e00ff */
[----:B------:R-:W-:-:S02]  /*13d0*/  UIADD3 UR10, UR11, UR10, URZ ;  /* 0x0000000a0b0a7290 */ /* 0x000fc4000fffe03f */
[----:B------:R-:W-:Y:S01]  /*13e0*/  USEL UR36, UR17, URZ, UP0 ;  /* 0x0000003f11247287 */ /* 0x000fe20008000000 */
[----:B------:R-:W-:Y:S01]  /*13f0*/  IMAD.HI.U32 R4, R5, R6, R4 ;  /* 0x0000000605047227 */ /* 0x000fe200078e0004 */
[----:B------:R-:W-:Y:S01]  /*1400*/  MOV R5, R7 ;  /* 0x0000000700057202 */ /* 0x000fe20000000f00 */
[----:B------:R-:W-:Y:S02]  /*1410*/  UISETP.LT.AND UP0, UPT, UR18, UR6, UPT ;  /* 0x000000061200728c */ /* 0x000fe4000bf01270 */
[----:B------:R-:W-:Y:S02]  /*1420*/  UISETP.NE.AND UP1, UPT, UR34, -0x1, UPT ;  /* 0xffffffff2200788c */ /* 0x000fe4000bf25270 */
[----:B------:R-:W-:Y:S01]  /*1430*/  IMAD.HI.U32 R4, R4, R5, RZ ;  /* 0x0000000504047227 */ /* 0x000fe200078e00ff */
[----:B------:R-:W-:Y:S02]  /*1440*/  UIMAD UR19, UR8, UR10, UR19 ;  /* 0x0000000a081372a4 */ /* 0x000fe4000f8e0213 */
[----:B------:R-:W-:Y:S01]  /*1450*/  UIMAD.WIDE.U32 UR10, UR8, UR14, URZ ;  /* 0x0000000e080a72a5 */ /* 0x000fe2000f8e003f */
[----:B------:R-:W-:Y:S01]  /*1460*/  IMAD.MOV R6, RZ, RZ, -R4 ;  /* 0x000000ffff067224 */ /* 0x000fe200078e0a04 */
[----:B------:R-:W-:-:S02]  /*1470*/  USEL UR38, UR18, UR6, UP0 ;  /* 0x0000000612267287 */ /* 0x000fc40008000000 */
[----:B------:R-:W-:Y:S01]  /*1480*/  UIMAD UR6, UR9, UR14, URZ ;  /* 0x0000000e090672a4 */ /* 0x000fe2000f8e023f */
[C---:B------:R-:W-:Y:S01]  /*1490*/  IMAD R5, R8.reuse, R6, R5 ;  /* 0x0000000608057224 */ /* 0x040fe200078e0205 */
[----:B------:R-:W-:Y:S01]  /*14a0*/  USEL UR54, UR12, UR10, !UP2 ;  /* 0x0000000a0c367287 */ /* 0x000fe2000d000000 */
[----:B------:R-:W-:Y:S01]  /*14b0*/  ULDC.U8 UR25, c[0x0][0x3d8] ;  /* 0x0000f60000197ab9 */ /* 0x000fe20000000000 */
[----:B------:R-:W-:Y:S02]  /*14c0*/  ULEA UR12, UR38, 0xffffffc0, 0x6 ;  /* 0xffffffc0260c7891 */ /* 0x000fe4000f8e303f */
[----:B------:R-:W-:Y:S01]  /*14d0*/  ISETP.GT.U32.AND P1, PT, R8, R5, PT ;  /* 0x000000050800720c */ /* 0x000fe20003f24070 */
[----:B------:R-:W-:Y:S02]  /*14e0*/  UISETP.NE.AND UP3, UPT, UR25, URZ, UPT ;  /* 0x0000003f1900728c */ /* 0x000fe4000bf65270 */
[----:B------:R-:W-:Y:S02]  /*14f0*/  UIADD3 UR46, UR13, UR19, URZ ;  /* 0x000000130d2e7290 */ /* 0x000fe4000fffe03f */
[----:B------:R-:W-:-:S02]  /*1500*/  @UP2 UIADD3 UR46, UR11, UR6, URZ ;  /* 0x000000060b2e2290 */ /* 0x000fc4000fffe03f */
[----:B------:R-:W-:Y:S02]  /*1510*/  @UP1 UIADD3 UR22, UR28, UR34, URZ ;  /* 0x000000221c161290 */ /* 0x000fe4000fffe03f */
[----:B------:R-:W-:Y:S02]  /*1520*/  USHF.R.S32.HI UR19, URZ, 0x1f, UR12 ;  /* 0x0000001f3f137899 */ /* 0x000fe4000801140c */
[----:B------:R-:W-:Y:S02]  /*1530*/  UIADD3 UR6, UP0, UR12, UR37, URZ ;  /* 0x000000250c067290 */ /* 0x000fe4000ff1e03f */
[----:B------:R-:W-:Y:S01]  /*1540*/  @!P1 IMAD.IADD R5, R5, 0x1, -R8 ;  /* 0x0000000105059824 */ /* 0x000fe200078e0a08 */
[----:B------:R-:W-:Y:S01]  /*1550*/  @UP1 ULDC.64 UR24, c[0x0][0x250] ;  /* 0x0000940000181ab9 */ /* 0x000fe20000000a00 */
[----:B------:R-:W-:Y:S01]  /*1560*/  UIADD3.X UR13, UR19, UR36, URZ, UP0, !UPT ;  /* 0x00000024130d7290 */ /* 0x000fe200087fe43f */
[----:B------:R-:W-:Y:S01]  /*1570*/  @!P1 IADD3 R4, R4, 0x1, RZ ;  /* 0x0000000104049810 */ /* 0x000fe20007ffe0ff */
[----:B------:R-:W-:Y:S01]  /*1580*/  UIMAD UR9, UR9, UR6, URZ ;  /* 0x00000006090972a4 */ /* 0x000fe2000f8e023f */
[----:B------:R-:W-:Y:S01]  /*1590*/  ISETP.GE.U32.AND P0, PT, R5, R8, PT ;  /* 0x000000080500720c */ /* 0x000fe20003f06070 */
[----:B------:R-:W-:Y:S01]  /*15a0*/  ULDC.U8 UR26, c[0x0][0x480] ;  /* 0x00012000001a7ab9 */ /* 0x000fe20000000000 */
[----:B------:R-:W-:Y:S01]  /*15b0*/  LOP3.LUT R5, R9, UR55, RZ, 0x3c, !PT ;  /* 0x0000003709057c12 */ /* 0x000fe2000f8e3cff */
[----:B------:R-:W-:Y:S01]  /*15c0*/  @UP1 UIMAD.WIDE.U32 UR10, UR22, UR24, URZ ;  /* 0x00000018160a12a5 */ /* 0x000fe2000f8e003f */
[----:B------:R-:W-:Y:S01]  /*15d0*/  PLOP3.LUT P1, PT, PT, PT, UP1, 0x80, 0x0 ;  /* 0x000000000000781c */ /* 0x000fe20003f2f018 */
[----:B------:R-:W-:Y:S01]  /*15e0*/  @UP1 UIMAD UR18, UR22, UR25, URZ ;  /* 0x00000019161212a4 */ /* 0x000fe2000f8e023f */
[----:B------:R-:W-:Y:S01]  /*15f0*/  ISETP.GE.AND P2, PT, R5, RZ, PT ;  /* 0x000000ff0500720c */ /* 0x000fe20003f46270 */
[----:B------:R-:W-:Y:S01]  /*1600*/  @UP1 UIADD3 UR21, UR28, UR34, URZ ;  /* 0x000000221c151290 */ /* 0x000fe2000fffe03f */
[----:B------:R-:W-:Y:S01]  /*1610*/  ULDC UR22, c[0x0][0x2c4] ;  /* 0x0000b10000167ab9 */ /* 0x000fe20000000800 */
[----:B------:R-:W-:-:S02]  /*1620*/  UISETP.NE.AND UP4, UPT, UR26, URZ, UPT ;  /* 0x0000003f1a00728c */ /* 0x000fc4000bf85270 */
[----:B------:R-:W-:Y:S02]  /*1630*/  UIMAD UR13, UR8, UR13, UR9 ;  /* 0x0000000d080d72a4 */ /* 0x000fe4000f8e0209 */
[----:B------:R-:W-:Y:S01]  /*1640*/  @P0 VIADD R4, R4, 0x1 ;  /* 0x0000000104040836 */ /* 0x000fe20000000000 */
[----:B------:R-:W-:Y:S01]  /*1650*/  @UP1 ULDC.64 UR26, c[0x0][0x248] ;  /* 0x00009200001a1ab9 */ /* 0x000fe20000000a00 */
[----:B------:R-:W-:Y:S01]  /*1660*/  @UP3 UIMAD UR9, UR44, UR22, URZ ;  /* 0x000000162c0932a4 */ /* 0x000fe2000f8e023f */
[----:B------:R-:W-:Y:S01]  /*1670*/  PLOP3.LUT P0, PT, PT, PT, UP3, 0x80, 0x0 ;  /* 0x000000000000781c */ /* 0x000fe20003f0f038 */
[----:B------:R-:W-:Y:S01]  /*1680*/  @UP1 UIMAD.WIDE.U32 UR16, UR21, UR26, URZ ;  /* 0x0000001a151012a5 */ /* 0x000fe2000f8e003f */
[----:B------:R-:W-:Y:S01]  /*1690*/  IMAD.MOV.U32 R18, RZ, RZ, R4 ;  /* 0x000000ffff127224 */ /* 0x000fe200078e0004 */
[----:B------:R-:W-:Y:S02]  /*16a0*/  @UP1 UIMAD UR23, UR21, UR27, URZ ;  /* 0x0000001b151712a4 */ /* 0x000fe4000f8e023f */
[----:B------:R-:W-:-:S02]  /*16b0*/  UIMAD.WIDE.U32 UR20, UR8, UR6, URZ ;  /* 0x00000006081472a5 */ /* 0x000fc4000f8e003f */
[----:B------:R-:W-:Y:S01]  /*16c0*/  @UP3 USEL UR9, UR9, UR14, !UP2 ;  /* 0x0000000e09093287 */ /* 0x000fe2000d000000 */
[----:B------:R-:W-:Y:S01]  /*16d0*/  @!P2 IADD3 R18, -R18, RZ, RZ ;  /* 0x000000ff1212a210 */ /* 0x000fe20007ffe1ff */
[----:B------:R-:W-:Y:S01]  /*16e0*/  UIMAD UR47, UR55, UR61, URZ ;  /* 0x0000003d372f72a4 */ /* 0x000fe2000f8e023f */
[----:B------:R-:W-:Y:S01]  /*16f0*/  @!P3 LOP3.LUT R18, RZ, R9, RZ, 0x33, !PT ;  /* 0x00000009ff12b212 */ /* 0x000fe200078e33ff */
[----:B------:R-:W-:Y:S02]  /*1700*/  @!UP3 UIMAD UR8, UR44, UR60, UR55 ;  /* 0x0000003c2c08b2a4 */ /* 0x000fe4000f8e0237 */
[----:B------:R-:W-:Y:S01]  /*1710*/  @!UP2 UIADD3 UR48, UR41, UR39, URZ ;  /* 0x000000272930a290 */ /* 0x000fe2000fffe03f */
[----:B------:R-:W-:Y:S01]  /*1720*/  @UP3 ULDC UR6, c[0x0][0x2e4] ;  /* 0x0000b90000063ab9 */ /* 0x000fe20000000800 */
[----:B------:R-:W-:Y:S02]  /*1730*/  USEL UR53, UR32, URZ, UP4 ;  /* 0x0000003f20357287 */ /* 0x000fe4000a000000 */
[----:B------:R-:W-:-:S02]  /*1740*/  @UP1 UIADD3 UR39, UR11, UR18, URZ ;  /* 0x000000120b271290 */ /* 0x000fc4000fffe03f */
[----:B------:R-:W-:Y:S02]  /*1750*/  @UP3 UIMAD UR18, UR55, UR6, UR9 ;  /* 0x00000006371232a4 */ /* 0x000fe4000f8e0209 */
[----:B------:R-:W-:Y:S02]  /*1760*/  USEL UR51, UR49, URZ, UP4 ;  /* 0x0000003f31337287 */ /* 0x000fe4000a000000 */
[----:B------:R-:W-:Y:S02]  /*1770*/  @UP1 UIADD3 UR32, UR17, UR23, URZ ;  /* 0x0000001711201290 */ /* 0x000fe4000fffe03f */
[----:B------:R-:W-:Y:S02]  /*1780*/  USHF.R.S32.HI UR35, URZ, 0x1f, UR29 ;  /* 0x0000001f3f237899 */ /* 0x000fe4000801141d */
[----:B------:R-:W-:Y:S02]  /*1790*/  USHF.R.S32.HI UR52, URZ, 0x1f, UR47 ;  /* 0x0000001f3f347899 */ /* 0x000fe4000801142f */
[----:B------:R-:W-:-:S02]  /*17a0*/  @!UP3 UIMAD UR18, UR8, UR22, URZ ;  /* 0x000000160812b2a4 */ /* 0x000fc4000f8e023f */
[----:B------:R-:W-:Y:S01]  /*17b0*/  UIADD3 UR49, UR21, UR13, URZ ;  /* 0x0000000d15317290 */ /* 0x000fe2000fffe03f */
        /* <DEDUP_REMOVED lines=15> */
.L_x_920:
        /* <DEDUP_REMOVED lines=13> */
.L_x_921:
        /* <DEDUP_REMOVED lines=11> */
.L_x_922:
[----:B------:R-:W-:-:S04]  /*1a30*/  UIMAD UR6, UR44, UR60, UR55 ;  /* 0x0000003c2c0672a4 */ /* 0x000fc8000f8e0237 */
[----:B------:R-:W-:-:S12]  /*1a40*/  UIMAD UR6, UR6, UR58, URZ ;  /* 0x0000003a060672a4 */ /* 0x000fd8000f8e023f */
.L_x_923:
[----:B------:R-:W2:Y:S01]  /*1a50*/  LDL.64 R4, [R1+0x50] ;  /* 0x0000500001047983 */ /* 0x000ea20000100a00 */
[----:B------:R-:W2:Y:S03]  /*1a60*/  LDC.64 R20, c[0x0][0x420] ;  /* 0x00010800ff147b82 */ /* 0x000ea60000000a00 */
[----:B------:R1:W3:Y:S01]  /*1a70*/  LDL.64 R32, [R1+0x50] ;  /* 0x0000500001207983 */ /* 0x0002e20000100a00 */
[----:B------:R-:W-:Y:S01]  /*1a80*/  USHF.R.S32.HI UR11, URZ, 0x1f, UR55 ;  /* 0x0000001f3f0b7899 */ /* 0x000fe20008011437 */
[----:B------:R-:W-:Y:S01]  /*1a90*/  BSSY B1, `(.L_x_919) ;  /* 0x00008a8000017945 */ /* 0x000fe20003800000 */
[----:B------:R-:W-:Y:S01]  /*1aa0*/  ULDC.64 UR8, c[0x0][0x428] ;  /* 0x00010a0000087ab9 */ /* 0x000fe20000000a00 */
[----:B------:R-:W4:Y:S01]  /*1ab0*/  S2R R29, SR_TID.X ;  /* 0x00000000001d7919 */ /* 0x000f220000002100 */
[----:B------:R-:W-:Y:S01]  /*1ac0*/  UIADD3 UR36, UR12, UR6, URZ ;  /* 0x000000060c247290 */ /* 0x000fe2000fffe03f */
[----:B------:R-:W-:Y:S01]  /*1ad0*/  IMAD.U32 R8, RZ, RZ, UR8 ;  /* 0x00000008ff087e24 */ /* 0x000fe2000f8e00ff */
[----:B------:R-:W-:-:S02]  /*1ae0*/  UIMAD UR6, UR11, UR8, URZ ;  /* 0x000000080b0672a4 */ /* 0x000fc4000f8e023f */
[----:B------:R-:W-:Y:S02]  /*1af0*/  UIMAD UR14, UR61, UR60, URZ ;  /* 0x0000003c3d0e72a4 */ /* 0x000fe4000f8e023f */
[----:B------:R-:W-:Y:S02]  /*1b00*/  UIMAD UR21, UR55, UR9, UR6 ;  /* 0x00000009371572a4 */ /* 0x000fe4000f8e0206 */
[----:B------:R-:W-:Y:S01]  /*1b10*/  UIADD3 UR6, -UR7, UR15, UR29 ;  /* 0x0000000f07067290 */ /* 0x000fe2000fffe11d */
[----:B------:R-:W-:Y:S01]  /*1b20*/  ULDC UR40, c[0x0][0x398] ;  /* 0x0000e60000287ab9 */ /* 0x000fe20000000800 */
[----:B------:R-:W-:Y:S02]  /*1b30*/  USHF.L.U32 UR8, UR14, 0x6, URZ ;  /* 0x000000060e087899 */ /* 0x000fe4000800063f */
[----:B------:R-:W-:Y:S02]  /*1b40*/  UIADD3 UR6, UR6, -UR40, URZ ;  /* 0x8000002806067290 */ /* 0x000fe4000fffe03f */
[----:B------:R-:W-:-:S02]  /*1b50*/  UIADD3 UR20, UP2, UP0, UR20, UR8, UR47 ;  /* 0x0000000814147290 */ /* 0x000fc4000f85e02f */
[----:B------:R-:W-:Y:S02]  /*1b60*/  USHF.R.S32.HI UR22, URZ, 0x1f, UR6 ;  /* 0x0000001f3f167899 */ /* 0x000fe40008011406 */
[----:B------:R-:W-:Y:S02]  /*1b70*/  USHF.R.S32.HI UR8, URZ, 0x1f, UR8 ;  /* 0x0000001f3f087899 */ /* 0x000fe40008011408 */
[----:B------:R-:W-:Y:S02]  /*1b80*/  ULEA.HI UR22, UR22, UR6, URZ, 0x6 ;  /* 0x0000000616167291 */ /* 0x000fe4000f8f303f */
[----:B------:R-:W-:Y:S01]  /*1b90*/  UIADD3.X UR6, UR49, UR8, UR52, UP2, UP0 ;  /* 0x0000000831067290 */ /* 0x000fe200097e0434 */
[----:B------:R-:W-:Y:S01]  /*1ba0*/  ULDC.64 UR16, c[0x0][0x258] ;  /* 0x0000960000107ab9 */ /* 0x000fe20000000a00 */
[----:B------:R-:W-:Y:S02]  /*1bb0*/  UIADD3 UR8, UP2, UP0, UR53, UR20, UR54 ;  /* 0x0000001435087290 */ /* 0x000fe4000f85e036 */
[----:B------:R-:W-:-:S02]  /*1bc0*/  UIADD3 UR33, UR12, UR18, URZ ;  /* 0x000000120c217290 */ /* 0x000fc4000fffe03f */
[----:B------:R-:W-:Y:S01]  /*1bd0*/  UIADD3.X UR6, UR51, UR6, UR46, UP2, UP0 ;  /* 0x0000000633067290 */ /* 0x000fe200097e042e */
[----:B----4-:R-:W-:Y:S01]  /*1be0*/  SHF.R.S32.HI R30, RZ, 0x1f, R29 ;  /* 0x0000001fff1e7819 */ /* 0x010fe2000001141d */
[----:B------:R-:W-:Y:S01]  /*1bf0*/  USHF.R.S32.HI UR22, URZ, 0x6, UR22 ;  /* 0x000000063f167899 */ /* 0x000fe20008011416 */
[----:B------:R-:W-:Y:S02]  /*1c00*/  ULDC.64 UR42, c[0x0][0x2b0] ;  /* 0x0000ac00002a7ab9 */ /* 0x000fe40000000a00 */
[CC--:B------:R-:W-:Y:S01]  /*1c10*/  LEA.HI R26, R30.reuse, R29.reuse, RZ, 0x3 ;  /* 0x0000001d1e1a7211 */ /* 0x0c0fe200078f18ff */
[----:B------:R-:W-:Y:S01]  /*1c20*/  UISETP.LT.AND UP0, UPT, URZ, UR22, UPT ;  /* 0x000000163f00728c */ /* 0x000fe2000bf01270 */
[----:B------:R-:W-:Y:S01]  /*1c30*/  LEA.HI R9, R30, R29, RZ, 0x5 ;  /* 0x0000001d1e097211 */ /* 0x000fe200078f28ff */
[----:B------:R-:W-:Y:S02]  /*1c40*/  UIADD3 UR9, UR38, -0x1, URZ ;  /* 0xffffffff26097890 */ /* 0x000fe4000fffe03f */
[----:B------:R-:W-:-:S04]  /*1c50*/  USEL UR22, URZ, UR22, !UP0 ;  /* 0x000000163f167287 */ /* 0x000fc8000c000000 */
[----:B------:R-:W-:Y:S01]  /*1c60*/  UISETP.GT.AND UP0, UPT, UR38, UR22, UPT ;  /* 0x000000162600728c */ /* 0x000fe2000bf04270 */
[----:B--2---:R-:W-:Y:S02]  /*1c70*/  IMAD R5, R20, UR19, RZ ;  /* 0x0000001314057c24 */ /* 0x004fe4000f8e02ff */
[----:B---3--:R-:W-:Y:S01]  /*1c80*/  IMAD.MOV.U32 R32, RZ, RZ, R4 ;  /* 0x000000ffff207224 */ /* 0x008fe200078e0004 */
[----:B------:R-:W-:Y:S01]  /*1c90*/  SHF.R.S32.HI R4, RZ, 0x3, R26 ;  /* 0x00000003ff047819 */ /* 0x000fe2000001141a */
[----:B------:R-:W-:-:S03]  /*1ca0*/  IMAD R5, R21, UR12, R5 ;  /* 0x0000000c15057c24 */ /* 0x000fc6000f8e0205 */
[----:B------:R-:W-:Y:S02]  /*1cb0*/  SHF.R.S32.HI R33, RZ, 0x1f, R32 ;  /* 0x0000001fff217819 */ /* 0x000fe40000011420 */
[----:B------:R-:W-:Y:S01]  /*1cc0*/  IADD3 R6, P0, R32, UR10, RZ ;  /* 0x0000000a20067c10 */ /* 0x000fe2000ff1e0ff */
[----:B------:R-:W-:Y:S01]  /*1cd0*/  UIMAD UR10, UR11, UR16, URZ ;  /* 0x000000100b0a72a4 */ /* 0x000fe2000f8e023f */
[----:B------:R-:W-:Y:S01]  /*1ce0*/  SHF.R.S32.HI R28, RZ, 0x1f, R4 ;  /* 0x0000001fff1c7819 */ /* 0x000fe20000011404 */
[----:B------:R1:W-:Y:S01]  /*1cf0*/  STL [R1+0x54], R33 ;  /* 0x0000542101007387 */ /* 0x0003e20000100800 */
[----:B------:R-:W-:Y:S01]  /*1d00*/  IADD3.X R7, R33, UR48, RZ, P0, !PT ;  /* 0x0000003021077c10 */ /* 0x000fe200087fe4ff */
[----:B------:R-:W-:Y:S01]  /*1d10*/  UIMAD UR17, UR55, UR17, UR10 ;  /* 0x00000011371172a4 */ /* 0x000fe2000f8e020a */
[----:B------:R-:W-:Y:S01]  /*1d20*/  IADD3 R10, P0, R4, UR12, RZ ;  /* 0x0000000c040a7c10 */ /* 0x000fe2000ff1e0ff */
[----:B------:R-:W-:Y:S01]  /*1d30*/  ULDC.64 UR48, c[0x0][0x478] ;  /* 0x00011e0000307ab9 */ /* 0x000fe20000000a00 */
[----:B------:R-:W-:Y:S01]  /*1d40*/  ULDC.64 UR10, c[0x0][0x3e0] ;  /* 0x0000f800000a7ab9 */ /* 0x000fe20000000a00 */
[----:B------:R-:W-:Y:S01]  /*1d50*/  IMAD.WIDE.U32 R6, R20, UR12, R6 ;  /* 0x0000000c14067c25 */ /* 0x000fe2000f8e0006 */
[----:B------:R-:W-:-:S03]  /*1d60*/  ULDC.64 UR12, c[0x0][0x210] ;  /* 0x00008400000c7ab9 */ /* 0x000fc60000000a00 */
[----:B------:R-:W-:Y:S01]  /*1d70*/  IMAD.IADD R7, R7, 0x1, R5 ;  /* 0x0000000107077824 */ /* 0x000fe200078e0205 */
[----:B------:R-:W-:Y:S01]  /*1d80*/  IADD3.X R5, R28, UR19, RZ, P0, !PT ;  /* 0x000000131c057c10 */ /* 0x000fe200087fe4ff */
[----:B------:R-:W-:Y:S01]  /*1d90*/  ULDC.64 UR18, c[0x0][0x400] ;  /* 0x0001000000127ab9 */ /* 0x000fe20000000a00 */
[----:B------:R-:W-:Y:S01]  /*1da0*/  IMAD.WIDE.U32 R6, R8, UR55, R6 ;  /* 0x0000003708067c25 */ /* 0x000fe2000f8e0006 */
[----:B------:R-:W-:-:S03]  /*1db0*/  SHF.R.S32.HI R8, RZ, 0x5, R9 ;  /* 0x00000005ff087819 */ /* 0x000fc60000011409 */
[----:B------:R-:W-:-:S04]  /*1dc0*/  IMAD R5, R5, UR30, RZ ;  /* 0x0000001e05057c24 */ /* 0x000fc8000f8e02ff */
[C---:B------:R-:W-:Y:S01]  /*1dd0*/  IMAD R12, R10.reuse, UR31, R5 ;  /* 0x0000001f0a0c7c24 */ /* 0x040fe2000f8e0205 */
[----:B------:R-:W-:Y:S01]  /*1de0*/  LOP3.LUT R5, R9, 0xffffffe0, RZ, 0xc0, !PT ;  /* 0xffffffe009057812 */ /* 0x000fe200078ec0ff */
[----:B------:R-:W-:-:S04]  /*1df0*/  IMAD.WIDE.U32 R10, R10, UR30, R32 ;  /* 0x0000001e0a0a7c25 */ /* 0x000fc8000f8e0020 */
[----:B------:R-:W-:Y:S01]  /*1e00*/  IMAD.IADD R24, R29, 0x1, -R5 ;  /* 0x000000011d187824 */ /* 0x000fe200078e0a05 */
[----:B------:R-:W-:Y:S01]  /*1e10*/  IADD3 R10, P0, R10, UR56, RZ ;  /* 0x000000380a0a7c10 */ /* 0x000fe2000ff1e0ff */
[----:B------:R-:W-:Y:S01]  /*1e20*/  VIADD R9, R7, UR21 ;  /* 0x0000001507097c36 */ /* 0x000fe20008000000 */
[----:B------:R-:W-:Y:S01]  /*1e30*/  UIMAD.WIDE UR20, UR36, 0x4, UR48 ;  /* 0x00000004241478a5 */ /* 0x000fe2000f8e0230 */
[----:B------:R-:W-:Y:S01]  /*1e40*/  IMAD R5, R8, UR14, R24 ;  /* 0x0000000e08057c24 */ /* 0x000fe2000f8e0218 */
[----:B------:R-:W-:Y:S01]  /*1e50*/  IADD3.X R11, R11, UR50, R12, P0, !PT ;  /* 0x000000320b0b7c10 */ /* 0x000fe200087fe40c */
[----:B------:R-:W-:Y:S02]  /*1e60*/  IMAD.MOV.U32 R8, RZ, RZ, R6 ;  /* 0x000000ffff087224 */ /* 0x000fe400078e0006 */
[----:B------:R-:W-:Y:S01]  /*1e70*/  IMAD R7, R28, R20, RZ ;  /* 0x000000141c077224 */ /* 0x000fe200078e02ff */
[----:B------:R-:W-:Y:S01]  /*1e80*/  IADD3 R6, P0, R5, UR8, RZ ;  /* 0x0000000805067c10 */ /* 0x000fe2000ff1e0ff */
[----:B------:R-:W-:-:S02]  /*1e90*/  IMAD.U32 R12, RZ, RZ, UR16 ;  /* 0x00000010ff0c7e24 */ /* 0x000fc4000f8e00ff */
[C---:B------:R-:W-:Y:S01]  /*1ea0*/  IMAD R7, R4.reuse, R21, R7 ;  /* 0x0000001504077224 */ /* 0x040fe200078e0207 */
[----:B------:R-:W-:Y:S01]  /*1eb0*/  LEA.HI.X.SX32 R5, R5, UR6, 0x1, P0 ;  /* 0x0000000605057c11 */ /* 0x000fe200080f0eff */
[----:B------:R-:W-:Y:S01]  /*1ec0*/  IMAD.WIDE.U32 R8, R4, R20, R8 ;  /* 0x0000001404087225 */ /* 0x000fe200078e0008 */
[----:B------:R-:W-:Y:S01]  /*1ed0*/  LEA R14, P0, R6, UR18, 0x2 ;  /* 0x00000012060e7c11 */ /* 0x000fe2000f8010ff */
[----:B------:R-:W-:Y:S02]  /*1ee0*/  UMOV UR18, UR21 ;  /* 0x0000001500127c82 */ /* 0x000fe40008000000 */
[----:B------:R-:W-:Y:S01]  /*1ef0*/  IMAD.WIDE.U32 R10, R12, UR55, R10 ;  /* 0x000000370c0a7c25 */ /* 0x000fe2000f8e000a */
[----:B------:R-:W-:Y:S02]  /*1f00*/  LEA R36, P2, R8, UR10, 0x1 ;  /* 0x0000000a08247c11 */ /* 0x000fe4000f8408ff */
[----:B------:R-:W-:Y:S01]  /*1f10*/  LEA.HI.X R15, R6, UR19, R5, 0x2, P0 ;  /* 0x00000013060f7c11 */ /* 0x000fe200080f1405 */
[----:B------:R-:W-:Y:S01]  /*1f20*/  IMAD.IADD R22, R9, 0x1, R7 ;  /* 0x0000000109167824 */ /* 0x000fe200078e0207 */
[----:B------:R-:W-:Y:S01]  /*1f30*/  LEA R34, P3, R10, UR12, 0x1 ;  /* 0x0000000c0a227c11 */ /* 0x000fe2000f8608ff */
[----:B------:R-:W-:Y:S01]  /*1f40*/  VIADD R23, R11, UR17 ;  /* 0x000000110b177c36 */ /* 0x000fe20008000000 */
[----:B------:R-:W-:Y:S01]  /*1f50*/  PLOP3.LUT P0, PT, PT, PT, UP0, 0x80, 0x0 ;  /* 0x000000000000781c */ /* 0x000fe20003f0f008 */
[----:B------:R1:W-:Y:S01]  /*1f60*/  STL.64 [R1+0x30], R14 ;  /* 0x0000300e01007387 */ /* 0x0003e20000100a00 */
[----:B------:R-:W-:Y:S01]  /*1f70*/  LEA.HI.X R37, R8, UR11, R22, 0x1, P2 ;  /* 0x0000000b08257c11 */ /* 0x000fe200090f0c16 */
[----:B------:R-:W-:Y:S01]  /*1f80*/  UIMAD.WIDE UR16, UR33, 0x4, UR42 ;  /* 0x00000004211078a5 */ /* 0x000fe2000f8e022a */
[----:B------:R-:W-:Y:S01]  /*1f90*/  LEA.HI.X R35, R10, UR13, R23, 0x1, P3 ;  /* 0x0000000d0a237c11 */ /* 0x000fe200098f0c17 */
[----:B------:R-:W-:-:S02]  /*1fa0*/  UMOV UR19, UR20 ;  /* 0x0000001400137c82 */ /* 0x000fc40008000000 */
        /* <DEDUP_REMOVED lines=22> */
.L_x_925:
        /* <DEDUP_REMOVED lines=19> */
.L_x_926:
        /* <DEDUP_REMOVED lines=38> */
.L_x_928:
[----:B------:R-:W-:Y:S05]  /*24a0*/  BSYNC B0 ;  /* 0x0000000000007941 */ /* 0x000fea0003800000 */
.L_x_927:
        /* <DEDUP_REMOVED lines=19> */
.L_x_930:
[----:B------:R-:W-:Y:S05]  /*25e0*/  BSYNC B0 ;  /* 0x0000000000007941 */ /* 0x000fea0003800000 */
.L_x_929:
        /* <DEDUP_REMOVED lines=32> */
.L_x_932:
[----:B------:R-:W-:Y:S05]  /*27f0*/  BSYNC B0 ;  /* 0x0000000000007941 */ /* 0x000fea0003800000 */
.L_x_931:
        /* <DEDUP_REMOVED lines=21> */
.L_x_924:
        /* <DEDUP_REMOVED lines=63> */
.L_x_935:
[----:B------:R-:W-:Y:S05]  /*2d40*/  BSYNC B0 ;  /* 0x0000000000007941 */ /* 0x000fea0003800000 */
.L_x_934:
        /* <DEDUP_REMOVED lines=44> */
.L_x_937:
[----:B------:R-:W-:Y:S05]  /*3010*/  BSYNC B0 ;  /* 0x0000000000007941 */ /* 0x000fea0003800000 */
.L_x_936:
        /* <DEDUP_REMOVED lines=30> */
.L_x_939:
[----:B------:R-:W-:Y:S05]  /*3200*/  BSYNC B0 ;  /* 0x0000000000007941 */ /* 0x000fea0003800000 */
.L_x_938:
        /* <DEDUP_REMOVED lines=37> */
.L_x_941:
[----:B------:R-:W-:Y:S05]  /*3460*/  BSYNC B0 ;  /* 0x0000000000007941 */ /* 0x000fea0003800000 */
.L_x_940:
        /* <DEDUP_REMOVED lines=27> */
.L_x_943:
[----:B------:R-:W-:Y:S05]  /*3620*/  BSYNC B0 ;  /* 0x0000000000007941 */ /* 0x000fea0003800000 */
.L_x_942:
        /* <DEDUP_REMOVED lines=40> */
.L_x_945:
[----:B------:R-:W-:Y:S05]  /*38b0*/  BSYNC B0 ;  /* 0x0000000000007941 */ /* 0x000fea0003800000 */
.L_x_944:
        /* <DEDUP_REMOVED lines=57> */
.L_x_947:
[----:B------:R-:W-:Y:S05]  /*3c50*/  BSYNC B0 ;  /* 0x0000000000007941 */ /* 0x000fea0003800000 */
.L_x_946:
        /* <DEDUP_REMOVED lines=44> */
.L_x_949:
[----:B------:R-:W-:Y:S05]  /*3f20*/  BSYNC B0 ;  /* 0x0000000000007941 */ /* 0x000fea0003800000 */
.L_x_948:
[----:B------:R-:W-:Y:S01]  /*3f30*/  IMAD.MOV.U32 R4, RZ, RZ, 0x4 ;  /* 0x00000004ff047424 */ /* 0x000fe200078e00ff */
[----:B------:R-:W0:Y:S01]  /*3f40*/  LDGDEPBAR ;  /* 0x00000000000079af */ /* 0x000e220000000000 */
[----:B--2---:R-:W-:Y:S01]  /*3f50*/  IMAD.MOV.U32 R8, RZ, RZ, 0x7f800000 ;  /* 0x7f800000ff087424 */ /* 0x004fe200078e00ff */
[----:B------:R-:W-:Y:S01]  /*3f60*/  ULDC.64 UR12, c[0x0][0x3c8] ;  /* 0x0000f200000c7ab9 */ /* 0x000fe20000000a00 */
[----:B------:R-:W-:Y:S01]  /*3f70*/  IMAD.WIDE R4, R15, R4, UR16 ;  /* 0x000000100f047e25 */ /* 0x000fe2000f8e0204 */
[----:B------:R-:W-:Y:S01]  /*3f80*/  UISETP.NE.U32.AND UP1, UPT, UR12, URZ, UPT ;  /* 0x0000003f0c00728c */ /* 0x000fe2000bf25070 */
[----:B-1----:R-:W1:Y:S01]  /*3f90*/  LDC.64 R6, c[0x0][0x3b8] ;  /* 0x0000ee00ff067b82 */ /* 0x002e620000000a00 */
[----:B------:R-:W-:Y:S01]  /*3fa0*/  USHF.R.S32.HI UR8, URZ, 0x1f, UR55 ;  /* 0x0000001f3f087899 */ /* 0x000fe20008011437 */
[----:B------:R-:W-:Y:S01]  /*3fb0*/  IMAD.MOV.U32 R9, RZ, RZ, 0x7f800000 ;  /* 0x7f800000ff097424 */ /* 0x000fe200078e00ff */
[----:B------:R-:W2:Y:S01]  /*3fc0*/  @!P5 LDG.E R8, desc[UR4][R4.64+0x20] ;  /* 0x000020040408d981 */ /* 0x000ea2000c1e1900 */
[----:B------:R-:W-:Y:S01]  /*3fd0*/  UISETP.NE.AND.EX UP1, UPT, UR13, URZ, UPT, UP1 ;  /* 0x0000003f0d00728c */ /* 0x000fe2000bf25310 */
[----:B------:R-:W-:Y:S01]  /*3fe0*/  LOP3.LUT R10, R26, 0xfffffff8, RZ, 0xc0, !PT ;  /* 0xfffffff81a0a7812 */ /* 0x000fe200078ec0ff */
[----:B------:R-:W-:Y:S01]  /*3ff0*/  ULDC UR26, c[0x0][0x2d0] ;  /* 0x0000b400001a7ab9 */ /* 0x000fe20000000800 */
[----:B------:R-:W-:Y:S01]  /*4000*/  ULDC UR27, c[0x0][0x398] ;  /* 0x0000e600001b7ab9 */ /* 0x000fe20000000800 */
[----:B------:R5:W3:Y:S01]  /*4010*/  @!P6 LDG.E R9, desc[UR4][R4.64] ;  /* 0x000000040409e981 */ /* 0x000ae2000c1e1900 */
[----:B------:R-:W-:Y:S01]  /*4020*/  ULDC UR30, c[0x0][0x2dc] ;  /* 0x0000b700001e7ab9 */ /* 0x000fe20000000800 */
[----:B------:R-:W-:-:S05]  /*4030*/  PLOP3.LUT P0, PT, PT, PT, UP1, 0x80, 0x0 ;  /* 0x000000000000781c */ /* 0x000fca0003f0f018 */
[----:B------:R-:W-:Y:S01]  /*4040*/  @UP1 ULDC.64 UR20, c[0x0][0x3d0] ;  /* 0x0000f40000141ab9 */ /* 0x000fe20000000a00 */
[----:B------:R-:W-:Y:S01]  /*4050*/  @UP1 UMOV UR10, UR55 ;  /* 0x00000037000a1c82 */ /* 0x000fe20008000000 */
[----:B------:R-:W-:Y:S01]  /*4060*/  @UP1 UIMAD UR6, UR57, UR20, URZ ;  /* 0x00000014390612a4 */ /* 0x000fe2000f8e023f */
[----:B------:R-:W-:-:S04]  /*4070*/  DEPBAR.LE SB0, 0x1 ;  /* 0x000080400000791a */ /* 0x000fc80000000000 */
[----:B------:R-:W-:Y:S01]  /*4080*/  BAR.SYNC.DEFER_BLOCKING 0x0 ;  /* 0x0000000000007b1d */ /* 0x000fe20000010000 */
[----:B------:R-:W-:-:S05]  /*4090*/  @UP1 UIMAD UR6, UR44, UR21, UR6 ;  /* 0x000000152c0612a4 */ /* 0x000fca000f8e0206 */
[----:B------:R-:W-:Y:S01]  /*40a0*/  @UP1 UMOV UR11, UR8 ;  /* 0x00000008000b1c82 */ /* 0x000fe20008000000 */
[----:B--2---:R2:W-:Y:S01]  /*40b0*/  STL [R1+0x6c], R8 ;  /* 0x00006c0801007387 */ /* 0x0045e20000100800 */
[----:B------:R-:W-:Y:S01]  /*40c0*/  @UP1 UIMAD.WIDE.U32 UR10, UR44, UR20, UR10 ;  /* 0x000000142c0a12a5 */ /* 0x000fe2000f8e000a */
[----:B------:R-:W-:Y:S02]  /*40d0*/  IMAD.IADD R10, R29, 0x1, -R10 ;  /* 0x000000011d0a7824 */ /* 0x000fe400078e0a0a */
[----:B------:R-:W-:Y:S01]  /*40e0*/  IMAD.MOV.U32 R240, RZ, RZ, 0x20 ;  /* 0x00000020fff07424 */ /* 0x000fe200078e00ff */
[----:B------:R-:W-:Y:S01]  /*40f0*/  @UP1 ULEA UR12, UP0, UR10, UR12, 0x2 ;  /* 0x0000000c0a0c1291 */ /* 0x000fe2000f80103f */
[----:B-1----:R-:W4:Y:S01]  /*4100*/  LDG.E.64 R12, desc[UR4][R6.64] ;  /* 0x00000004060c7981 */ /* 0x002f22000c1e1b00 */
[----:B------:R-:W-:Y:S02]  /*4110*/  @UP1 UIADD3 UR6, UR11, UR6, URZ ;  /* 0x000000060b061290 */ /* 0x000fe4000fffe03f */
[----:B------:R-:W-:Y:S01]  /*4120*/  UIADD3 UR23, UR29, UR15, URZ ;  /* 0x0000000f1d177290 */ /* 0x000fe2000fffe03f */
[----:B------:R-:W1:Y:S01]  /*4130*/  LDSM.16.M88.4 R164, [R252+0x12000] ;  /* 0x01200000fca4783b */ /* 0x000e620000000200 */
[----:B------:R-:W-:Y:S01]  /*4140*/  @UP1 ULEA.HI.X UR13, UR10, UR13, UR6, 0x2, UP0 ;  /* 0x0000000d0a0d1291 */ /* 0x000fe200080f1406 */
[----:B-----5:R-:W-:Y:S01]  /*4150*/  IMAD.U32 R4, RZ, RZ, UR12 ;  /* 0x0000000cff047e24 */ /* 0x020fe2000f8e00ff */
[----:B------:R-:W-:Y:S01]  /*4160*/  CS2R R142, SRZ ;  /* 0x00000000008e7805 */ /* 0x000fe2000001ff00 */
[----:B---3--:R3:W-:Y:S01]  /*4170*/  STL [R1+0x68], R9 ;  /* 0x0000680901007387 */ /* 0x0087e20000100800 */
[----:B------:R-:W-:Y:S01]  /*4180*/  @UP1 ULDC UR6, c[0x0][0x2e8] ;  /* 0x0000ba0000061ab9 */ /* 0x000fe20000000800 */
[----:B------:R-:W-:Y:S01]  /*4190*/  CS2R R140, SRZ ;  /* 0x00000000008c7805 */ /* 0x000fe2000001ff00 */
[----:B------:R-:W-:Y:S01]  /*41a0*/  IMAD.U32 R5, RZ, RZ, UR13 ;  /* 0x0000000dff057e24 */ /* 0x000fe2000f8e00ff */
        /* <DEDUP_REMOVED lines=8> */
[----:B--2---:R-:W2:Y:S01]  /*4230*/  @P0 LDG.E R8, desc[UR4][R4.64] ;  /* 0x0000000404080981 */ /* 0x004ea2000c1e1900 */
        /* <DEDUP_REMOVED lines=15> */
[----:B---3--:R-:W3:Y:S01]  /*4330*/  S2R R9, SR_TID.X ;  /* 0x0000000000097919 */ /* 0x008ee20000002100 */
        /* <DEDUP_REMOVED lines=8> */
[----:B------:R5:W4:Y:S01]  /*43c0*/  LDG.E.64 R4, desc[UR4][R6.64+0x8] ;  /* 0x0000080406047981 */ /* 0x000b22000c1e1b00 */
        /* <DEDUP_REMOVED lines=17> */
[----:B------:R-:W-:Y:S01]  /*44e0*/  UIADD3 UR25, UR29, 0x40, URZ ;  /* 0x000000401d197890 */ /* 0x000fe2000fffe03f */
[----:B------:R-:W-:Y:S01]  /*44f0*/  UMOV UR14, UR59 ;  /* 0x0000003b000e7c82 */ /* 0x000fe20008000000 */
[----:B------:R-:W-:Y:S01]  /*4500*/  ULDC.U8 UR21, c[0x0][0x388] ;  /* 0x0000e20000157ab9 */ /* 0x000fe20000000000 */
[----:B------:R-:W-:Y:S01]  /*4510*/  ULDC UR20, c[0x0][0x2ec] ;  /* 0x0000bb0000147ab9 */ /* 0x000fe20000000800 */
[----:B-----5:R-:W2:Y:S01]  /*4520*/  @P0 MUFU.RCP R7, UR6 ;  /* 0x0000000600070d08 */ /* 0x020ea20008001000 */
[----:B------:R-:W-:-:S04]  /*4530*/  LEA.HI R6, R30, R29, RZ, 0x7 ;  /* 0x0000001d1e067211 */ /* 0x000fc800078f38ff */
[----:B------:R-:W-:Y:S01]  /*4540*/  SHF.R.S32.HI R6, RZ, 0x7, R6 ;  /* 0x00000007ff067819 */ /* 0x000fe20000011406 */
[----:B---3--:R-:W-:-:S04]  /*4550*/  IMAD.SHL.U32 R9, R9, 0x2, RZ ;  /* 0x0000000209097824 */ /* 0x008fc800078e00ff */
[----:B------:R-:W-:-:S05]  /*4560*/  IMAD.SHL.U32 R11, R6, 0x20, RZ ;  /* 0x00000020060b7824 */ /* 0x000fca00078e00ff */
[----:B------:R-:W-:Y:S01]  /*4570*/  LOP3.LUT R11, R11, 0x6, R9, 0xf8, !PT ;  /* 0x000000060b0b7812 */ /* 0x000fe200078ef809 */
[----:B--2---:R-:W-:Y:S01]  /*4580*/  @P0 FMUL.FTZ R9, R8, R7 ;  /* 0x0000000708090220 */ /* 0x004fe20000410000 */
[----:B------:R-:W-:-:S04]  /*4590*/  IMAD.U32 R8, RZ, RZ, UR45 ;  /* 0x0000002dff087e24 */ /* 0x000fc8000f8e00ff */
[----:B------:R-:W-:Y:S01]  /*45a0*/  IMAD R14, R8, 0x40, R11 ;  /* 0x00000040080e7824 */ /* 0x000fe200078e020b */
[----:B------:R-:W-:-:S04]  /*45b0*/  @P0 R2UR UR12, R9 ;  /* 0x00000000090c02ca */ /* 0x000fc800000e0000 */
[----:B------:R-:W-:Y:S04]  /*45c0*/  STL [R1+0x38], R14 ;  /* 0x0000380e01007387 */ /* 0x000fe80000100800 */
[----:B------:R-:W2:Y:S04]  /*45d0*/  LDL R9, [R1] ;  /* 0x0000000001097983 */ /* 0x000ea80000100800 */
[----:B------:R-:W3:Y:S01]  /*45e0*/  LDL R8, [R1+0x4] ;  /* 0x0000040001087983 */ /* 0x000ee20000100800 */
[----:B------:R-:W-:Y:S01]  /*45f0*/  UIMAD UR6, UR44, UR60, UR55 ;  /* 0x0000003c2c0672a4 */ /* 0x000fe2000f8e0237 */
[----:B------:R-:W-:Y:S01]  /*4600*/  LOP3.LUT P1, RZ, R10, 0x2, RZ, 0xc0, !PT ;  /* 0x000000020aff7812 */ /* 0x000fe2000782c0ff */
[----:B------:R-:W-:-:S02]  /*4610*/  IMAD.U32 R7, RZ, RZ, UR45 ;  /* 0x0000002dff077e24 */ /* 0x000fc4000f8e00ff */
[----:B------:R-:W-:Y:S01]  /*4620*/  USHF.L.U32 UR6, UR6, 0x5, URZ ;  /* 0x0000000506067899 */ /* 0x000fe2000800063f */
[----:B------:R-:W-:Y:S01]  /*4630*/  SEL R240, R240, 0xffffffe0, !P1 ;  /* 0xffffffe0f0f07807 */ /* 0x000fe20004800000 */
[----:B------:R-:W-:Y:S01]  /*4640*/  IMAD R10, R7, 0x2, R6 ;  /* 0x00000002070a7824 */ /* 0x000fe200078e0206 */
[----:B----4-:R-:W-:Y:S01]  /*4650*/  R2UR UR10, R13 ;  /* 0x000000000d0a72ca */ /* 0x010fe200000e0000 */
[----:B------:R-:W-:Y:S01]  /*4660*/  USHF.R.S32.HI UR11, URZ, 0x1f, UR6 ;  /* 0x0000001f3f0b7899 */ /* 0x000fe20008011406 */
[----:B------:R-:W-:Y:S01]  /*4670*/  SHF.R.S32.HI R6, RZ, 0x1f, R24 ;  /* 0x0000001fff067819 */ /* 0x000fe20000011418 */
[----:B------:R-:W-:Y:S01]  /*4680*/  IMAD.IADD R240, R240, 0x1, R252 ;  /* 0x00000001f0f07824 */ /* 0x000fe200078e02fc */
[----:B------:R-:W-:-:S04]  /*4690*/  IADD3 R7, P2, P0, R4, UR6, R24 ;  /* 0x0000000604077c10 */ /* 0x000fc8000f85e018 */
[----:B------:R-:W-:Y:S01]  /*46a0*/  IADD3.X R4, R5, UR11, R6, P2, P0 ;  /* 0x0000000b05047c10 */ /* 0x000fe200097e0406 */
[----:B------:R-:W4:Y:S04]  /*46b0*/  LDSM.16.M88.4 R172, [R240+0x12000] ;  /* 0x01200000f0ac783b */ /* 0x000f280000000200 */
[----:B------:R-:W1:Y:S04]  /*46c0*/  LDSM.16.M88.4 R176, [R240+0x12800] ;  /* 0x01280000f0b0783b */ /* 0x000e680000000200 */
[----:B------:R-:W1:Y:S04]  /*46d0*/  LDSM.16.M88.4 R204, [R240+0x14000] ;  /* 0x01400000f0cc783b */ /* 0x000e680000000200 */
[----:B------:R-:W1:Y:S04]  /*46e0*/  LDSM.16.M88.4 R208, [R240+0x14800] ;  /* 0x01480000f0d0783b */ /* 0x000e680000000200 */
[----:B------:R-:W1:Y:S04]  /*46f0*/  LDSM.16.M88.4 R236, [R240+0x16000] ;  /* 0x01600000f0ec783b */ /* 0x000e680000000200 */
[----:B------:R-:W1:Y:S01]  /*4700*/  LDSM.16.M88.4 R240, [R240+0x16800] ;  /* 0x01680000f0f0783b */ /* 0x000e620000000200 */
[----:B------:R-:W-:-:S03]  /*4710*/  IMAD.WIDE.U32 R6, R7, -0x2daee0ad, RZ ;  /* 0xd2511f5307067825 */ /* 0x000fc600078e00ff */
[----:B------:R5:W-:Y:S01]  /*4720*/  STL [R1+0x90], R4 ;  /* 0x0000900401007387 */ /* 0x000be20000100800 */
[----:B------:R-:W-:-:S03]  /*4730*/  LOP3.LUT R5, R10, UR10, RZ, 0x3c, !PT ;  /* 0x0000000a0a057c12 */ /* 0x000fc6000f8e3cff */
[----:B------:R-:W-:Y:S01]  /*4740*/  STL.64 [R1+0x80], R6 ;  /* 0x0000800601007387 */ /* 0x000fe20000100a00 */
[----:B-----5:R-:W-:Y:S02]  /*4750*/  IADD3 R4, R15, -UR15, -R14 ;  /* 0x8000000f0f047c10 */ /* 0x020fe4000fffe80e */
[----:B------:R-:W-:Y:S01]  /*4760*/  R2UR UR8, R12 ;  /* 0x000000000c0872ca */ /* 0x000fe200000e0000 */
[----:B------:R-:W-:Y:S01]  /*4770*/  UIADD3 UR24, -UR7, 0x40, UR23 ;  /* 0x0000004007187890 */ /* 0x000fe2000fffe117 */
[----:B------:R-:W-:Y:S02]  /*4780*/  CS2R R30, SRZ ;  /* 0x00000000001e7805 */ /* 0x000fe4000001ff00 */
[----:B------:R-:W-:Y:S02]  /*4790*/  CS2R R28, SRZ ;  /* 0x00000000001c7805 */ /* 0x000fe4000001ff00 */
[----:B------:R-:W-:Y:S01]  /*47a0*/  CS2R R24, SRZ ;  /* 0x0000000000187805 */ /* 0x000fe2000001ff00 */
[----:B------:R-:W-:Y:S01]  /*47b0*/  UMOV UR6, URZ ;  /* 0x0000003f00067c82 */ /* 0x000fe20008000000 */
[----:B------:R-:W-:Y:S01]  /*47c0*/  UIADD3 UR24, UR24, -UR40, URZ ;  /* 0x8000002818187290 */ /* 0x000fe2000fffe03f */
[----:B------:R-:W-:Y:S01]  /*47d0*/  @UP1 UMOV UR6, UR12 ;  /* 0x0000000c00061c82 */ /* 0x000fe20008000000 */
[----:B--2---:R-:W2:Y:S04]  /*47e0*/  LDSM.16.M88.4 R148, [R9+0x12000] ;  /* 0x012000000994783b */ /* 0x004ea80000000200 */
[----:B------:R-:W1:Y:S04]  /*47f0*/  LDSM.16.M88.4 R152, [R9+0x12800] ;  /* 0x012800000998783b */ /* 0x000e680000000200 */
[----:B------:R-:W1:Y:S04]  /*4800*/  LDSM.16.M88.4 R180, [R9+0x14000] ;  /* 0x0140000009b4783b */ /* 0x000e680000000200 */
[----:B------:R-:W1:Y:S04]  /*4810*/  LDSM.16.M88.4 R184, [R9+0x14800] ;  /* 0x0148000009b8783b */ /* 0x000e680000000200 */
[----:B------:R-:W1:Y:S04]  /*4820*/  LDSM.16.M88.4 R212, [R9+0x16000] ;  /* 0x0160000009d4783b */ /* 0x000e680000000200 */
[----:B------:R-:W1:Y:S04]  /*4830*/  LDSM.16.M88.4 R216, [R9+0x16800] ;  /* 0x0168000009d8783b */ /* 0x000e680000000200 */
[----:B---3--:R-:W3:Y:S04]  /*4840*/  LDSM.16.M88.4 R156, [R8+0x12000] ;  /* 0x01200000089c783b */ /* 0x008ee80000000200 */
[----:B------:R-:W1:Y:S04]  /*4850*/  LDSM.16.M88.4 R160, [R8+0x12800] ;  /* 0x0128000008a0783b */ /* 0x000e680000000200 */
[----:B------:R-:W1:Y:S04]  /*4860*/  LDSM.16.M88.4 R188, [R8+0x14000] ;  /* 0x0140000008bc783b */ /* 0x000e680000000200 */
[----:B------:R-:W1:Y:S04]  /*4870*/  LDSM.16.M88.4 R192, [R8+0x14800] ;  /* 0x0148000008c0783b */ /* 0x000e680000000200 */
[----:B------:R-:W1:Y:S04]  /*4880*/  LDSM.16.M88.4 R220, [R8+0x16000] ;  /* 0x0160000008dc783b */ /* 0x000e680000000200 */
[----:B------:R5:W1:Y:S02]  /*4890*/  LDSM.16.M88.4 R224, [R8+0x16800] ;  /* 0x0168000008e0783b */ /* 0x000a640000000200 */
[----:B-----5:R-:W-:Y:S01]  /*48a0*/  VIADD R8, R4, UR7 ;  /* 0x0000000704087c36 */ /* 0x020fe20008000000 */
[----:B------:R-:W-:-:S04]  /*48b0*/  LOP3.LUT R4, R5, R7, RZ, 0x3c, !PT ;  /* 0x0000000705047212 */ /* 0x000fc800078e3cff */
[----:B------:R1:W-:Y:S04]  /*48c0*/  STL [R1+0x88], R8 ;  /* 0x0000880801007387 */ /* 0x0003e80000100800 */
[----:B--234-:R1:W-:Y:S02]  /*48d0*/  STL [R1+0x8c], R4 ;  /* 0x00008c0401007387 */ /* 0x01c3e40000100800 */
.L_x_954:
[----:B------:R-:W1:Y:S01]  /*48e0*/  LDL R79, [R1] ;  /* 0x00000000014f7983 */ /* 0x000e620000100800 */
[----:B------:R-:W-:Y:S01]  /*48f0*/  USHF.L.U32 UR11, UR9, 0x6, URZ ;  /* 0x00000006090b7899 */ /* 0x000fe2000800063f */
[----:B------:R-:W-:Y:S02]  /*4900*/  UMOV UR12, UR59 ;  /* 0x0000003b000c7c82 */ /* 0x000fe40008000000 */
[----:B------:R-:W2:Y:S01]  /*4910*/  LDL R249, [R1+0x8] ;  /* 0x0000080001f97983 */ /* 0x000ea20000100800 */
[----:B------:R-:W-:Y:S03]  /*4920*/  UISETP.GE.AND UP0, UPT, UR11, UR24, UPT ;  /* 0x000000180b00728c */ /* 0x000fe6000bf06270 */
[----:B---3--:R-:W3:Y:S04]  /*4930*/  LDL R78, [R1+0x4] ;  /* 0x00000400014e7983 */ /* 0x008ee80000100800 */
[----:B------:R-:W4:Y:S04]  /*4940*/  LDL R248, [R1+0xc] ;  /* 0x00000c0001f87983 */ /* 0x000f280000100800 */
[----:B------:R-:W3:Y:S04]  /*4950*/  LDL R247, [R1+0x18] ;  /* 0x0000180001f77983 */ /* 0x000ee80000100800 */
[----:B------:R-:W3:Y:S04]  /*4960*/  LDL R77, [R1+0x10] ;  /* 0x00001000014d7983 */ /* 0x000ee80000100800 */
[----:B------:R-:W3:Y:S04]  /*4970*/  LDL R246, [R1+0x14] ;  /* 0x0000140001f67983 */ /* 0x000ee80000100800 */
[----:B------:R-:W0:Y:S04]  /*4980*/  LDGDEPBAR ;  /* 0x00000000000079af */ /* 0x000e280000000000 */
[----:B------:R-:W3:Y:S01]  /*4990*/  LDL R76, [R1+0x88] ;  /* 0x00008800014c7983 */ /* 0x000ee20000100800 */
[----:B------:R-:W-:Y:S04]  /*49a0*/  DEPBAR.LE SB0, 0x0 ;  /* 0x000080000000791a */ /* 0x000fe80000000000 */
[----:B------:R-:W-:Y:S06]  /*49b0*/  BAR.SYNC.DEFER_BLOCKING 0x0 ;  /* 0x0000000000007b1d */ /* 0x000fec0000010000 */
[----:B-1----:R-:W-:Y:S04]  /*49c0*/  LDSM.16.M88.4 R8, [R79+0xc000] ;  /* 0x00c000004f08783b */ /* 0x002fe80000000200 */
[----:B--2---:R-:W1:Y:S04]  /*49d0*/  LDSM.16.M88.4 R16, [R249] ;  /* 0x00000000f910783b */ /* 0x004e680000000200 */
[----:B------:R-:W2:Y:S04]  /*49e0*/  LDSM.16.M88.4 R68, [R79+0xc800] ;  /* 0x00c800004f44783b */ /* 0x000ea80000000200 */
[----:B----4-:R-:W-:Y:S01]  /*49f0*/  LDSM.16.M88.4 R72, [R248] ;  /* 0x00000000f848783b */ /* 0x010fe20000000200 */
[C---:B-1----:R-:W-:Y:S06]  /*4a00*/  HMMA.16816.F32.BF16 R4, R16.reuse, R8, RZ ;  /* 0x000000081004723c */ /* 0x042fec00000418ff */
[C---:B------:R-:W-:Y:S06]  /*4a10*/  HMMA.16816.F32.BF16 R8, R16.reuse, R10, RZ ;  /* 0x0000000a1008723c */ /* 0x040fec00000418ff */
[C---:B--2---:R-:W-:Y:S06]  /*4a20*/  HMMA.16816.F32.BF16 R12, R16.reuse, R68, RZ ;  /* 0x00000044100c723c */ /* 0x044fec00000418ff */
[----:B------:R-:W-:Y:S01]  /*4a30*/  HMMA.16816.F32.BF16 R16, R16, R70, RZ ;  /* 0x000000461010723c */ /* 0x000fe200000418ff */
[----:B---3--:R-:W1:Y:S05]  /*4a40*/  LDSM.16.M88.4 R68, [R78+0xc000] ;  /* 0x00c000004e44783b */ /* 0x008e6a0000000200 */
[C---:B-1----:R-:W-:Y:S06]  /*4a50*/  HMMA.16816.F32.BF16 R4, R72.reuse, R68, R4 ;  /* 0x000000444804723c */ /* 0x042fec0000041804 */
[C---:B------:R-:W-:Y:S01]  /*4a60*/  HMMA.16816.F32.BF16 R8, R72.reuse, R70, R8 ;  /* 0x000000464808723c */ /* 0x040fe20000041808 */
[----:B------:R-:W1:Y:S05]  /*4a70*/  LDSM.16.M88.4 R68, [R78+0xc800] ;  /* 0x00c800004e44783b */ /* 0x000e6a0000000200 */
[C---:B-1----:R-:W-:Y:S06]  /*4a80*/  HMMA.16816.F32.BF16 R12, R72.reuse, R68, R12 ;  /* 0x00000044480c723c */ /* 0x042fec000004180c */
[----:B------:R-:W-:Y:S01]  /*4a90*/  HMMA.16816.F32.BF16 R16, R72, R70, R16 ;  /* 0x000000464810723c */ /* 0x000fe20000041810 */
[----:B------:R-:W-:Y:S04]  /*4aa0*/  LDSM.16.M88.4 R68, [R247] ;  /* 0x00000000f744783b */ /* 0x000fe80000000200 */
[----:B------:R-:W1:Y:S02]  /*4ab0*/  LDSM.16.M88.4 R72, [R252+0xc000] ;  /* 0x00c00000fc48783b */ /* 0x000e640000000200 */
        /* <DEDUP_REMOVED lines=68> */
[----:B------:R-:W-:Y:S02]  /*4f00*/  VIADD R72, R76, UR11 ;  /* 0x0000000b4c487c36 */ /* 0x000fe40008000000 */
[----:B------:R-:W2:Y:S04]  /*4f10*/  LDL R76, [R1+0x3c] ;  /* 0x00003c00014c7983 */ /* 0x000ea80000100800 */
        /* <DEDUP_REMOVED lines=19> */
[----:B------:R-:W-:Y:S01]  /*5050*/  ISETP.GE.AND P2, PT, R71, RZ, PT ;  /* 0x000000ff4700720c */ /* 0x000fe20003f46270 */
[----:B------:R-:W-:Y:S01]  /*5060*/  FFMA.FTZ R6, R68, -UR6, R6 ;  /* 0x8000000644067c23 */ /* 0x000fe20008010006 */
[----:B------:R-:W-:Y:S01]  /*5070*/  I2FP.F32.S32 R68, R69 ;  /* 0x0000004500447245 */ /* 0x000fe20000201400 */
[C---:B------:R-:W-:Y:S01]  /*5080*/  VIADD R69, R72.reuse, 0x7 ;  /* 0x0000000748457836 */ /* 0x040fe20000000000 */
[----:B------:R-:W-:Y:S02]  /*5090*/  I2FP.F32.S32 R70, R70 ;  /* 0x0000004600467245 */ /* 0x000fe40000201400 */
[----:B------:R-:W-:Y:S01]  /*50a0*/  @!P4 IADD3 R74, -R72, 0x10, RZ ;  /* 0x00000010484ac810 */ /* 0x000fe20007ffe1ff */
[C---:B------:R-:W-:Y:S01]  /*50b0*/  FFMA.FTZ R8, R68.reuse, -UR6, R8 ;  /* 0x8000000644087c23 */ /* 0x040fe20008010008 */
[----:B------:R-:W-:Y:S01]  /*50c0*/  ISETP.GE.AND P0, PT, R69, RZ, PT ;  /* 0x000000ff4500720c */ /* 0x000fe20003f06270 */
[----:B------:R-:W-:Y:S01]  /*50d0*/  FFMA.FTZ R14, R68, -UR6, R14 ;  /* 0x80000006440e7c23 */ /* 0x000fe2000801000e */
[C---:B------:R-:W-:Y:S01]  /*50e0*/  @!P3 IADD3 R73, -R72.reuse, 0x11, RZ ;  /* 0x000000114849b810 */ /* 0x040fe20007ffe1ff */
[----:B------:R-:W-:Y:S01]  /*50f0*/  VIADD R68, R72, 0xfffffff7 ;  /* 0xfffffff748447836 */ /* 0x000fe20000000000 */
[----:B------:R-:W-:Y:S01]  /*5100*/  I2FP.F32.S32 R74, R74 ;  /* 0x0000004a004a7245 */ /* 0x000fe20000201400 */
[----:B------:R-:W-:Y:S01]  /*5110*/  FFMA.FTZ R5, R70, -UR6, R5 ;  /* 0x8000000646057c23 */ /* 0x000fe20008010005 */
[----:B------:R-:W-:Y:S01]  /*5120*/  @!P2 IADD3 R71, -R72, 0x18, RZ ;  /* 0x000000184847a810 */ /* 0x000fe20007ffe1ff */
[----:B------:R-:W-:Y:S01]  /*5130*/  FFMA.FTZ R11, R70, -UR6, R11 ;  /* 0x80000006460b7c23 */ /* 0x000fe2000801000b */
[----:B------:R-:W-:Y:S01]  /*5140*/  ISETP.GE.AND P5, PT, R68, RZ, PT ;  /* 0x000000ff4400720c */ /* 0x000fe20003fa6270 */
[----:B------:R-:W-:Y:S01]  /*5150*/  VIADD R70, R72, 0xffffffe7 ;  /* 0xffffffe748467836 */ /* 0x000fe20000000000 */
[----:B------:R-:W-:Y:S01]  /*5160*/  I2FP.F32.S32 R73, R73 ;  /* 0x0000004900497245 */ /* 0x000fe20000201400 */
[C---:B------:R-:W-:Y:S01]  /*5170*/  FFMA.FTZ R12, R74.reuse, -UR6, R12 ;  /* 0x800000064a0c7c23 */ /* 0x040fe2000801000c */
[----:B------:R-:W-:Y:S01]  /*5180*/  I2FP.F32.S32 R71, R71 ;  /* 0x0000004700477245 */ /* 0x000fe20000201400 */
[----:B------:R-:W-:Y:S01]  /*5190*/  FFMA.FTZ R18, R74, -UR6, R18 ;  /* 0x800000064a127c23 */ /* 0x000fe20008010012 */
[----:B------:R-:W-:Y:S01]  /*51a0*/  ISETP.GE.AND P1, PT, R70, RZ, PT ;  /* 0x000000ff4600720c */ /* 0x000fe20003f26270 */
[C---:B------:R-:W-:Y:S01]  /*51b0*/  FFMA.FTZ R13, R73.reuse, -UR6, R13 ;  /* 0x80000006490d7c23 */ /* 0x040fe2000801000d */
[C---:B------:R-:W-:Y:S01]  /*51c0*/  @!P0 IADD3 R69, -R72.reuse, -0x7, RZ ;  /* 0xfffffff948458810 */ /* 0x040fe20007ffe1ff */
[----:B------:R-:W-:Y:S01]  /*51d0*/  FFMA.FTZ R19, R73, -UR6, R19 ;  /* 0x8000000649137c23 */ /* 0x000fe20008010013 */
[----:B------:R-:W-:Y:S02]  /*51e0*/  FFMA.FTZ R16, R71, -UR6, R16 ;  /* 0x8000000647107c23 */ /* 0x000fe40008010010 */
[----:B------:R-:W-:Y:S02]  /*51f0*/  I2FP.F32.S32 R69, R69 ;  /* 0x0000004500457245 */ /* 0x000fe40000201400 */
[C---:B------:R-:W-:Y:S03]  /*5200*/  @!P5 IADD3 R68, -R72.reuse, 0x9, RZ ;  /* 0x000000094844d810 */ /* 0x040fe60007ffe1ff */
[----:B------:R-:W-:Y:S01]  /*5210*/  FFMA.FTZ R7, R69, -UR6, R7 ;  /* 0x8000000645077c23 */ /* 0x000fe20008010007 */
[----:B------:R-:W-:Y:S01]  /*5220*/  IMAD.U32 R69, RZ, RZ, UR18 ;  /* 0x00000012ff457e24 */ /* 0x000fe2000f8e00ff */
[----:B------:R-:W-:Y:S02]  /*5230*/  @!P1 IADD3 R70, -R72, 0x19, RZ ;  /* 0x0000001948469810 */ /* 0x000fe40007ffe1ff */
[----:B------:R-:W-:Y:S01]  /*5240*/  I2FP.F32.S32 R72, R68 ;  /* 0x0000004400487245 */ /* 0x000fe20000201400 */
[----:B------:R-:W-:Y:S01]  /*5250*/  IMAD.U32 R68, RZ, RZ, UR19 ;  /* 0x00000013ff447e24 */ /* 0x000fe2000f8e00ff */
[----:B------:R-:W-:Y:S03]  /*5260*/  I2FP.F32.S32 R70, R70 ;  /* 0x0000004600467245 */ /* 0x000fe60000201400 */
[C---:B------:R-:W-:Y:S01]  /*5270*/  FFMA.FTZ R9, R72.reuse, -UR6, R9 ;  /* 0x8000000648097c23 */ /* 0x040fe20008010009 */
[----:B------:R-:W-:Y:S01]  /*5280*/  FFMA.FTZ R15, R72, -UR6, R15 ;  /* 0x80000006480f7c23 */ /* 0x000fe2000801000f */
[----:B------:R-:W-:Y:S01]  /*5290*/  FFMA.FTZ R17, R70, -UR6, R17 ;  /* 0x8000000646117c23 */ /* 0x000fe20008010011 */
[C---:B--2---:R-:W-:Y:S04]  /*52a0*/  LEA R68, P0, R76.reuse, R68, 0x2 ;  /* 0x000000444c447211 */ /* 0x044fe800078010ff */
[----:B------:R-:W-:Y:S02]  /*52b0*/  LEA.HI.X.SX32 R69, R76, R69, 0x2, P0 ;  /* 0x000000454c457211 */ /* 0x000fe400000f16ff */
[----:B------:R-:W-:Y:S03]  /*52c0*/  PLOP3.LUT P0, PT, PT, PT, UP0, 0x80, 0x0 ;  /* 0x000000000000781c */ /* 0x000fe60003f0f008 */
[----:B-----5:R1:W5:Y:S04]  /*52d0*/  LDG.E R81, desc[UR4][R68.64] ;  /* 0x0000000444517981 */ /* 0x020368000c1e1900 */
[----:B------:R1:W5:Y:S06]  /*52e0*/  LDG.E R80, desc[UR4][R68.64+0x20] ;  /* 0x0000200444507981 */ /* 0x00036c000c1e1900 */
[----:B------:R-:W-:Y:S05]  /*52f0*/  @!P0 BRA `(.L_x_950) ;  /* 0x0000000000248947 */ /* 0x000fea0003800000 */
[----:B------:R-:W-:Y:S01]  /*5300*/  UIADD3 UR13, UR14, UR23, -UR7 ;  /* 0x000000170e0d7290 */ /* 0x000fe2000fffe807 */
[----:B-1----:R-:W-:Y:S01]  /*5310*/  IMAD.U32 R68, RZ, RZ, UR25 ;  /* 0x00000019ff447e24 */ /* 0x002fe2000f8e00ff */
[----:B------:R-:W-:Y:S04]  /*5320*/  UIADD3 UR12, UR11, 0x40, URZ ;  /* 0x000000400b0c7890 */ /* 0x000fe8000fffe03f */
[----:B------:R-:W-:Y:S01]  /*5330*/  ISETP.LT.AND P0, PT, R68, UR7, PT ;  /* 0x0000000744007c0c */ /* 0x000fe2000bf01270 */
[----:B------:R-:W-:Y:S03]  /*5340*/  UISETP.GE.AND UP0, UPT, UR12, UR13, UPT ;  /* 0x0000000d0c00728c */ /* 0x000fe6000bf06270 */
[----:B------:R-:W-:Y:S03]  /*5350*/  UMOV UR12, UR14 ;  /* 0x0000000e000c7c82 */ /* 0x000fe60008000000 */
[----:B------:R-:W-:Y:S11]  /*5360*/  PLOP3.LUT P1, PT, PT, PT, UP0, 0x80, 0x0 ;  /* 0x000000000000781c */ /* 0x000ff60003f2f008 */
[----:B------:R-:W-:Y:S02]  /*5370*/  @!UPT UIADD3 URZ, URZ, URZ, URZ ;  /* 0x0000003f3f3ff290 */ /* 0x000fe4000fffe03f */
[----:B------:R-:W-:Y:S05]  /*5380*/  @!P1 BRA P0, `(.L_x_951) ;  /* 0x0000000400149947 */ /* 0x000fea0000000000 */
.L_x_950:
[----:B------:R-:W2:Y:S01]  /*5390*/  LDL R78, [R1+0x38] ;  /* 0x00003800014e7983 */ /* 0x000ea20000100800 */
[----:B------:R-:W-:Y:S01]  /*53a0*/  UIADD3 UR14, UR7, 0x1, -UR15 ;  /* 0x00000001070e7890 */ /* 0x000fe2000fffe80f */
[----:B------:R-:W-:Y:S01]  /*53b0*/  VIADD R70, R76, UR11 ;  /* 0x0000000b4c467c36 */ /* 0x000fe20008000000 */
[----:B------:R-:W-:Y:S02]  /*53c0*/  UIADD3 UR13, -UR12, UR7, -UR15 ;  /* 0x000000070c0d7290 */ /* 0x000fe4000fffe90f */
[----:B------:R-:W-:Y:S04]  /*53d0*/  UIADD3 UR11, UR14, UR27, URZ ;  /* 0x0000001b0e0b7290 */ /* 0x000fe8000fffe03f */
[C---:B-1----:R-:W-:Y:S02]  /*53e0*/  VIADDMNMX R69, R70.reuse, UR13, RZ, !PT ;  /* 0x0000000d46457c46 */ /* 0x042fe4000f8001ff */
[----:B------:R-:W-:Y:S05]  /*53f0*/  IMAD.U32 R68, RZ, RZ, UR11 ;  /* 0x0000000bff447e24 */ /* 0x000fea000f8e00ff */
[----:B------:R-:W-:Y:S02]  /*5400*/  VIADDMNMX R68, R70, R68, UR7, PT ;  /* 0x0000000746447e46 */ /* 0x000fe4000b800144 */
[CC--:B--2---:R-:W-:Y:S01]  /*5410*/  ISETP.GE.AND P0, PT, R78.reuse, R69.reuse, PT ;  /* 0x000000454e00720c */ /* 0x0c4fe20003f06270 */
        /* <DEDUP_REMOVED lines=9> */
[C---:B------:R-:W-:Y:S01]  /*54b0*/  VIADD R72, R78.reuse, 0x18 ;  /* 0x000000184e487836 */ /* 0x040fe20000000000 */
[-C--:B------:R-:W-:Y:S01]  /*54c0*/  ISETP.GE.AND P4, PT, R75, R69.reuse, PT ;  /* 0x000000454b00720c */ /* 0x080fe20003f86270 */
[----:B------:R-:W-:Y:S01]  /*54d0*/  VIADD R71, R78, 0x19 ;  /* 0x000000194e477836 */ /* 0x000fe20000000000 */
        /* <DEDUP_REMOVED lines=15> */
[C---:B------:R-:W-:Y:S01]  /*55d0*/  IADD3 R68, R69.reuse, UR14, R68 ;  /* 0x0000000e45447c10 */ /* 0x040fe2000fffe044 */
[----:B------:R-:W-:Y:S01]  /*55e0*/  UMOV UR14, UR12 ;  /* 0x0000000c000e7c82 */ /* 0x000fe20008000000 */
[----:B------:R-:W-:Y:S02]  /*55f0*/  VIADDMNMX R69, R69, UR13, RZ, !PT ;  /* 0x0000000d45457c46 */ /* 0x000fe4000f8001ff */
        /* <DEDUP_REMOVED lines=30> */
.L_x_951:
[----:B------:R-:W2:Y:S01]  /*57e0*/  LDL R69, [R1+0x68] ;  /* 0x0000680001457983 */ /* 0x000ea20000100800 */
[----:B------:R-:W-:Y:S02]  /*57f0*/  UIADD3 UR11, UR8, -0x61c88647, URZ ;  /* 0x9e3779b9080b7890 */ /* 0x000fe4000fffe03f */
[----:B------:R-:W-:Y:S01]  /*5800*/  UIADD3 UR12, UR10, 0x76cf5d0a, URZ ;  /* 0x76cf5d0a0a0c7890 */ /* 0x000fe2000fffe03f */
[----:B------:R-:W3:Y:S01]  /*5810*/  LDL R71, [R1+0x6c] ;  /* 0x00006c0001477983 */ /* 0x000ee20000100800 */
[----:B------:R-:W-:Y:S02]  /*5820*/  UIADD3 UR13, UR10, -0x56f99767, URZ ;  /* 0xa90668990a0d7890 */ /* 0x000fe4000fffe03f */
[----:B------:R-:W-:Y:S01]  /*5830*/  UISETP.GT.AND UP1, UPT, UR9, UR22, UPT ;  /* 0x000000160900728c */ /* 0x000fe2000bf24270 */
[----:B------:R-:W4:Y:S04]  /*5840*/  LDL R70, [R1+0x94] ;  /* 0x0000940001467983 */ /* 0x000f280000100800 */
[----:B------:R-:W4:Y:S04]  /*5850*/  LDL R75, [R1+0x8c] ;  /* 0x00008c00014b7983 */ /* 0x000f280000100800 */
[----:B------:R-:W4:Y:S04]  /*5860*/  LDL R74, [R1+0x90] ;  /* 0x00009000014a7983 */ /* 0x000f280000100800 */
[----:B------:R-:W4:Y:S06]  /*5870*/  LDL.64 R72, [R1+0x80] ;  /* 0x0000800001487983 */ /* 0x000f2c0000100a00 */
[----:B------:R-:W4:Y:S04]  /*5880*/  LDL R245, [R1+0x58] ;  /* 0x0000580001f57983 */ /* 0x000f280000100800 */
[----:B------:R-:W4:Y:S04]  /*5890*/  LDL R244, [R1+0x64] ;  /* 0x0000640001f47983 */ /* 0x000f280000100800 */
[----:B------:R-:W4:Y:S04]  /*58a0*/  LDL R99, [R1+0x5c] ;  /* 0x00005c0001637983 */ /* 0x000f280000100800 */
[----:B------:R-:W4:Y:S01]  /*58b0*/  LDL R98, [R1+0x60] ;  /* 0x0000600001627983 */ /* 0x000f220000100800 */
[C---:B--2---:R-:W-:Y:S01]  /*58c0*/  FMUL.FTZ R68, R69.reuse, 1.4426950216293334961 ;  /* 0x3fb8aa3b45447820 */ /* 0x044fe20000410000 */
[----:B------:R-:W-:Y:S01]  /*58d0*/  FSETP.NEU.FTZ.AND P0, PT, R69, -INF , PT ;  /* 0xff8000004500780b */ /* 0x000fe20003f1d000 */
[C---:B---3--:R-:W-:Y:S03]  /*58e0*/  FMUL.FTZ R69, R71.reuse, 1.4426950216293334961 ;  /* 0x3fb8aa3b47457820 */ /* 0x048fe60000410000 */
[----:B------:R-:W-:Y:S02]  /*58f0*/  FSEL R68, R68, RZ, P0 ;  /* 0x000000ff44447208 */ /* 0x000fe40000000000 */
[----:B------:R-:W-:Y:S03]  /*5900*/  FSETP.NEU.FTZ.AND P0, PT, R71, -INF , PT ;  /* 0xff8000004700780b */ /* 0x000fe60003f1d000 */
[--C-:B------:R-:W-:Y:S01]  /*5910*/  FFMA.FTZ R97, R16, UR20, -R68.reuse ;  /* 0x0000001410617c23 */ /* 0x100fe20008010844 */
[----:B------:R-:W-:Y:S01]  /*5920*/  FSEL R16, R69, RZ, P0 ;  /* 0x000000ff45107208 */ /* 0x000fe20000000000 */
[----:B------:R-:W-:Y:S02]  /*5930*/  IMAD.U32 R69, RZ, RZ, UR9 ;  /* 0x00000009ff457e24 */ /* 0x000fe4000f8e00ff */
[--C-:B------:R-:W-:Y:S01]  /*5940*/  FFMA.FTZ R4, R4, UR20, -R68.reuse ;  /* 0x0000001404047c23 */ /* 0x100fe20008010844 */
[----:B----4-:R-:W-:Y:S04]  /*5950*/  IMAD.WIDE.U32 R76, R75, -0x326172a9, RZ ;  /* 0xcd9e8d574b4c7825 */ /* 0x010fe800078e00ff */
[----:B------:R-:W-:Y:S01]  /*5960*/  FFMA.FTZ R8, R8, UR20, -R68 ;  /* 0x0000001408087c23 */ /* 0x000fe20008010844 */
[----:B------:R-:W1:Y:S01]  /*5970*/  MUFU.EX2 R97, R97 ;  /* 0x0000006100617308 */ /* 0x000e620000000800 */
[----:B------:R-:W-:Y:S01]  /*5980*/  FFMA.FTZ R7, R7, UR20, -R16 ;  /* 0x0000001407077c23 */ /* 0x000fe20008010810 */
[----:B------:R-:W-:Y:S02]  /*5990*/  IMAD R69, R69, 0x4, R70 ;  /* 0x0000000445457824 */ /* 0x000fe400078e0246 */
[----:B------:R-:W-:Y:S01]  /*59a0*/  FFMA.FTZ R6, R6, UR20, -R16 ;  /* 0x0000001406067c23 */ /* 0x000fe20008010810 */
[--C-:B------:R-:W-:Y:S01]  /*59b0*/  FFMA.FTZ R9, R9, UR20, -R68.reuse ;  /* 0x0000001409097c23 */ /* 0x100fe20008010844 */
[--C-:B------:R-:W-:Y:S01]  /*59c0*/  FFMA.FTZ R90, R5, UR20, -R68.reuse ;  /* 0x00000014055a7c23 */ /* 0x100fe20008010844 */
[----:B------:R-:W-:Y:S04]  /*59d0*/  IMAD.WIDE.U32 R70, R69, -0x326172a9, RZ ;  /* 0xcd9e8d5745467825 */ /* 0x000fe800078e00ff */
[--C-:B------:R-:W-:Y:S01]  /*59e0*/  FFMA.FTZ R89, R12, UR20, -R68.reuse ;  /* 0x000000140c597c23 */ /* 0x100fe20008010844 */
[----:B------:R2:W-:Y:S01]  /*59f0*/  MUFU.EX2 R94, R7 ;  /* 0x00000007005e7308 */ /* 0x0005e20000000800 */
[----:B------:R-:W-:Y:S01]  /*5a00*/  FFMA.FTZ R87, R13, UR20, -R68 ;  /* 0x000000140d577c23 */ /* 0x000fe20008010844 */
[----:B------:R-:W-:Y:S01]  /*5a10*/  FFMA.FTZ R15, R15, UR20, -R16 ;  /* 0x000000140f0f7c23 */ /* 0x000fe20008010810 */
[----:B------:R-:W-:Y:S01]  /*5a20*/  LOP3.LUT R71, R71, UR8, R74, 0x96, !PT ;  /* 0x0000000847477c12 */ /* 0x000fe2000f8e964a */
[----:B------:R-:W-:Y:S01]  /*5a30*/  FFMA.FTZ R11, R11, UR20, -R16 ;  /* 0x000000140b0b7c23 */ /* 0x000fe20008010810 */
[----:B------:R-:W-:Y:S01]  /*5a40*/  LOP3.LUT R74, R77, UR11, R70, 0x96, !PT ;  /* 0x0000000b4d4a7c12 */ /* 0x000fe2000f8e9646 */
[----:B------:R-:W-:Y:S01]  /*5a50*/  UIADD3 UR11, UR10, -0x4498517b, URZ ;  /* 0xbb67ae850a0b7890 */ /* 0x000fe2000fffe03f */
[--C-:B------:R-:W-:Y:S01]  /*5a60*/  FFMA.FTZ R82, R10, UR20, -R16.reuse ;  /* 0x000000140a527c23 */ /* 0x100fe20008010810 */
[----:B------:R-:W-:Y:S02]  /*5a70*/  IMAD.WIDE.U32 R70, R71, -0x2daee0ad, RZ ;  /* 0xd2511f5347467825 */ /* 0x000fe400078e00ff */
[----:B------:R3:W-:Y:S02]  /*5a80*/  MUFU.EX2 R92, R6 ;  /* 0x00000006005c7308 */ /* 0x0007e40000000800 */
[----:B------:R-:W-:Y:S01]  /*5a90*/  FFMA.FTZ R83, R14, UR20, -R16 ;  /* 0x000000140e537c23 */ /* 0x000fe20008010810 */
[----:B------:R-:W-:Y:S01]  /*5aa0*/  IMAD.WIDE.U32 R74, R74, -0x2daee0ad, RZ ;  /* 0xd2511f534a4a7825 */ /* 0x000fe200078e00ff */
[----:B------:R-:W-:Y:S01]  /*5ab0*/  LOP3.LUT R71, R71, UR11, R72, 0x96, !PT ;  /* 0x0000000b47477c12 */ /* 0x000fe2000f8e9648 */
[----:B------:R-:W-:Y:S02]  /*5ac0*/  UIADD3 UR11, UR8, 0x3c6ef372, URZ ;  /* 0x3c6ef372080b7890 */ /* 0x000fe4000fffe03f */
[----:B------:R-:W-:Y:S01]  /*5ad0*/  FFMA.FTZ R19, R19, UR20, -R16 ;  /* 0x0000001413137c23 */ /* 0x000fe20008010810 */
[----:B------:R-:W-:Y:S01]  /*5ae0*/  FFMA.FTZ R68, R17, UR20, -R68 ;  /* 0x0000001411447c23 */ /* 0x000fe20008010844 */
[----:B------:R-:W-:Y:S01]  /*5af0*/  LOP3.LUT R72, R75, UR12, R70, 0x96, !PT ;  /* 0x0000000c4b487c12 */ /* 0x000fe2000f8e9646 */
[----:B------:R4:W-:Y:S01]  /*5b00*/  MUFU.EX2 R93, R4 ;  /* 0x00000004005d7308 */ /* 0x0009e20000000800 */
[----:B------:R-:W-:Y:S01]  /*5b10*/  IMAD.WIDE.U32 R70, R71, -0x326172a9, RZ ;  /* 0xcd9e8d5747467825 */ /* 0x000fe200078e00ff */
[----:B------:R-:W-:Y:S03]  /*5b20*/  UIADD3 UR12, UR8, -0x255992d5, URZ ;  /* 0xdaa66d2b080c7890 */ /* 0x000fe6000fffe03f */
[----:B------:R-:W-:Y:S01]  /*5b30*/  FFMA.FTZ R16, R18, UR20, -R16 ;  /* 0x0000001412107c23 */ /* 0x000fe20008010810 */
[----:B------:R-:W-:Y:S01]  /*5b40*/  IMAD.WIDE.U32 R72, R72, -0x326172a9, RZ ;  /* 0xcd9e8d5748487825 */ /* 0x000fe200078e00ff */
[----:B--2---:R-:W-:Y:S01]  /*5b50*/  LOP3.LUT R7, R71, UR11, R76, 0x96, !PT ;  /* 0x0000000b47077c12 */ /* 0x004fe2000f8e964c */
[----:B------:R-:W-:Y:S02]  /*5b60*/  UIADD3 UR11, UR10, 0x32370b8f, URZ ;  /* 0x32370b8f0a0b7890 */ /* 0x000fe4000fffe03f */
[----:B------:R2:W-:Y:S01]  /*5b70*/  MUFU.EX2 R95, R8 ;  /* 0x00000008005f7308 */ /* 0x0005e20000000800 */
[----:B------:R-:W-:Y:S01]  /*5b80*/  LOP3.LUT R70, R73, UR12, R70, 0x96, !PT ;  /* 0x0000000c49467c12 */ /* 0x000fe2000f8e9646 */
[----:B---3--:R-:W-:Y:S01]  /*5b90*/  IMAD.WIDE.U32 R6, R7, -0x2daee0ad, RZ ;  /* 0xd2511f5307067825 */ /* 0x008fe200078e00ff */
[----:B------:R-:W-:Y:S03]  /*5ba0*/  UIADD3 UR12, UR10, -0x126145ec, URZ ;  /* 0xed9eba140a0c7890 */ /* 0x000fe6000fffe03f */
[----:B------:R-:W-:Y:S04]  /*5bb0*/  IMAD.WIDE.U32 R70, R70, -0x2daee0ad, RZ ;  /* 0xd2511f5346467825 */ /* 0x000fe800078e00ff */
[----:B------:R3:W-:Y:S01]  /*5bc0*/  MUFU.EX2 R91, R9 ;  /* 0x00000009005b7308 */ /* 0x0007e20000000800 */
[----:B----4-:R-:W-:Y:S01]  /*5bd0*/  LOP3.LUT R4, R7, UR11, R74, 0x96, !PT ;  /* 0x0000000b07047c12 */ /* 0x010fe2000f8e964a */
[----:B------:R-:W-:Y:S01]  /*5be0*/  UIADD3 UR11, UR8, 0x78dde6e4, URZ ;  /* 0x78dde6e4080b7890 */ /* 0x000fe2000fffe03f */
[----:B------:R-:W-:Y:S01]  /*5bf0*/  LOP3.LUT R6, R71, UR12, R6, 0x96, !PT ;  /* 0x0000000c47067c12 */ /* 0x000fe2000f8e9606 */
[----:B------:R-:W-:Y:S02]  /*5c00*/  UIADD3 UR12, UR8, 0x1715609d, URZ ;  /* 0x1715609d080c7890 */ /* 0x000fe4000fffe03f */
[----:B------:R-:W-:Y:S04]  /*5c10*/  IMAD.WIDE.U32 R4, R4, -0x326172a9, RZ ;  /* 0xcd9e8d5704047825 */ /* 0x000fe800078e00ff */
[----:B------:R4:W1:Y:S01]  /*5c20*/  MUFU.EX2 R88, R15 ;  /* 0x0000000f00587308 */ /* 0x0008620000000800 */
[----:B------:R-:W-:Y:S01]  /*5c30*/  IMAD.WIDE.U32 R12, R6, -0x326172a9, RZ ;  /* 0xcd9e8d57060c7825 */ /* 0x000fe200078e00ff */
[----:B--2---:R-:W-:Y:S01]  /*5c40*/  LOP3.LUT R8, R5, UR11, R72, 0x96, !PT ;  /* 0x0000000b05087c12 */ /* 0x004fe2000f8e9648 */
[----:B------:R-:W-:Y:S03]  /*5c50*/  UIADD3 UR11, UR10, 0x646e171e, URZ ;  /* 0x646e171e0a0b7890 */ /* 0x000fe6000fffe03f */
[----:B------:R-:W-:Y:S01]  /*5c60*/  LOP3.LUT R6, R13, UR12, R4, 0x96, !PT ;  /* 0x0000000c0d067c12 */ /* 0x000fe2000f8e9604 */
[----:B---3--:R-:W-:Y:S03]  /*5c70*/  IMAD.WIDE.U32 R8, R8, -0x2daee0ad, RZ ;  /* 0xd2511f5308087825 */ /* 0x008fe600078e00ff */
[----:B------:R2:W-:Y:S01]  /*5c80*/  MUFU.EX2 R85, R11 ;  /* 0x0000000b00557308 */ /* 0x0005e20000000800 */
[----:B------:R-:W-:Y:S01]  /*5c90*/  IMAD.WIDE.U32 R6, R6, -0x2daee0ad, RZ ;  /* 0xd2511f5306067825 */ /* 0x000fe200078e00ff */
[----:B------:R-:W-:Y:S04]  /*5ca0*/  LOP3.LUT R4, R9, UR13, R70, 0x96, !PT ;  /* 0x0000000d09047c12 */ /* 0x000fe8000f8e9646 */
[----:B------:R-:W-:Y:S01]  /*5cb0*/  LOP3.LUT R8, R7, UR11, R8, 0x96, !PT ;  /* 0x0000000b07087c12 */ /* 0x000fe2000f8e9608 */
[----:B------:R-:W-:Y:S01]  /*5cc0*/  UIADD3 UR11, UR8, -0x4ab325aa, URZ ;  /* 0xb54cda56080b7890 */ /* 0x000fe2000fffe03f */
[----:B------:R-:W-:Y:S01]  /*5cd0*/  IMAD.WIDE.U32 R4, R4, -0x326172a9, RZ ;  /* 0xcd9e8d5704047825 */ /* 0x000fe200078e00ff */
[C---:B------:R-:W-:Y:S01]  /*5ce0*/  LOP3.LUT R10, R6.reuse, 0xff, RZ, 0xc0, !PT ;  /* 0x000000ff060a7812 */ /* 0x040fe200078ec0ff */
[----:B------:R-:W-:Y:S01]  /*5cf0*/  MUFU.EX2 R89, R89 ;  /* 0x0000005900597308 */ /* 0x000fe20000000800 */
[--C-:B------:R-:W-:Y:S02]  /*5d00*/  SHF.R.U32.HI R9, RZ, 0x18, R6.reuse ;  /* 0x00000018ff097819 */ /* 0x100fe40000011606 */
[----:B------:R-:W-:Y:S02]  /*5d10*/  SHF.R.U32.HI R13, RZ, 0x10, R6 ;  /* 0x00000010ff0d7819 */ /* 0x000fe40000011606 */
[----:B----4-:R-:W-:Y:S02]  /*5d20*/  LOP3.LUT R15, R6, 0xffff, RZ, 0xc0, !PT ;  /* 0x0000ffff060f7812 */ /* 0x010fe400078ec0ff */
[----:B------:R-:W-:Y:S03]  /*5d30*/  LOP3.LUT R6, R5, UR11, R12, 0x96, !PT ;  /* 0x0000000b05067c12 */ /* 0x000fe6000f8e960c */
[----:B------:R-:W-:Y:S01]  /*5d40*/  MUFU.EX2 R90, R90 ;  /* 0x0000005a005a7308 */ /* 0x000fe20000000800 */
[----:B------:R-:W-:Y:S02]  /*5d50*/  ISETP.LE.U32.AND P5, PT, R10, UR21, PT ;  /* 0x000000150a007c0c */ /* 0x000fe4000bfa3070 */
[C---:B--2---:R-:W-:Y:S02]  /*5d60*/  LOP3.LUT R11, R4.reuse, 0xffff, RZ, 0xc0, !PT ;  /* 0x0000ffff040b7812 */ /* 0x044fe400078ec0ff */
[----:B------:R-:W-:Y:S02]  /*5d70*/  SHF.R.U32.HI R7, RZ, 0x18, R8 ;  /* 0x00000018ff077819 */ /* 0x000fe40000011608 */
[----:B------:R-:W-:Y:S03]  /*5d80*/  SHF.R.U32.HI R5, RZ, 0x18, R6 ;  /* 0x00000018ff057819 */ /* 0x000fe60000011606 */
[----:B------:R-:W-:Y:S01]  /*5d90*/  MUFU.EX2 R82, R82 ;  /* 0x0000005200527308 */ /* 0x000fe20000000800 */
[----:B------:R-:W-:Y:S02]  /*5da0*/  LOP3.LUT R10, R4, 0xff, RZ, 0xc0, !PT ;  /* 0x000000ff040a7812 */ /* 0x000fe400078ec0ff */
[--C-:B------:R-:W-:Y:S02]  /*5db0*/  SHF.R.U32.HI R12, RZ, 0x18, R4.reuse ;  /* 0x00000018ff0c7819 */ /* 0x100fe40000011604 */
[----:B------:R-:W-:Y:S01]  /*5dc0*/  SHF.R.U32.HI R14, RZ, 0x10, R4 ;  /* 0x00000010ff0e7819 */ /* 0x000fe20000011604 */
[----:B-1----:R-:W-:Y:S01]  /*5dd0*/  @!P5 FADD.FTZ R97, -R97, -RZ ;  /* 0x800000ff6161d221 */ /* 0x002fe20000010100 */
[----:B------:R-:W-:Y:S03]  /*5de0*/  ISETP.LE.U32.AND P1, PT, R7, UR21, PT ;  /* 0x0000001507007c0c */ /* 0x000fe6000bf23070 */
[----:B------:R-:W1:Y:S01]  /*5df0*/  MUFU.EX2 R96, R19 ;  /* 0x0000001300607308 */ /* 0x000e620000000800 */
[----:B------:R-:W-:Y:S02]  /*5e00*/  ISETP.LE.U32.AND P4, PT, R5, UR21, PT ;  /* 0x0000001505007c0c */ /* 0x000fe4000bf83070 */
[----:B------:R-:W-:Y:S02]  /*5e10*/  SHF.R.U32.HI R4, RZ, 0x10, R6 ;  /* 0x00000010ff047819 */ /* 0x000fe40000011606 */
[C---:B------:R-:W-:Y:S02]  /*5e20*/  LOP3.LUT R7, R6.reuse, 0xff, RZ, 0xc0, !PT ;  /* 0x000000ff06077812 */ /* 0x040fe400078ec0ff */
[----:B------:R-:W-:Y:S03]  /*5e30*/  LOP3.LUT R6, R6, 0xffff, RZ, 0xc0, !PT ;  /* 0x0000ffff06067812 */ /* 0x000fe600078ec0ff */
[----:B------:R-:W-:Y:S01]  /*5e40*/  MUFU.EX2 R87, R87 ;  /* 0x0000005700577308 */ /* 0x000fe20000000800 */
[----:B------:R-:W-:Y:S02]  /*5e50*/  ISETP.LE.U32.AND P3, PT, R10, UR21, PT ;  /* 0x000000150a007c0c */ /* 0x000fe4000bf63070 */
[----:B------:R-:W-:Y:S01]  /*5e60*/  LOP3.LUT R4, R4, 0xff, RZ, 0xc0, !PT ;  /* 0x000000ff04047812 */ /* 0x000fe200078ec0ff */
[----:B------:R-:W-:Y:S01]  /*5e70*/  @!P1 FADD.FTZ R88, -R88, -RZ ;  /* 0x800000ff58589221 */ /* 0x000fe20000010100 */
[----:B------:R-:W-:Y:S01]  /*5e80*/  SHF.R.U32.HI R5, RZ, 0x8, R6 ;  /* 0x00000008ff057819 */ /* 0x000fe20000011606 */
[----:B------:R-:W-:Y:S01]  /*5e90*/  @!P4 FADD.FTZ R94, -R94, -RZ ;  /* 0x800000ff5e5ec221 */ /* 0x000fe20000010100 */
[----:B------:R-:W-:Y:S03]  /*5ea0*/  ISETP.LE.U32.AND P0, PT, R9, UR21, PT ;  /* 0x0000001509007c0c */ /* 0x000fe6000bf03070 */
[----:B------:R-:W-:Y:S01]  /*5eb0*/  MUFU.EX2 R83, R83 ;  /* 0x0000005300537308 */ /* 0x000fe20000000800 */
[----:B------:R-:W-:Y:S02]  /*5ec0*/  ISETP.LE.U32.AND P5, PT, R4, UR21, PT ;  /* 0x0000001504007c0c */ /* 0x000fe4000bfa3070 */
[----:B------:R-:W-:Y:S02]  /*5ed0*/  LOP3.LUT R9, R8, 0xff, RZ, 0xc0, !PT ;  /* 0x000000ff08097812 */ /* 0x000fe400078ec0ff */
[----:B------:R-:W-:Y:S01]  /*5ee0*/  SHF.R.U32.HI R4, RZ, 0x8, R11 ;  /* 0x00000008ff047819 */ /* 0x000fe2000001160b */
[----:B------:R-:W-:Y:S01]  /*5ef0*/  @!P3 FADD.FTZ R95, -R95, -RZ ;  /* 0x800000ff5f5fb221 */ /* 0x000fe20000010100 */
[----:B------:R-:W-:Y:S03]  /*5f00*/  LOP3.LUT R5, R5, 0xffff, RZ, 0xc0, !PT ;  /* 0x0000ffff05057812 */ /* 0x000fe600078ec0ff */
[----:B------:R-:W2:Y:S01]  /*5f10*/  MUFU.EX2 R86, R68 ;  /* 0x0000004400567308 */ /* 0x000ea20000000800 */
[----:B------:R-:W-:Y:S02]  /*5f20*/  ISETP.LE.U32.AND P2, PT, R9, UR21, PT ;  /* 0x0000001509007c0c */ /* 0x000fe4000bf43070 */
[----:B------:R-:W-:Y:S01]  /*5f30*/  LOP3.LUT R4, R4, 0xffff, RZ, 0xc0, !PT ;  /* 0x0000ffff04047812 */ /* 0x000fe200078ec0ff */
[----:B-1----:R-:W-:Y:S01]  /*5f40*/  @!P0 FADD.FTZ R96, -R96, -RZ ;  /* 0x800000ff60608221 */ /* 0x002fe20000010100 */
[----:B------:R-:W-:Y:S01]  /*5f50*/  ISETP.LE.U32.AND P6, PT, R7, UR21, PT ;  /* 0x0000001507007c0c */ /* 0x000fe2000bfc3070 */
[----:B------:R-:W-:Y:S01]  /*5f60*/  @!P5 FADD.FTZ R92, -R92, -RZ ;  /* 0x800000ff5c5cd221 */ /* 0x000fe20000010100 */
[----:B------:R-:W-:Y:S03]  /*5f70*/  ISETP.LE.U32.AND P4, PT, R5, UR21, PT ;  /* 0x0000001505007c0c */ /* 0x000fe6000bf83070 */
[----:B------:R-:W1:Y:S01]  /*5f80*/  MUFU.EX2 R84, R16 ;  /* 0x0000001000547308 */ /* 0x000e620000000800 */
[----:B------:R-:W-:Y:S02]  /*5f90*/  ISETP.LE.U32.AND P3, PT, R4, UR21, PT ;  /* 0x0000001504007c0c */ /* 0x000fe4000bf63070 */
[----:B------:R-:W-:Y:S02]  /*5fa0*/  SHF.R.U32.HI R5, RZ, 0x8, R15 ;  /* 0x00000008ff057819 */ /* 0x000fe4000001160f */
[----:B------:R-:W-:Y:S01]  /*5fb0*/  SHF.R.U32.HI R4, RZ, 0x10, R8 ;  /* 0x00000010ff047819 */ /* 0x000fe20000011608 */
[----:B------:R-:W-:Y:S01]  /*5fc0*/  @!P2 FADD.FTZ R89, -R89, -RZ ;  /* 0x800000ff5959a221 */ /* 0x000fe20000010100 */
[----:B------:R-:W-:Y:S02]  /*5fd0*/  LOP3.LUT R5, R5, 0xffff, RZ, 0xc0, !PT ;  /* 0x0000ffff05057812 */ /* 0x000fe400078ec0ff */
[----:B------:R-:W-:Y:S01]  /*5fe0*/  LOP3.LUT R4, R4, 0xff, RZ, 0xc0, !PT ;  /* 0x000000ff04047812 */ /* 0x000fe200078ec0ff */
[----:B------:R-:W-:Y:S01]  /*5ff0*/  @!P6 FADD.FTZ R93, -R93, -RZ ;  /* 0x800000ff5d5de221 */ /* 0x000fe20000010100 */
[----:B------:R-:W-:Y:S01]  /*6000*/  LOP3.LUT R8, R8, 0xffff, RZ, 0xc0, !PT ;  /* 0x0000ffff08087812 */ /* 0x000fe200078ec0ff */
[----:B------:R-:W-:Y:S01]  /*6010*/  @!P4 FADD.FTZ R90, -R90, -RZ ;  /* 0x800000ff5a5ac221 */ /* 0x000fe20000010100 */
[----:B------:R-:W-:Y:S01]  /*6020*/  LOP3.LUT R6, R14, 0xff, RZ, 0xc0, !PT ;  /* 0x000000ff0e067812 */ /* 0x000fe200078ec0ff */
[----:B------:R-:W-:Y:S01]  /*6030*/  @!P3 FADD.FTZ R91, -R91, -RZ ;  /* 0x800000ff5b5bb221 */ /* 0x000fe20000010100 */
[----:B------:R-:W-:Y:S02]  /*6040*/  ISETP.LE.U32.AND P2, PT, R5, UR21, PT ;  /* 0x0000001505007c0c */ /* 0x000fe4000bf43070 */
[----:B------:R-:W-:Y:S02]  /*6050*/  F2FP.RELU.BF16.F32.PACK_AB R5, R94, R92 ;  /* 0x0000005c5e05723e */ /* 0x000fe400000018ff */
[----:B------:R-:W-:Y:S02]  /*6060*/  ISETP.LE.U32.AND P5, PT, R4, UR21, PT ;  /* 0x0000001504007c0c */ /* 0x000fe4000bfa3070 */
[----:B------:R-:W-:Y:S01]  /*6070*/  SHF.R.U32.HI R4, RZ, 0x8, R8 ;  /* 0x00000008ff047819 */ /* 0x000fe20000011608 */
[----:B------:R3:W-:Y:S01]  /*6080*/  STS [R245+0x14400], R5 ;  /* 0x01440005f5007388 */ /* 0x0007e20000000800 */
[----:B------:R-:W-:Y:S02]  /*6090*/  ISETP.LE.U32.AND P3, PT, R6, UR21, PT ;  /* 0x0000001506007c0c */ /* 0x000fe4000bf63070 */
[----:B------:R-:W-:Y:S02]  /*60a0*/  F2FP.RELU.BF16.F32.PACK_AB R6, R90, R93 ;  /* 0x0000005d5a06723e */ /* 0x000fe400000018ff */
[----:B------:R-:W-:Y:S01]  /*60b0*/  LOP3.LUT R4, R4, 0xffff, RZ, 0xc0, !PT ;  /* 0x0000ffff04047812 */ /* 0x000fe200078ec0ff */
[----:B--2---:R-:W-:Y:S01]  /*60c0*/  @!P2 FADD.FTZ R86, -R86, -RZ ;  /* 0x800000ff5656a221 */ /* 0x004fe20000010100 */
[----:B------:R-:W-:Y:S01]  /*60d0*/  ISETP.LE.U32.AND P6, PT, R12, UR21, PT ;  /* 0x000000150c007c0c */ /* 0x000fe2000bfc3070 */
[----:B------:R2:W-:Y:S01]  /*60e0*/  STS [R245+0x14000], R6 ;  /* 0x01400006f5007388 */ /* 0x0005e20000000800 */
[----:B------:R-:W-:Y:S01]  /*60f0*/  ISETP.LE.U32.AND P4, PT, R4, UR21, PT ;  /* 0x0000001504007c0c */ /* 0x000fe2000bf83070 */
[----:B------:R-:W-:Y:S01]  /*6100*/  @!P5 FADD.FTZ R83, -R83, -RZ ;  /* 0x800000ff5353d221 */ /* 0x000fe20000010100 */
[----:B------:R-:W-:Y:S02]  /*6110*/  F2FP.RELU.BF16.F32.PACK_AB R4, R91, R95 ;  /* 0x0000005f5b04723e */ /* 0x000fe400000018ff */
[----:B------:R-:W-:Y:S01]  /*6120*/  LOP3.LUT R7, R13, 0xff, RZ, 0xc0, !PT ;  /* 0x000000ff0d077812 */ /* 0x000fe200078ec0ff */
[----:B------:R-:W-:Y:S01]  /*6130*/  @!P3 FADD.FTZ R82, -R82, -RZ ;  /* 0x800000ff5252b221 */ /* 0x000fe20000010100 */
[----:B------:R-:W-:Y:S01]  /*6140*/  FSETP.GE.FTZ.AND P1, PT, R92, RZ, PT ;  /* 0x000000ff5c00720b */ /* 0x000fe20003f36000 */
[----:B------:R4:W-:Y:S01]  /*6150*/  STS [R244+0x14000], R4 ;  /* 0x01400004f4007388 */ /* 0x0009e20000000800 */
[----:B------:R-:W-:Y:S02]  /*6160*/  ISETP.LE.U32.AND P0, PT, R7, UR21, PT ;  /* 0x0000001507007c0c */ /* 0x000fe4000bf03070 */
[----:B------:R-:W-:Y:S01]  /*6170*/  FSETP.GE.FTZ.AND P3, PT, R93, RZ, PT ;  /* 0x000000ff5d00720b */ /* 0x000fe20003f76000 */
[----:B------:R-:W-:Y:S01]  /*6180*/  @!P6 FADD.FTZ R85, -R85, -RZ ;  /* 0x800000ff5555e221 */ /* 0x000fe20000010100 */
[----:B------:R-:W-:Y:S01]  /*6190*/  FSETP.GE.FTZ.AND P2, PT, R90, RZ, PT ;  /* 0x000000ff5a00720b */ /* 0x000fe20003f56000 */
[----:B------:R-:W-:Y:S03]  /*61a0*/  @!P4 FADD.FTZ R87, -R87, -RZ ;  /* 0x800000ff5757c221 */ /* 0x000fe60000010100 */
[----:B------:R-:W-:Y:S02]  /*61b0*/  F2FP.RELU.BF16.F32.PACK_AB R8, R85, R82 ;  /* 0x000000525508723e */ /* 0x000fe400000018ff */
[----:B------:R-:W-:Y:S02]  /*61c0*/  F2FP.RELU.BF16.F32.PACK_AB R7, R87, R89 ;  /* 0x000000595707723e */ /* 0x000fe400000018ff */
[----:B---3--:R-:W-:Y:S01]  /*61d0*/  F2FP.RELU.BF16.F32.PACK_AB R5, R86, R97 ;  /* 0x000000615605723e */ /* 0x008fe200000018ff */
[----:B------:R-:W-:Y:S01]  /*61e0*/  STS [R244+0x14400], R8 ;  /* 0x01440008f4007388 */ /* 0x000fe20000000800 */
[----:B-1----:R-:W-:Y:S01]  /*61f0*/  @!P0 FADD.FTZ R84, -R84, -RZ ;  /* 0x800000ff54548221 */ /* 0x002fe20000010100 */
[----:B------:R-:W-:Y:S02]  /*6200*/  FSETP.GE.FTZ.AND P0, PT, R94, RZ, PT ;  /* 0x000000ff5e00720b */ /* 0x000fe40003f16000 */
[----:B--2---:R-:W-:Y:S01]  /*6210*/  F2FP.RELU.BF16.F32.PACK_AB R6, R88, R83 ;  /* 0x000000535806723e */ /* 0x004fe200000018ff */
[----:B------:R-:W-:Y:S04]  /*6220*/  STS [R99+0x14000], R7 ;  /* 0x0140000763007388 */ /* 0x000fe80000000800 */
[----:B------:R-:W-:Y:S01]  /*6230*/  STS [R99+0x14400], R6 ;  /* 0x0144000663007388 */ /* 0x000fe20000000800 */
[----:B----4-:R-:W-:Y:S03]  /*6240*/  F2FP.RELU.BF16.F32.PACK_AB R4, R96, R84 ;  /* 0x000000546004723e */ /* 0x010fe600000018ff */
        /* <DEDUP_REMOVED lines=264> */
.L_x_952:
        /* <DEDUP_REMOVED lines=429> */
.L_x_953:
        /* <DEDUP_REMOVED lines=225> */
.L_x_955:
        /* <DEDUP_REMOVED lines=20> */
.L_x_956:
        /* <DEDUP_REMOVED lines=53> */
.L_x_958:
[----:B------:R-:W-:Y:S05]  /*a040*/  BSYNC B0 ;  /* 0x0000000000007941 */ /* 0x000fea0003800000 */
.L_x_957:
        /* <DEDUP_REMOVED lines=20> */
.L_x_960:
[----:B------:R-:W-:Y:S05]  /*a190*/  BSYNC B0 ;  /* 0x0000000000007941 */ /* 0x000fea0003800000 */
.L_x_959:
        /* <DEDUP_REMOVED lines=35> */
.L_x_962:
[----:B------:R-:W-:Y:S05]  /*a3d0*/  BSYNC B0 ;  /* 0x0000000000007941 */ /* 0x000fea0003800000 */
.L_x_961:
        /* <DEDUP_REMOVED lines=19> */
.L_x_933:
[----:B------:R-:W-:Y:S05]  /*a510*/  BSYNC B1 ;  /* 0x0000000000017941 */ /* 0x000fea0003800000 */
.L_x_919:
        /* <DEDUP_REMOVED lines=8> */
.L_x_963:
[----:B------:R-:W-:Y:S05]  /*a5a0*/  EXIT ;  /* 0x000000000000794d */ /* 0x000fea0003800000 */
.L_x_965:
        /* <DEDUP_REMOVED lines=13> */
.L_x_1605:


//--------------------- .text._ZN5flash44flash_bwd_dq_dk_dv_loop_seqk_parallel_kernelI23Flash_bwd_kernel_traitsILi192ELi64ELi64ELi8ELi4ELi2ELi2ELb1ELb1EN7cutlass10bfloat16_tE19Flash_kernel_traitsILi192ELi64ELi64ELi8ES3_EELb0ELb0ELb1ELb1ELb0ELb0ELb1EEEvNS_16Flash_bwd_paramsE --------------------------
	.section	.text._ZN5flash44flash_bwd_dq_dk_dv_loop_seqk_parallel_kernelI23Flash_bwd_kernel_traitsILi192ELi64ELi64ELi8ELi4ELi2ELi2ELb1ELb1EN7cutlass10bfloat16_tE19Flash_kernel_traitsILi192ELi64ELi64ELi8ES3_EELb0ELb0ELb1ELb1ELb0ELb0ELb1EEEvNS_16Flash_bwd_paramsE,"ax",@progbits
	.align	128
        .global         _ZN5flash44flash_bwd_dq_dk_dv_loop_seqk_parallel_kernelI23Flash_bwd_kernel_traitsILi192ELi64ELi64ELi8ELi4ELi2ELi2ELb1ELb1EN7cutlass10bfloat16_tE19Flash_kernel_traitsILi192ELi64ELi64ELi8ES3_EELb0ELb0ELb1ELb1ELb0ELb0ELb1EEEvNS_16Flash_bwd_paramsE
        .type           _ZN5flash44flash_bwd_dq_dk_dv_loop_seqk_parallel_kernelI23Flash_bwd_kernel_traitsILi192ELi64ELi64ELi8ELi4ELi2ELi2ELb1ELb1EN7cutlass10bfloat16_tE19Flash_kernel_traitsILi192ELi64ELi64ELi8ES3_EELb0ELb0ELb1ELb1ELb0ELb0ELb1EEEvNS_16Flash_bwd_paramsE,@function
        .size           _ZN5flash44flash_bwd_dq_dk_dv_loop_seqk_parallel_kernelI23Flash_bwd_kernel_traitsILi192ELi64ELi64ELi8ELi4ELi2ELi2ELb1ELb1EN7cutlass10bfloat16_tE19Flash_kernel_traitsILi192ELi64ELi64ELi8ES3_EELb0ELb0ELb1ELb1ELb0ELb0ELb1EEEvNS_16Flash_bwd_paramsE,(.L_x_1606 - _ZN5flash44flash_bwd_dq_dk_dv_loop_seqk_parallel_kernelI23Flash_bwd_kernel_traitsILi192ELi64ELi64ELi8ELi4ELi2ELi2ELb1ELb1EN7cutlass10bfloat16_tE19Flash_kernel_traitsILi192ELi64ELi64ELi8ES3_EELb0ELb0ELb1ELb1ELb0ELb0ELb1EEEvNS_16Flash_bwd_paramsE)
        .other          _ZN5flash44flash_bwd_dq_dk_dv_loop_seqk_parallel_kernelI23Flash_bwd_kernel_traitsILi192ELi64ELi64ELi8ELi4ELi2ELi2ELb1ELb1EN7cutlass10bfloat16_tE19Flash_kernel_traitsILi192ELi64ELi64ELi8ES3_EELb0ELb0ELb1ELb1ELb0ELb0ELb1EEEvNS_16Flash_bwd_paramsE,@"STO_CUDA_ENTRY STV_DEFAULT"
_ZN5flash44flash_bwd_dq_dk_dv_loop_seqk_parallel_kernelI23Flash_bwd_kernel_traitsILi192ELi64ELi64ELi8ELi4ELi2ELi2ELb1ELb1EN7cutlass10bfloat16_tE19Flash_kernel_traitsILi192ELi64ELi64ELi8ES3_EELb0ELb0ELb1ELb1ELb0ELb0ELb1EEEvNS_16Flash_bwd_paramsE:
.text._ZN5flash44flash_bwd_dq_dk_dv_loop_seqk_parallel_kernelI23Flash_bwd_kernel_traitsILi192ELi64ELi64ELi8ELi4ELi2ELi2ELb1ELb1EN7cutlass10bfloat16_tE19Flash_kernel_traitsILi192ELi64ELi64ELi8ES3_EELb0ELb0ELb1ELb1ELb0ELb0ELb1EEEvNS_16Flash_bwd_paramsE:
        /* <DEDUP_REMOVED lines=17> */
[----:B------:R-:W-:-:S05]  /*0110*/  ULDC.64 UR8, c[0x0][0x208] ;  /* 0x0000820000087ab9 */ /* 0x000fca0000000a00 */
        /* <DEDUP_REMOVED lines=26> */
[-C--:B------:R-:W-:Y:S01]  /*02c0*/  LEA.HI R2, R7, R4.reuse, RZ, 0x2 ;  /* 0x0000000407027211 */ /* 0x080fe200078f10ff */
[----:B------:R-:W-:Y:S01]  /*02d0*/  STL [R1+0x50], R22 ;  /* 0x0000501601007387 */ /* 0x000fe20000100800 */
        /* <DEDUP_REMOVED lines=15> */
[----:B------:R-:W-:-:S02]  /*03d0*/  LOP3.LUT R3, R0, 0x38, R22, 0xf8, !PT ;  /* 0x0000003800037812 */ /* 0x000fc400078ef816 */
[----:B------:R-:W-:Y:S01]  /*03e0*/  SHF.R.U32.HI R2, RZ, 0x3, R0 ;  /* 0x00000003ff027819 */ /* 0x000fe20000011600 */
[----:B------:R-:W-:Y:S01]  /*03f0*/  IMAD.SHL.U32 R0, R5, 0x40, RZ ;  /* 0x0000004005007824 */ /* 0x000fe200078e00ff */
[----:B------:R-:W-:Y:S02]  /*0400*/  LEA.HI R18, R4, R11, RZ, 0x2 ;  /* 0x0000000b04127211 */ /* 0x000fe400078f10ff */
[----:B------:R-:W-:Y:S01]  /*0410*/  LOP3.LUT R11, R3, R2, RZ, 0x3c, !PT ;  /* 0x00000002030b7212 */ /* 0x000fe200078e3cff */
[----:B------:R-:W-:Y:S01]  /*0420*/  IMAD.SHL.U32 R2, R15, 0x10, RZ ;  /* 0x000000100f027824 */ /* 0x000fe200078e00ff */
[----:B------:R-:W-:Y:S02]  /*0430*/  LOP3.LUT R0, R0, 0x1c0, RZ, 0xc0, !PT ;  /* 0x000001c000007812 */ /* 0x000fe400078ec0ff */
[----:B------:R-:W-:Y:S02]  /*0440*/  SHF.R.S32.HI R3, RZ, 0x1f, R12 ;  /* 0x0000001fff037819 */ /* 0x000fe4000001140c */
[----:B------:R-:W-:-:S02]  /*0450*/  LOP3.LUT R2, R0, 0x10, R2, 0xf8, !PT ;  /* 0x0000001000027812 */ /* 0x000fc400078ef802 */
[----:B------:R-:W-:Y:S02]  /*0460*/  SHF.R.S32.HI R7, RZ, 0x7, R17 ;  /* 0x00000007ff077819 */ /* 0x000fe40000011411 */
[----:B------:R-:W-:Y:S01]  /*0470*/  LEA.HI R10, R3, R12, RZ, 0x3 ;  /* 0x0000000c030a7211 */ /* 0x000fe200078f18ff */
[----:B------:R-:W-:Y:S01]  /*0480*/  IMAD.SHL.U32 R3, R14, 0x200, RZ ;  /* 0x000002000e037824 */ /* 0x000fe200078e00ff */
[--C-:B------:R-:W-:Y:S02]  /*0490*/  LOP3.LUT R4, R0, 0x8, R13.reuse, 0xf8, !PT ;  /* 0x0000000800047812 */ /* 0x100fe400078ef80d */
[----:B------:R-:W-:Y:S02]  /*04a0*/  SHF.R.U32.HI R0, RZ, 0x3, R0 ;  /* 0x00000003ff007819 */ /* 0x000fe40000011600 */
[----:B------:R-:W-:Y:S02]  /*04b0*/  LOP3.LUT R2, R2, 0x8, R13, 0xf8, !PT ;  /* 0x0000000802027812 */ /* 0x000fe400078ef80d */
[----:B------:R-:W-:-:S02]  /*04c0*/  LOP3.LUT P4, RZ, R5, 0x4, RZ, 0xc0, !PT ;  /* 0x0000000405ff7812 */ /* 0x000fc4000788c0ff */
[----:B------:R-:W-:Y:S01]  /*04d0*/  LOP3.LUT P3, RZ, R5, 0x2, RZ, 0xc0, !PT ;  /* 0x0000000205ff7812 */ /* 0x000fe2000786c0ff */
[----:B------:R-:W-:Y:S01]  /*04e0*/  IMAD R5, R7, 0x800, R3 ;  /* 0x0000080007057824 */ /* 0x000fe200078e0203 */
[----:B------:R-:W-:Y:S02]  /*04f0*/  LOP3.LUT R4, R4, R0, RZ, 0x3c, !PT ;  /* 0x0000000004047212 */ /* 0x000fe400078e3cff */
[----:B------:R-:W-:Y:S01]  /*0500*/  LOP3.LUT R3, R3, R2, R0, 0xf6, !PT ;  /* 0x0000000203037212 */ /* 0x000fe200078ef600 */
[C---:B------:R-:W-:Y:S01]  /*0510*/  IMAD.SHL.U32 R0, R6.reuse, 0x40, RZ ;  /* 0x0000004006007824 */ /* 0x040fe200078e00ff */
[----:B------:R-:W-:Y:S01]  /*0520*/  SHF.R.S32.HI R2, RZ, 0x6, R20 ;  /* 0x00000006ff027819 */ /* 0x000fe20000011414 */
[----:B------:R-:W-:Y:S01]  /*0530*/  IMAD.IADD R17, R5, 0x1, R4 ;  /* 0x0000000105117824 */ /* 0x000fe200078e0204 */
[----:B------:R-:W-:Y:S01]  /*0540*/  LOP3.LUT R9, R6, 0x1, RZ, 0xc0, !PT ;  /* 0x0000000106097812 */ /* 0x000fe200078ec0ff */
[----:B------:R-:W-:Y:S01]  /*0550*/  IMAD.SHL.U32 R4, R7, 0x20, RZ ;  /* 0x0000002007047824 */ /* 0x000fe200078e00ff */
[----:B------:R-:W-:Y:S01]  /*0560*/  LOP3.LUT R0, R0, 0x1c0, RZ, 0xc0, !PT ;  /* 0x000001c000007812 */ /* 0x000fe200078ec0ff */
[C---:B------:R-:W-:Y:S01]  /*0570*/  IMAD R13, R2.reuse, 0x200, R11 ;  /* 0x00000200020d7824 */ /* 0x040fe200078e020b */
[----:B------:R-:W-:Y:S01]  /*0580*/  ISETP.NE.U32.AND P0, PT, R9, 0x1, PT ;  /* 0x000000010900780c */ /* 0x000fe20003f05070 */
[----:B------:R-:W-:Y:S01]  /*0590*/  IMAD.SHL.U32 R2, R2, 0x8, RZ ;  /* 0x0000000802027824 */ /* 0x000fe200078e00ff */
[----:B------:R-:W-:Y:S01]  /*05a0*/  LOP3.LUT R8, R10, 0xfffffff8, RZ, 0xc0, !PT ;  /* 0xfffffff80a087812 */ /* 0x000fe200078ec0ff */
[----:B------:R-:W-:Y:S01]  /*05b0*/  IMAD.SHL.U32 R5, R19, 0x2, RZ ;  /* 0x0000000213057824 */ /* 0x000fe200078e00ff */
[----:B------:R-:W-:Y:S01]  /*05c0*/  R2P PR, R6, 0x6 ;  /* 0x0000000606007804 */ /* 0x000fe20000000000 */
[----:B------:R-:W-:Y:S01]  /*05d0*/  IMAD.SHL.U32 R6, R14, 0x20, RZ ;  /* 0x000000200e067824 */ /* 0x000fe200078e00ff */
[----:B------:R-:W-:Y:S01]  /*05e0*/  LOP3.LUT R7, R0, 0x20, R4, 0xf8, !PT ;  /* 0x0000002000077812 */ /* 0x000fe200078ef804 */
[----:B------:R-:W-:Y:S01]  /*05f0*/  IMAD.IADD R8, R12, 0x1, -R8 ;  /* 0x000000010c087824 */ /* 0x000fe200078e0a08 */
[----:B------:R-:W-:Y:S01]  /*0600*/  SHF.R.U32.HI R4, RZ, 0x3, R0 ;  /* 0x00000003ff047819 */ /* 0x000fe20000011600 */
[----:B------:R-:W-:Y:S01]  /*0610*/  IMAD R9, R16, 0x400, R5 ;  /* 0x0000040010097824 */ /* 0x000fe200078e0205 */
[----:B------:R-:W-:-:S02]  /*0620*/  LOP3.LUT R2, R2, 0x18, RZ, 0xc0, !PT ;  /* 0x0000001802027812 */ /* 0x000fc400078ec0ff */
[----:B------:R-:W-:Y:S02]  /*0630*/  LOP3.LUT R7, R7, R4, RZ, 0x3c, !PT ;  /* 0x0000000407077212 */ /* 0x000fe400078e3cff */
[----:B------:R-:W-:Y:S02]  /*0640*/  LOP3.LUT R6, R2, 0x20, R6, 0xf8, !PT ;  /* 0x0000002002067812 */ /* 0x000fe400078ef806 */
[----:B------:R-:W-:Y:S01]  /*0650*/  LOP3.LUT R4, R4, R0, R2, 0x1e, !PT ;  /* 0x0000000004047212 */ /* 0x000fe200078e1e02 */
[----:B------:R-:W-:Y:S01]  /*0660*/  IMAD R0, R15, 0x400, R5 ;  /* 0x000004000f007824 */ /* 0x000fe200078e0205 */
[C---:B------:R-:W-:Y:S01]  /*0670*/  LOP3.LUT P6, RZ, R8.reuse, 0x4, RZ, 0xc0, !PT ;  /* 0x0000000408ff7812 */ /* 0x040fe200078cc0ff */
[C---:B------:R-:W-:Y:S01]  /*0680*/  IMAD.SHL.U32 R2, R8.reuse, 0x40, RZ ;  /* 0x0000004008027824 */ /* 0x040fe200078e00ff */
[----:B------:R-:W-:Y:S01]  /*0690*/  LOP3.LUT P5, RZ, R8, 0x2, RZ, 0xc0, !PT ;  /* 0x0000000208ff7812 */ /* 0x000fe200078ac0ff */
[----:B------:R-:W-:Y:S01]  /*06a0*/  IMAD.IADD R11, R0, 0x1, R4 ;  /* 0x00000001000b7824 */ /* 0x000fe200078e0204 */
[----:B------:R-:W-:Y:S01]  /*06b0*/  LEA R13, R13, UR5, 0x1 ;  /* 0x000000050d0d7c11 */ /* 0x000fe2000f8e08ff */
[----:B------:R-:W-:Y:S01]  /*06c0*/  IMAD.SHL.U32 R4, R14, 0x8, RZ ;  /* 0x000000080e047824 */ /* 0x000fe200078e00ff */
[----:B------:R-:W-:Y:S01]  /*06d0*/  LOP3.LUT R0, R2, 0x1c0, RZ, 0xc0, !PT ;  /* 0x000001c002007812 */ /* 0x000fe200078ec0ff */
[----:B------:R-:W-:Y:S01]  /*06e0*/  IMAD.SHL.U32 R8, R10, 0x40, RZ ;  /* 0x000000400a087824 */ /* 0x000fe200078e00ff */
[----:B------:R-:W-:Y:S01]  /*06f0*/  LEA R3, R3, UR5, 0x1 ;  /* 0x0000000503037c11 */ /* 0x000fe2000f8e08ff */
[----:B------:R-:W-:Y:S01]  /*0700*/  VIADD R14, R22, 0x40 ;  /* 0x00000040160e7836 */ /* 0x000fe20000000000 */
[----:B------:R-:W-:Y:S01]  /*0710*/  SHF.R.U32.HI R2, RZ, 0x3, R0 ;  /* 0x00000003ff027819 */ /* 0x000fe20000011600 */
[----:B------:R-:W-:Y:S01]  /*0720*/  IMAD.IADD R12, R9, 0x1, R7 ;  /* 0x00000001090c7824 */ /* 0x000fe200078e0207 */
[----:B------:R-:W-:Y:S01]  /*0730*/  LOP3.LUT R4, R0, 0x8, R4, 0xf8, !PT ;  /* 0x0000000800047812 */ /* 0x000fe200078ef804 */
[----:B------:R-:W-:Y:S01]  /*0740*/  IMAD.MOV.U32 R10, RZ, RZ, -0x10 ;  /* 0xfffffff0ff0a7424 */ /* 0x000fe200078e00ff */
[----:B------:R-:W-:Y:S01]  /*0750*/  LOP3.LUT R5, R2, R6, R0, 0x1e, !PT ;  /* 0x0000000602057212 */ /* 0x000fe200078e1e00 */
[----:B------:R-:W-:Y:S01]  /*0760*/  IMAD.MOV.U32 R6, RZ, RZ, 0x20 ;  /* 0x00000020ff067424 */ /* 0x000fe200078e00ff */
[----:B------:R-:W-:-:S02]  /*0770*/  SHF.R.S32.HI R0, RZ, 0x2, R18 ;  /* 0x00000002ff007819 */ /* 0x000fc40000011412 */
[----:B------:R-:W-:Y:S02]  /*0780*/  LOP3.LUT R2, R4, R2, RZ, 0x3c, !PT ;  /* 0x0000000204027212 */ /* 0x000fe400078e3cff */
[----:B------:R-:W-:Y:S01]  /*0790*/  LOP3.LUT R8, R8, 0xfffffe00, RZ, 0xc0, !PT ;  /* 0xfffffe0008087812 */ /* 0x000fe200078ec0ff */
[----:B------:R-:W-:Y:S01]  /*07a0*/  IMAD R4, R16, 0x10, R0 ;  /* 0x0000001010047824 */ /* 0x000fe200078e0200 */
[----:B------:R-:W-:Y:S01]  /*07b0*/  SEL R10, R10, 0x10, !P0 ;  /* 0x000000100a0a7807 */ /* 0x000fe20004000000 */
[----:B------:R-:W-:Y:S01]  /*07c0*/  IMAD.U32 R0, RZ, RZ, UR4 ;  /* 0x00000004ff007e24 */ /* 0x000fe2000f8e00ff */
[----:B-----5:R-:W-:Y:S01]  /*07d0*/  USHF.L.U32 UR4, UR47, 0x7, URZ ;  /* 0x000000072f047899 */ /* 0x020fe2000800063f */
[--C-:B------:R-:W-:Y:S01]  /*07e0*/  IMAD R7, R16, 0x400, R8.reuse ;  /* 0x0000040010077824 */ /* 0x100fe200078e0208 */
[----:B------:R1:W-:Y:S01]  /*07f0*/  STL [R1+0x84], R4 ;  /* 0x0000840401007387 */ /* 0x0003e20000100800 */
[----:B------:R-:W-:Y:S01]  /*0800*/  IMAD R9, R15, 0x400, R8 ;  /* 0x000004000f097824 */ /* 0x000fe200078e0208 */
[----:B------:R-:W-:Y:S01]  /*0810*/  LOP3.LUT R8, R5, R8, RZ, 0xfc, !PT ;  /* 0x0000000805087212 */ /* 0x000fe200078efcff */
[----:B------:R-:W-:Y:S01]  /*0820*/  IMAD.IADD R7, R7, 0x1, R2 ;  /* 0x0000000107077824 */ /* 0x000fe200078e0202 */
[----:B------:R2:W-:Y:S01]  /*0830*/  STL [R1+0x6c], R14 ;  /* 0x00006c0e01007387 */ /* 0x0005e20000100800 */
[----:B------:R-:W-:Y:S01]  /*0840*/  IMAD.U32 R0, RZ, RZ, UR4 ;  /* 0x00000004ff007e24 */ /* 0x000fe2000f8e00ff */
[----:B------:R-:W-:Y:S01]  /*0850*/  ULEA UR4, UR7, UR6, 0x18 ;  /* 0x0000000607047291 */ /* 0x000fe2000f8ec03f */
[----:B------:R-:W-:Y:S01]  /*0860*/  IMAD.IADD R9, R2, 0x1, R9 ;  /* 0x0000000102097824 */ /* 0x000fe200078e0209 */
[----:B------:R-:W-:Y:S01]  /*0870*/  USHF.R.S32.HI UR6, URZ, 0x1f, UR47 ;  /* 0x0000001f3f067899 */ /* 0x000fe2000801142f */
[----:B------:R-:W-:Y:S01]  /*0880*/  IMAD.MOV.U32 R5, RZ, RZ, 0x40 ;  /* 0x00000040ff057424 */ /* 0x000fe200078e00ff */
[----:B------:R-:W-:Y:S01]  /*0890*/  USHF.R.S32.HI UR7, URZ, 0x1f, UR58 ;  /* 0x0000001f3f077899 */ /* 0x000fe2000801143a */
[----:B------:R-:W-:-:S02]  /*08a0*/  SEL R2, R6, 0xffffffe0, !P3 ;  /* 0xffffffe006027807 */ /* 0x000fc40005800000 */
[----:B------:R-:W-:Y:S01]  /*08b0*/  SEL R6, R6, 0xffffffe0, !P5 ;  /* 0xffffffe006067807 */ /* 0x000fe20006800000 */
[----:B------:R-:W-:Y:S01]  /*08c0*/  IMAD.U32 R0, RZ, RZ, UR6 ;  /* 0x00000006ff007e24 */ /* 0x000fe2000f8e00ff */
[----:B------:R-:W-:Y:S01]  /*08d0*/  UIADD3 UR6, UR5, 0x12000, URZ ;  /* 0x0001200005067890 */ /* 0x000fe2000fffe03f */
[----:B------:R-:W-:Y:S01]  /*08e0*/  IMAD.U32 R0, RZ, RZ, UR7 ;  /* 0x00000007ff007e24 */ /* 0x000fe2000f8e00ff */
[----:B------:R-:W-:Y:S01]  /*08f0*/  UIADD3 UR7, UR5, 0xc000, URZ ;  /* 0x0000c00005077890 */ /* 0x000fe2000fffe03f */
[----:B------:R-:W-:-:S03]  /*0900*/  VIADD R0, R22, 0x80 ;  /* 0x0000008016007836 */ /* 0x000fc60000000000 */
[----:B------:R-:W-:Y:S02]  /*0910*/  LEA R9, R9, UR6, 0x1 ;  /* 0x0000000609097c11 */ /* 0x000fe4000f8e08ff */
[----:B------:R3:W-:Y:S01]  /*0920*/  STL [R1+0x70], R0 ;  /* 0x0000700001007387 */ /* 0x0007e20000100800 */
[----:B-1----:R-:W-:-:S03]  /*0930*/  SEL R4, R5, 0xffffffc0, !P4 ;  /* 0xffffffc005047807 */ /* 0x002fc60006000000 */
[----:B------:R1:W-:Y:S01]  /*0940*/  STL [R1+0x2c], R13 ;  /* 0x00002c0d01007387 */ /* 0x0003e20000100800 */
[----:B------:R-:W-:Y:S02]  /*0950*/  SEL R5, R5, 0xffffffc0, !P6 ;  /* 0xffffffc005057807 */ /* 0x000fe40007000000 */
[----:B--2---:R-:W-:-:S05]  /*0960*/  LEA R14, R12, UR5, 0x1 ;  /* 0x000000050c0e7c11 */ /* 0x004fca000f8e08ff */
[C---:B------:R-:W-:Y:S02]  /*0970*/  VIADD R12, R14.reuse, 0x20 ;  /* 0x000000200e0c7836 */ /* 0x040fe40000000000 */
[----:B------:R-:W-:Y:S01]  /*0980*/  @P1 VIADD R12, R14, 0xffffffe0 ;  /* 0xffffffe00e0c1836 */ /* 0x000fe20000000000 */
[----:B---3--:R-:W-:-:S05]  /*0990*/  LEA R0, R17, UR6, 0x1 ;  /* 0x0000000611007c11 */ /* 0x008fca000f8e08ff */
[----:B-1----:R-:W-:Y:S01]  /*09a0*/  IMAD.IADD R13, R0, 0x1, R2 ;  /* 0x00000001000d7824 */ /* 0x002fe200078e0202 */
[----:B------:R-:W-:Y:S01]  /*09b0*/  IADD3 R2, R2, -0x6000, R0 ;  /* 0xffffa00002027810 */ /* 0x000fe20007ffe000 */
[----:B------:R-:W-:-:S03]  /*09c0*/  IMAD.IADD R252, R0, 0x1, R4 ;  /* 0x0000000100fc7824 */ /* 0x000fc600078e0204 */
        /* <DEDUP_REMOVED lines=31> */
.L_x_1012:
        /* <DEDUP_REMOVED lines=67> */
.L_x_966:
        /* <DEDUP_REMOVED lines=32> */
[----:B------:R-:W-:Y:S02]  /*11f0*/  UIMAD UR22, UR5, UR35, URZ ;  /* 0x00000023051672a4 */ /* 0x000fe4000f8e023f */
[----:B------:R-:W-:-:S02]  /*1200*/  UIMAD UR41, UR12, UR15, UR37 ;  /* 0x0000000f0c2972a4 */ /* 0x000fc4000f8e0225 */
[----:B------:R-:W-:Y:S01]  /*1210*/  UIADD3 UR12, UR13, 0x3f, URZ ;  /* 0x0000003f0d0c7890 */ /* 0x000fe2000fffe03f */
[----:B------:R-:W-:Y:S01]  /*1220*/  @UP2 ULDC.64 UR14, c[0x0][0x420] ;  /* 0x00010800000e2ab9 */ /* 0x000fe20000000a00 */
[----:B------:R-:W-:Y:S01]  /*1230*/  USEL UR37, UR16, URZ, UP0 ;  /* 0x0000003f10257287 */ /* 0x000fe20008000000 */
[----:B-1----:R-:W1:Y:S01]  /*1240*/  MUFU.RCP R4, R4 ;  /* 0x0000000400047308 */ /* 0x002e620000001000 */
[----:B------:R-:W-:Y:S02]  /*1250*/  USHF.R.S32.HI UR21, URZ, 0x1f, UR12 ;  /* 0x0000001f3f157899 */ /* 0x000fe4000801140c */
[----:B------:R-:W-:Y:S02]  /*1260*/  @UP2 UIMAD.WIDE.U32 UR44, UR5, UR14, URZ ;  /* 0x0000000e052c22a5 */ /* 0x000fe4000f8e003f */
[----:B------:R-:W-:Y:S02]  /*1270*/  ULEA.HI UR21, UR21, UR12, URZ, 0x6 ;  /* 0x0000000c15157291 */ /* 0x000fe4000f8f303f */
[----:B------:R-:W-:-:S02]  /*1280*/  UIADD3 UR12, UR7, 0x3f, URZ ;  /* 0x0000003f070c7890 */ /* 0x000fc4000fffe03f */
[----:B------:R-:W-:Y:S02]  /*1290*/  UIMAD UR7, UR24, UR47, URZ ;  /* 0x0000002f180772a4 */ /* 0x000fe4000f8e023f */
[----:B------:R-:W-:Y:S02]  /*12a0*/  @UP2 UIMAD UR51, UR5, UR15, UR45 ;  /* 0x0000000f053322a4 */ /* 0x000fe4000f8e022d */
[----:B------:R-:W-:Y:S02]  /*12b0*/  UIMAD.WIDE.U32 UR16, UR5, UR34, URZ ;  /* 0x00000022051072a5 */ /* 0x000fe4000f8e003f */
        /* <DEDUP_REMOVED lines=36> */
[----:B------:R-:W-:Y:S01]  /*1500*/  ULEA UR16, UR40, 0xffffffc0, 0x6 ;  /* 0xffffffc028107891 */ /* 0x000fe2000f8e303f */
[----:B------:R-:W-:Y:S01]  /*1510*/  @UP3 ULDC UR7, c[0x0][0x2e4] ;  /* 0x0000b90000073ab9 */ /* 0x000fe20000000800 */
[----:B------:R-:W-:Y:S02]  /*1520*/  UIMAD.WIDE.U32 UR14, UR10, UR5, URZ ;  /* 0x000000050a0e72a5 */ /* 0x000fe4000f8e003f */
[----:B------:R-:W-:Y:S02]  /*1530*/  @!UP3 UIMAD UR17, UR47, UR39, UR58 ;  /* 0x000000272f11b2a4 */ /* 0x000fe4000f8e023a */
[----:B------:R-:W-:Y:S02]  /*1540*/  @UP3 UIMAD UR39, UR58, UR7, UR12 ;  /* 0x000000073a2732a4 */ /* 0x000fe4000f8e020c */
[----:B------:R-:W-:-:S02]  /*1550*/  USHF.R.S32.HI UR21, URZ, 0x1f, UR16 ;  /* 0x0000001f3f157899 */ /* 0x000fc40008011410 */
[----:B------:R-:W-:Y:S01]  /*1560*/  @!P1 IMAD.IADD R5, R5, 0x1, -R8 ;  /* 0x0000000105059824 */ /* 0x000fe200078e0a08 */
[----:B------:R-:W-:Y:S01]  /*1570*/  UIADD3 UR7, UP0, UR16, UR37, URZ ;  /* 0x0000002510077290 */ /* 0x000fe2000ff1e03f */
[----:B------:R-:W-:Y:S01]  /*1580*/  @!P1 IADD3 R4, R4, 0x1, RZ ;  /* 0x0000000104049810 */ /* 0x000fe20007ffe0ff */
[----:B------:R-:W-:Y:S01]  /*1590*/  USEL UR57, UR18, UR14, !UP2 ;  /* 0x0000000e12397287 */ /* 0x000fe2000d000000 */
[----:B------:R-:W-:Y:S01]  /*15a0*/  PLOP3.LUT P1, PT, PT, PT, UP1, 0x80, 0x0 ;  /* 0x000000000000781c */ /* 0x000fe20003f2f018 */
[----:B------:R-:W-:Y:S01]  /*15b0*/  UIMAD UR14, UR11, UR5, URZ ;  /* 0x000000050b0e72a4 */ /* 0x000fe2000f8e023f */
[----:B------:R-:W-:Y:S01]  /*15c0*/  ISETP.GE.U32.AND P0, PT, R5, R8, PT ;  /* 0x000000080500720c */ /* 0x000fe20003f06070 */
[----:B------:R-:W-:Y:S01]  /*15d0*/  ULDC.U8 UR28, c[0x0][0x480] ;  /* 0x00012000001c7ab9 */ /* 0x000fe20000000000 */
[----:B------:R-:W-:Y:S01]  /*15e0*/  LOP3.LUT R5, R9, UR58, RZ, 0x3c, !PT ;  /* 0x0000003a09057c12 */ /* 0x000fe2000f8e3cff */
[----:B------:R-:W-:Y:S02]  /*15f0*/  UIADD3.X UR12, UR21, UR20, URZ, UP0, !UPT ;  /* 0x00000014150c7290 */ /* 0x000fe400087fe43f */
[----:B------:R-:W-:Y:S01]  /*1600*/  UIMAD UR11, UR11, UR7, URZ ;  /* 0x000000070b0b72a4 */ /* 0x000fe2000f8e023f */
[----:B------:R-:W-:Y:S01]  /*1610*/  ISETP.GE.AND P2, PT, R5, RZ, PT ;  /* 0x000000ff0500720c */ /* 0x000fe20003f46270 */
[----:B------:R-:W-:-:S02]  /*1620*/  @UP1 UIADD3 UR26, UR27, UR33, URZ ;  /* 0x000000211b1a1290 */ /* 0x000fc4000fffe03f */
[----:B------:R-:W-:Y:S02]  /*1630*/  @UP1 UIADD3 UR30, UR27, UR33, URZ ;  /* 0x000000211b1e1290 */ /* 0x000fe4000fffe03f */
[----:B------:R-:W-:Y:S02]  /*1640*/  UIMAD UR50, UR58, UR29, URZ ;  /* 0x0000001d3a3272a4 */ /* 0x000fe4000f8e023f */
[----:B------:R-:W-:Y:S01]  /*1650*/  UISETP.NE.AND UP4, UPT, UR28, URZ, UPT ;  /* 0x0000003f1c00728c */ /* 0x000fe2000bf85270 */
[----:B------:R-:W-:Y:S01]  /*1660*/  @P0 VIADD R4, R4, 0x1 ;  /* 0x0000000104040836 */ /* 0x000fe20000000000 */
[----:B------:R-:W-:Y:S01]  /*1670*/  @UP1 ULDC.64 UR24, c[0x0][0x250] ;  /* 0x0000940000181ab9 */ /* 0x000fe20000000a00 */
[----:B------:R-:W-:Y:S01]  /*1680*/  @UP1 ULDC.64 UR28, c[0x0][0x248] ;  /* 0x00009200001c1ab9 */ /* 0x000fe20000000a00 */
[----:B------:R-:W-:Y:S01]  /*1690*/  UIMAD.WIDE.U32 UR22, UR10, UR7, URZ ;  /* 0x000000070a1672a5 */ /* 0x000fe2000f8e003f */
[----:B------:R-:W-:Y:S01]  /*16a0*/  IMAD.MOV.U32 R18, RZ, RZ, R4 ;  /* 0x000000ffff127224 */ /* 0x000fe200078e0004 */
[----:B------:R-:W-:Y:S01]  /*16b0*/  @UP2 UIADD3 UR48, UR15, UR14, URZ ;  /* 0x0000000e0f302290 */ /* 0x000fe2000fffe03f */
[----:B------:R-:W-:Y:S01]  /*16c0*/  PLOP3.LUT P0, PT, PT, PT, UP3, 0x80, 0x0 ;  /* 0x000000000000781c */ /* 0x000fe20003f0f038 */
[----:B------:R-:W-:-:S02]  /*16d0*/  UIMAD UR7, UR10, UR12, UR11 ;  /* 0x0000000c0a0772a4 */ /* 0x000fc4000f8e020b */
[----:B------:R-:W-:Y:S01]  /*16e0*/  @UP1 UIMAD.WIDE.U32 UR14, UR26, UR28, URZ ;  /* 0x0000001c1a0e12a5 */ /* 0x000fe2000f8e003f */
[----:B------:R-:W-:Y:S01]  /*16f0*/  @!P2 IADD3 R18, -R18, RZ, RZ ;  /* 0x000000ff1212a210 */ /* 0x000fe20007ffe1ff */
[----:B------:R-:W-:Y:S01]  /*1700*/  @UP1 UIMAD.WIDE.U32 UR10, UR30, UR24, URZ ;  /* 0x000000181e0a12a5 */ /* 0x000fe2000f8e003f */
[----:B------:R-:W-:Y:S01]  /*1710*/  @!P3 LOP3.LUT R18, RZ, R9, RZ, 0x33, !PT ;  /* 0x00000009ff12b212 */ /* 0x000fe200078e33ff */
[----:B------:R-:W-:Y:S02]  /*1720*/  @UP1 UIMAD UR18, UR26, UR29, URZ ;  /* 0x0000001d1a1212a4 */ /* 0x000fe4000f8e023f */
[----:B------:R-:W-:Y:S02]  /*1730*/  @UP1 UIMAD UR12, UR30, UR25, URZ ;  /* 0x000000191e0c12a4 */ /* 0x000fe4000f8e023f */
[----:B------:R-:W-:Y:S02]  /*1740*/  @!UP3 UIMAD UR39, UR17, UR46, URZ ;  /* 0x0000002e1127b2a4 */ /* 0x000fe4000f8e023f */
[----:B------:R-:W-:-:S02]  /*1750*/  USEL UR55, UR41, URZ, UP4 ;  /* 0x0000003f29377287 */ /* 0x000fc4000a000000 */
[----:B------:R-:W-:Y:S02]  /*1760*/  USHF.R.S32.HI UR38, URZ, 0x1f, UR32 ;  /* 0x0000001f3f267899 */ /* 0x000fe40008011420 */
[----:B------:R-:W-:Y:S02]  /*1770*/  @!UP2 UIADD3 UR51, UR43, UR31, URZ ;  /* 0x0000001f2b33a290 */ /* 0x000fe4000fffe03f */
[----:B------:R-:W-:Y:S02]  /*1780*/  USHF.R.S32.HI UR54, URZ, 0x1f, UR50 ;  /* 0x0000001f3f367899 */ /* 0x000fe40008011432 */
[----:B------:R-:W-:Y:S02]  /*1790*/  USEL UR56, UR36, URZ, UP4 ;  /* 0x0000003f24387287 */ /* 0x000fe4000a000000 */
        /* <DEDUP_REMOVED lines=18> */
.L_x_968:
        /* <DEDUP_REMOVED lines=13> */
.L_x_969:
        /* <DEDUP_REMOVED lines=11> */
.L_x_970:
[----:B------:R-:W-:Y:S02]  /*1a40*/  ULDC UR5, c[0x0][0x270] ;  /* 0x00009c0000057ab9 */ /* 0x000fe40000000800 */
[----:B------:R-:W-:-:S04]  /*1a50*/  UIMAD UR5, UR47, UR5, UR58 ;  /* 0x000000052f0572a4 */ /* 0x000fc8000f8e023a */
[----:B------:R-:W-:-:S12]  /*1a60*/  UIMAD UR5, UR5, UR61, URZ ;  /* 0x0000003d050572a4 */ /* 0x000fd8000f8e023f */
.L_x_971:
[----:B------:R-:W2:Y:S01]  /*1a70*/  LDL.64 R6, [R1+0x50] ;  /* 0x0000500001067983 */ /* 0x000ea20000100a00 */
[----:B------:R-:W1:Y:S01]  /*1a80*/  LDC.64 R20, c[0x0][0x420] ;  /* 0x00010800ff147b82 */ /* 0x000e620000000a00 */
[----:B------:R-:W-:Y:S01]  /*1a90*/  ULDC UR7, c[0x0][0x2dc] ;  /* 0x0000b70000077ab9 */ /* 0x000fe20000000800 */
[----:B------:R-:W-:Y:S01]  /*1aa0*/  ULDC UR11, c[0x0][0x270] ;  /* 0x00009c00000b7ab9 */ /* 0x000fe20000000800 */
[----:B------:R3:W2:Y:S01]  /*1ab0*/  LDL.64 R32, [R1+0x50] ;  /* 0x0000500001207983 */ /* 0x0006a20000100a00 */
[----:B------:R-:W-:Y:S01]  /*1ac0*/  UIADD3 UR10, UR16, UR5, URZ ;  /* 0x00000005100a7290 */ /* 0x000fe2000fffe03f */
[----:B------:R-:W-:Y:S01]  /*1ad0*/  BSSY B1, `(.L_x_967) ;  /* 0x0000865000017945 */ /* 0x000fe20003800000 */
[----:B------:R-:W-:Y:S01]  /*1ae0*/  UIMAD UR5, UR7, UR11, URZ ;  /* 0x0000000b070572a4 */ /* 0x000fe2000f8e023f */
[----:B------:R-:W4:Y:S01]  /*1af0*/  S2R R29, SR_TID.X ;  /* 0x00000000001d7919 */ /* 0x000f220000002100 */
[----:B------:R-:W-:Y:S01]  /*1b00*/  ULDC.64 UR30, c[0x0][0x478] ;  /* 0x00011e00001e7ab9 */ /* 0x000fe20000000a00 */
[----:B------:R-:W-:-:S02]  /*1b10*/  USHF.R.S32.HI UR43, URZ, 0x1f, UR58 ;  /* 0x0000001f3f2b7899 */ /* 0x000fc4000801143a */
[----:B------:R-:W-:Y:S02]  /*1b20*/  UIMAD.WIDE UR30, UR10, 0x4, UR30 ;  /* 0x000000040a1e78a5 */ /* 0x000fe4000f8e021e */
        /* <DEDUP_REMOVED lines=32> */
[----:B------:R-:W-:Y:S01]  /*1d30*/  UIADD3 UR5, UR36, -UR42, URZ ;  /* 0x8000002a24057290 */ /* 0x000fe2000fffe03f */
[----:B------:R3:W-:Y:S01]  /*1d40*/  STL [R1+0x54], R33 ;  /* 0x0000542101007387 */ /* 0x0007e20000100800 */
[----:B------:R-:W-:Y:S01]  /*1d50*/  IMAD.WIDE.U32 R6, R20, UR16, R6 ;  /* 0x0000001014067c25 */ /* 0x000fe2000f8e0006 */
[----:B------:R-:W-:Y:S02]  /*1d60*/  UIADD3 UR16, UP2, UP0, UR56, UR17, UR57 ;  /* 0x0000001138107290 */ /* 0x000fe4000f85e039 */
[----:B------:R-:W-:Y:S01]  /*1d70*/  UIMAD UR17, UR43, UR18, URZ ;  /* 0x000000122b1172a4 */ /* 0x000fe2000f8e023f */
[----:B------:R-:W-:Y:S01]  /*1d80*/  IMAD.IADD R7, R7, 0x1, R5 ;  /* 0x0000000107077824 */ /* 0x000fe200078e0205 */
[----:B------:R-:W-:Y:S01]  /*1d90*/  IADD3.X R5, R27, UR21, RZ, P0, !PT ;  /* 0x000000151b057c10 */ /* 0x000fe200087fe4ff */
[----:B------:R-:W-:Y:S01]  /*1da0*/  UIADD3.X UR12, UR55, UR12, UR48, UP2, UP0 ;  /* 0x0000000c370c7290 */ /* 0x000fe200097e0430 */
[----:B------:R-:W-:Y:S01]  /*1db0*/  IMAD.WIDE.U32 R6, R9, UR58, R6 ;  /* 0x0000003a09067c25 */ /* 0x000fe2000f8e0006 */
[----:B------:R-:W-:Y:S01]  /*1dc0*/  USHF.R.S32.HI UR21, URZ, 0x1f, UR5 ;  /* 0x0000001f3f157899 */ /* 0x000fe20008011405 */
[----:B------:R-:W-:-:S02]  /*1dd0*/  ULDC.64 UR10, c[0x0][0x3e0] ;  /* 0x0000f800000a7ab9 */ /* 0x000fc40000000a00 */
[----:B------:R-:W-:Y:S01]  /*1de0*/  IMAD R5, R5, UR34, RZ ;  /* 0x0000002205057c24 */ /* 0x000fe2000f8e02ff */
[----:B------:R-:W-:Y:S01]  /*1df0*/  ULEA.HI UR21, UR21, UR5, URZ, 0x6 ;  /* 0x0000000515157291 */ /* 0x000fe2000f8f303f */
[----:B------:R-:W-:Y:S01]  /*1e00*/  VIADD R9, R7, UR37 ;  /* 0x0000002507097c36 */ /* 0x000fe20008000000 */
[----:B------:R-:W-:Y:S01]  /*1e10*/  UIMAD UR5, UR58, UR19, UR17 ;  /* 0x000000133a0572a4 */ /* 0x000fe2000f8e0211 */
[----:B------:R-:W-:Y:S01]  /*1e20*/  IMAD R12, R10, UR35, R5 ;  /* 0x000000230a0c7c24 */ /* 0x000fe2000f8e0205 */
[----:B------:R-:W-:Y:S01]  /*1e30*/  IADD3 R5, P0, R8, UR16, RZ ;  /* 0x0000001008057c10 */ /* 0x000fe2000ff1e0ff */
[----:B------:R-:W-:Y:S01]  /*1e40*/  IMAD.WIDE.U32 R10, R10, UR34, R32 ;  /* 0x000000220a0a7c25 */ /* 0x000fe2000f8e0020 */
[----:B------:R-:W-:Y:S02]  /*1e50*/  USHF.R.S32.HI UR21, URZ, 0x6, UR21 ;  /* 0x000000063f157899 */ /* 0x000fe40008011415 */
[----:B------:R-:W-:Y:S01]  /*1e60*/  LEA.HI.X.SX32 R8, R8, UR12, 0x1, P0 ;  /* 0x0000000c08087c11 */ /* 0x000fe200080f0eff */
[----:B------:R-:W-:Y:S01]  /*1e70*/  UMOV UR19, UR30 ;  /* 0x0000001e00137c82 */ /* 0x000fe20008000000 */
[----:B------:R-:W-:Y:S01]  /*1e80*/  LEA R14, P0, R5, UR22, 0x2 ;  /* 0x00000016050e7c11 */ /* 0x000fe2000f8010ff */
[----:B------:R-:W-:Y:S01]  /*1e90*/  UISETP.LT.AND UP0, UPT, URZ, UR21, UPT ;  /* 0x000000153f00728c */ /* 0x000fe2000bf01270 */
[----:B------:R-:W-:-:S02]  /*1ea0*/  IADD3 R10, P2, R10, UR59, RZ ;  /* 0x0000003b0a0a7c10 */ /* 0x000fc4000ff5e0ff */
        /* <DEDUP_REMOVED lines=10> */
[----:B------:R-:W-:Y:S01]  /*1f50*/  UIMAD.WIDE UR22, UR39, 0x4, UR44 ;  /* 0x00000004271678a5 */ /* 0x000fe2000f8e022c */
[----:B------:R-:W-:-:S02]  /*1f60*/  UMOV UR18, UR31 ;  /* 0x0000001f00127c82 */ /* 0x000fc40008000000 */
[----:B------:R-:W-:Y:S01]  /*1f70*/  IMAD.WIDE.U32 R10, R6, UR58, R10 ;  /* 0x0000003a060a7c25 */ /* 0x000fe2000f8e000a */
[----:B------:R-:W-:Y:S02]  /*1f80*/  LEA R36, P2, R8, UR10, 0x1 ;  /* 0x0000000a08247c11 */ /* 0x000fe4000f8408ff */
[----:B------:R-:W-:Y:S01]  /*1f90*/  PLOP3.LUT P0, PT, PT, PT, UP0, 0x80, 0x0 ;  /* 0x000000000000781c */ /* 0x000fe20003f0f008 */
[----:B------:R-:W-:Y:S01]  /*1fa0*/  IMAD.IADD R22, R9, 0x1, R5 ;  /* 0x0000000109167824 */ /* 0x000fe200078e0205 */
[----:B------:R-:W-:Y:S01]  /*1fb0*/  LEA R34, P3, R10, UR14, 0x1 ;  /* 0x0000000e0a227c11 */ /* 0x000fe2000f8608ff */
[----:B------:R-:W-:Y:S01]  /*1fc0*/  VIADD R23, R11, UR5 ;  /* 0x000000050b177c36 */ /* 0x000fe20008000000 */
[----:B------:R-:W-:Y:S01]  /*1fd0*/  UMOV UR17, UR22 ;  /* 0x0000001600117c82 */ /* 0x000fe20008000000 */
[----:B------:R-:W-:Y:S01]  /*1fe0*/  UMOV UR16, UR23 ;  /* 0x0000001700107c82 */ /* 0x000fe20008000000 */
        /* <DEDUP_REMOVED lines=24> */
.L_x_973:
        /* <DEDUP_REMOVED lines=19> */
.L_x_974:
        /* <DEDUP_REMOVED lines=38> */
.L_x_976:
[----:B------:R-:W-:Y:S05]  /*2500*/  BSYNC B0 ;  /* 0x0000000000007941 */ /* 0x000fea0003800000 */
.L_x_975:
        /* <DEDUP_REMOVED lines=19> */
.L_x_978:
[----:B------:R-:W-:Y:S05]  /*2640*/  BSYNC B0 ;  /* 0x0000000000007941 */ /* 0x000fea0003800000 */
.L_x_977:
        /* <DEDUP_REMOVED lines=32> */
.L_x_980:
[----:B------:R-:W-:Y:S05]  /*2850*/  BSYNC B0 ;  /* 0x0000000000007941 */ /* 0x000fea0003800000 */
.L_x_979:
        /* <DEDUP_REMOVED lines=21> */
.L_x_972:
        /* <DEDUP_REMOVED lines=63> */
.L_x_983:
[----:B------:R-:W-:Y:S05]  /*2da0*/  BSYNC B0 ;  /* 0x0000000000007941 */ /* 0x000fea0003800000 */
.L_x_982:
        /* <DEDUP_REMOVED lines=44> */
.L_x_985:
[----:B------:R-:W-:Y:S05]  /*3070*/  BSYNC B0 ;  /* 0x0000000000007941 */ /* 0x000fea0003800000 */
.L_x_984:
        /* <DEDUP_REMOVED lines=30> */
.L_x_987:
[----:B------:R-:W-:Y:S05]  /*3260*/  BSYNC B0 ;  /* 0x0000000000007941 */ /* 0x000fea0003800000 */
.L_x_986:
        /* <DEDUP_REMOVED lines=37> */
.L_x_989:
[----:B------:R-:W-:Y:S05]  /*34c0*/  BSYNC B0 ;  /* 0x0000000000007941 */ /* 0x000fea0003800000 */
.L_x_988:
        /* <DEDUP_REMOVED lines=27> */
.L_x_991:
[----:B------:R-:W-:Y:S05]  /*3680*/  BSYNC B0 ;  /* 0x0000000000007941 */ /* 0x000fea0003800000 */
.L_x_990:
        /* <DEDUP_REMOVED lines=40> */
.L_x_993:
[----:B------:R-:W-:Y:S05]  /*3910*/  BSYNC B0 ;  /* 0x0000000000007941 */ /* 0x000fea0003800000 */
.L_x_992:
        /* <DEDUP_REMOVED lines=57> */
.L_x_995:
[----:B------:R-:W-:Y:S05]  /*3cb0*/  BSYNC B0 ;  /* 0x0000000000007941 */ /* 0x000fea0003800000 */
.L_x_994:
        /* <DEDUP_REMOVED lines=44> */
.L_x_997:
[----:B------:R-:W-:Y:S05]  /*3f80*/  BSYNC B0 ;  /* 0x0000000000007941 */ /* 0x000fea0003800000 */
.L_x_996:
        /* <DEDUP_REMOVED lines=14> */
[----:B------:R-:W-:Y:S01]  /*4070*/  ULDC UR26, c[0x0][0x398] ;  /* 0x0000e600001a7ab9 */ /* 0x000fe20000000800 */
[----:B------:R-:W-:Y:S01]  /*4080*/  ULDC UR28, c[0x0][0x2dc] ;  /* 0x0000b700001c7ab9 */ /* 0x000fe20000000800 */
[----:B------:R-:W-:-:S05]  /*4090*/  ULDC UR20, c[0x0][0x2ec] ;  /* 0x0000bb0000147ab9 */ /* 0x000fca0000000800 */
        /* <DEDUP_REMOVED lines=9> */
[----:B---3--:R-:W-:Y:S02]  /*4130*/  IMAD.MOV.U32 R6, RZ, RZ, 0x7f800000 ;  /* 0x7f800000ff067424 */ /* 0x008fe400078e00ff */
[----:B------:R-:W3:Y:S01]  /*4140*/  @!P6 LDG.E R7, desc[UR8][R4.64] ;  /* 0x000000080407e981 */ /* 0x000ee2000c1e1900 */
[----:B------:R-:W-:Y:S02]  /*4150*/  @UP1 ULEA UR14, UP0, UR10, UR14, 0x2 ;  /* 0x0000000e0a0e1291 */ /* 0x000fe4000f80103f */
[----:B------:R-:W-:Y:S01]  /*4160*/  @UP1 UIADD3 UR5, UR11, UR5, URZ ;  /* 0x000000050b051290 */ /* 0x000fe2000fffe03f */
[----:B------:R1:W3:Y:S01]  /*4170*/  @!P5 LDG.E R6, desc[UR8][R4.64+0x20] ;  /* 0x000020080406d981 */ /* 0x0002e2000c1e1900 */
[----:B------:R-:W-:-:S02]  /*4180*/  IMAD.MOV.U32 R240, RZ, RZ, 0x20 ;  /* 0x00000020fff07424 */ /* 0x000fc400078e00ff */
[----:B------:R-:W-:Y:S01]  /*4190*/  @UP1 ULEA.HI.X UR15, UR10, UR15, UR5, 0x2, UP0 ;  /* 0x0000000f0a0f1291 */ /* 0x000fe200080f1405 */
[----:B------:R-:W-:Y:S06]  /*41a0*/  BAR.SYNC.DEFER_BLOCKING 0x0 ;  /* 0x0000000000007b1d */ /* 0x000fec0000010000 */
[----:B------:R-:W-:Y:S01]  /*41b0*/  @UP1 ULDC UR5, c[0x0][0x2e8] ;  /* 0x0000ba0000051ab9 */ /* 0x000fe20000000800 */
[----:B------:R-:W-:Y:S01]  /*41c0*/  UIADD3 UR22, UR32, UR13, URZ ;  /* 0x0000000d20167290 */ /* 0x000fe2000fffe03f */
        /* <DEDUP_REMOVED lines=13> */
[----:B-1----:R-:W-:Y:S01]  /*42a0*/  IMAD.U32 R4, RZ, RZ, UR14 ;  /* 0x0000000eff047e24 */ /* 0x002fe2000f8e00ff */
[----:B------:R-:W-:Y:S01]  /*42b0*/  CS2R R120, SRZ ;  /* 0x0000000000787805 */ /* 0x000fe2000001ff00 */
[----:B------:R-:W-:Y:S01]  /*42c0*/  IMAD.U32 R5, RZ, RZ, UR15 ;  /* 0x0000000fff057e24 */ /* 0x000fe2000f8e00ff */
[----:B------:R-:W1:Y:S01]  /*42d0*/  LDSM.16.M88.4 R164, [R252] ;  /* 0x00000000fca4783b */ /* 0x000e620000000200 */
[----:B------:R-:W-:-:S02]  /*42e0*/  CS2R R118, SRZ ;  /* 0x0000000000767805 */ /* 0x000fc4000001ff00 */
[----:B------:R-:W-:Y:S02]  /*42f0*/  CS2R R116, SRZ ;  /* 0x0000000000747805 */ /* 0x000fe4000001ff00 */
[----:B------:R-:W-:Y:S01]  /*4300*/  CS2R R110, SRZ ;  /* 0x00000000006e7805 */ /* 0x000fe2000001ff00 */
[----:B------:R2:W3:Y:S01]  /*4310*/  @P0 LDG.E R11, desc[UR8][R4.64] ;  /* 0x00000008040b0981 */ /* 0x0004e2000c1e1900 */
        /* <DEDUP_REMOVED lines=22> */
[----:B------:R-:W-:Y:S02]  /*4480*/  CS2R R50, SRZ ;  /* 0x0000000000327805 */ /* 0x000fe4000001ff00 */
[----:B------:R-:W-:Y:S02]  /*4490*/  CS2R R48, SRZ ;  /* 0x0000000000307805 */ /* 0x000fe4000001ff00 */
[----:B--2---:R-:W-:Y:S02]  /*44a0*/  LEA.HI R5, R28, R29, RZ, 0x4 ;  /* 0x0000001d1c057211 */ /* 0x004fe400078f20ff */
[----:B------:R-:W-:Y:S02]  /*44b0*/  CS2R R42, SRZ ;  /* 0x00000000002a7805 */ /* 0x000fe4000001ff00 */
[----:B------:R-:W-:-:S02]  /*44c0*/  LOP3.LUT R4, R25, 0xfffffff8, RZ, 0xc0, !PT ;  /* 0xfffffff819047812 */ /* 0x000fc400078ec0ff */
[----:B------:R-:W-:Y:S02]  /*44d0*/  CS2R R40, SRZ ;  /* 0x0000000000287805 */ /* 0x000fe4000001ff00 */
[----:B------:R-:W-:Y:S02]  /*44e0*/  CS2R R38, SRZ ;  /* 0x0000000000267805 */ /* 0x000fe4000001ff00 */
[----:B------:R-:W-:Y:S02]  /*44f0*/  CS2R R36, SRZ ;  /* 0x0000000000247805 */ /* 0x000fe4000001ff00 */
[----:B----4-:R-:W-:Y:S01]  /*4500*/  CS2R R30, SRZ ;  /* 0x00000000001e7805 */ /* 0x010fe2000001ff00 */
[----:B------:R-:W-:Y:S01]  /*4510*/  IMAD.IADD R4, R29, 0x1, -R4 ;  /* 0x000000011d047824 */ /* 0x000fe200078e0a04 */
[----:B------:R-:W-:Y:S02]  /*4520*/  CS2R R34, SRZ ;  /* 0x0000000000227805 */ /* 0x000fe4000001ff00 */
[----:B------:R-:W-:-:S02]  /*4530*/  CS2R R32, SRZ ;  /* 0x0000000000207805 */ /* 0x000fc4000001ff00 */
[----:B------:R-:W-:Y:S01]  /*4540*/  CS2R R26, SRZ ;  /* 0x00000000001a7805 */ /* 0x000fe2000001ff00 */
[C---:B------:R-:W-:Y:S01]  /*4550*/  IMAD.SHL.U32 R9, R4.reuse, 0x40, RZ ;  /* 0x0000004004097824 */ /* 0x040fe200078e00ff */
[----:B------:R-:W-:Y:S02]  /*4560*/  LOP3.LUT P1, RZ, R4, 0x2, RZ, 0xc0, !PT ;  /* 0x0000000204ff7812 */ /* 0x000fe4000782c0ff */
[----:B------:R-:W-:Y:S02]  /*4570*/  CS2R R22, SRZ ;  /* 0x0000000000167805 */ /* 0x000fe4000001ff00 */
[----:B------:R-:W-:Y:S01]  /*4580*/  CS2R R20, SRZ ;  /* 0x0000000000147805 */ /* 0x000fe2000001ff00 */
[----:B------:R-:W-:Y:S01]  /*4590*/  ULDC UR12, c[0x0][0x394] ;  /* 0x0000e500000c7ab9 */ /* 0x000fe20000000800 */
[----:B------:R-:W-:Y:S01]  /*45a0*/  SEL R240, R240, 0xffffffe0, !P1 ;  /* 0xffffffe0f0f07807 */ /* 0x000fe20004800000 */
[----:B------:R-:W-:-:S04]  /*45b0*/  ULDC UR11, c[0x0][0x39c] ;  /* 0x0000e700000b7ab9 */ /* 0x000fc80000000800 */
        /* <DEDUP_REMOVED lines=56> */
.L_x_1002:
[----:B---3--:R-:W2:Y:S01]  /*4940*/  LDL R96, [R1+0x8] ;  /* 0x0000080001607983 */ /* 0x008ea20000100800 */
[----:B------:R-:W-:Y:S01]  /*4950*/  USHF.L.U32 UR10, UR7, 0x6, URZ ;  /* 0x00000006070a7899 */ /* 0x000fe2000800063f */
[----:B------:R-:W-:Y:S02]  /*4960*/  ULDC UR12, c[0x0][0x394] ;  /* 0x0000e500000c7ab9 */ /* 0x000fe40000000800 */
        /* <DEDUP_REMOVED lines=12> */
[----:B------:R-:W-:Y:S04]  /*4a30*/  LDSM.16.M88.4 R84, [R252+-0x6000] ;  /* 0xffa00000fc54783b */ /* 0x000fe80000000200 */
[----:B--2---:R-:W-:Y:S04]  /*4a40*/  LDSM.16.M88.4 R16, [R96] ;  /* 0x000000006010783b */ /* 0x004fe80000000200 */
[----:B----4-:R-:W2:Y:S04]  /*4a50*/  LDSM.16.M88.4 R8, [R95+0xc000] ;  /* 0x00c000005f08783b */ /* 0x010ea80000000200 */
[----:B------:R-:W4:Y:S04]  /*4a60*/  LDSM.16.M88.4 R68, [R95+0xc800] ;  /* 0x00c800005f44783b */ /* 0x000f280000000200 */
[----:B---3--:R-:W-:Y:S04]  /*4a70*/  LDSM.16.M88.4 R72, [R92] ;  /* 0x000000005c48783b */ /* 0x008fe80000000200 */
[----:B------:R-:W3:Y:S04]  /*4a80*/  LDSM.16.M88.4 R76, [R91+-0x6000] ;  /* 0xffa000005b4c783b */ /* 0x000ee80000000200 */
[----:B------:R-:W1:Y:S01]  /*4a90*/  LDSM.16.M88.4 R80, [R91+-0x5800] ;  /* 0xffa800005b50783b */ /* 0x000e620000000200 */
[C---:B--2---:R-:W-:Y:S06]  /*4aa0*/  HMMA.16816.F32.BF16 R4, R16.reuse, R8, RZ ;  /* 0x000000081004723c */ /* 0x044fec00000418ff */
[C---:B------:R-:W-:Y:S06]  /*4ab0*/  HMMA.16816.F32.BF16 R8, R16.reuse, R10, RZ ;  /* 0x0000000a1008723c */ /* 0x040fec00000418ff */
[C---:B----4-:R-:W-:Y:S06]  /*4ac0*/  HMMA.16816.F32.BF16 R12, R16.reuse, R68, RZ ;  /* 0x00000044100c723c */ /* 0x050fec00000418ff */
[----:B------:R-:W-:Y:S01]  /*4ad0*/  HMMA.16816.F32.BF16 R16, R16, R70, RZ ;  /* 0x000000461010723c */ /* 0x000fe200000418ff */
[----:B------:R-:W2:Y:S05]  /*4ae0*/  LDSM.16.M88.4 R68, [R90] ;  /* 0x000000005a44783b */ /* 0x000eaa0000000200 */
[C---:B---3--:R-:W-:Y:S06]  /*4af0*/  HMMA.16816.F32.BF16 R4, R72.reuse, R76, R4 ;  /* 0x0000004c4804723c */ /* 0x048fec0000041804 */
[C---:B------:R-:W-:Y:S01]  /*4b00*/  HMMA.16816.F32.BF16 R8, R72.reuse, R78, R8 ;  /* 0x0000004e4808723c */ /* 0x040fe20000041808 */
[----:B------:R-:W3:Y:S05]  /*4b10*/  LDSM.16.M88.4 R76, [R252+-0x5800] ;  /* 0xffa80000fc4c783b */ /* 0x000eea0000000200 */
[C---:B-1----:R-:W-:Y:S06]  /*4b20*/  HMMA.16816.F32.BF16 R12, R72.reuse, R80, R12 ;  /* 0x00000050480c723c */ /* 0x042fec000004180c */
[----:B------:R-:W-:Y:S01]  /*4b30*/  HMMA.16816.F32.BF16 R16, R72, R82, R16 ;  /* 0x000000524810723c */ /* 0x000fe20000041810 */
[----:B------:R-:W-:Y:S04]  /*4b40*/  LDSM.16.M88.4 R72, [R89] ;  /* 0x000000005948783b */ /* 0x000fe80000000200 */
[----:B------:R-:W1:Y:S01]  /*4b50*/  LDSM.16.M88.4 R80, [R88] ;  /* 0x000000005850783b */ /* 0x000e620000000200 */
[C---:B--2---:R-:W-:Y:S06]  /*4b60*/  HMMA.16816.F32.BF16 R4, R68.reuse, R84, R4 ;  /* 0x000000544404723c */ /* 0x044fec0000041804 */
[C---:B------:R-:W-:Y:S01]  /*4b70*/  HMMA.16816.F32.BF16 R8, R68.reuse, R86, R8 ;  /* 0x000000564408723c */ /* 0x040fe20000041808 */
[----:B------:R-:W2:Y:S05]  /*4b80*/  LDSM.16.M88.4 R84, [R88+0x800] ;  /* 0x000800005854783b */ /* 0x000eaa0000000200 */
[C---:B---3--:R-:W-:Y:S06]  /*4b90*/  HMMA.16816.F32.BF16 R12, R68.reuse, R76, R12 ;  /* 0x0000004c440c723c */ /* 0x048fec000004180c */
[----:B------:R-:W-:Y:S01]  /*4ba0*/  HMMA.16816.F32.BF16 R16, R68, R78, R16 ;  /* 0x0000004e4410723c */ /* 0x000fe20000041810 */
[----:B------:R-:W-:Y:S04]  /*4bb0*/  LDSM.16.M88.4 R68, [R96+0x2000] ;  /* 0x002000006044783b */ /* 0x000fe80000000200 */
[----:B------:R-:W3:Y:S01]  /*4bc0*/  LDSM.16.M88.4 R76, [R95+0xe000] ;  /* 0x00e000005f4c783b */ /* 0x000ee20000000200 */
[C---:B-1----:R-:W-:Y:S06]  /*4bd0*/  HMMA.16816.F32.BF16 R4, R72.reuse, R80, R4 ;  /* 0x000000504804723c */ /* 0x042fec0000041804 */
[C---:B------:R-:W-:Y:S01]  /*4be0*/  HMMA.16816.F32.BF16 R8, R72.reuse, R82, R8 ;  /* 0x000000524808723c */ /* 0x040fe20000041808 */
[----:B------:R-:W1:Y:S05]  /*4bf0*/  LDSM.16.M88.4 R80, [R95+0xe800] ;  /* 0x00e800005f50783b */ /* 0x000e6a0000000200 */
[C---:B--2---:R-:W-:Y:S06]  /*4c00*/  HMMA.16816.F32.BF16 R12, R72.reuse, R84, R12 ;  /* 0x00000054480c723c */ /* 0x044fec000004180c */
[----:B------:R-:W-:Y:S01]  /*4c10*/  HMMA.16816.F32.BF16 R16, R72, R86, R16 ;  /* 0x000000564810723c */ /* 0x000fe20000041810 */
[----:B------:R-:W-:Y:S04]  /*4c20*/  LDSM.16.M88.4 R72, [R92+0x2000] ;  /* 0x002000005c48783b */ /* 0x000fe80000000200 */
[----:B------:R-:W-:Y:S01]  /*4c30*/  LDSM.16.M88.4 R84, [R91+-0x3800] ;  /* 0xffc800005b54783b */ /* 0x000fe20000000200 */
[C---:B---3--:R-:W-:Y:S06]  /*4c40*/  HMMA.16816.F32.BF16 R4, R68.reuse, R76, R4 ;  /* 0x0000004c4404723c */ /* 0x048fec0000041804 */
[C---:B------:R-:W-:Y:S01]  /*4c50*/  HMMA.16816.F32.BF16 R8, R68.reuse, R78, R8 ;  /* 0x0000004e4408723c */ /* 0x040fe20000041808 */
[----:B------:R-:W2:Y:S05]  /*4c60*/  LDSM.16.M88.4 R76, [R91+-0x4000] ;  /* 0xffc000005b4c783b */ /* 0x000eaa0000000200 */
[C---:B-1----:R-:W-:Y:S06]  /*4c70*/  HMMA.16816.F32.BF16 R12, R68.reuse, R80, R12 ;  /* 0x00000050440c723c */ /* 0x042fec000004180c */
[----:B------:R-:W-:Y:S01]  /*4c80*/  HMMA.16816.F32.BF16 R16, R68, R82, R16 ;  /* 0x000000524410723c */ /* 0x000fe20000041810 */
[----:B------:R-:W-:Y:S04]  /*4c90*/  LDSM.16.M88.4 R68, [R90+0x2000] ;  /* 0x002000005a44783b */ /* 0x000fe80000000200 */
[----:B------:R-:W-:Y:S01]  /*4ca0*/  LDSM.16.M88.4 R80, [R252+-0x3800] ;  /* 0xffc80000fc50783b */ /* 0x000fe20000000200 */
[C---:B--2---:R-:W-:Y:S06]  /*4cb0*/  HMMA.16816.F32.BF16 R4, R72.reuse, R76, R4 ;  /* 0x0000004c4804723c */ /* 0x044fec0000041804 */
[C---:B------:R-:W-:Y:S01]  /*4cc0*/  HMMA.16816.F32.BF16 R8, R72.reuse, R78, R8 ;  /* 0x0000004e4808723c */ /* 0x040fe20000041808 */
[----:B------:R-:W1:Y:S05]  /*4cd0*/  LDSM.16.M88.4 R76, [R252+-0x4000] ;  /* 0xffc00000fc4c783b */ /* 0x000e6a0000000200 */
[C---:B------:R-:W-:Y:S06]  /*4ce0*/  HMMA.16816.F32.BF16 R12, R72.reuse, R84, R12 ;  /* 0x00000054480c723c */ /* 0x040fec000004180c */
[----:B------:R-:W-:Y:S01]  /*4cf0*/  HMMA.16816.F32.BF16 R16, R72, R86, R16 ;  /* 0x000000564810723c */ /* 0x000fe20000041810 */
[----:B------:R-:W-:Y:S04]  /*4d00*/  LDSM.16.M88.4 R72, [R89+0x2000] ;  /* 0x002000005948783b */ /* 0x000fe80000000200 */
[----:B------:R-:W-:Y:S01]  /*4d10*/  LDSM.16.M88.4 R84, [R88+0x2800] ;  /* 0x002800005854783b */ /* 0x000fe20000000200 */
[C---:B-1----:R-:W-:Y:S06]  /*4d20*/  HMMA.16816.F32.BF16 R4, R68.reuse, R76, R4 ;  /* 0x0000004c4404723c */ /* 0x042fec0000041804 */
[C---:B------:R-:W-:Y:S01]  /*4d30*/  HMMA.16816.F32.BF16 R8, R68.reuse, R78, R8 ;  /* 0x0000004e4408723c */ /* 0x040fe20000041808 */
[----:B------:R-:W1:Y:S05]  /*4d40*/  LDSM.16.M88.4 R76, [R88+0x2000] ;  /* 0x00200000584c783b */ /* 0x000e6a0000000200 */
[C---:B------:R-:W-:Y:S06]  /*4d50*/  HMMA.16816.F32.BF16 R12, R68.reuse, R80, R12 ;  /* 0x00000050440c723c */ /* 0x040fec000004180c */
[----:B------:R-:W-:Y:S01]  /*4d60*/  HMMA.16816.F32.BF16 R16, R68, R82, R16 ;  /* 0x000000524410723c */ /* 0x000fe20000041810 */
[----:B------:R-:W-:Y:S04]  /*4d70*/  LDSM.16.M88.4 R68, [R96+0x4000] ;  /* 0x004000006044783b */ /* 0x000fe80000000200 */
[----:B------:R-:W2:Y:S01]  /*4d80*/  LDSM.16.M88.4 R80, [R95+0x10000] ;  /* 0x010000005f50783b */ /* 0x000ea20000000200 */
[C---:B-1----:R-:W-:Y:S06]  /*4d90*/  HMMA.16816.F32.BF16 R4, R72.reuse, R76, R4 ;  /* 0x0000004c4804723c */ /* 0x042fec0000041804 */
[C---:B------:R-:W-:Y:S01]  /*4da0*/  HMMA.16816.F32.BF16 R8, R72.reuse, R78, R8 ;  /* 0x0000004e4808723c */ /* 0x040fe20000041808 */
[----:B------:R-:W1:Y:S05]  /*4db0*/  LDSM.16.M88.4 R76, [R95+0x10800] ;  /* 0x010800005f4c783b */ /* 0x000e6a0000000200 */
[C---:B------:R-:W-:Y:S06]  /*4dc0*/  HMMA.16816.F32.BF16 R12, R72.reuse, R84, R12 ;  /* 0x00000054480c723c */ /* 0x040fec000004180c */
[----:B------:R-:W-:Y:S01]  /*4dd0*/  HMMA.16816.F32.BF16 R16, R72, R86, R16 ;  /* 0x000000564810723c */ /* 0x000fe20000041810 */
[----:B------:R-:W3:Y:S05]  /*4de0*/  LDL R86, [R1+0x88] ;  /* 0x0000880001567983 */ /* 0x000eea0000100800 */
[C---:B--2---:R-:W-:Y:S05]  /*4df0*/  HMMA.16816.F32.BF16 R4, R68.reuse, R80, R4 ;  /* 0x000000504404723c */ /* 0x044fea0000041804 */
[----:B------:R-:W-:Y:S01]  /*4e00*/  IADD3 R72, P0, R94, UR19, RZ ;  /* 0x000000135e487c10 */ /* 0x000fe2000ff1e0ff */
[C---:B------:R-:W-:Y:S01]  /*4e10*/  HMMA.16816.F32.BF16 R8, R68.reuse, R82, R8 ;  /* 0x000000524408723c */ /* 0x040fe20000041808 */
[----:B------:R-:W-:Y:S04]  /*4e20*/  LDSM.16.M88.4 R80, [R91+-0x2000] ;  /* 0xffe000005b50783b */ /* 0x000fe80000000200 */
[----:B------:R-:W-:Y:S05]  /*4e30*/  IADD3.X R73, R93, UR18, RZ, P0, !PT ;  /* 0x000000125d497c10 */ /* 0x000fea00087fe4ff */
[----:B-----5:R-:W5:Y:S04]  /*4e40*/  LDG.E R85, desc[UR8][R72.64] ;  /* 0x0000000848557981 */ /* 0x020f68000c1e1900 */
[----:B------:R2:W5:Y:S01]  /*4e50*/  LDG.E R84, desc[UR8][R72.64+0x20] ;  /* 0x0000200848547981 */ /* 0x000562000c1e1900 */
[C---:B-1----:R-:W-:Y:S06]  /*4e60*/  HMMA.16816.F32.BF16 R12, R68.reuse, R76, R12 ;  /* 0x0000004c440c723c */ /* 0x042fec000004180c */
[----:B------:R-:W-:Y:S01]  /*4e70*/  HMMA.16816.F32.BF16 R16, R68, R78, R16 ;  /* 0x0000004e4410723c */ /* 0x000fe20000041810 */
[----:B------:R-:W-:Y:S04]  /*4e80*/  LDSM.16.M88.4 R68, [R91+-0x1800] ;  /* 0xffe800005b44783b */ /* 0x000fe80000000200 */
[----:B------:R-:W-:Y:S04]  /*4e90*/  LDSM.16.M88.4 R76, [R90+0x4000] ;  /* 0x004000005a4c783b */ /* 0x000fe80000000200 */
[----:B--2---:R-:W1:Y:S02]  /*4ea0*/  LDSM.16.M88.4 R72, [R92+0x4000] ;  /* 0x004000005c48783b */ /* 0x004e640000000200 */
[C---:B-1----:R-:W-:Y:S06]  /*4eb0*/  HMMA.16816.F32.BF16 R4, R72.reuse, R80, R4 ;  /* 0x000000504804723c */ /* 0x042fec0000041804 */
[C---:B------:R-:W-:Y:S01]  /*4ec0*/  HMMA.16816.F32.BF16 R8, R72.reuse, R82, R8 ;  /* 0x000000524808723c */ /* 0x040fe20000041808 */
[----:B------:R-:W1:Y:S05]  /*4ed0*/  LDSM.16.M88.4 R80, [R252+-0x2000] ;  /* 0xffe00000fc50783b */ /* 0x000e6a0000000200 */
[C---:B------:R-:W-:Y:S06]  /*4ee0*/  HMMA.16816.F32.BF16 R12, R72.reuse, R68, R12 ;  /* 0x00000044480c723c */ /* 0x040fec000004180c */
[----:B------:R-:W-:Y:S01]  /*4ef0*/  HMMA.16816.F32.BF16 R16, R72, R70, R16 ;  /* 0x000000464810723c */ /* 0x000fe20000041810 */
[----:B------:R-:W2:Y:S04]  /*4f00*/  LDSM.16.M88.4 R68, [R252+-0x1800] ;  /* 0xffe80000fc44783b */ /* 0x000ea80000000200 */
[----:B------:R-:W-:Y:S01]  /*4f10*/  LDSM.16.M88.4 R72, [R89+0x4000] ;  /* 0x004000005948783b */ /* 0x000fe20000000200 */
[C---:B-1----:R-:W-:Y:S06]  /*4f20*/  HMMA.16816.F32.BF16 R4, R76.reuse, R80, R4 ;  /* 0x000000504c04723c */ /* 0x042fec0000041804 */
[C---:B------:R-:W-:Y:S01]  /*4f30*/  HMMA.16816.F32.BF16 R8, R76.reuse, R82, R8 ;  /* 0x000000524c08723c */ /* 0x040fe20000041808 */
[----:B------:R-:W1:Y:S05]  /*4f40*/  LDSM.16.M88.4 R80, [R88+0x4000] ;  /* 0x004000005850783b */ /* 0x000e6a0000000200 */
[C---:B--2---:R-:W-:Y:S06]  /*4f50*/  HMMA.16816.F32.BF16 R12, R76.reuse, R68, R12 ;  /* 0x000000444c0c723c */ /* 0x044fec000004180c */
[----:B------:R-:W-:Y:S01]  /*4f60*/  HMMA.16816.F32.BF16 R16, R76, R70, R16 ;  /* 0x000000464c10723c */ /* 0x000fe20000041810 */
[----:B------:R-:W2:Y:S05]  /*4f70*/  LDSM.16.M88.4 R68, [R88+0x4800] ;  /* 0x004800005844783b */ /* 0x000eaa0000000200 */
[C---:B-1----:R-:W-:Y:S06]  /*4f80*/  HMMA.16816.F32.BF16 R4, R72.reuse, R80, R4 ;  /* 0x000000504804723c */ /* 0x042fec0000041804 */
[C---:B------:R-:W-:Y:S06]  /*4f90*/  HMMA.16816.F32.BF16 R8, R72.reuse, R82, R8 ;  /* 0x000000524808723c */ /* 0x040fec0000041808 */
[C---:B--2---:R-:W-:Y:S06]  /*4fa0*/  HMMA.16816.F32.BF16 R12, R72.reuse, R68, R12 ;  /* 0x00000044480c723c */ /* 0x044fec000004180c */
[----:B------:R-:W-:Y:S06]  /*4fb0*/  HMMA.16816.F32.BF16 R16, R72, R70, R16 ;  /* 0x000000464810723c */ /* 0x000fec0000041810 */
[----:B------:R-:W-:Y:S01]  /*4fc0*/  FMUL.FTZ R7, R7, UR11 ;  /* 0x0000000b07077c20 */ /* 0x000fe20008410000 */
[----:B------:R-:W-:Y:S01]  /*4fd0*/  FMUL.FTZ R4, R4, UR11 ;  /* 0x0000000b04047c20 */ /* 0x000fe20008410000 */
[----:B------:R-:W-:Y:S02]  /*4fe0*/  FMUL.FTZ R6, R6, UR11 ;  /* 0x0000000b06067c20 */ /* 0x000fe40008410000 */
[----:B------:R-:W-:Y:S01]  /*4ff0*/  MUFU.TANH R79, R7 ;  /* 0x00000007004f7308 */ /* 0x000fe20000002400 */
[----:B------:R-:W-:Y:S01]  /*5000*/  FMUL.FTZ R5, R5, UR11 ;  /* 0x0000000b05057c20 */ /* 0x000fe20008410000 */
[----:B------:R-:W-:Y:S01]  /*5010*/  FMUL.FTZ R10, R10, UR11 ;  /* 0x0000000b0a0a7c20 */ /* 0x000fe20008410000 */
[----:B------:R-:W-:Y:S01]  /*5020*/  FMUL.FTZ R11, R11, UR11 ;  /* 0x0000000b0b0b7c20 */ /* 0x000fe20008410000 */
[----:B------:R-:W-:Y:S01]  /*5030*/  FMUL.FTZ R8, R8, UR11 ;  /* 0x0000000b08087c20 */ /* 0x000fe20008410000 */
[----:B------:R-:W-:Y:S05]  /*5040*/  FMUL.FTZ R76, R9, UR11 ;  /* 0x0000000b094c7c20 */ /* 0x000fea0008410000 */
[----:B------:R-:W-:Y:S01]  /*5050*/  MUFU.TANH R7, R4 ;  /* 0x0000000400077308 */ /* 0x000fe20000002400 */
[----:B------:R-:W-:Y:S01]  /*5060*/  FMUL.FTZ R14, R14, UR11 ;  /* 0x0000000b0e0e7c20 */ /* 0x000fe20008410000 */
[----:B------:R-:W-:Y:S01]  /*5070*/  FMUL.FTZ R15, R15, UR11 ;  /* 0x0000000b0f0f7c20 */ /* 0x000fe20008410000 */
[----:B------:R-:W-:Y:S01]  /*5080*/  FMUL.FTZ R12, R12, UR11 ;  /* 0x0000000b0c0c7c20 */ /* 0x000fe20008410000 */
[----:B------:R-:W-:Y:S01]  /*5090*/  FMUL.FTZ R16, R16, UR11 ;  /* 0x0000000b10107c20 */ /* 0x000fe20008410000 */
[----:B------:R-:W-:Y:S05]  /*50a0*/  FMUL.FTZ R72, R18, UR11 ;  /* 0x0000000b12487c20 */ /* 0x000fea0008410000 */
[----:B------:R-:W-:Y:S01]  /*50b0*/  MUFU.TANH R78, R6 ;  /* 0x00000006004e7308 */ /* 0x000fe20000002400 */
[----:B------:R-:W-:Y:S09]  /*50c0*/  FMUL.FTZ R87, R19, UR11 ;  /* 0x0000000b13577c20 */ /* 0x000ff20008410000 */
[----:B------:R-:W-:Y:S10]  /*50d0*/  MUFU.TANH R83, R5 ;  /* 0x0000000500537308 */ /* 0x000ff40000002400 */
[----:B------:R-:W-:Y:S10]  /*50e0*/  MUFU.TANH R77, R10 ;  /* 0x0000000a004d7308 */ /* 0x000ff40000002400 */
[----:B------:R-:W1:Y:S10]  /*50f0*/  MUFU.TANH R73, R11 ;  /* 0x0000000b00497308 */ /* 0x000e740000002400 */
[----:B------:R-:W2:Y:S10]  /*5100*/  MUFU.TANH R74, R8 ;  /* 0x00000008004a7308 */ /* 0x000eb40000002400 */
[----:B------:R-:W-:Y:S01]  /*5110*/  MUFU.TANH R75, R76 ;  /* 0x0000004c004b7308 */ /* 0x000fe20000002400 */
[----:B-1----:R-:W-:Y:S04]  /*5120*/  FFMA.FTZ R19, -R73, R73, 1 ;  /* 0x3f80000049137423 */ /* 0x002fe80000010149 */
[----:B------:R-:W-:Y:S05]  /*5130*/  FMUL.FTZ R96, R19, UR11 ;  /* 0x0000000b13607c20 */ /* 0x000fea0008410000 */
[----:B------:R-:W-:Y:S10]  /*5140*/  MUFU.TANH R76, R14 ;  /* 0x0000000e004c7308 */ /* 0x000ff40000002400 */
[----:B------:R-:W-:Y:S10]  /*5150*/  MUFU.TANH R82, R15 ;  /* 0x0000000f00527308 */ /* 0x000ff40000002400 */
[----:B------:R1:W4:Y:S01]  /*5160*/  MUFU.TANH R80, R16 ;  /* 0x0000001000507308 */ /* 0x0003220000002400 */
[----:B---3--:R-:W-:Y:S01]  /*5170*/  IADD3 R4, R86, UR10, RZ ;  /* 0x0000000a56047c10 */ /* 0x008fe2000fffe0ff */
[----:B------:R-:W-:Y:S08]  /*5180*/  FMUL.FTZ R86, R17, UR11 ;  /* 0x0000000b11567c20 */ /* 0x000ff00008410000 */
[----:B------:R3:W4:Y:S01]  /*5190*/  MUFU.TANH R81, R12 ;  /* 0x0000000c00517308 */ /* 0x0007220000002400 */
[----:B------:R-:W-:Y:S01]  /*51a0*/  FFMA.FTZ R17, -R78, R78, 1 ;  /* 0x3f8000004e117423 */ /* 0x000fe2000001014e */
[C---:B------:R-:W-:Y:S02]  /*51b0*/  IADD3 R6, R4.reuse, 0x8, RZ ;  /* 0x0000000804067810 */ /* 0x040fe40007ffe0ff */
[----:B------:R-:W-:Y:S01]  /*51c0*/  IADD3 R5, R4, 0x7, RZ ;  /* 0x0000000704057810 */ /* 0x000fe20007ffe0ff */
[----:B------:R-:W-:Y:S01]  /*51d0*/  FMUL.FTZ R94, R17, UR11 ;  /* 0x0000000b115e7c20 */ /* 0x000fe20008410000 */
[----:B------:R-:W-:Y:S01]  /*51e0*/  ISETP.GE.AND P1, PT, R6, RZ, PT ;  /* 0x000000ff0600720c */ /* 0x000fe20003f26270 */
[----:B-1----:R-:W-:Y:S01]  /*51f0*/  FFMA.FTZ R16, -R7, R7, 1 ;  /* 0x3f80000007107423 */ /* 0x002fe20000010107 */
[----:B------:R-:W-:Y:S01]  /*5200*/  ISETP.GE.AND P0, PT, R5, RZ, PT ;  /* 0x000000ff0500720c */ /* 0x000fe20003f06270 */
[----:B--2---:R-:W-:Y:S01]  /*5210*/  FFMA.FTZ R17, -R74, R74, 1 ;  /* 0x3f8000004a117423 */ /* 0x004fe2000001014a */
[C---:B------:R-:W-:Y:S02]  /*5220*/  IADD3 R70, R4.reuse, -0x1, RZ ;  /* 0xffffffff04467810 */ /* 0x040fe40007ffe0ff */
[C---:B------:R-:W-:Y:S01]  /*5230*/  IADD3 R69, R4.reuse, -0x8, RZ ;  /* 0xfffffff804457810 */ /* 0x040fe20007ffe0ff */
[----:B------:R-:W-:Y:S01]  /*5240*/  FMUL.FTZ R93, R17, UR11 ;  /* 0x0000000b115d7c20 */ /* 0x000fe20008410000 */
[C---:B------:R-:W-:Y:S02]  /*5250*/  IADD3 R68, R4.reuse, -0x9, RZ ;  /* 0xfffffff704447810 */ /* 0x040fe40007ffe0ff */
[C---:B------:R-:W-:Y:S02]  /*5260*/  IADD3 R11, R4.reuse, -0x10, RZ ;  /* 0xfffffff0040b7810 */ /* 0x040fe40007ffe0ff */
[C---:B------:R-:W-:Y:S02]  /*5270*/  IADD3 R10, R4.reuse, -0x11, RZ ;  /* 0xffffffef040a7810 */ /* 0x040fe40007ffe0ff */
[C---:B------:R-:W-:Y:S02]  /*5280*/  IADD3 R9, R4.reuse, -0x18, RZ ;  /* 0xffffffe804097810 */ /* 0x040fe40007ffe0ff */
[C---:B------:R-:W-:Y:S02]  /*5290*/  IADD3 R8, R4.reuse, -0x19, RZ ;  /* 0xffffffe704087810 */ /* 0x040fe40007ffe0ff */
[C---:B------:R-:W-:Y:S02]  /*52a0*/  @!P1 IADD3 R6, -R4.reuse, -0x8, RZ ;  /* 0xfffffff804069810 */ /* 0x040fe40007ffe1ff */
[----:B------:R-:W-:Y:S02]  /*52b0*/  @!P0 IADD3 R5, -R4, -0x7, RZ ;  /* 0xfffffff904058810 */ /* 0x000fe40007ffe1ff */
[----:B------:R-:W-:Y:S02]  /*52c0*/  ISETP.GE.AND P6, PT, R70, RZ, PT ;  /* 0x000000ff4600720c */ /* 0x000fe40003fc6270 */
[----:B------:R-:W-:Y:S02]  /*52d0*/  ISETP.GE.AND P5, PT, R69, RZ, PT ;  /* 0x000000ff4500720c */ /* 0x000fe40003fa6270 */
[----:B------:R-:W-:Y:S02]  /*52e0*/  ISETP.GE.AND P4, PT, R68, RZ, PT ;  /* 0x000000ff4400720c */ /* 0x000fe40003f86270 */
[----:B------:R-:W-:Y:S02]  /*52f0*/  ISETP.GE.AND P3, PT, R11, RZ, PT ;  /* 0x000000ff0b00720c */ /* 0x000fe40003f66270 */
[----:B------:R-:W-:Y:S02]  /*5300*/  ISETP.GE.AND P2, PT, R10, RZ, PT ;  /* 0x000000ff0a00720c */ /* 0x000fe40003f46270 */
[----:B------:R-:W-:Y:S02]  /*5310*/  ISETP.GE.AND P1, PT, R9, RZ, PT ;  /* 0x000000ff0900720c */ /* 0x000fe40003f26270 */
[----:B------:R-:W-:Y:S02]  /*5320*/  ISETP.GE.AND P0, PT, R8, RZ, PT ;  /* 0x000000ff0800720c */ /* 0x000fe40003f06270 */
[----:B------:R-:W-:Y:S02]  /*5330*/  IABS R14, R4 ;  /* 0x00000004000e7213 */ /* 0x000fe40000000000 */
[C---:B------:R-:W-:Y:S02]  /*5340*/  @!P6 IADD3 R70, -R4.reuse, 0x1, RZ ;  /* 0x000000010446e810 */ /* 0x040fe40007ffe1ff */
[C---:B------:R-:W-:Y:S02]  /*5350*/  @!P5 IADD3 R69, -R4.reuse, 0x8, RZ ;  /* 0x000000080445d810 */ /* 0x040fe40007ffe1ff */
[C---:B------:R-:W-:Y:S02]  /*5360*/  @!P4 IADD3 R68, -R4.reuse, 0x9, RZ ;  /* 0x000000090444c810 */ /* 0x040fe40007ffe1ff */
[C---:B------:R-:W-:Y:S02]  /*5370*/  @!P3 IADD3 R11, -R4.reuse, 0x10, RZ ;  /* 0x00000010040bb810 */ /* 0x040fe40007ffe1ff */
[C---:B------:R-:W-:Y:S02]  /*5380*/  @!P2 IADD3 R10, -R4.reuse, 0x11, RZ ;  /* 0x00000011040aa810 */ /* 0x040fe40007ffe1ff */
[C---:B------:R-:W-:Y:S02]  /*5390*/  @!P1 IADD3 R9, -R4.reuse, 0x18, RZ ;  /* 0x0000001804099810 */ /* 0x040fe40007ffe1ff */
[----:B------:R-:W-:Y:S01]  /*53a0*/  @!P0 IADD3 R8, -R4, 0x19, RZ ;  /* 0x0000001904088810 */ /* 0x000fe20007ffe1ff */
[----:B------:R-:W-:Y:S01]  /*53b0*/  FMUL.FTZ R4, R13, UR11 ;  /* 0x0000000b0d047c20 */ /* 0x000fe20008410000 */
[----:B------:R-:W-:Y:S02]  /*53c0*/  MOV R13, R14 ;  /* 0x0000000e000d7202 */ /* 0x000fe40000000f00 */
[----:B------:R-:W-:Y:S01]  /*53d0*/  I2FP.F32.S32 R14, R5 ;  /* 0x00000005000e7245 */ /* 0x000fe20000201400 */
[----:B------:R1:W-:Y:S01]  /*53e0*/  MUFU.TANH R18, R4 ;  /* 0x0000000400127308 */ /* 0x0003e20000002400 */
[----:B------:R-:W-:Y:S01]  /*53f0*/  I2FP.F32.S32 R71, R10 ;  /* 0x0000000a00477245 */ /* 0x000fe20000201400 */
[----:B------:R-:W-:Y:S01]  /*5400*/  FFMA.FTZ R10, -R79, R79, 1 ;  /* 0x3f8000004f0a7423 */ /* 0x000fe2000001014f */
[----:B------:R-:W-:Y:S01]  /*5410*/  I2FP.F32.S32 R15, R6 ;  /* 0x00000006000f7245 */ /* 0x000fe20000201400 */
[----:B------:R-:W-:Y:S01]  /*5420*/  FFMA.FTZ R14, R14, -UR5, R79 ;  /* 0x800000050e0e7c23 */ /* 0x000fe2000801004f */
[----:B------:R-:W-:Y:S01]  /*5430*/  I2FP.F32.S32 R13, R13 ;  /* 0x0000000d000d7245 */ /* 0x000fe20000201400 */
[----:B------:R-:W-:Y:S01]  /*5440*/  FMUL.FTZ R88, R10, UR11 ;  /* 0x0000000b0a587c20 */ /* 0x000fe20008410000 */
[----:B------:R-:W-:Y:S03]  /*5450*/  PLOP3.LUT P0, PT, PT, PT, UP0, 0x80, 0x0 ;  /* 0x000000000000781c */ /* 0x000fe60003f0f008 */
[----:B------:R2:W2:Y:S01]  /*5460*/  MUFU.TANH R79, R72 ;  /* 0x00000048004f7308 */ /* 0x0004a20000002400 */
[----:B------:R-:W-:Y:S01]  /*5470*/  FFMA.FTZ R15, R15, -UR5, R78 ;  /* 0x800000050f0f7c23 */ /* 0x000fe2000801004e */
[C---:B------:R-:W-:Y:S01]  /*5480*/  FFMA.FTZ R7, R13.reuse, -UR5, R7 ;  /* 0x800000050d077c23 */ /* 0x040fe20008010007 */
[----:B------:R-:W-:Y:S01]  /*5490*/  FFMA.FTZ R13, R13, -UR5, R77 ;  /* 0x800000050d0d7c23 */ /* 0x000fe2000801004d */
[----:B---3--:R-:W-:Y:S02]  /*54a0*/  I2FP.F32.S32 R12, R70 ;  /* 0x00000046000c7245 */ /* 0x008fe40000201400 */
[----:B------:R-:W-:Y:S01]  /*54b0*/  I2FP.F32.S32 R6, R11 ;  /* 0x0000000b00067245 */ /* 0x000fe20000201400 */
[----:B------:R-:W-:Y:S03]  /*54c0*/  FFMA.FTZ R11, -R83, R83, 1 ;  /* 0x3f800000530b7423 */ /* 0x000fe60000010153 */
[----:B------:R3:W3:Y:S01]  /*54d0*/  MUFU.TANH R78, R86 ;  /* 0x00000056004e7308 */ /* 0x0006e20000002400 */
[----:B------:R-:W-:Y:S01]  /*54e0*/  I2FP.F32.S32 R9, R9 ;  /* 0x0000000900097245 */ /* 0x000fe20000201400 */
[C---:B------:R-:W-:Y:S01]  /*54f0*/  FFMA.FTZ R70, R12.reuse, -UR5, R83 ;  /* 0x800000050c467c23 */ /* 0x040fe20008010053 */
[----:B------:R-:W-:Y:S01]  /*5500*/  I2FP.F32.S32 R5, R69 ;  /* 0x0000004500057245 */ /* 0x000fe20000201400 */
[----:B------:R-:W-:Y:S01]  /*5510*/  FMUL.FTZ R83, R11, UR11 ;  /* 0x0000000b0b537c20 */ /* 0x000fe20008410000 */
[----:B-1----:R-:W-:Y:S01]  /*5520*/  I2FP.F32.S32 R4, R68 ;  /* 0x0000004400047245 */ /* 0x002fe20000201400 */
[----:B----4-:R-:W-:Y:S01]  /*5530*/  FFMA.FTZ R17, R9, -UR5, R80 ;  /* 0x8000000509117c23 */ /* 0x010fe20008010050 */
[----:B------:R-:W-:Y:S01]  /*5540*/  I2FP.F32.S32 R8, R8 ;  /* 0x0000000800087245 */ /* 0x000fe20000201400 */
[----:B------:R-:W-:Y:S01]  /*5550*/  FFMA.FTZ R12, R12, -UR5, R73 ;  /* 0x800000050c0c7c23 */ /* 0x000fe20008010049 */
[----:B--2---:R-:W-:Y:S01]  /*5560*/  FFMA.FTZ R72, -R77, R77, 1 ;  /* 0x3f8000004d487423 */ /* 0x004fe2000001014d */
[C---:B------:R-:W-:Y:S01]  /*5570*/  FFMA.FTZ R69, R5.reuse, -UR5, R74 ;  /* 0x8000000505457c23 */ /* 0x040fe2000801004a */
[----:B------:R-:W1:Y:S01]  /*5580*/  MUFU.TANH R77, R87 ;  /* 0x00000057004d7308 */ /* 0x000e620000002400 */
[C---:B------:R-:W-:Y:S01]  /*5590*/  FFMA.FTZ R68, R4.reuse, -UR5, R75 ;  /* 0x8000000504447c23 */ /* 0x040fe2000801004b */
[----:B------:R-:W-:Y:S01]  /*55a0*/  FFMA.FTZ R11, R5, -UR5, R76 ;  /* 0x80000005050b7c23 */ /* 0x000fe2000801004c */
[----:B------:R-:W-:Y:S01]  /*55b0*/  FFMA.FTZ R10, R4, -UR5, R82 ;  /* 0x80000005040a7c23 */ /* 0x000fe20008010052 */
[----:B------:R-:W-:Y:S01]  /*55c0*/  FMUL.FTZ R97, R72, UR11 ;  /* 0x0000000b48617c20 */ /* 0x000fe20008410000 */
[----:B------:R-:W-:Y:S01]  /*55d0*/  FFMA.FTZ R19, R6, -UR5, R81 ;  /* 0x8000000506137c23 */ /* 0x000fe20008010051 */
[----:B---3--:R-:W-:Y:S01]  /*55e0*/  FMUL.FTZ R86, R16, UR11 ;  /* 0x0000000b10567c20 */ /* 0x008fe20008410000 */
[----:B------:R-:W-:Y:S01]  /*55f0*/  FFMA.FTZ R16, -R75, R75, 1 ;  /* 0x3f8000004b107423 */ /* 0x000fe2000001014b */
[----:B------:R-:W-:Y:S01]  /*5600*/  FFMA.FTZ R9, R6, -UR5, R79 ;  /* 0x8000000506097c23 */ /* 0x000fe2000801004f */
[----:B------:R-:W-:Y:S01]  /*5610*/  FFMA.FTZ R76, -R76, R76, 1 ;  /* 0x3f8000004c4c7423 */ /* 0x000fe2000001014c */
[----:B------:R-:W-:Y:S01]  /*5620*/  FFMA.FTZ R75, -R82, R82, 1 ;  /* 0x3f800000524b7423 */ /* 0x000fe20000010152 */
[----:B------:R-:W-:Y:S01]  /*5630*/  FMUL.FTZ R92, R16, UR11 ;  /* 0x0000000b105c7c20 */ /* 0x000fe20008410000 */
[----:B------:R-:W-:Y:S01]  /*5640*/  FFMA.FTZ R74, -R81, R81, 1 ;  /* 0x3f800000514a7423 */ /* 0x000fe20000010151 */
[----:B------:R-:W-:Y:S01]  /*5650*/  FFMA.FTZ R73, -R18, R18, 1 ;  /* 0x3f80000012497423 */ /* 0x000fe20000010112 */
[----:B------:R-:W-:Y:S01]  /*5660*/  FFMA.FTZ R72, -R80, R80, 1 ;  /* 0x3f80000050487423 */ /* 0x000fe20000010150 */
[----:B------:R-:W-:Y:S01]  /*5670*/  FFMA.FTZ R6, -R79, R79, 1 ;  /* 0x3f8000004f067423 */ /* 0x000fe2000001014f */
[----:B------:R-:W-:Y:S01]  /*5680*/  FFMA.FTZ R5, -R78, R78, 1 ;  /* 0x3f8000004e057423 */ /* 0x000fe2000001014e */
[----:B-1----:R-:W-:Y:S01]  /*5690*/  FFMA.FTZ R4, -R77, R77, 1 ;  /* 0x3f8000004d047423 */ /* 0x002fe2000001014d */
[----:B------:R-:W-:Y:S01]  /*56a0*/  FFMA.FTZ R16, R8, -UR5, R78 ;  /* 0x8000000508107c23 */ /* 0x000fe2000801004e */
[C---:B------:R-:W-:Y:S01]  /*56b0*/  FFMA.FTZ R18, R71.reuse, -UR5, R18 ;  /* 0x8000000547127c23 */ /* 0x040fe20008010012 */
[----:B------:R-:W-:Y:S01]  /*56c0*/  FFMA.FTZ R8, R71, -UR5, R77 ;  /* 0x8000000547087c23 */ /* 0x000fe2000801004d */
        /* <DEDUP_REMOVED lines=8> */
[----:B------:R-:W-:Y:S06]  /*5750*/  @!P0 BRA `(.L_x_998) ;  /* 0x0000000000248947 */ /* 0x000fec0003800000 */
        /* <DEDUP_REMOVED lines=9> */
.L_x_998:
[----:B------:R-:W2:Y:S01]  /*57f0*/  LDL R4, [R1+0x84] ;  /* 0x0000840001047983 */ /* 0x000ea20000100800 */
        /* <DEDUP_REMOVED lines=69> */
.L_x_999:
        /* <DEDUP_REMOVED lines=38> */
[----:B------:R-:W-:Y:S01]  /*5eb0*/  MUFU.EX2 R247, R70 ;  /* 0x0000004600f77308 */ /* 0x000fe20000000800 */
[----:B------:R-:W-:Y:S01]  /*5ec0*/  FFMA.FTZ R5, R16, UR20, -R5 ;  /* 0x0000001410057c23 */ /* 0x000fe20008010805 */
[--C-:B------:R-:W-:Y:S01]  /*5ed0*/  FFMA.FTZ R15, R15, UR20, -R4.reuse ;  /* 0x000000140f0f7c23 */ /* 0x100fe20008010804 */
[--C-:B------:R-:W-:Y:S01]  /*5ee0*/  FFMA.FTZ R14, R14, UR20, -R4.reuse ;  /* 0x000000140e0e7c23 */ /* 0x100fe20008010804 */
[--C-:B------:R-:W-:Y:S01]  /*5ef0*/  FFMA.FTZ R13, R13, UR20, -R4.reuse ;  /* 0x000000140d0d7c23 */ /* 0x100fe20008010804 */
[--C-:B------:R-:W-:Y:S01]  /*5f00*/  FFMA.FTZ R11, R11, UR20, -R4.reuse ;  /* 0x000000140b0b7c23 */ /* 0x100fe20008010804 */
[--C-:B------:R-:W-:Y:S01]  /*5f10*/  FFMA.FTZ R9, R9, UR20, -R4.reuse ;  /* 0x0000001409097c23 */ /* 0x100fe20008010804 */
[--C-:B------:R-:W-:Y:S03]  /*5f20*/  FFMA.FTZ R12, R12, UR20, -R4.reuse ;  /* 0x000000140c0c7c23 */ /* 0x100fe60008010804 */
[----:B------:R-:W1:Y:S01]  /*5f30*/  MUFU.EX2 R249, R7 ;  /* 0x0000000700f97308 */ /* 0x000e620000000800 */
[--C-:B------:R-:W-:Y:S01]  /*5f40*/  FFMA.FTZ R10, R10, UR20, -R4.reuse ;  /* 0x000000140a0a7c23 */ /* 0x100fe20008010804 */
[----:B------:R-:W-:Y:S01]  /*5f50*/  FFMA.FTZ R4, R8, UR20, -R4 ;  /* 0x0000001408047c23 */ /* 0x000fe20008010804 */
[----:B------:R-:W-:Y:S07]  /*5f60*/  PLOP3.LUT P0, PT, PT, PT, UP0, 0x80, 0x0 ;  /* 0x000000000000781c */ /* 0x000fee0003f0f008 */
[----:B------:R-:W-:Y:S10]  /*5f70*/  MUFU.EX2 R105, R5 ;  /* 0x0000000500697308 */ /* 0x000ff40000000800 */
[----:B------:R-:W-:Y:S01]  /*5f80*/  MUFU.EX2 R245, R15 ;  /* 0x0000000f00f57308 */ /* 0x000fe20000000800 */
[----:B-1----:R-:W-:Y:S09]  /*5f90*/  F2FP.BF16.F32.PACK_AB R6, R247, R249 ;  /* 0x000000f9f706723e */ /* 0x002ff200000010ff */
[----:B------:R-:W1:Y:S10]  /*5fa0*/  MUFU.EX2 R99, R14 ;  /* 0x0000000e00637308 */ /* 0x000e740000000800 */
[----:B------:R-:W-:Y:S10]  /*5fb0*/  MUFU.EX2 R248, R69 ;  /* 0x0000004500f87308 */ /* 0x000ff40000000800 */
[----:B------:R-:W2:Y:S01]  /*5fc0*/  MUFU.EX2 R246, R68 ;  /* 0x0000004400f67308 */ /* 0x000ea20000000800 */
[----:B-1----:R-:W-:Y:S09]  /*5fd0*/  F2FP.BF16.F32.PACK_AB R5, R99, R245 ;  /* 0x000000f56305723e */ /* 0x002ff200000010ff */
[----:B------:R2:W-:Y:S01]  /*5fe0*/  MUFU.EX2 R250, R4 ;  /* 0x0000000400fa7308 */ /* 0x0005e20000000800 */
[----:B----4-:R1:W-:Y:S04]  /*5ff0*/  STS [R103+0x14000], R6 ;  /* 0x0140000667007388 */ /* 0x0103e80000000800 */
[----:B------:R3:W-:Y:S05]  /*6000*/  STS [R103+0x14400], R5 ;  /* 0x0144000567007388 */ /* 0x0007ea0000000800 */
[----:B------:R-:W-:Y:S10]  /*6010*/  MUFU.EX2 R244, R13 ;  /* 0x0000000d00f47308 */ /* 0x000ff40000000800 */
[----:B------:R-:W4:Y:S01]  /*6020*/  MUFU.EX2 R98, R12 ;  /* 0x0000000c00627308 */ /* 0x000f220000000800 */
[----:B--2---:R-:W-:Y:S05]  /*6030*/  F2FP.BF16.F32.PACK_AB R4, R246, R248 ;  /* 0x000000f8f604723e */ /* 0x004fea00000010ff */
[----:B------:R2:W-:Y:S04]  /*6040*/  STS [R102+0x14000], R4 ;  /* 0x0140000466007388 */ /* 0x0005e80000000800 */
[----:B------:R-:W-:Y:S10]  /*6050*/  MUFU.EX2 R109, R19 ;  /* 0x00000013006d7308 */ /* 0x000ff40000000800 */
[----:B------:R-:W1:Y:S01]  /*6060*/  MUFU.EX2 R108, R18 ;  /* 0x00000012006c7308 */ /* 0x000e620000000800 */
[----:B----4-:R-:W-:Y:S05]  /*6070*/  F2FP.BF16.F32.PACK_AB R8, R98, R244 ;  /* 0x000000f46208723e */ /* 0x010fea00000010ff */
[----:B------:R-:W-:Y:S04]  /*6080*/  STS [R102+0x14400], R8 ;  /* 0x0144000866007388 */ /* 0x000fe80000000800 */
[----:B------:R-:W-:Y:S10]  /*6090*/  MUFU.EX2 R107, R11 ;  /* 0x0000000b006b7308 */ /* 0x000ff40000000800 */
[----:B------:R-:W4:Y:S01]  /*60a0*/  MUFU.EX2 R251, R10 ;  /* 0x0000000a00fb7308 */ /* 0x000f220000000800 */
[----:B-1----:R-:W-:Y:S05]  /*60b0*/  F2FP.BF16.F32.PACK_AB R7, R108, R109 ;  /* 0x0000006d6c07723e */ /* 0x002fea00000010ff */
[----:B------:R-:W-:Y:S04]  /*60c0*/  STS [R101+0x14000], R7 ;  /* 0x0140000765007388 */ /* 0x000fe80000000800 */
[----:B------:R-:W3:Y:S10]  /*60d0*/  MUFU.EX2 R106, R17 ;  /* 0x00000011006a7308 */ /* 0x000ef40000000800 */
[----:B------:R-:W2:Y:S01]  /*60e0*/  MUFU.EX2 R104, R9 ;  /* 0x0000000900687308 */ /* 0x000ea20000000800 */
[----:B----4-:R-:W-:Y:S05]  /*60f0*/  F2FP.BF16.F32.PACK_AB R6, R251, R107 ;  /* 0x0000006bfb06723e */ /* 0x010fea00000010ff */
[----:B------:R-:W-:Y:S01]  /*6100*/  STS [R101+0x14400], R6 ;  /* 0x0144000665007388 */ /* 0x000fe20000000800 */
[----:B---3--:R-:W-:Y:S05]  /*6110*/  F2FP.BF16.F32.PACK_AB R5, R105, R106 ;  /* 0x0000006a6905723e */ /* 0x008fea00000010ff */
[----:B------:R-:W-:Y:S01]  /*6120*/  STS [R100+0x14000], R5 ;  /* 0x0140000564007388 */ /* 0x000fe20000000800 */
[----:B--2---:R-:W-:Y:S05]  /*6130*/  F2FP.BF16.F32.PACK_AB R4, R250, R104 ;  /* 0x00000068fa04723e */ /* 0x004fea00000010ff */
        /* <DEDUP_REMOVED lines=67> */
[C---:B------:R-:W-:Y:S03]  /*6570*/  FADD.FTZ R6, -R84.reuse, R6 ;  /* 0x0000000654067221 */ /* 0x040fe60000010100 */
[C---:B------:R-:W-:Y:S01]  /*6580*/  FADD.FTZ R7, -R84.reuse, R7 ;  /* 0x0000000754077221 */ /* 0x040fe20000010100 */
[----:B------:R-:W-:Y:S01]  /*6590*/  FMUL.FTZ R4, R249, R4 ;  /* 0x00000004f9047220 */ /* 0x000fe20000410000 */
        /* <DEDUP_REMOVED lines=15> */
[----:B------:R-:W-:Y:S01]  /*6690*/  F2FP.BF16.F32.PACK_AB R5, R5, R4 ;  /* 0x000000040505723e */ /* 0x000fe200000010ff */
[C---:B------:R-:W-:Y:S01]  /*66a0*/  FADD.FTZ R12, -R85.reuse, R12 ;  /* 0x0000000c550c7221 */ /* 0x040fe20000010100 */
[----:B------:R-:W-:Y:S01]  /*66b0*/  FADD.FTZ R13, -R85, R13 ;  /* 0x0000000d550d7221 */ /* 0x000fe20000010100 */
[----:B------:R-:W-:Y:S01]  /*66c0*/  FMUL.FTZ R6, R93, R71 ;  /* 0x000000475d067220 */ /* 0x000fe20000410000 */
[----:B------:R-:W-:Y:S01]  /*66d0*/  F2FP.BF16.F32.PACK_AB R4, R10, R11 ;  /* 0x0000000b0a04723e */ /* 0x000fe200000010ff */
[----:B------:R2:W-:Y:S01]  /*66e0*/  STS [R103+0x12000], R5 ;  /* 0x0120000567007388 */ /* 0x0005e20000000800 */
[----:B------:R-:W-:Y:S01]  /*66f0*/  FMUL.FTZ R8, R92, R8 ;  /* 0x000000085c087220 */ /* 0x000fe20000410000 */
[C---:B------:R-:W-:Y:S01]  /*6700*/  FADD.FTZ R14, -R84.reuse, R14 ;  /* 0x0000000e540e7221 */ /* 0x040fe20000010100 */
[----:B------:R-:W-:Y:S01]  /*6710*/  FMUL.FTZ R69, R109, R12 ;  /* 0x0000000c6d457220 */ /* 0x000fe20000410000 */
[----:B------:R3:W-:Y:S01]  /*6720*/  STS [R103+0x12400], R4 ;  /* 0x0124000467007388 */ /* 0x0007e20000000800 */
[----:B------:R-:W-:Y:S01]  /*6730*/  FADD.FTZ R15, -R84, R15 ;  /* 0x0000000f540f7221 */ /* 0x000fe20000010100 */
[----:B------:R-:W-:Y:S01]  /*6740*/  FMUL.FTZ R12, R108, R13 ;  /* 0x0000000d6c0c7220 */ /* 0x000fe20000410000 */
[----:B------:R-:W-:Y:S01]  /*6750*/  FMUL.FTZ R7, R97, R70 ;  /* 0x0000004661077220 */ /* 0x000fe20000410000 */
[----:B------:R-:W-:Y:S01]  /*6760*/  FMUL.FTZ R9, R96, R9 ;  /* 0x0000000960097220 */ /* 0x000fe20000410000 */
[----:B------:R-:W-:Y:S01]  /*6770*/  F2FP.BF16.F32.PACK_AB R8, R8, R6 ;  /* 0x000000060808723e */ /* 0x000fe200000010ff */
[----:B------:R-:W-:Y:S01]  /*6780*/  FMUL.FTZ R68, R107, R14 ;  /* 0x0000000e6b447220 */ /* 0x000fe20000410000 */
[C---:B------:R-:W-:Y:S01]  /*6790*/  FADD.FTZ R16, -R85.reuse, R16 ;  /* 0x0000001055107221 */ /* 0x040fe20000010100 */
[----:B------:R-:W-:Y:S01]  /*67a0*/  FADD.FTZ R17, -R85, R17 ;  /* 0x0000001155117221 */ /* 0x000fe20000010100 */
[----:B------:R-:W-:Y:S01]  /*67b0*/  FMUL.FTZ R13, R81, R69 ;  /* 0x00000045510d7220 */ /* 0x000fe20000410000 */
[----:B------:R-:W-:Y:S01]  /*67c0*/  FMUL.FTZ R12, R80, R12 ;  /* 0x0000000c500c7220 */ /* 0x000fe20000410000 */
[----:B------:R-:W-:Y:S01]  /*67d0*/  FMUL.FTZ R14, R251, R15 ;  /* 0x0000000ffb0e7220 */ /* 0x000fe20000410000 */
[----:B------:R-:W-:Y:S01]  /*67e0*/  F2FP.BF16.F32.PACK_AB R9, R9, R7 ;  /* 0x000000070909723e */ /* 0x000fe200000010ff */
[----:B------:R-:W-:Y:S01]  /*67f0*/  STS [R102+0x12000], R8 ;  /* 0x0120000866007388 */ /* 0x000fe20000000800 */
[C---:B------:R-:W-:Y:S01]  /*6800*/  FADD.FTZ R18, -R84.reuse, R18 ;  /* 0x0000001254127221 */ /* 0x040fe20000010100 */
[----:B------:R-:W-:Y:S01]  /*6810*/  FADD.FTZ R19, -R84, R19 ;  /* 0x0000001354137221 */ /* 0x000fe20000010100 */
[----:B------:R-:W-:Y:S01]  /*6820*/  FMUL.FTZ R16, R106, R16 ;  /* 0x000000106a107220 */ /* 0x000fe20000410000 */
[----:B------:R-:W-:Y:S01]  /*6830*/  FMUL.FTZ R17, R105, R17 ;  /* 0x0000001169117220 */ /* 0x000fe20000410000 */
[----:B------:R-:W-:Y:S01]  /*6840*/  FMUL.FTZ R15, R91, R68 ;  /* 0x000000445b0f7220 */ /* 0x000fe20000410000 */
[----:B------:R-:W-:Y:S01]  /*6850*/  FMUL.FTZ R14, R90, R14 ;  /* 0x0000000e5a0e7220 */ /* 0x000fe20000410000 */
[----:B------:R-:W-:Y:S01]  /*6860*/  F2FP.BF16.F32.PACK_AB R7, R12, R13 ;  /* 0x0000000d0c07723e */ /* 0x000fe200000010ff */
[----:B------:R-:W-:Y:S01]  /*6870*/  STS [R102+0x12400], R9 ;  /* 0x0124000966007388 */ /* 0x000fe20000000800 */
[----:B------:R-:W-:Y:S01]  /*6880*/  FMUL.FTZ R11, R104, R18 ;  /* 0x00000012680b7220 */ /* 0x000fe20000410000 */
[----:B------:R-:W-:Y:S01]  /*6890*/  FMUL.FTZ R10, R250, R19 ;  /* 0x00000013fa0a7220 */ /* 0x000fe20000410000 */
[----:B--2---:R-:W-:Y:S01]  /*68a0*/  FMUL.FTZ R5, R82, R17 ;  /* 0x0000001152057220 */ /* 0x004fe20000410000 */
[----:B---3--:R-:W-:Y:S01]  /*68b0*/  FMUL.FTZ R4, R89, R16 ;  /* 0x0000001059047220 */ /* 0x008fe20000410000 */
        /* <DEDUP_REMOVED lines=146> */
.L_x_1000:
        /* <DEDUP_REMOVED lines=430> */
.L_x_1001:
        /* <DEDUP_REMOVED lines=176> */
.L_x_1003:
        /* <DEDUP_REMOVED lines=20> */
.L_x_1004:
        /* <DEDUP_REMOVED lines=53> */
.L_x_1006:
[----:B------:R-:W-:Y:S05]  /*9c50*/  BSYNC B0 ;  /* 0x0000000000007941 */ /* 0x000fea0003800000 */
.L_x_1005:
        /* <DEDUP_REMOVED lines=20> */
.L_x_1008:
[----:B------:R-:W-:Y:S05]  /*9da0*/  BSYNC B0 ;  /* 0x0000000000007941 */ /* 0x000fea0003800000 */
.L_x_1007:
        /* <DEDUP_REMOVED lines=35> */
.L_x_1010:
[----:B------:R-:W-:Y:S05]  /*9fe0*/  BSYNC B0 ;  /* 0x0000000000007941 */ /* 0x000fea0003800000 */
.L_x_1009:
        /* <DEDUP_REMOVED lines=19> */
.L_x_981:
[----:B------:R-:W-:Y:S05]  /*a120*/  BSYNC B1 ;  /* 0x0000000000017941 */ /* 0x000fea0003800000 */
.L_x_967:
        /* <DEDUP_REMOVED lines=8> */
.L_x_1011:
[----:B------:R-:W-:Y:S05]  /*a1b0*/  EXIT ;  /* 0x000000000000794d */ /* 0x000fea0003800000 */
.L_x_1013:
        /* <DEDUP_REMOVED lines=12> */
.L_x_1606:


//--------------------- .text._ZN5flash25flash_bwd_dot_do_o_kernelILb0E23Flash_bwd_kernel_traitsILi192ELi64ELi64ELi8ELi4ELi2ELi2ELb1ELb1EN7cutlass10bfloat16_tE19Flash_kernel_traitsILi192ELi64ELi64ELi8ES3_EEEEvNS_16Flash_bwd_paramsE --------------------------
	.section	.text._ZN5flash25flash_bwd_dot_do_o_kernelILb0E23Flash_bwd_kernel_traitsILi192ELi64ELi64ELi8ELi4ELi2ELi2ELb1ELb1EN7cutlass10bfloat16_tE19Flash_kernel_traitsILi192ELi64ELi64ELi8ES3_EEEEvNS_16Flash_bwd_paramsE,"ax",@progbits
	.align	128
        .global         _ZN5flash25flash_bwd_dot_do_o_kernelILb0E23Flash_bwd_kernel_traitsILi192ELi64ELi64ELi8ELi4ELi2ELi2ELb1ELb1EN7cutlass10bfloat16_tE19Flash_kernel_traitsILi192ELi64ELi64ELi8ES3_EEEEvNS_16Flash_bwd_paramsE
        .type           _ZN5flash25flash_bwd_dot_do_o_kernelILb0E23Flash_bwd_kernel_traitsILi192ELi64ELi64ELi8ELi4ELi2ELi2ELb1ELb1EN7cutlass10bfloat16_tE19Flash_kernel_traitsILi192ELi64ELi64ELi8ES3_EEEEvNS_16Flash_bwd_paramsE,@function
        .size           _ZN5flash25flash_bwd_dot_do_o_kernelILb0E23Flash_bwd_kernel_traitsILi192ELi64ELi64ELi8ELi4ELi2ELi2ELb1ELb1EN7cutlass10bfloat16_tE19Flash_kernel_traitsILi192ELi64ELi64ELi8ES3_EEEEvNS_16Flash_bwd_paramsE,(.L_x_1607 - _ZN5flash25flash_bwd_dot_do_o_kernelILb0E23Flash_bwd_kernel_traitsILi192ELi64ELi64ELi8ELi4ELi2ELi2ELb1ELb1EN7cutlass10bfloat16_tE19Flash_kernel_traitsILi192ELi64ELi64ELi8ES3_EEEEvNS_16Flash_bwd_paramsE)
        .other          _ZN5flash25flash_bwd_dot_do_o_kernelILb0E23Flash_bwd_kernel_traitsILi192ELi64ELi64ELi8ELi4ELi2ELi2ELb1ELb1EN7cutlass10bfloat16_tE19Flash_kernel_traitsILi192ELi64ELi64ELi8ES3_EEEEvNS_16Flash_bwd_paramsE,@"STO_CUDA_ENTRY STV_DEFAULT"
_ZN5flash25flash_bwd_dot_do_o_kernelILb0E23Flash_bwd_kernel_traitsILi192ELi64ELi64ELi8ELi4ELi2ELi2ELb1ELb1EN7cutlass10bfloat16_tE19Flash_kernel_traitsILi192ELi64ELi64ELi8ES3_EEEEvNS_16Flash_bwd_paramsE:
.text._ZN5flash25flash_bwd_dot_do_o_kernelILb0E23Flash_bwd_kernel_traitsILi192ELi64ELi64ELi8ELi4ELi2ELi2ELb1ELb1EN7cutlass10bfloat16_tE19Flash_kernel_traitsILi192ELi64ELi64ELi8ES3_EEEEvNS_16Flash_bwd_paramsE:
[----:B------:R-:W-:Y:S08]  /*0000*/  LDC R1, c[0x0][0x28] ;  /* 0x00000a00ff017b82 */ /* 0x000ff00000000800 */
[----:B------:R-:W0:Y:S01]  /*0010*/  LDC.64 R2, c[0x0][0x2f0] ;  /* 0x0000bc00ff027b82 */ /* 0x000e220000000a00 */
[----:B------:R-:W1:Y:S01]  /*0020*/  S2R R9, SR_CTAID.Y ;  /* 0x0000000000097919 */ /* 0x000e620000002600 */
[----:B------:R-:W-:Y:S01]  /*0030*/  IMAD.MOV.U32 R11, RZ, RZ, -0x1 ;  /* 0xffffffffff0b7424 */ /* 0x000fe200078e00ff */
[----:B------:R-:W-:Y:S01]  /*0040*/  ULDC.64 UR6, c[0x0][0x208] ;  /* 0x0000820000067ab9 */ /* 0x000fe20000000a00 */
[----:B0-----:R-:W-:-:S04]  /*0050*/  ISETP.NE.U32.AND P0, PT, R2, RZ, PT ;  /* 0x000000ff0200720c */ /* 0x001fc80003f05070 */
[----:B------:R-:W-:-:S13]  /*0060*/  ISETP.NE.AND.EX P0, PT, R3, RZ, PT, P0 ;  /* 0x000000ff0300720c */ /* 0x000fda0003f05300 */
[----:B------:R-:W0:Y:S01]  /*0070*/  @P0 LDC.64 R4, c[0x0][0x2f0] ;  /* 0x0000bc00ff040b82 */ /* 0x000e220000000a00 */
[----:B-1----:R-:W-:-:S07]  /*0080*/  @P0 VIADD R7, R9, 0x1 ;  /* 0x0000000109070836 */ /* 0x002fce0000000000 */
[----:B------:R-:W1:Y:S01]  /*0090*/  @P0 LDC.64 R2, c[0x0][0x2f0] ;  /* 0x0000bc00ff020b82 */ /* 0x000e620000000a00 */
[----:B0-----:R-:W-:-:S06]  /*00a0*/  @P0 IMAD.WIDE R4, R7, 0x4, R4 ;  /* 0x0000000407040825 */ /* 0x001fcc00078e0204 */
[----:B------:R-:W2:Y:S01]  /*00b0*/  @P0 LDG.E R4, desc[UR6][R4.64] ;  /* 0x0000000604040981 */ /* 0x000ea2000c1e1900 */
[----:B-1----:R-:W-:-:S05]  /*00c0*/  @P0 IMAD.WIDE R2, R9, 0x4, R2 ;  /* 0x0000000409020825 */ /* 0x002fca00078e0202 */
[----:B------:R-:W2:Y:S01]  /*00d0*/  @P0 LDG.E R11, desc[UR6][R2.64] ;  /* 0x00000006020b0981 */ /* 0x000ea2000c1e1900 */
[----:B------:R-:W0:Y:S02]  /*00e0*/  S2UR UR4, SR_CTAID.X ;  /* 0x00000000000479c3 */ /* 0x000e240000002500 */
[----:B0-----:R-:W-:Y:S01]  /*00f0*/  USHF.L.U32 UR4, UR4, 0x6, URZ ;  /* 0x0000000604047899 */ /* 0x001fe2000800063f */
[----:B--2---:R-:W-:-:S06]  /*0100*/  @P0 IADD3 R0, R4, -R11, RZ ;  /* 0x8000000b04000210 */ /* 0x004fcc0007ffe0ff */
[----:B------:R-:W0:Y:S02]  /*0110*/  @!P0 LDC R0, c[0x0][0x2c4] ;  /* 0x0000b100ff008b82 */ /* 0x000e240000000800 */
[----:B0-----:R-:W-:-:S13]  /*0120*/  ISETP.GT.AND P0, PT, R0, UR4, PT ;  /* 0x0000000400007c0c */ /* 0x001fda000bf04270 */
[----:B------:R-:W-:Y:S05]  /*0130*/  @!P0 EXIT ;  /* 0x000000000000894d */ /* 0x000fea0003800000 */
[----:B------:R-:W-:Y:S01]  /*0140*/  ISETP.NE.AND P1, PT, R11, -0x1, PT ;  /* 0xffffffff0b00780c */ /* 0x000fe20003f25270 */
[----:B------:R-:W0:Y:S01]  /*0150*/  S2R R13, SR_TID.X ;  /* 0x00000000000d7919 */ /* 0x000e220000002100 */
[----:B------:R-:W-:Y:S01]  /*0160*/  ULDC.U8 UR8, c[0x0][0x3d8] ;  /* 0x0000f60000087ab9 */ /* 0x000fe20000000000 */
[----:B------:R-:W1:Y:S01]  /*0170*/  S2UR UR5, SR_CTAID.Z ;  /* 0x00000000000579c3 */ /* 0x000e620000002700 */
[----:B------:R-:W-:-:S09]  /*0180*/  ISETP.NE.AND P0, PT, RZ, UR8, PT ;  /* 0x00000008ff007c0c */ /* 0x000fd2000bf05270 */
[----:B------:R-:W2:Y:S01]  /*0190*/  @!P1 LDC.64 R18, c[0x0][0x418] ;  /* 0x00010600ff129b82 */ /* 0x000ea20000000a00 */
[--C-:B------:R-:W-:Y:S02]  /*01a0*/  @!P1 SHF.R.S32.HI R3, RZ, 0x1f, R9.reuse ;  /* 0x0000001fff039819 */ /* 0x100fe40000011409 */
[----:B------:R-:W-:-:S05]  /*01b0*/  @!P1 SHF.R.S32.HI R5, RZ, 0x1f, R9 ;  /* 0x0000001fff059819 */ /* 0x000fca0000011409 */
[----:B------:R-:W3:Y:S08]  /*01c0*/  @P1 LDC.64 R16, c[0x0][0x420] ;  /* 0x00010800ff101b82 */ /* 0x000ef00000000a00 */
[----:B------:R-:W4:Y:S08]  /*01d0*/  @!P1 LDC.64 R20, c[0x0][0x290] ;  /* 0x0000a400ff149b82 */ /* 0x000f300000000a00 */
[----:B------:R-:W5:Y:S01]  /*01e0*/  @P1 LDC.64 R14, c[0x0][0x298] ;  /* 0x0000a600ff0e1b82 */ /* 0x000f620000000a00 */
[----:B--2---:R-:W-:-:S04]  /*01f0*/  @!P1 IMAD R4, R3, R18, RZ ;  /* 0x0000001203049224 */ /* 0x004fc800078e02ff */
[----:B------:R-:W-:Y:S02]  /*0200*/  @!P1 IMAD R19, R9, R19, R4 ;  /* 0x0000001309139224 */ /* 0x000fe400078e0204 */
[----:B---3--:R-:W-:-:S04]  /*0210*/  @P1 IMAD.WIDE.U32 R2, R11, R16, RZ ;  /* 0x000000100b021225 */ /* 0x008fc800078e00ff */
[----:B------:R-:W-:Y:S02]  /*0220*/  @P1 IMAD R17, R11, R17, R3 ;  /* 0x000000110b111224 */ /* 0x000fe400078e0203 */
[----:B------:R-:W-:Y:S02]  /*0230*/  @P1 IMAD.MOV.U32 R31, RZ, RZ, R2 ;  /* 0x000000ffff1f1224 */ /* 0x000fe400078e0002 */
[----:B----4-:R-:W-:Y:S02]  /*0240*/  @!P1 IMAD R6, R5, R20, RZ ;  /* 0x0000001405069224 */ /* 0x010fe400078e02ff */
[----:B------:R-:W-:-:S04]  /*0250*/  @!P1 IMAD.WIDE.U32 R2, R9, R18, RZ ;  /* 0x0000001209029225 */ /* 0x000fc800078e00ff */
[----:B------:R-:W-:Y:S01]  /*0260*/  @!P1 IMAD R21, R9, R21, R6 ;  /* 0x0000001509159224 */ /* 0x000fe200078e0206 */
[----:B------:R-:W-:Y:S01]  /*0270*/  @!P1 IADD3 R17, R3, R19, RZ ;  /* 0x0000001303119210 */ /* 0x000fe20007ffe0ff */
[----:B-----5:R-:W-:-:S04]  /*0280*/  @P1 IMAD.WIDE.U32 R4, R11, R14, RZ ;  /* 0x0000000e0b041225 */ /* 0x020fc800078e00ff */
[----:B------:R-:W-:-:S04]  /*0290*/  @!P1 IMAD.WIDE.U32 R6, R9, R20, RZ ;  /* 0x0000001409069225 */ /* 0x000fc800078e00ff */
[----:B------:R-:W-:Y:S02]  /*02a0*/  @P1 IMAD R15, R11, R15, R5 ;  /* 0x0000000f0b0f1224 */ /* 0x000fe400078e0205 */
[----:B------:R-:W-:Y:S01]  /*02b0*/  @P1 IMAD.MOV.U32 R57, RZ, RZ, R4 ;  /* 0x000000ffff391224 */ /* 0x000fe200078e0004 */
[----:B------:R-:W-:Y:S01]  /*02c0*/  @!P1 MOV R57, R6 ;  /* 0x0000000600399202 */ /* 0x000fe20000000f00 */
[----:B------:R-:W-:Y:S02]  /*02d0*/  @!P1 IMAD.MOV.U32 R31, RZ, RZ, R2 ;  /* 0x000000ffff1f9224 */ /* 0x000fe400078e0002 */
[----:B------:R-:W-:Y:S01]  /*02e0*/  @!P1 IMAD.IADD R15, R7, 0x1, R21 ;  /* 0x00000001070f9824 */ /* 0x000fe200078e0215 */
[----:B01----:R-:W-:Y:S06]  /*02f0*/  @!P0 BRA `(.L_x_1014) ;  /* 0x0000000000208947 */ /* 0x003fec0003800000 */
[----:B------:R-:W0:Y:S08]  /*0300*/  LDC R4, c[0x0][0x2d4] ;  /* 0x0000b500ff047b82 */ /* 0x000e300000000800 */
[----:B------:R-:W1:Y:S08]  /*0310*/  LDC R2, c[0x0][0x2c0] ;  /* 0x0000b000ff027b82 */ /* 0x000e700000000800 */
[----:B------:R-:W1:Y:S01]  /*0320*/  LDC R3, c[0x0][0x2e4] ;  /* 0x0000b900ff037b82 */ /* 0x000e620000000800 */
[----:B0-----:R-:W-:-:S02]  /*0330*/  @!P1 IMAD R11, R9, R4, RZ ;  /* 0x00000004090b9224 */ /* 0x001fc400078e02ff */
[----:B-1----:R-:W-:Y:S02]  /*0340*/  IMAD R2, R2, 0x80, R3 ;  /* 0x0000008002027824 */ /* 0x002fe400078e0203 */
[----:B------:R-:W-:-:S04]  /*0350*/  IMAD R3, R9, 0x80, R11 ;  /* 0x0000008009037824 */ /* 0x000fc800078e020b */
[----:B------:R-:W-:Y:S01]  /*0360*/  IMAD R6, R2, UR5, R3 ;  /* 0x0000000502067c24 */ /* 0x000fe2000f8e0203 */
[----:B------:R-:W-:Y:S06]  /*0370*/  BRA `(.L_x_1015) ;  /* 0x0000000000107947 */ /* 0x000fec0003800000 */
.L_x_1014:
[----:B------:R-:W0:Y:S08]  /*0380*/  LDC R6, c[0x0][0x270] ;  /* 0x00009c00ff067b82 */ /* 0x000e300000000800 */
[----:B------:R-:W1:Y:S01]  /*0390*/  LDC R3, c[0x0][0x2d4] ;  /* 0x0000b500ff037b82 */ /* 0x000e620000000800 */
[----:B0-----:R-:W-:-:S04]  /*03a0*/  IMAD R6, R9, R6, UR5 ;  /* 0x0000000509067e24 */ /* 0x001fc8000f8e0206 */
[----:B-1----:R-:W-:-:S07]  /*03b0*/  IMAD R6, R6, R3, RZ ;  /* 0x0000000306067224 */ /* 0x002fce00078e02ff */
.L_x_1015:
[----:B------:R-:W-:Y:S01]  /*03c0*/  SHF.R.S32.HI R2, RZ, 0x1f, R13 ;  /* 0x0000001fff027819 */ /* 0x000fe2000001140d */
[----:B------:R-:W0:Y:S01]  /*03d0*/  LDC.64 R28, c[0x0][0x420] ;  /* 0x00010800ff1c7b82 */ /* 0x000e220000000a00 */
[----:B------:R-:W-:Y:S01]  /*03e0*/  USHF.R.S32.HI UR8, URZ, 0x1f, UR4 ;  /* 0x0000001f3f087899 */ /* 0x000fe20008011404 */
[----:B------:R-:W-:Y:S01]  /*03f0*/  BSSY B0, `(.L_x_1016) ;  /* 0x0000040000007945 */ /* 0x000fe20003800000 */
[----:B------:R-:W-:Y:S01]  /*0400*/  LEA.HI R61, R2, R13, RZ, 0x3 ;  /* 0x0000000d023d7211 */ /* 0x000fe200078f18ff */
[----:B------:R-:W-:Y:S01]  /*0410*/  USHF.R.S32.HI UR9, URZ, 0x1f, UR5 ;  /* 0x0000001f3f097899 */ /* 0x000fe20008011405 */
[----:B------:R-:W-:Y:S02]  /*0420*/  CS2R R10, SRZ ;  /* 0x00000000000a7805 */ /* 0x000fe4000001ff00 */
[----:B------:R-:W-:Y:S02]  /*0430*/  CS2R R18, SRZ ;  /* 0x0000000000127805 */ /* 0x000fe4000001ff00 */
[----:B------:R-:W-:Y:S01]  /*0440*/  LOP3.LUT R2, R61, 0x1ffffff8, RZ, 0xc0, !PT ;  /* 0x1ffffff83d027812 */ /* 0x000fe200078ec0ff */
[----:B------:R-:W1:Y:S01]  /*0450*/  LDC.64 R54, c[0x0][0x298] ;  /* 0x0000a600ff367b82 */ /* 0x000e620000000a00 */
[----:B------:R-:W-:-:S02]  /*0460*/  SHF.R.S32.HI R61, RZ, 0x3, R61 ;  /* 0x00000003ff3d7819 */ /* 0x000fc4000001143d */
[----:B------:R-:W-:Y:S02]  /*0470*/  CS2R R26, SRZ ;  /* 0x00000000001a7805 */ /* 0x000fe4000001ff00 */
[----:B------:R-:W-:Y:S02]  /*0480*/  IADD3 R2, -R2, R13, RZ ;  /* 0x0000000d02027210 */ /* 0x000fe40007ffe1ff */
[----:B------:R-:W-:Y:S02]  /*0490*/  CS2R R12, SRZ ;  /* 0x00000000000c7805 */ /* 0x000fe4000001ff00 */
[----:B------:R-:W-:Y:S02]  /*04a0*/  CS2R R22, SRZ ;  /* 0x0000000000167805 */ /* 0x000fe4000001ff00 */
[----:B------:R-:W-:Y:S02]  /*04b0*/  CS2R R20, SRZ ;  /* 0x0000000000147805 */ /* 0x000fe4000001ff00 */
[----:B------:R-:W-:Y:S01]  /*04c0*/  CS2R R24, SRZ ;  /* 0x0000000000187805 */ /* 0x000fe2000001ff00 */
[----:B------:R-:W-:Y:S01]  /*04d0*/  IMAD.SHL.U32 R52, R2, 0x8, RZ ;  /* 0x0000000802347824 */ /* 0x000fe200078e00ff */
[----:B------:R-:W2:Y:S01]  /*04e0*/  LDC.64 R32, c[0x0][0x428] ;  /* 0x00010a00ff207b82 */ /* 0x000ea20000000a00 */
[----:B------:R-:W-:-:S02]  /*04f0*/  SHF.R.S32.HI R59, RZ, 0x1f, R61 ;  /* 0x0000001fff3b7819 */ /* 0x000fc4000001143d */
[----:B------:R-:W-:Y:S01]  /*0500*/  VIADD R58, R52, 0x40 ;  /* 0x00000040343a7836 */ /* 0x000fe20000000000 */
[----:B------:R-:W-:Y:S01]  /*0510*/  SHF.R.S32.HI R53, RZ, 0x1f, R52 ;  /* 0x0000001fff357819 */ /* 0x000fe20000011434 */
[----:B0-----:R-:W-:-:S03]  /*0520*/  IMAD R4, R28, UR8, RZ ;  /* 0x000000081c047c24 */ /* 0x001fc6000f8e02ff */
[----:B------:R-:W0:Y:S01]  /*0530*/  LDC.64 R8, c[0x0][0x2a0] ;  /* 0x0000a800ff087b82 */ /* 0x000e220000000a00 */
[----:B------:R-:W-:-:S04]  /*0540*/  IMAD.WIDE.U32 R2, R28, UR4, R52 ;  /* 0x000000041c027c25 */ /* 0x000fc8000f8e0034 */
[----:B------:R-:W-:Y:S01]  /*0550*/  IMAD R7, R29, UR4, R4 ;  /* 0x000000041d077c24 */ /* 0x000fe2000f8e0204 */
[----:B------:R-:W-:Y:S01]  /*0560*/  IADD3 R30, P0, R31, R2, RZ ;  /* 0x000000021f1e7210 */ /* 0x000fe20007f1e0ff */
[C---:B-1----:R-:W-:Y:S02]  /*0570*/  IMAD R2, R54.reuse, UR8, RZ ;  /* 0x0000000836027c24 */ /* 0x042fe4000f8e02ff */
[----:B------:R-:W-:Y:S01]  /*0580*/  IMAD.WIDE.U32 R4, R54, UR4, R52 ;  /* 0x0000000436047c25 */ /* 0x000fe2000f8e0034 */
[----:B------:R-:W-:Y:S02]  /*0590*/  IADD3.X R31, R17, R3, R7, P0, !PT ;  /* 0x00000003111f7210 */ /* 0x000fe400007fe407 */
[----:B------:R-:W-:Y:S01]  /*05a0*/  CS2R R16, SRZ ;  /* 0x0000000000107805 */ /* 0x000fe2000001ff00 */
[----:B------:R-:W-:Y:S01]  /*05b0*/  VIADD R7, R0, -UR4 ;  /* 0x8000000400077c36 */ /* 0x000fe20008000000 */
[----:B------:R-:W-:Y:S01]  /*05c0*/  IADD3 R0, R61, 0x20, RZ ;  /* 0x000000203d007810 */ /* 0x000fe20007ffe0ff */
[----:B------:R-:W-:Y:S01]  /*05d0*/  IMAD R3, R55, UR4, R2 ;  /* 0x0000000437037c24 */ /* 0x000fe2000f8e0202 */
[----:B------:R-:W-:Y:S01]  /*05e0*/  IADD3 R56, P2, R57, R4, RZ ;  /* 0x0000000439387210 */ /* 0x000fe20007f5e0ff */
[C---:B--2---:R-:W-:Y:S01]  /*05f0*/  IMAD R2, R32.reuse, UR9, RZ ;  /* 0x0000000920027c24 */ /* 0x044fe2000f8e02ff */
[-C--:B------:R-:W-:Y:S01]  /*0600*/  ISETP.GE.AND P0, PT, R61, R7.reuse, PT ;  /* 0x000000073d00720c */ /* 0x080fe20003f06270 */
[----:B------:R-:W-:Y:S01]  /*0610*/  IMAD.WIDE.U32 R30, R32, UR5, R30 ;  /* 0x00000005201e7c25 */ /* 0x000fe2000f8e001e */
[----:B------:R-:W-:-:S02]  /*0620*/  ISETP.GE.AND P1, PT, R0, R7, PT ;  /* 0x000000070000720c */ /* 0x000fc40003f26270 */
[----:B------:R-:W-:Y:S01]  /*0630*/  IADD3.X R57, R15, R5, R3, P2, !PT ;  /* 0x000000050f397210 */ /* 0x000fe200017fe403 */
[----:B------:R-:W-:Y:S01]  /*0640*/  IMAD R33, R33, UR5, R2 ;  /* 0x0000000521217c24 */ /* 0x000fe2000f8e0202 */
[----:B------:R-:W-:Y:S01]  /*0650*/  CS2R R14, SRZ ;  /* 0x00000000000e7805 */ /* 0x000fe2000001ff00 */
[C---:B0-----:R-:W-:Y:S01]  /*0660*/  IMAD R0, R8.reuse, UR9, RZ ;  /* 0x0000000908007c24 */ /* 0x041fe2000f8e02ff */
[----:B------:R-:W-:Y:S01]  /*0670*/  CS2R R4, SRZ ;  /* 0x0000000000047805 */ /* 0x000fe2000001ff00 */
[----:B------:R-:W-:Y:S01]  /*0680*/  IMAD.WIDE.U32 R56, R8, UR5, R56 ;  /* 0x0000000508387c25 */ /* 0x000fe2000f8e0038 */
[----:B------:R-:W-:-:S03]  /*0690*/  IADD3 R33, R31, R33, RZ ;  /* 0x000000211f217210 */ /* 0x000fc60007ffe0ff */
[----:B------:R-:W-:Y:S01]  /*06a0*/  IMAD R3, R9, UR5, R0 ;  /* 0x0000000509037c24 */ /* 0x000fe2000f8e0200 */
[----:B------:R-:W-:Y:S01]  /*06b0*/  CS2R R8, SRZ ;  /* 0x0000000000087805 */ /* 0x000fe2000001ff00 */
[----:B------:R-:W-:Y:S01]  /*06c0*/  VIADD R0, R6, UR4 ;  /* 0x0000000406007c36 */ /* 0x000fe20008000000 */
[----:B------:R-:W-:Y:S01]  /*06d0*/  CS2R R6, SRZ ;  /* 0x0000000000067805 */ /* 0x000fe2000001ff00 */
[----:B------:R-:W-:Y:S06]  /*06e0*/  @P0 BRA `(.L_x_1017) ;  /* 0x0000000000400947 */ /* 0x000fec0003800000 */
[-C--:B------:R-:W-:Y:S01]  /*06f0*/  IMAD R2, R59, R28.reuse, RZ ;  /* 0x0000001c3b027224 */ /* 0x080fe200078e02ff */
[----:B------:R-:W-:Y:S01]  /*0700*/  ULDC UR10, c[0x0][0x2d0] ;  /* 0x0000b400000a7ab9 */ /* 0x000fe20000000800 */
[C---:B------:R-:W-:Y:S01]  /*0710*/  VIADD R36, R52.reuse, 0x80 ;  /* 0x0000008034247836 */ /* 0x040fe20000000000 */
[----:B------:R-:W-:Y:S01]  /*0720*/  ISETP.GE.AND P2, PT, R52, UR10, PT ;  /* 0x0000000a34007c0c */ /* 0x000fe2000bf46270 */
[----:B------:R-:W-:Y:S01]  /*0730*/  IMAD.MOV.U32 R32, RZ, RZ, R30 ;  /* 0x000000ffff207224 */ /* 0x000fe200078e001e */
[----:B------:R-:W-:Y:S01]  /*0740*/  ISETP.GE.AND P3, PT, R58, UR10, PT ;  /* 0x0000000a3a007c0c */ /* 0x000fe2000bf66270 */
[C---:B------:R-:W-:Y:S01]  /*0750*/  IMAD R37, R61.reuse, R29, R2 ;  /* 0x0000001d3d257224 */ /* 0x040fe200078e0202 */
[----:B------:R-:W-:Y:S01]  /*0760*/  ISETP.GE.AND P4, PT, R36, UR10, PT ;  /* 0x0000000a24007c0c */ /* 0x000fe2000bf86270 */
[----:B------:R-:W-:Y:S01]  /*0770*/  IMAD.WIDE.U32 R34, R61, R28, R32 ;  /* 0x0000001c3d227225 */ /* 0x000fe200078e0020 */
[----:B------:R-:W-:-:S04]  /*0780*/  ULDC.64 UR12, c[0x0][0x3e0] ;  /* 0x0000f800000c7ab9 */ /* 0x000fc80000000a00 */
[----:B------:R-:W-:Y:S02]  /*0790*/  IADD3 R35, R35, R37, RZ ;  /* 0x0000002523237210 */ /* 0x000fe40007ffe0ff */
[----:B------:R-:W-:-:S04]  /*07a0*/  LEA R36, P5, R34, UR12, 0x1 ;  /* 0x0000000c22247c11 */ /* 0x000fc8000f8a08ff */
[----:B------:R-:W-:-:S05]  /*07b0*/  LEA.HI.X R37, R34, UR13, R35, 0x1, P5 ;  /* 0x0000000d22257c11 */ /* 0x000fca000a8f0c23 */
[----:B------:R0:W5:Y:S04]  /*07c0*/  @!P2 LDG.E.128 R8, desc[UR6][R36.64] ;  /* 0x000000062408a981 */ /* 0x000168000c1e1d00 */
[----:B------:R0:W5:Y:S04]  /*07d0*/  @!P3 LDG.E.128 R4, desc[UR6][R36.64+0x80] ;  /* 0x000080062404b981 */ /* 0x000168000c1e1d00 */
[----:B------:R0:W5:Y:S02]  /*07e0*/  @!P4 LDG.E.128 R20, desc[UR6][R36.64+0x100] ;  /* 0x000100062414c981 */ /* 0x000164000c1e1d00 */
.L_x_1017:
[----:B------:R-:W-:Y:S05]  /*07f0*/  BSYNC B0 ;  /* 0x0000000000007941 */ /* 0x000fea0003800000 */
.L_x_1016:
[----:B------:R-:W-:Y:S04]  /*0800*/  BSSY B0, `(.L_x_1018) ;  /* 0x0000014000007945 */ /* 0x000fe80003800000 */
[----:B------:R-:W-:Y:S05]  /*0810*/  @P1 BRA `(.L_x_1019) ;  /* 0x0000000000481947 */ /* 0x000fea0003800000 */
[----:B------:R-:W-:Y:S01]  /*0820*/  IADD3 R35, P2, R61, 0x20, RZ ;  /* 0x000000203d237810 */ /* 0x000fe20007f5e0ff */
[----:B------:R-:W-:Y:S01]  /*0830*/  IMAD.MOV.U32 R31, RZ, RZ, R33 ;  /* 0x000000ffff1f7224 */ /* 0x000fe200078e0021 */
[----:B------:R-:W-:Y:S01]  /*0840*/  IADD3 R32, R52, 0x80, RZ ;  /* 0x0000008034207810 */ /* 0x000fe20007ffe0ff */
[----:B------:R-:W-:Y:S01]  /*0850*/  ULDC UR10, c[0x0][0x2d0] ;  /* 0x0000b400000a7ab9 */ /* 0x000fe20000000800 */
[----:B------:R-:W-:Y:S01]  /*0860*/  ULDC.64 UR12, c[0x0][0x3e0] ;  /* 0x0000f800000c7ab9 */ /* 0x000fe20000000a00 */
[----:B0-----:R-:W-:Y:S01]  /*0870*/  IMAD.X R37, RZ, RZ, R59, P2 ;  /* 0x000000ffff257224 */ /* 0x001fe200010e063b */
        /* <DEDUP_REMOVED lines=9> */
[----:B------:R1:W5:Y:S04]  /*0910*/  @!P3 LDG.E.128 R16, desc[UR6][R28.64] ;  /* 0x000000061c10b981 */ /* 0x000368000c1e1d00 */
[----:B------:R1:W5:Y:S04]  /*0920*/  @!P4 LDG.E.128 R12, desc[UR6][R28.64+0x80] ;  /* 0x000080061c0cc981 */ /* 0x000368000c1e1d00 */
[----:B------:R1:W5:Y:S02]  /*0930*/  @!P5 LDG.E.128 R24, desc[UR6][R28.64+0x100] ;  /* 0x000100061c18d981 */ /* 0x000364000c1e1d00 */
.L_x_1019:
[----:B------:R-:W-:Y:S05]  /*0940*/  BSYNC B0 ;  /* 0x0000000000007941 */ /* 0x000fea0003800000 */
.L_x_1018:
[----:B------:R-:W-:Y:S01]  /*0950*/  BSSY B0, `(.L_x_1020) ;  /* 0x000001b000007945 */ /* 0x000fe20003800000 */
[----:B------:R-:W-:Y:S02]  /*0960*/  CS2R R42, SRZ ;  /* 0x00000000002a7805 */ /* 0x000fe4000001ff00 */
[----:B------:R-:W-:Y:S02]  /*0970*/  CS2R R30, SRZ ;  /* 0x00000000001e7805 */ /* 0x000fe4000001ff00 */
[----:B-1----:R-:W-:Y:S02]  /*0980*/  CS2R R28, SRZ ;  /* 0x00000000001c7805 */ /* 0x002fe4000001ff00 */
[----:B------:R-:W-:Y:S02]  /*0990*/  CS2R R34, SRZ ;  /* 0x0000000000227805 */ /* 0x000fe4000001ff00 */
[----:B------:R-:W-:Y:S01]  /*09a0*/  CS2R R32, SRZ ;  /* 0x0000000000207805 */ /* 0x000fe2000001ff00 */
[----:B------:R-:W-:Y:S01]  /*09b0*/  IMAD.MOV.U32 R46, RZ, RZ, RZ ;  /* 0x000000ffff2e7224 */ /* 0x000fe200078e00ff */
[----:B------:R-:W-:-:S02]  /*09c0*/  CS2R R38, SRZ ;  /* 0x0000000000267805 */ /* 0x000fc4000001ff00 */
[----:B0-----:R-:W-:Y:S02]  /*09d0*/  CS2R R36, SRZ ;  /* 0x0000000000247805 */ /* 0x001fe4000001ff00 */
[----:B------:R-:W-:Y:S01]  /*09e0*/  IADD3 R3, R57, R3, RZ ;  /* 0x0000000339037210 */ /* 0x000fe20007ffe0ff */
[----:B------:R-:W-:Y:S06]  /*09f0*/  @P0 BRA `(.L_x_1021) ;  /* 0x0000000000400947 */ /* 0x000fec0003800000 */
[-C--:B------:R-:W-:Y:S01]  /*0a00*/  IMAD R44, R59, R54.reuse, RZ ;  /* 0x000000363b2c7224 */ /* 0x080fe200078e02ff */
[----:B------:R-:W-:Y:S01]  /*0a10*/  ULDC UR8, c[0x0][0x2d0] ;  /* 0x0000b40000087ab9 */ /* 0x000fe20000000800 */
[C---:B------:R-:W-:Y:S01]  /*0a20*/  VIADD R47, R52.reuse, 0x80 ;  /* 0x00000080342f7836 */ /* 0x040fe20000000000 */
[----:B------:R-:W-:Y:S01]  /*0a30*/  ISETP.GE.AND P2, PT, R52, UR8, PT ;  /* 0x0000000834007c0c */ /* 0x000fe2000bf46270 */
[----:B------:R-:W-:Y:S01]  /*0a40*/  IMAD.MOV.U32 R2, RZ, RZ, R56 ;  /* 0x000000ffff027224 */ /* 0x000fe200078e0038 */
[----:B------:R-:W-:Y:S01]  /*0a50*/  ISETP.GE.AND P3, PT, R58, UR8, PT ;  /* 0x000000083a007c0c */ /* 0x000fe2000bf66270 */
[----:B------:R-:W-:Y:S01]  /*0a60*/  IMAD R45, R61, R55, R44 ;  /* 0x000000373d2d7224 */ /* 0x000fe200078e022c */
        /* <DEDUP_REMOVED lines=9> */
.L_x_1021:
[----:B------:R-:W-:Y:S05]  /*0b00*/  BSYNC B0 ;  /* 0x0000000000007941 */ /* 0x000fea0003800000 */
.L_x_1020:
[----:B------:R-:W-:Y:S01]  /*0b10*/  BSSY B0, `(.L_x_1022) ;  /* 0x0000019000007945 */ /* 0x000fe20003800000 */
[----:B------:R-:W-:Y:S01]  /*0b20*/  CS2R R40, SRZ ;  /* 0x0000000000287805 */ /* 0x000fe2000001ff00 */
[----:B------:R-:W-:Y:S01]  /*0b30*/  IMAD.MOV.U32 R47, RZ, RZ, RZ ;  /* 0x000000ffff2f7224 */ /* 0x000fe200078e00ff */
[----:B0-----:R-:W-:Y:S02]  /*0b40*/  CS2R R44, SRZ ;  /* 0x00000000002c7805 */ /* 0x001fe4000001ff00 */
[----:B------:R-:W-:Y:S02]  /*0b50*/  CS2R R50, SRZ ;  /* 0x0000000000327805 */ /* 0x000fe4000001ff00 */
[----:B------:R-:W-:Y:S01]  /*0b60*/  CS2R R48, SRZ ;  /* 0x0000000000307805 */ /* 0x000fe2000001ff00 */
[----:B------:R-:W-:Y:S06]  /*0b70*/  @P1 BRA `(.L_x_1023) ;  /* 0x0000000000481947 */ /* 0x000fec0003800000 */
[----:B------:R-:W-:Y:S01]  /*0b80*/  IADD3 R2, P0, R61, 0x20, RZ ;  /* 0x000000203d027810 */ /* 0x000fe20007f1e0ff */
[----:B------:R-:W-:Y:S01]  /*0b90*/  ULDC UR4, c[0x0][0x2d0] ;  /* 0x0000b40000047ab9 */ /* 0x000fe20000000800 */
[----:B------:R-:W-:Y:S01]  /*0ba0*/  MOV R57, R3 ;  /* 0x0000000300397202 */ /* 0x000fe20000000f00 */
[----:B------:R-:W-:Y:S01]  /*0bb0*/  ULDC.64 UR8, c[0x0][0x280] ;  /* 0x0000a00000087ab9 */ /* 0x000fe20000000a00 */
[----:B------:R-:W-:Y:S01]  /*0bc0*/  ISETP.GE.AND P1, PT, R52, UR4, PT ;  /* 0x0000000434007c0c */ /* 0x000fe2000bf26270 */
[----:B------:R-:W-:Y:S01]  /*0bd0*/  IMAD.X R53, RZ, RZ, R59, P0 ;  /* 0x000000ffff357224 */ /* 0x000fe200000e063b */
[----:B------:R-:W-:Y:S01]  /*0be0*/  ISETP.GE.AND P2, PT, R58, UR4, PT ;  /* 0x000000043a007c0c */ /* 0x000fe2000bf46270 */
[----:B------:R-:W-:-:S04]  /*0bf0*/  IMAD.WIDE.U32 R56, R2, R54, R56 ;  /* 0x0000003602387225 */ /* 0x000fc800078e0038 */
[----:B------:R-:W-:-:S04]  /*0c00*/  IMAD R53, R53, R54, RZ ;  /* 0x0000003635357224 */ /* 0x000fc800078e02ff */
[----:B------:R-:W-:Y:S02]  /*0c10*/  IMAD R3, R2, R55, R53 ;  /* 0x0000003702037224 */ /* 0x000fe400078e0235 */
[----:B------:R-:W-:Y:S02]  /*0c20*/  VIADD R2, R52, 0x80 ;  /* 0x0000008034027836 */ /* 0x000fe40000000000 */
[----:B------:R-:W-:-:S03]  /*0c30*/  IMAD.IADD R3, R57, 0x1, R3 ;  /* 0x0000000139037824 */ /* 0x000fc600078e0203 */
[----:B------:R-:W-:Y:S02]  /*0c40*/  ISETP.GE.AND P3, PT, R2, UR4, PT ;  /* 0x0000000402007c0c */ /* 0x000fe4000bf66270 */
[----:B------:R-:W-:-:S04]  /*0c50*/  LEA R2, P0, R56, UR8, 0x1 ;  /* 0x0000000838027c11 */ /* 0x000fc8000f8008ff */
[----:B------:R-:W-:-:S05]  /*0c60*/  LEA.HI.X R3, R56, UR9, R3, 0x1, P0 ;  /* 0x0000000938037c11 */ /* 0x000fca00080f0c03 */
[----:B------:R0:W5:Y:S04]  /*0c70*/  @!P1 LDG.E.128 R48, desc[UR6][R2.64] ;  /* 0x0000000602309981 */ /* 0x000168000c1e1d00 */
[----:B------:R0:W5:Y:S04]  /*0c80*/  @!P2 LDG.E.128 R40, desc[UR6][R2.64+0x80] ;  /* 0x000080060228a981 */ /* 0x000168000c1e1d00 */
[----:B------:R0:W5:Y:S02]  /*0c90*/  @!P3 LDG.E.128 R44, desc[UR6][R2.64+0x100] ;  /* 0x00010006022cb981 */ /* 0x000164000c1e1d00 */
.L_x_1023:
[----:B------:R-:W-:Y:S05]  /*0ca0*/  BSYNC B0 ;  /* 0x0000000000007941 */ /* 0x000fea0003800000 */
.L_x_1022:
[----:B0----5:R-:W-:Y:S01]  /*0cb0*/  LOP3.LUT R2, R8, 0xffff0000, RZ, 0xc0, !PT ;  /* 0xffff000008027812 */ /* 0x021fe200078ec0ff */
[C---:B------:R-:W-:Y:S01]  /*0cc0*/  IMAD.U32 R3, R32.reuse, 0x10000, RZ ;  /* 0x0001000020037824 */ /* 0x040fe200078e00ff */
[----:B------:R-:W-:Y:S01]  /*0cd0*/  LOP3.LUT R53, R32, 0xffff0000, RZ, 0xc0, !PT ;  /* 0xffff000020357812 */ /* 0x000fe200078ec0ff */
[----:B------:R-:W-:Y:S01]  /*0ce0*/  IMAD.U32 R54, R18, 0x10000, RZ ;  /* 0x0001000012367824 */ /* 0x000fe200078e00ff */
[----:B------:R-:W-:Y:S01]  /*0cf0*/  LOP3.LUT R52, R48, 0xffff0000, RZ, 0xc0, !PT ;  /* 0xffff000030347812 */ /* 0x000fe200078ec0ff */
[----:B------:R-:W-:Y:S01]  /*0d00*/  ULDC.64 UR4, c[0x0][0x478] ;  /* 0x00011e0000047ab9 */ /* 0x000fe20000000a00 */
[----:B------:R-:W-:Y:S01]  /*0d10*/  LOP3.LUT R55, R16, 0xffff0000, RZ, 0xc0, !PT ;  /* 0xffff000010377812 */ /* 0x000fe200078ec0ff */
[----:B------:R-:W-:Y:S01]  /*0d20*/  FMUL.FTZ R53, R2, R53 ;  /* 0x0000003502357220 */ /* 0x000fe20000410000 */
[----:B------:R-:W-:Y:S01]  /*0d30*/  SHF.L.U32 R8, R8, 0x10, RZ ;  /* 0x0000001008087819 */ /* 0x000fe200000006ff */
[----:B------:R-:W-:Y:S01]  /*0d40*/  IMAD.U32 R2, R11, 0x10000, RZ ;  /* 0x000100000b027824 */ /* 0x000fe200078e00ff */
[----:B------:R-:W-:Y:S01]  /*0d50*/  LOP3.LUT R32, R9, 0xffff0000, RZ, 0xc0, !PT ;  /* 0xffff000009207812 */ /* 0x000fe200078ec0ff */
[----:B------:R-:W-:Y:S01]  /*0d60*/  FMUL.FTZ R52, R52, R55 ;  /* 0x0000003734347220 */ /* 0x000fe20000410000 */
[----:B------:R-:W-:-:S02]  /*0d70*/  IMAD.U32 R55, R48, 0x10000, RZ ;  /* 0x0001000030377824 */ /* 0x000fc400078e00ff */
[----:B------:R-:W-:Y:S01]  /*0d80*/  FFMA.FTZ R8, R8, R3, R53 ;  /* 0x0000000308087223 */ /* 0x000fe20000010035 */
[----:B------:R-:W-:Y:S01]  /*0d90*/  IMAD.U32 R53, R9, 0x10000, RZ ;  /* 0x0001000009357824 */ /* 0x000fe200078e00ff */
[----:B------:R-:W-:Y:S01]  /*0da0*/  SHF.L.U32 R48, R16, 0x10, RZ ;  /* 0x0000001010307819 */ /* 0x000fe200000006ff */
[----:B------:R-:W-:Y:S01]  /*0db0*/  IMAD.U32 R9, R33, 0x10000, RZ ;  /* 0x0001000021097824 */ /* 0x000fe200078e00ff */
[C---:B------:R-:W-:Y:S02]  /*0dc0*/  SHF.L.U32 R16, R10.reuse, 0x10, RZ ;  /* 0x000000100a107819 */ /* 0x040fe400000006ff */
[----:B------:R-:W-:Y:S01]  /*0dd0*/  LOP3.LUT R3, R10, 0xffff0000, RZ, 0xc0, !PT ;  /* 0xffff00000a037812 */ /* 0x000fe200078ec0ff */
[----:B------:R-:W-:Y:S01]  /*0de0*/  FFMA.FTZ R53, R53, R9, R8 ;  /* 0x0000000935357223 */ /* 0x000fe20000010008 */
[----:B------:R-:W-:Y:S01]  /*0df0*/  LOP3.LUT R10, R11, 0xffff0000, RZ, 0xc0, !PT ;  /* 0xffff00000b0a7812 */ /* 0x000fe200078ec0ff */
[----:B------:R-:W-:Y:S01]  /*0e00*/  FFMA.FTZ R48, R55, R48, R52 ;  /* 0x0000003037307223 */ /* 0x000fe20000010034 */
[C---:B------:R-:W-:Y:S01]  /*0e10*/  IMAD.U32 R11, R34.reuse, 0x10000, RZ ;  /* 0x00010000220b7824 */ /* 0x040fe200078e00ff */
[----:B------:R-:W-:Y:S01]  /*0e20*/  LOP3.LUT R8, R34, 0xffff0000, RZ, 0xc0, !PT ;  /* 0xffff000022087812 */ /* 0x000fe200078ec0ff */
[----:B------:R-:W-:Y:S01]  /*0e30*/  IMAD.U32 R55, R49, 0x10000, RZ ;  /* 0x0001000031377824 */ /* 0x000fe200078e00ff */
[----:B------:R-:W-:Y:S01]  /*0e40*/  LOP3.LUT R33, R33, 0xffff0000, RZ, 0xc0, !PT ;  /* 0xffff000021217812 */ /* 0x000fe200078ec0ff */
[----:B------:R-:W-:Y:S01]  /*0e50*/  IMAD.U32 R34, R17, 0x10000, RZ ;  /* 0x0001000011227824 */ /* 0x000fe200078e00ff */
[----:B------:R-:W-:-:S02]  /*0e60*/  LOP3.LUT R49, R49, 0xffff0000, RZ, 0xc0, !PT ;  /* 0xffff000031317812 */ /* 0x000fc400078ec0ff */
[----:B------:R-:W-:Y:S01]  /*0e70*/  LOP3.LUT R52, R17, 0xffff0000, RZ, 0xc0, !PT ;  /* 0xffff000011347812 */ /* 0x000fe200078ec0ff */
[----:B------:R-:W-:Y:S01]  /*0e80*/  FFMA.FTZ R48, R55, R34, R48 ;  /* 0x0000002237307223 */ /* 0x000fe20000010030 */
[----:B------:R-:W-:Y:S01]  /*0e90*/  FFMA.FTZ R53, R32, R33, R53 ;  /* 0x0000002120357223 */ /* 0x000fe20000010035 */
[----:B------:R-:W-:Y:S01]  /*0ea0*/  SHF.L.U32 R55, R50, 0x10, RZ ;  /* 0x0000001032377819 */ /* 0x000fe200000006ff */
[----:B------:R-:W-:Y:S02]  /*0eb0*/  IMAD.U32 R32, R28, 0x10000, RZ ;  /* 0x000100001c207824 */ /* 0x000fe400078e00ff */
[----:B------:R-:W-:Y:S01]  /*0ec0*/  FFMA.FTZ R52, R49, R52, R48 ;  /* 0x0000003431347223 */ /* 0x000fe20000010030 */
[----:B------:R-:W-:Y:S01]  /*0ed0*/  FFMA.FTZ R48, R16, R11, R53 ;  /* 0x0000000b10307223 */ /* 0x000fe20000010035 */
[----:B------:R-:W-:Y:S01]  /*0ee0*/  LOP3.LUT R49, R28, 0xffff0000, RZ, 0xc0, !PT ;  /* 0xffff00001c317812 */ /* 0x000fe200078ec0ff */
[C---:B------:R-:W-:Y:S01]  /*0ef0*/  IMAD.U32 R33, R29.reuse, 0x10000, RZ ;  /* 0x000100001d217824 */ /* 0x040fe200078e00ff */
[----:B------:R-:W-:Y:S01]  /*0f00*/  LOP3.LUT R28, R29, 0xffff0000, RZ, 0xc0, !PT ;  /* 0xffff00001d1c7812 */ /* 0x000fe200078ec0ff */
[----:B------:R-:W-:Y:S01]  /*0f10*/  FFMA.FTZ R52, R55, R54, R52 ;  /* 0x0000003637347223 */ /* 0x000fe20000010034 */
[----:B------:R-:W-:Y:S01]  /*0f20*/  SHF.L.U32 R9, R35, 0x10, RZ ;  /* 0x0000001023097819 */ /* 0x000fe200000006ff */
[----:B------:R-:W-:Y:S01]  /*0f30*/  FFMA.FTZ R53, R3, R8, R48 ;  /* 0x0000000803357223 */ /* 0x000fe20000010030 */
[----:B------:R-:W-:Y:S01]  /*0f40*/  LOP3.LUT R29, R50, 0xffff0000, RZ, 0xc0, !PT ;  /* 0xffff0000321d7812 */ /* 0x000fe200078ec0ff */
[----:B------:R-:W-:Y:S01]  /*0f50*/  IMAD.U32 R48, R19, 0x10000, RZ ;  /* 0x0001000013307824 */ /* 0x000fe200078e00ff */
[----:B------:R-:W-:Y:S01]  /*0f60*/  LOP3.LUT R18, R18, 0xffff0000, RZ, 0xc0, !PT ;  /* 0xffff000012127812 */ /* 0x000fe200078ec0ff */
[----:B------:R-:W-:Y:S01]  /*0f70*/  FFMA.FTZ R9, R2, R9, R53 ;  /* 0x0000000902097223 */ /* 0x000fe20000010035 */
[----:B------:R-:W-:Y:S01]  /*0f80*/  LOP3.LUT R35, R35, 0xffff0000, RZ, 0xc0, !PT ;  /* 0xffff000023237812 */ /* 0x000fe200078ec0ff */
[----:B------:R-:W-:Y:S01]  /*0f90*/  IMAD.U32 R2, R12, 0x10000, RZ ;  /* 0x000100000c027824 */ /* 0x000fe200078e00ff */
[----:B------:R-:W-:Y:S01]  /*0fa0*/  SHF.L.U32 R55, R51, 0x10, RZ ;  /* 0x0000001033377819 */ /* 0x000fe200000006ff */
[----:B------:R-:W-:Y:S01]  /*0fb0*/  FFMA.FTZ R18, R29, R18, R52 ;  /* 0x000000121d127223 */ /* 0x000fe20000010034 */
[----:B------:R-:W-:Y:S01]  /*0fc0*/  SHF.L.U32 R17, R4, 0x10, RZ ;  /* 0x0000001004117819 */ /* 0x000fe200000006ff */
[----:B------:R-:W-:Y:S01]  /*0fd0*/  FFMA.FTZ R10, R10, R35, R9 ;  /* 0x000000230a0a7223 */ /* 0x000fe20000010009 */
[----:B------:R-:W-:Y:S01]  /*0fe0*/  LOP3.LUT R51, R51, 0xffff0000, RZ, 0xc0, !PT ;  /* 0xffff000033337812 */ /* 0x000fe200078ec0ff */
[----:B------:R-:W-:Y:S01]  /*0ff0*/  FFMA.FTZ R18, R55, R48, R18 ;  /* 0x0000003037127223 */ /* 0x000fe20000010012 */
[----:B------:R-:W-:Y:S01]  /*1000*/  LOP3.LUT R19, R19, 0xffff0000, RZ, 0xc0, !PT ;  /* 0xffff000013137812 */ /* 0x000fe200078ec0ff */
[----:B------:R-:W-:Y:S01]  /*1010*/  FFMA.FTZ R17, R17, R32, R10 ;  /* 0x0000002011117223 */ /* 0x000fe2000001000a */
[----:B------:R-:W-:Y:S01]  /*1020*/  LOP3.LUT R4, R4, 0xffff0000, RZ, 0xc0, !PT ;  /* 0xffff000004047812 */ /* 0x000fe200078ec0ff */
[----:B------:R-:W-:Y:S01]  /*1030*/  IMAD.U32 R34, R5, 0x10000, RZ ;  /* 0x0001000005227824 */ /* 0x000fe200078e00ff */
[C---:B------:R-:W-:Y:S01]  /*1040*/  SHF.L.U32 R9, R40.reuse, 0x10, RZ ;  /* 0x0000001028097819 */ /* 0x040fe200000006ff */
[----:B------:R-:W-:Y:S01]  /*1050*/  FFMA.FTZ R18, R51, R19, R18 ;  /* 0x0000001333127223 */ /* 0x000fe20000010012 */
[----:B------:R-:W-:Y:S01]  /*1060*/  LOP3.LUT R19, R40, 0xffff0000, RZ, 0xc0, !PT ;  /* 0xffff000028137812 */ /* 0x000fe200078ec0ff */
[----:B------:R-:W-:Y:S01]  /*1070*/  FFMA.FTZ R17, R4, R49, R17 ;  /* 0x0000003104117223 */ /* 0x000fe20000010011 */
[----:B------:R-:W-:Y:S01]  /*1080*/  LOP3.LUT R10, R12, 0xffff0000, RZ, 0xc0, !PT ;  /* 0xffff00000c0a7812 */ /* 0x000fe200078ec0ff */
[----:B------:R-:W-:Y:S01]  /*1090*/  FFMA.FTZ R2, R9, R2, R18 ;  /* 0x0000000209027223 */ /* 0x000fe20000010012 */
[----:B------:R-:W-:Y:S01]  /*10a0*/  LOP3.LUT R5, R5, 0xffff0000, RZ, 0xc0, !PT ;  /* 0xffff000005057812 */ /* 0x000fe200078ec0ff */
[----:B------:R-:W-:Y:S01]  /*10b0*/  IMAD.U32 R4, R13, 0x10000, RZ ;  /* 0x000100000d047824 */ /* 0x000fe200078e00ff */
[----:B------:R-:W-:Y:S01]  /*10c0*/  SHF.L.U32 R9, R41, 0x10, RZ ;  /* 0x0000001029097819 */ /* 0x000fe200000006ff */
[----:B------:R-:W-:Y:S01]  /*10d0*/  FFMA.FTZ R2, R19, R10, R2 ;  /* 0x0000000a13027223 */ /* 0x000fe20000010002 */
[----:B------:R-:W-:Y:S01]  /*10e0*/  FFMA.FTZ R34, R34, R33, R17 ;  /* 0x0000002122227223 */ /* 0x000fe20000010011 */
[----:B------:R-:W-:Y:S01]  /*10f0*/  SHF.L.U32 R11, R6, 0x10, RZ ;  /* 0x00000010060b7819 */ /* 0x000fe200000006ff */
[----:B------:R-:W-:Y:S01]  /*1100*/  IMAD.U32 R3, R31, 0x10000, RZ ;  /* 0x000100001f037824 */ /* 0x000fe200078e00ff */
[----:B------:R-:W-:Y:S01]  /*1110*/  SHF.L.U32 R8, R30, 0x10, RZ ;  /* 0x000000101e087819 */ /* 0x000fe200000006ff */
[----:B------:R-:W-:Y:S01]  /*1120*/  FFMA.FTZ R4, R9, R4, R2 ;  /* 0x0000000409047223 */ /* 0x000fe20000010002 */
[----:B------:R-:W-:Y:S01]  /*1130*/  LOP3.LUT R41, R41, 0xffff0000, RZ, 0xc0, !PT ;  /* 0xffff000029297812 */ /* 0x000fe200078ec0ff */
[----:B------:R-:W-:Y:S01]  /*1140*/  FFMA.FTZ R28, R5, R28, R34 ;  /* 0x0000001c051c7223 */ /* 0x000fe20000010022 */
[----:B------:R-:W-:Y:S01]  /*1150*/  LOP3.LUT R12, R13, 0xffff0000, RZ, 0xc0, !PT ;  /* 0xffff00000d0c7812 */ /* 0x000fe200078ec0ff */
[----:B------:R-:W-:Y:S01]  /*1160*/  IMAD.U32 R2, R43, 0x10000, RZ ;  /* 0x000100002b027824 */ /* 0x000fe200078e00ff */
[----:B------:R-:W-:Y:S01]  /*1170*/  LOP3.LUT R16, R6, 0xffff0000, RZ, 0xc0, !PT ;  /* 0xffff000006107812 */ /* 0x000fe200078ec0ff */
[----:B------:R-:W-:Y:S01]  /*1180*/  FFMA.FTZ R11, R11, R8, R28 ;  /* 0x000000080b0b7223 */ /* 0x000fe2000001001c */
[----:B------:R-:W-:Y:S01]  /*1190*/  LOP3.LUT R29, R30, 0xffff0000, RZ, 0xc0, !PT ;  /* 0xffff00001e1d7812 */ /* 0x000fe200078ec0ff */
[----:B------:R-:W-:Y:S01]  /*11a0*/  FFMA.FTZ R4, R41, R12, R4 ;  /* 0x0000000c29047223 */ /* 0x000fe20000010004 */
[----:B------:R-:W-:Y:S01]  /*11b0*/  SHF.L.U32 R5, R42, 0x10, RZ ;  /* 0x000000102a057819 */ /* 0x000fe200000006ff */
[----:B------:R-:W-:Y:S01]  /*11c0*/  IMAD.U32 R6, R7, 0x10000, RZ ;  /* 0x0001000007067824 */ /* 0x000fe200078e00ff */
[----:B------:R-:W-:Y:S01]  /*11d0*/  SHF.L.U32 R9, R14, 0x10, RZ ;  /* 0x000000100e097819 */ /* 0x000fe200000006ff */
[----:B------:R-:W-:Y:S01]  /*11e0*/  FFMA.FTZ R11, R16, R29, R11 ;  /* 0x0000001d100b7223 */ /* 0x000fe2000001000b */
[----:B------:R-:W-:Y:S01]  /*11f0*/  LOP3.LUT R13, R42, 0xffff0000, RZ, 0xc0, !PT ;  /* 0xffff00002a0d7812 */ /* 0x000fe200078ec0ff */
[----:B------:R-:W-:Y:S01]  /*1200*/  IMAD.U32 R18, R15, 0x10000, RZ ;  /* 0x000100000f127824 */ /* 0x000fe200078e00ff */
[----:B------:R-:W-:Y:S01]  /*1210*/  LOP3.LUT R12, R14, 0xffff0000, RZ, 0xc0, !PT ;  /* 0xffff00000e0c7812 */ /* 0x000fe200078ec0ff */
[----:B------:R-:W-:Y:S01]  /*1220*/  FFMA.FTZ R10, R5, R9, R4 ;  /* 0x00000009050a7223 */ /* 0x000fe20000010004 */
[----:B------:R-:W-:Y:S01]  /*1230*/  LOP3.LUT R7, R7, 0xffff0000, RZ, 0xc0, !PT ;  /* 0xffff000007077812 */ /* 0x000fe200078ec0ff */
[----:B------:R-:W-:Y:S01]  /*1240*/  FFMA.FTZ R16, R6, R3, R11 ;  /* 0x0000000306107223 */ /* 0x000fe2000001000b */
[----:B------:R-:W-:Y:S01]  /*1250*/  LOP3.LUT R30, R31, 0xffff0000, RZ, 0xc0, !PT ;  /* 0xffff00001f1e7812 */ /* 0x000fe200078ec0ff */
[----:B------:R-:W-:Y:S01]  /*1260*/  FFMA.FTZ R17, R13, R12, R10 ;  /* 0x0000000c0d117223 */ /* 0x000fe2000001000a */
[----:B------:R-:W-:Y:S01]  /*1270*/  LOP3.LUT R42, R43, 0xffff0000, RZ, 0xc0, !PT ;  /* 0xffff00002b2a7812 */ /* 0x000fe200078ec0ff */
[----:B------:R-:W-:Y:S01]  /*1280*/  IMAD.U32 R9, R21, 0x10000, RZ ;  /* 0x0001000015097824 */ /* 0x000fe200078e00ff */
[----:B------:R-:W-:Y:S01]  /*1290*/  LOP3.LUT R19, R15, 0xffff0000, RZ, 0xc0, !PT ;  /* 0xffff00000f137812 */ /* 0x000fe200078ec0ff */
[----:B------:R-:W-:Y:S01]  /*12a0*/  FFMA.FTZ R17, R2, R18, R17 ;  /* 0x0000001202117223 */ /* 0x000fe20000010011 */
[----:B------:R-:W-:Y:S01]  /*12b0*/  SHF.L.U32 R8, R20, 0x10, RZ ;  /* 0x0000001014087819 */ /* 0x000fe200000006ff */
[----:B------:R-:W-:Y:S01]  /*12c0*/  FFMA.FTZ R7, R7, R30, R16 ;  /* 0x0000001e07077223 */ /* 0x000fe20000010010 */
[----:B------:R-:W-:Y:S01]  /*12d0*/  SHF.L.U32 R11, R36, 0x10, RZ ;  /* 0x00000010240b7819 */ /* 0x000fe200000006ff */
[----:B------:R-:W-:Y:S01]  /*12e0*/  IMAD.U32 R16, R24, 0x10000, RZ ;  /* 0x0001000018107824 */ /* 0x000fe200078e00ff */
[----:B------:R-:W-:Y:S01]  /*12f0*/  LOP3.LUT R20, R20, 0xffff0000, RZ, 0xc0, !PT ;  /* 0xffff000014147812 */ /* 0x000fe200078ec0ff */
[----:B------:R-:W-:Y:S01]  /*1300*/  FFMA.FTZ R17, R42, R19, R17 ;  /* 0x000000132a117223 */ /* 0x000fe20000010011 */
[----:B------:R-:W-:Y:S01]  /*1310*/  LOP3.LUT R13, R36, 0xffff0000, RZ, 0xc0, !PT ;  /* 0xffff0000240d7812 */ /* 0x000fe200078ec0ff */
[----:B------:R-:W-:Y:S01]  /*1320*/  FFMA.FTZ R7, R8, R11, R7 ;  /* 0x0000000b08077223 */ /* 0x000fe20000010007 */
[C---:B------:R-:W-:Y:S01]  /*1330*/  SHF.L.U32 R2, R44.reuse, 0x10, RZ ;  /* 0x000000102c027819 */ /* 0x040fe200000006ff */
[----:B------:R-:W-:Y:S01]  /*1340*/  IMAD.U32 R10, R37, 0x10000, RZ ;  /* 0x00010000250a7824 */ /* 0x000fe200078e00ff */
        /* <DEDUP_REMOVED lines=32> */
[C---:B------:R-:W-:Y:S01]  /*1550*/  SHF.L.U32 R7, R47.reuse, 0x10, RZ ;  /* 0x000000102f077819 */ /* 0x040fe200000006ff */
[----:B------:R-:W-:Y:S01]  /*1560*/  FFMA.FTZ R4, R4, R3, R5 ;  /* 0x0000000304047223 */ /* 0x000fe20000010005 */
[----:B------:R-:W-:Y:S01]  /*1570*/  LOP3.LUT R47, R47, 0xffff0000, RZ, 0xc0, !PT ;  /* 0xffff00002f2f7812 */ /* 0x000fe200078ec0ff */
[----:B------:R-:W0:Y:S01]  /*1580*/  S2R R11, SR_TID.X ;  /* 0x00000000000b7919 */ /* 0x000e220000002100 */
[----:B------:R-:W-:Y:S01]  /*1590*/  LOP3.LUT R27, R27, 0xffff0000, RZ, 0xc0, !PT ;  /* 0xffff00001b1b7812 */ /* 0x000fe200078ec0ff */
[----:B------:R-:W-:Y:S01]  /*15a0*/  FFMA.FTZ R2, R7, R8, R2 ;  /* 0x0000000807027223 */ /* 0x000fe20000010002 */
[----:B------:R-:W-:-:S03]  /*15b0*/  FFMA.FTZ R4, R23, R6, R4 ;  /* 0x0000000617047223 */ /* 0x000fc60000010004 */
[----:B------:R-:W-:Y:S02]  /*15c0*/  FFMA.FTZ R27, R47, R27, R2 ;  /* 0x0000001b2f1b7223 */ /* 0x000fe40000010002 */
[----:B------:R-:W1:Y:S04]  /*15d0*/  SHFL.BFLY PT, R3, R4, 0x4, 0x1f ;  /* 0x0c801f0004037f89 */ /* 0x000e6800000e0000 */
[----:B------:R-:W2:Y:S01]  /*15e0*/  SHFL.BFLY PT, R2, R27, 0x4, 0x1f ;  /* 0x0c801f001b027f89 */ /* 0x000ea200000e0000 */
[----:B-1----:R-:W-:Y:S01]  /*15f0*/  FADD.FTZ R3, R4, R3 ;  /* 0x0000000304037221 */ /* 0x002fe20000010000 */
[C---:B0-----:R-:W-:Y:S02]  /*1600*/  LOP3.LUT P0, RZ, R11.reuse, 0x7, RZ, 0xc0, !PT ;  /* 0x000000070bff7812 */ /* 0x041fe4000780c0ff */
[----:B------:R-:W-:Y:S01]  /*1610*/  LEA.HI R4, P1, R11, R0, RZ, 0x1d ;  /* 0x000000000b047211 */ /* 0x000fe2000783e8ff */
[----:B--2---:R-:W-:Y:S01]  /*1620*/  FADD.FTZ R5, R27, R2 ;  /* 0x000000021b057221 */ /* 0x004fe20000010000 */
[----:B------:R-:W-:Y:S01]  /*1630*/  SHF.R.S32.HI R0, RZ, 0x1f, R0 ;  /* 0x0000001fff007819 */ /* 0x000fe20000011400 */
[----:B------:R-:W0:Y:S04]  /*1640*/  SHFL.BFLY PT, R2, R3, 0x2, 0x1f ;  /* 0x0c401f0003027f89 */ /* 0x000e2800000e0000 */
[----:B------:R-:W1:Y:S01]  /*1650*/  SHFL.BFLY PT, R6, R5, 0x2, 0x1f ;  /* 0x0c401f0005067f89 */ /* 0x000e6200000e0000 */
[----:B0-----:R-:W-:Y:S01]  /*1660*/  FADD.FTZ R8, R3, R2 ;  /* 0x0000000203087221 */ /* 0x001fe20000010000 */
[----:B------:R-:W-:-:S02]  /*1670*/  IADD3.X R3, RZ, R0, RZ, P1, !PT ;  /* 0x00000000ff037210 */ /* 0x000fc40000ffe4ff */
[C---:B------:R-:W-:Y:S01]  /*1680*/  LEA R2, P1, R4.reuse, UR4, 0x2 ;  /* 0x0000000404027c11 */ /* 0x040fe2000f8210ff */
[----:B-1----:R-:W-:Y:S01]  /*1690*/  FADD.FTZ R6, R5, R6 ;  /* 0x0000000605067221 */ /* 0x002fe20000010000 */
[----:B------:R-:W0:Y:S01]  /*16a0*/  SHFL.BFLY PT, R9, R8, 0x1, 0x1f ;  /* 0x0c201f0008097f89 */ /* 0x000e2200000e0000 */
[----:B------:R-:W-:Y:S01]  /*16b0*/  ULDC UR4, c[0x0][0x384] ;  /* 0x0000e10000047ab9 */ /* 0x000fe20000000800 */
[----:B------:R-:W-:Y:S02]  /*16c0*/  LEA.HI.X R3, R4, UR5, R3, 0x2, P1 ;  /* 0x0000000504037c11 */ /* 0x000fe400088f1403 */
[----:B------:R-:W1:Y:S01]  /*16d0*/  SHFL.BFLY PT, R7, R6, 0x1, 0x1f ;  /* 0x0c201f0006077f89 */ /* 0x000e6200000e0000 */
[----:B0-----:R-:W-:-:S04]  /*16e0*/  @!P0 FADD.FTZ R0, R8, R9 ;  /* 0x0000000908008221 */ /* 0x001fc80000010000 */
[----:B------:R-:W-:Y:S01]  /*16f0*/  @!P0 FMUL.FTZ R5, R0, UR4 ;  /* 0x0000000400058c20 */ /* 0x000fe20008410000 */
[----:B-1----:R-:W-:-:S04]  /*1700*/  FADD.FTZ R7, R6, R7 ;  /* 0x0000000706077221 */ /* 0x002fc80000010000 */
[----:B------:R-:W-:Y:S01]  /*1710*/  FMUL.FTZ R7, R7, UR4 ;  /* 0x0000000407077c20 */ /* 0x000fe20008410000 */
[----:B------:R0:W-:Y:S01]  /*1720*/  @!P0 STG.E desc[UR6][R2.64], R5 ;  /* 0x0000000502008986 */ /* 0x0001e2000c101906 */
[----:B------:R-:W-:Y:S05]  /*1730*/  @P0 EXIT ;  /* 0x000000000000094d */ /* 0x000fea0003800000 */
[----:B------:R-:W-:Y:S01]  /*1740*/  STG.E desc[UR6][R2.64+0x80], R7 ;  /* 0x0000800702007986 */ /* 0x000fe2000c101906 */
[----:B------:R-:W-:Y:S05]  /*1750*/  EXIT ;  /* 0x000000000000794d */ /* 0x000fea0003800000 */
.L_x_1024:
        /* <DEDUP_REMOVED lines=10> */
.L_x_1607:


//--------------------- .text._ZN5flash25flash_bwd_dot_do_o_kernelILb1E23Flash_bwd_kernel_traitsILi192ELi64ELi64ELi8ELi4ELi2ELi2ELb1ELb1EN7cutlass10bfloat16_tE19Flash_kernel_traitsILi192ELi64ELi64ELi8ES3_EEEEvNS_16Flash_bwd_paramsE --------------------------
	.section	.text._ZN5flash25flash_bwd_dot_do_o_kernelILb1E23Flash_bwd_kernel_traitsILi192ELi64ELi64ELi8ELi4ELi2ELi2ELb1ELb1EN7cutlass10bfloat16_tE19Flash_kernel_traitsILi192ELi64ELi64ELi8ES3_EEEEvNS_16Flash_bwd_paramsE,"ax",@progbits
	.align	128
        .global         _ZN5flash25flash_bwd_dot_do_o_kernelILb1E23Flash_bwd_kernel_traitsILi192ELi64ELi64ELi8ELi4ELi2ELi2ELb1ELb1EN7cutlass10bfloat16_tE19Flash_kernel_traitsILi192ELi64ELi64ELi8ES3_EEEEvNS_16Flash_bwd_paramsE
        .type           _ZN5flash25flash_bwd_dot_do_o_kernelILb1E23Flash_bwd_kernel_traitsILi192ELi64ELi64ELi8ELi4ELi2ELi2ELb1ELb1EN7cutlass10bfloat16_tE19Flash_kernel_traitsILi192ELi64ELi64ELi8ES3_EEEEvNS_16Flash_bwd_paramsE,@function
        .size           _ZN5flash25flash_bwd_dot_do_o_kernelILb1E23Flash_bwd_kernel_traitsILi192ELi64ELi64ELi8ELi4ELi2ELi2ELb1ELb1EN7cutlass10bfloat16_tE19Flash_kernel_traitsILi192ELi64ELi64ELi8ES3_EEEEvNS_16Flash_bwd_paramsE,(.L_x_1608 - _ZN5flash25flash_bwd_dot_do_o_kernelILb1E23Flash_bwd_kernel_traitsILi192ELi64ELi64ELi8ELi4ELi2ELi2ELb1ELb1EN7cutlass10bfloat16_tE19Flash_kernel_traitsILi192ELi64ELi64ELi8ES3_EEEEvNS_16Flash_bwd_paramsE)
        .other          _ZN5flash25flash_bwd_dot_do_o_kernelILb1E23Flash_bwd_kernel_traitsILi192ELi64ELi64ELi8ELi4ELi2ELi2ELb1ELb1EN7cutlass10bfloat16_tE19Flash_kernel_traitsILi192ELi64ELi64ELi8ES3_EEEEvNS_16Flash_bwd_paramsE,@"STO_CUDA_ENTRY STV_DEFAULT"
_ZN5flash25flash_bwd_dot_do_o_kernelILb1E23Flash_bwd_kernel_traitsILi192ELi64ELi64ELi8ELi4ELi2ELi2ELb1ELb1EN7cutlass10bfloat16_tE19Flash_kernel_traitsILi192ELi64ELi64ELi8ES3_EEEEvNS_16Flash_bwd_paramsE:
.text._ZN5flash25flash_bwd_dot_do_o_kernelILb1E23Flash_bwd_kernel_traitsILi192ELi64ELi64ELi8ELi4ELi2ELi2ELb1ELb1EN7cutlass10bfloat16_tE19Flash_kernel_traitsILi192ELi64ELi64ELi8ES3_EEEEvNS_16Flash_bwd_paramsE:
        /* <DEDUP_REMOVED lines=14> */
[----:B------:R-:W0:Y:S02]  /*00e0*/  S2R R29, SR_CTAID.X ;  /* 0x00000000001d7919 */ /* 0x000e240000002500 */
[----:B0-----:R-:W-:Y:S01]  /*00f0*/  IMAD.SHL.U32 R29, R29, 0x40, RZ ;  /* 0x000000401d1d7824 */ /* 0x001fe200078e00ff */
[----:B--2---:R-:W-:-:S06]  /*0100*/  @P0 IADD3 R6, R5, -R12, RZ ;  /* 0x8000000c05060210 */ /* 0x004fcc0007ffe0ff */
[----:B------:R-:W0:Y:S02]  /*0110*/  @!P0 LDC R6, c[0x0][0x2c4] ;  /* 0x0000b100ff068b82 */ /* 0x000e240000000800 */
[----:B0-----:R-:W-:-:S13]  /*0120*/  ISETP.GT.AND P1, PT, R6, R29, PT ;  /* 0x0000001d0600720c */ /* 0x001fda0003f24270 */
[----:B------:R-:W-:Y:S05]  /*0130*/  @!P1 EXIT ;  /* 0x000000000000994d */ /* 0x000fea0003800000 */
[----:B------:R-:W-:Y:S01]  /*0140*/  ISETP.NE.AND P1, PT, R12, -0x1, PT ;  /* 0xffffffff0c00780c */ /* 0x000fe20003f25270 */
[----:B------:R-:W0:Y:S01]  /*0150*/  LDC R30, c[0x0][0x2d4] ;  /* 0x0000b500ff1e7b82 */ /* 0x000e220000000800 */
[----:B------:R-:W-:Y:S01]  /*0160*/  IMAD.WIDE R2, R11, 0x80, RZ ;  /* 0x000000800b027825 */ /* 0x000fe200078e02ff */
[----:B------:R-:W1:Y:S03]  /*0170*/  S2R R13, SR_TID.X ;  /* 0x00000000000d7919 */ /* 0x000e660000002100 */
[----:B------:R-:W-:Y:S01]  /*0180*/  IMAD.MOV.U32 R27, RZ, RZ, RZ ;  /* 0x000000ffff1b7224 */ /* 0x000fe200078e00ff */
[----:B------:R-:W-:Y:S01]  /*0190*/  SEL R10, R2, RZ, P0 ;  /* 0x000000ff020a7207 */ /* 0x000fe20000000000 */
[----:B------:R-:W2:Y:S01]  /*01a0*/  S2R R28, SR_CTAID.Z ;  /* 0x00000000001c7919 */ /* 0x000ea20000002700 */
[----:B------:R-:W3:Y:S01]  /*01b0*/  LDC R0, c[0x0][0x270] ;  /* 0x00009c00ff007b82 */ /* 0x000ee20000000800 */
[----:B------:R-:W-:-:S03]  /*01c0*/  SEL R21, R3, RZ, P0 ;  /* 0x000000ff03157207 */ /* 0x000fc60000000000 */
[----:B------:R-:W-:Y:S02]  /*01d0*/  @!P1 SHF.R.S32.HI R5, RZ, 0x1f, R11 ;  /* 0x0000001fff059819 */ /* 0x000fe4000001140b */
[----:B------:R-:W-:Y:S02]  /*01e0*/  @P1 MOV R25, R12 ;  /* 0x0000000c00191202 */ /* 0x000fe40000000f00 */
[----:B------:R-:W4:Y:S08]  /*01f0*/  @!P1 LDC.64 R14, c[0x0][0x418] ;  /* 0x00010600ff0e9b82 */ /* 0x000f300000000a00 */
[----:B------:R-:W5:Y:S01]  /*0200*/  @P1 LDC.64 R18, c[0x0][0x420] ;  /* 0x00010800ff121b82 */ /* 0x000f620000000a00 */
[----:B0-----:R-:W-:-:S07]  /*0210*/  IMAD.WIDE R16, R11, R30, RZ ;  /* 0x0000001e0b107225 */ /* 0x001fce00078e02ff */
[----:B------:R-:W0:Y:S08]  /*0220*/  @P1 LDC.64 R22, c[0x0][0x298] ;  /* 0x0000a600ff161b82 */ /* 0x000e300000000a00 */
[----:B------:R-:W1:Y:S01]  /*0230*/  LDC R9, c[0x0][0x2dc] ;  /* 0x0000b700ff097b82 */ /* 0x000e620000000800 */
[----:B----4-:R-:W-:-:S04]  /*0240*/  @!P1 IMAD R4, R5, R14, RZ ;  /* 0x0000000e05049224 */ /* 0x010fc800078e02ff */
[C---:B------:R-:W-:Y:S02]  /*0250*/  @!P1 IMAD R15, R11.reuse, R15, R4 ;  /* 0x0000000f0b0f9224 */ /* 0x040fe400078e0204 */
[----:B------:R-:W-:-:S04]  /*0260*/  @!P1 IMAD.WIDE.U32 R4, R11, R14, RZ ;  /* 0x0000000e0b049225 */ /* 0x000fc800078e00ff */
[----:B-----5:R-:W-:-:S04]  /*0270*/  @P1 IMAD.WIDE.U32 R2, R12, R18, RZ ;  /* 0x000000120c021225 */ /* 0x020fc800078e00ff */
[C---:B------:R-:W-:Y:S01]  /*0280*/  @P1 IMAD R7, R12.reuse, R19, R3 ;  /* 0x000000130c071224 */ /* 0x040fe200078e0203 */
[----:B---3--:R-:W-:Y:S01]  /*0290*/  SHF.R.S32.HI R3, RZ, 0x1f, R0 ;  /* 0x0000001fff037819 */ /* 0x008fe20000011400 */
[----:B------:R-:W-:Y:S01]  /*02a0*/  IMAD R14, R17, R0, RZ ;  /* 0x00000000110e7224 */ /* 0x000fe200078e02ff */
[----:B------:R-:W-:Y:S01]  /*02b0*/  @!P1 IADD3 R7, R5, R15, RZ ;  /* 0x0000000f05079210 */ /* 0x000fe20007ffe0ff */
[----:B0-----:R-:W-:-:S04]  /*02c0*/  @P1 IMAD.WIDE.U32 R56, R12, R22, RZ ;  /* 0x000000160c381225 */ /* 0x001fc800078e00ff */
[C---:B------:R-:W-:Y:S02]  /*02d0*/  IMAD R19, R16.reuse, R3, R14 ;  /* 0x0000000310137224 */ /* 0x040fe400078e020e */
[----:B------:R-:W-:-:S04]  /*02e0*/  IMAD.WIDE.U32 R16, R16, R0, RZ ;  /* 0x0000000010107225 */ /* 0x000fc800078e00ff */
[----:B------:R-:W-:Y:S02]  /*02f0*/  @P1 IMAD.MOV.U32 R8, RZ, RZ, R2 ;  /* 0x000000ffff081224 */ /* 0x000fe400078e0002 */
[----:B------:R-:W-:Y:S01]  /*0300*/  IMAD.IADD R2, R17, 0x1, R19 ;  /* 0x0000000111027824 */ /* 0x000fe200078e0213 */
[----:B-1----:R-:W-:Y:S01]  /*0310*/  SHF.R.S32.HI R19, RZ, 0x1f, R9 ;  /* 0x0000001fff137819 */ /* 0x002fe20000011409 */
[----:B------:R-:W-:Y:S01]  /*0320*/  @P1 IMAD R3, R12, R23, R57 ;  /* 0x000000170c031224 */ /* 0x000fe200078e0239 */
[----:B------:R-:W-:Y:S01]  /*0330*/  IADD3 R23, P0, R29, R10, RZ ;  /* 0x0000000a1d177210 */ /* 0x000fe20007f1e0ff */
[----:B------:R-:W-:Y:S01]  /*0340*/  IMAD.WIDE R14, R0, R9, RZ ;  /* 0x00000009000e7225 */ /* 0x000fe200078e02ff */
[----:B------:R-:W-:-:S03]  /*0350*/  SHF.R.S32.HI R10, RZ, 0x1f, R29 ;  /* 0x0000001fff0a7819 */ /* 0x000fc6000001141d */
[----:B------:R-:W-:Y:S01]  /*0360*/  IMAD R18, R2, R9, RZ ;  /* 0x0000000902127224 */ /* 0x000fe200078e02ff */
[----:B--2---:R-:W-:Y:S07]  /*0370*/  @P1 BRA `(.L_x_1025) ;  /* 0x00000000001c1947 */ /* 0x004fee0003800000 */
[----:B------:R-:W0:Y:S01]  /*0380*/  LDC.64 R24, c[0x0][0x290] ;  /* 0x0000a400ff187b82 */ /* 0x000e220000000a00 */
[----:B------:R-:W-:-:S05]  /*0390*/  SHF.R.S32.HI R3, RZ, 0x1f, R11 ;  /* 0x0000001fff037819 */ /* 0x000fca000001140b */
[-C--:B0-----:R-:W-:Y:S02]  /*03a0*/  IMAD R2, R3, R24.reuse, RZ ;  /* 0x0000001803027224 */ /* 0x081fe400078e02ff */
[----:B------:R-:W-:-:S04]  /*03b0*/  IMAD.WIDE.U32 R56, R11, R24, RZ ;  /* 0x000000180b387225 */ /* 0x000fc800078e00ff */
[----:B------:R-:W-:Y:S02]  /*03c0*/  IMAD R3, R11, R25, R2 ;  /* 0x000000190b037224 */ /* 0x000fe400078e0202 */
[----:B------:R-:W-:Y:S02]  /*03d0*/  IMAD.MOV.U32 R25, RZ, RZ, -0x1 ;  /* 0xffffffffff197424 */ /* 0x000fe400078e00ff */
[----:B------:R-:W-:-:S07]  /*03e0*/  IMAD.IADD R3, R57, 0x1, R3 ;  /* 0x0000000139037824 */ /* 0x000fce00078e0203 */
.L_x_1025:
[----:B------:R-:W-:Y:S01]  /*03f0*/  ULDC.U8 UR6, c[0x0][0x3d8] ;  /* 0x0000f60000067ab9 */ /* 0x000fe20000000000 */
[----:B------:R-:W-:Y:S01]  /*0400*/  IMAD.X R5, R10, 0x1, R21, P0 ;  /* 0x000000010a057824 */ /* 0x000fe200000e0615 */
[----:B------:R-:W-:Y:S01]  /*0410*/  ISETP.NE.AND P0, PT, RZ, UR6, PT ;  /* 0x00000006ff007c0c */ /* 0x000fe2000bf05270 */
[----:B------:R-:W-:Y:S01]  /*0420*/  IMAD R2, R15, R25, RZ ;  /* 0x000000190f027224 */ /* 0x000fe200078e02ff */
[----:B------:R-:W-:Y:S01]  /*0430*/  @!P1 MOV R8, R4 ;  /* 0x0000000400089202 */ /* 0x000fe20000000f00 */
[----:B------:R-:W-:Y:S02]  /*0440*/  IMAD R31, R19, R16, R18 ;  /* 0x00000010131f7224 */ /* 0x000fe400078e0212 */
[----:B------:R-:W-:Y:S02]  /*0450*/  IMAD R27, R14, R27, R2 ;  /* 0x0000001b0e1b7224 */ /* 0x000fe400078e0202 */
[----:B------:R-:W-:Y:S02]  /*0460*/  IMAD R2, R5, R14, RZ ;  /* 0x0000000e05027224 */ /* 0x000fe400078e02ff */
[----:B------:R-:W-:-:S04]  /*0470*/  IMAD.WIDE.U32 R16, R16, R9, RZ ;  /* 0x0000000910107225 */ /* 0x000fc800078e00ff */
[----:B------:R-:W-:-:S04]  /*0480*/  IMAD.WIDE.U32 R18, R14, R25, RZ ;  /* 0x000000190e127225 */ /* 0x000fc800078e00ff */
[----:B------:R-:W-:Y:S01]  /*0490*/  IMAD R21, R28, R9, RZ ;  /* 0x000000091c157224 */ /* 0x000fe200078e02ff */
[----:B------:R-:W-:Y:S01]  /*04a0*/  SEL R18, R16, R18, !P1 ;  /* 0x0000001210127207 */ /* 0x000fe20004800000 */
[----:B------:R-:W-:-:S04]  /*04b0*/  IMAD.WIDE.U32 R4, R23, R14, RZ ;  /* 0x0000000e17047225 */ /* 0x000fc800078e00ff */
[----:B------:R-:W-:Y:S01]  /*04c0*/  IMAD R23, R15, R23, R2 ;  /* 0x000000170f177224 */ /* 0x000fe200078e0202 */
[----:B------:R-:W-:Y:S01]  /*04d0*/  SHF.R.S32.HI R2, RZ, 0x1f, R28 ;  /* 0x0000001fff027819 */ /* 0x000fe2000001141c */
[----:B------:R-:W-:Y:S01]  /*04e0*/  IMAD.IADD R31, R17, 0x1, R31 ;  /* 0x00000001111f7824 */ /* 0x000fe200078e021f */
[----:B------:R-:W-:Y:S01]  /*04f0*/  @P1 IADD3 R31, R19, R27, RZ ;  /* 0x0000001b131f1210 */ /* 0x000fe20007ffe0ff */
[----:B------:R-:W-:Y:S01]  /*0500*/  IMAD.IADD R16, R5, 0x1, R23 ;  /* 0x0000000105107824 */ /* 0x000fe200078e0217 */
[----:B------:R-:W-:Y:S01]  /*0510*/  SHF.R.S32.HI R15, RZ, 0x1f, R21 ;  /* 0x0000001fff0f7819 */ /* 0x000fe20000011415 */
[----:B------:R-:W-:Y:S06]  /*0520*/  @!P0 BRA `(.L_x_1026) ;  /* 0x00000000001c8947 */ /* 0x000fec0003800000 */
[----:B------:R-:W0:Y:S01]  /*0530*/  LDC R14, c[0x0][0x2c0] ;  /* 0x0000b000ff0e7b82 */ /* 0x000e220000000800 */
[----:B------:R-:W-:-:S04]  /*0540*/  @!P1 IMAD R12, R11, R30, RZ ;  /* 0x0000001e0b0c9224 */ /* 0x000fc800078e02ff */
[----:B------:R-:W-:-:S03]  /*0550*/  IMAD R12, R11, 0x80, R12 ;  /* 0x000000800b0c7824 */ /* 0x000fc600078e020c */
[----:B------:R-:W0:Y:S02]  /*0560*/  LDC R17, c[0x0][0x2e4] ;  /* 0x0000b900ff117b82 */ /* 0x000e240000000800 */
[----:B0-----:R-:W-:-:S05]  /*0570*/  LEA R11, R14, R17, 0x7 ;  /* 0x000000110e0b7211 */ /* 0x001fca00078e38ff */
[----:B------:R-:W-:Y:S01]  /*0580*/  IMAD R30, R11, R28, R12 ;  /* 0x0000001c0b1e7224 */ /* 0x000fe200078e020c */
[----:B------:R-:W-:Y:S06]  /*0590*/  BRA `(.L_x_1027) ;  /* 0x0000000000087947 */ /* 0x000fec0003800000 */
.L_x_1026:
[----:B------:R-:W-:-:S04]  /*05a0*/  IMAD R11, R11, R0, R28 ;  /* 0x000000000b0b7224 */ /* 0x000fc800078e021c */
[----:B------:R-:W-:-:S07]  /*05b0*/  IMAD R30, R11, R30, RZ ;  /* 0x0000001e0b1e7224 */ /* 0x000fce00078e02ff */
.L_x_1027:
[----:B------:R-:W-:Y:S01]  /*05c0*/  SHF.R.S32.HI R12, RZ, 0x1f, R13 ;  /* 0x0000001fff0c7819 */ /* 0x000fe2000001140d */
[----:B------:R-:W-:Y:S01]  /*05d0*/  IMAD R0, R0, R9, RZ ;  /* 0x0000000900007224 */ /* 0x000fe200078e02ff */
[----:B------:R-:W-:Y:S01]  /*05e0*/  ULDC.64 UR10, c[0x0][0x420] ;  /* 0x00010800000a7ab9 */ /* 0x000fe20000000a00 */
[----:B------:R-:W-:Y:S01]  /*05f0*/  ULDC.64 UR12, c[0x0][0x298] ;  /* 0x0000a600000c7ab9 */ /* 0x000fe20000000a00 */
[CC--:B------:R-:W-:Y:S01]  /*0600*/  LEA.HI R61, R12.reuse, R13.reuse, RZ, 0x3 ;  /* 0x0000000d0c3d7211 */ /* 0x0c0fe200078f18ff */
[----:B------:R-:W-:Y:S01]  /*0610*/  ULDC.64 UR8, c[0x0][0x428] ;  /* 0x00010a0000087ab9 */ /* 0x000fe20000000a00 */
[----:B------:R-:W-:Y:S01]  /*0620*/  LEA.HI R5, R12, R13, RZ, 0x4 ;  /* 0x0000000d0c057211 */ /* 0x000fe200078f20ff */
[----:B------:R-:W-:Y:S01]  /*0630*/  ULDC.64 UR6, c[0x0][0x400] ;  /* 0x0001000000067ab9 */ /* 0x000fe20000000a00 */
[----:B------:R-:W-:Y:S01]  /*0640*/  LOP3.LUT R12, R61, 0x1ffffff8, RZ, 0xc0, !PT ;  /* 0x1ffffff83d0c7812 */ /* 0x000fe200078ec0ff */
[----:B------:R-:W-:Y:S01]  /*0650*/  BSSY B0, `(.L_x_1028) ;  /* 0x0000041000007945 */ /* 0x000fe20003800000 */
[----:B------:R-:W-:-:S02]  /*0660*/  LOP3.LUT R14, R5, 0x3ffffff0, RZ, 0xc0, !PT ;  /* 0x3ffffff0050e7812 */ /* 0x000fc400078ec0ff */
[----:B------:R-:W-:Y:S02]  /*0670*/  CS2R R24, SRZ ;  /* 0x0000000000187805 */ /* 0x000fe4000001ff00 */
[----:B------:R-:W-:Y:S01]  /*0680*/  SHF.R.S32.HI R11, RZ, 0x4, R5 ;  /* 0x00000004ff0b7819 */ /* 0x000fe20000011405 */
[C---:B------:R-:W-:Y:S01]  /*0690*/  IMAD.IADD R12, R13.reuse, 0x1, -R12 ;  /* 0x000000010d0c7824 */ /* 0x040fe200078e0a0c */
[----:B------:R-:W-:Y:S01]  /*06a0*/  SHF.R.S32.HI R61, RZ, 0x3, R61 ;  /* 0x00000003ff3d7819 */ /* 0x000fe2000001143d */
[----:B------:R-:W-:Y:S01]  /*06b0*/  IMAD.IADD R14, R13, 0x1, -R14 ;  /* 0x000000010d0e7824 */ /* 0x000fe200078e0a0e */
[----:B------:R-:W-:Y:S02]  /*06c0*/  CS2R R22, SRZ ;  /* 0x0000000000167805 */ /* 0x000fe4000001ff00 */
[----:B------:R-:W-:Y:S02]  /*06d0*/  CS2R R26, SRZ ;  /* 0x00000000001a7805 */ /* 0x000fe4000001ff00 */
[----:B------:R-:W-:Y:S01]  /*06e0*/  SHF.L.U32 R54, R12, 0x3, RZ ;  /* 0x000000030c367819 */ /* 0x000fe200000006ff */
[----:B------:R-:W-:Y:S01]  /*06f0*/  IMAD.SHL.U32 R5, R14, 0x4, RZ ;  /* 0x000000040e057824 */ /* 0x000fe200078e00ff */
[----:B------:R-:W-:Y:S01]  /*0700*/  IADD3 R12, P0, P1, R4, R18, R21 ;  /* 0x00000012040c7210 */ /* 0x000fe2000791e015 */
[----:B------:R-:W-:Y:S01]  /*0710*/  IMAD R18, R10, UR10, RZ ;  /* 0x0000000a0a127c24 */ /* 0x000fe2000f8e02ff */
[----:B------:R-:W-:Y:S01]  /*0720*/  SHF.R.S32.HI R55, RZ, 0x1f, R54 ;  /* 0x0000001fff377819 */ /* 0x000fe20000011436 */
[----:B------:R-:W-:Y:S01]  /*0730*/  IMAD R11, R11, R0, R5 ;  /* 0x000000000b0b7224 */ /* 0x000fe200078e0205 */
[----:B------:R-:W-:Y:S01]  /*0740*/  IADD3.X R14, R16, R31, R15, P0, P1 ;  /* 0x0000001f100e7210 */ /* 0x000fe200007e240f */
[C---:B------:R-:W-:Y:S01]  /*0750*/  IMAD R18, R29.reuse, UR11, R18 ;  /* 0x0000000b1d127c24 */ /* 0x040fe2000f8e0212 */
[----:B------:R-:W-:Y:S01]  /*0760*/  CS2R R16, SRZ ;  /* 0x0000000000107805 */ /* 0x000fe2000001ff00 */
[----:B------:R-:W-:Y:S01]  /*0770*/  IMAD.WIDE.U32 R4, R29, UR10, R54 ;  /* 0x0000000a1d047c25 */ /* 0x000fe2000f8e0036 */
[----:B------:R-:W-:-:S02]  /*0780*/  IADD3 R9, P0, R11, R12, RZ ;  /* 0x0000000c0b097210 */ /* 0x000fc40007f1e0ff */
[----:B------:R-:W-:Y:S02]  /*0790*/  CS2R R12, SRZ ;  /* 0x00000000000c7805 */ /* 0x000fe4000001ff00 */
[----:B------:R-:W-:Y:S01]  /*07a0*/  CS2R R20, SRZ ;  /* 0x0000000000147805 */ /* 0x000fe2000001ff00 */
[----:B------:R-:W-:Y:S01]  /*07b0*/  IMAD R10, R10, UR12, RZ ;  /* 0x0000000c0a0a7c24 */ /* 0x000fe2000f8e02ff */
[----:B------:R-:W-:Y:S02]  /*07c0*/  IADD3 R32, P1, R8, R4, RZ ;  /* 0x0000000408207210 */ /* 0x000fe40007f3e0ff */
[----:B------:R-:W-:Y:S01]  /*07d0*/  LEA.HI.X.SX32 R8, R11, R14, 0x1, P0 ;  /* 0x0000000e0b087211 */ /* 0x000fe200000f0eff */
[----:B------:R-:W-:Y:S01]  /*07e0*/  IMAD.IADD R11, R6, 0x1, -R29 ;  /* 0x00000001060b7824 */ /* 0x000fe200078e0a1d */
[----:B------:R-:W-:Y:S01]  /*07f0*/  IADD3.X R33, R7, R5, R18, P1, !PT ;  /* 0x0000000507217210 */ /* 0x000fe20000ffe412 */
[----:B------:R-:W-:Y:S01]  /*0800*/  IMAD.WIDE.U32 R4, R29, UR12, R54 ;  /* 0x0000000c1d047c25 */ /* 0x000fe2000f8e0036 */
[----:B------:R-:W-:-:S02]  /*0810*/  LEA R52, P2, R9, UR6, 0x2 ;  /* 0x0000000609347c11 */ /* 0x000fc4000f8410ff */
[----:B------:R-:W-:Y:S02]  /*0820*/  CS2R R14, SRZ ;  /* 0x00000000000e7805 */ /* 0x000fe4000001ff00 */
[CC--:B------:R-:W-:Y:S01]  /*0830*/  ISETP.GE.AND P0, PT, R61.reuse, R11.reuse, PT ;  /* 0x0000000b3d00720c */ /* 0x0c0fe20003f06270 */
[----:B------:R-:W-:Y:S01]  /*0840*/  IMAD R7, R2, UR8, RZ ;  /* 0x0000000802077c24 */ /* 0x000fe2000f8e02ff */
[----:B------:R-:W-:Y:S01]  /*0850*/  IADD3 R6, R61, 0x20, RZ ;  /* 0x000000203d067810 */ /* 0x000fe20007ffe0ff */
[----:B------:R-:W-:Y:S01]  /*0860*/  IMAD R10, R29, UR13, R10 ;  /* 0x0000000d1d0a7c24 */ /* 0x000fe2000f8e020a */
[----:B------:R-:W-:Y:S01]  /*0870*/  IADD3 R56, P3, R56, R4, RZ ;  /* 0x0000000438387210 */ /* 0x000fe20007f7e0ff */
[C---:B------:R-:W-:Y:S01]  /*0880*/  IMAD R35, R28.reuse, UR9, R7 ;  /* 0x000000091c237c24 */ /* 0x040fe2000f8e0207 */
[----:B------:R-:W-:Y:S01]  /*0890*/  LEA.HI.X R53, R9, UR7, R8, 0x2, P2 ;  /* 0x0000000709357c11 */ /* 0x000fe200090f1408 */
[----:B------:R-:W-:Y:S01]  /*08a0*/  IMAD.WIDE.U32 R32, R28, UR8, R32 ;  /* 0x000000081c207c25 */ /* 0x000fe2000f8e0020 */
[----:B------:R-:W-:-:S02]  /*08b0*/  ISETP.GE.AND P1, PT, R6, R11, PT ;  /* 0x0000000b0600720c */ /* 0x000fc40003f26270 */
[----:B------:R-:W-:Y:S02]  /*08c0*/  CS2R R6, SRZ ;  /* 0x0000000000067805 */ /* 0x000fe4000001ff00 */
[----:B------:R-:W-:Y:S02]  /*08d0*/  IADD3.X R57, R3, R5, R10, P3, !PT ;  /* 0x0000000503397210 */ /* 0x000fe40001ffe40a */
[----:B------:R-:W-:Y:S02]  /*08e0*/  CS2R R4, SRZ ;  /* 0x0000000000047805 */ /* 0x000fe4000001ff00 */
[----:B------:R-:W-:Y:S02]  /*08f0*/  CS2R R8, SRZ ;  /* 0x0000000000087805 */ /* 0x000fe4000001ff00 */
[----:B------:R-:W-:Y:S02]  /*0900*/  CS2R R10, SRZ ;  /* 0x00000000000a7805 */ /* 0x000fe4000001ff00 */
[----:B------:R-:W-:-:S02]  /*0910*/  CS2R R18, SRZ ;  /* 0x0000000000127805 */ /* 0x000fc4000001ff00 */
[----:B------:R-:W-:Y:S01]  /*0920*/  SHF.R.S32.HI R60, RZ, 0x1f, R61 ;  /* 0x0000001fff3c7819 */ /* 0x000fe2000001143d */
[----:B------:R-:W-:Y:S02]  /*0930*/  VIADD R3, R54, 0x40 ;  /* 0x0000004036037836 */ /* 0x000fe40000000000 */
[----:B------:R-:W-:Y:S01]  /*0940*/  IMAD.IADD R35, R33, 0x1, R35 ;  /* 0x0000000121237824 */ /* 0x000fe200078e0223 */
[----:B------:R-:W-:Y:S06]  /*0950*/  @P0 BRA `(.L_x_1029) ;  /* 0x0000000000400947 */ /* 0x000fec0003800000 */
[----:B------:R-:W-:Y:S01]  /*0960*/  IMAD R38, R60, UR10, RZ ;  /* 0x0000000a3c267c24 */ /* 0x000fe2000f8e02ff */
[C---:B------:R-:W-:Y:S01]  /*0970*/  IADD3 R39, R54.reuse, 0x80, RZ ;  /* 0x0000008036277810 */ /* 0x040fe20007ffe0ff */
[----:B------:R-:W-:Y:S01]  /*0980*/  IMAD.MOV.U32 R34, RZ, RZ, R32 ;  /* 0x000000ffff227224 */ /* 0x000fe200078e0020 */
[----:B------:R-:W-:Y:S01]  /*0990*/  ULDC UR6, c[0x0][0x2d0] ;  /* 0x0000b40000067ab9 */ /* 0x000fe20000000800 */
[----:B------:R-:W-:Y:S01]  /*09a0*/  IMAD R31, R61, UR11, R38 ;  /* 0x0000000b3d1f7c24 */ /* 0x000fe2000f8e0226 */
[----:B------:R-:W-:Y:S01]  /*09b0*/  ISETP.GE.AND P4, PT, R39, UR6, PT ;  /* 0x0000000627007c0c */ /* 0x000fe2000bf86270 */
[----:B------:R-:W-:Y:S01]  /*09c0*/  IMAD.WIDE.U32 R36, R61, UR10, R34 ;  /* 0x0000000a3d247c25 */ /* 0x000fe2000f8e0022 */
[----:B------:R-:W-:Y:S01]  /*09d0*/  ISETP.GE.AND P2, PT, R54, UR6, PT ;  /* 0x0000000636007c0c */ /* 0x000fe2000bf46270 */
[----:B------:R-:W-:Y:S01]  /*09e0*/  ULDC.64 UR8, c[0x0][0x3e0] ;  /* 0x0000f80000087ab9 */ /* 0x000fe20000000a00 */
[----:B------:R-:W-:Y:S01]  /*09f0*/  ISETP.GE.AND P3, PT, R3, UR6, PT ;  /* 0x0000000603007c0c */ /* 0x000fe2000bf66270 */
[----:B------:R-:W-:Y:S01]  /*0a00*/  IMAD.IADD R31, R37, 0x1, R31 ;  /* 0x00000001251f7824 */ /* 0x000fe200078e021f */
[----:B------:R-:W-:-:S04]  /*0a10*/  LEA R38, P5, R36, UR8, 0x1 ;  /* 0x0000000824267c11 */ /* 0x000fc8000f8a08ff */
[----:B------:R-:W-:-:S05]  /*0a20*/  LEA.HI.X R39, R36, UR9, R31, 0x1, P5 ;  /* 0x0000000924277c11 */ /* 0x000fca000a8f0c1f */
[----:B------:R0:W5:Y:S04]  /*0a30*/  @!P2 LDG.E.128 R4, desc[UR4][R38.64] ;  /* 0x000000042604a981 */ /* 0x000168000c1e1d00 */
[----:B------:R0:W5:Y:S04]  /*0a40*/  @!P3 LDG.E.128 R8, desc[UR4][R38.64+0x80] ;  /* 0x000080042608b981 */ /* 0x000168000c1e1d00 */
[----:B------:R0:W5:Y:S02]  /*0a50*/  @!P4 LDG.E.128 R20, desc[UR4][R38.64+0x100] ;  /* 0x000100042614c981 */ /* 0x000164000c1e1d00 */
.L_x_1029:
[----:B------:R-:W-:Y:S05]  /*0a60*/  BSYNC B0 ;  /* 0x0000000000007941 */ /* 0x000fea0003800000 */
.L_x_1028:
[----:B------:R-:W-:Y:S04]  /*0a70*/  BSSY B0, `(.L_x_1030) ;  /* 0x0000014000007945 */ /* 0x000fe80003800000 */
[----:B------:R-:W-:Y:S05]  /*0a80*/  @P1 BRA `(.L_x_1031) ;  /* 0x0000000000481947 */ /* 0x000fea0003800000 */
[----:B------:R-:W-:Y:S01]  /*0a90*/  IADD3 R31, P2, R61, 0x20, RZ ;  /* 0x000000203d1f7810 */ /* 0x000fe20007f5e0ff */
[----:B------:R-:W-:Y:S01]  /*0aa0*/  VIADD R36, R54, 0x80 ;  /* 0x0000008036247836 */ /* 0x000fe20000000000 */
[----:B------:R-:W-:Y:S01]  /*0ab0*/  ULDC UR6, c[0x0][0x2d0] ;  /* 0x0000b40000067ab9 */ /* 0x000fe20000000800 */
[----:B------:R-:W-:Y:S01]  /*0ac0*/  ULDC.64 UR8, c[0x0][0x3e0] ;  /* 0x0000f80000087ab9 */ /* 0x000fe20000000a00 */
[----:B------:R-:W-:Y:S02]  /*0ad0*/  IADD3.X R33, RZ, R60, RZ, P2, !PT ;  /* 0x0000003cff217210 */ /* 0x000fe400017fe4ff */
[----:B------:R-:W-:Y:S02]  /*0ae0*/  ISETP.GE.AND P5, PT, R36, UR6, PT ;  /* 0x0000000624007c0c */ /* 0x000fe4000bfa6270 */
[----:B------:R-:W-:Y:S01]  /*0af0*/  ISETP.GE.AND P3, PT, R54, UR6, PT ;  /* 0x0000000636007c0c */ /* 0x000fe2000bf66270 */
[----:B------:R-:W-:Y:S01]  /*0b00*/  IMAD R34, R33, UR10, RZ ;  /* 0x0000000a21227c24 */ /* 0x000fe2000f8e02ff */
[----:B------:R-:W-:Y:S01]  /*0b10*/  ISETP.GE.AND P4, PT, R3, UR6, PT ;  /* 0x0000000603007c0c */ /* 0x000fe2000bf86270 */
[----:B------:R-:W-:-:S02]  /*0b20*/  IMAD.MOV.U32 R33, RZ, RZ, R35 ;  /* 0x000000ffff217224 */ /* 0x000fc400078e0023 */
[----:B------:R-:W-:-:S04]  /*0b30*/  IMAD.WIDE.U32 R32, R31, UR10, R32 ;  /* 0x0000000a1f207c25 */ /* 0x000fc8000f8e0020 */
[----:B------:R-:W-:Y:S01]  /*0b40*/  IMAD R31, R31, UR11, R34 ;  /* 0x0000000b1f1f7c24 */ /* 0x000fe2000f8e0222 */
[----:B------:R-:W-:-:S04]  /*0b50*/  LEA R34, P2, R32, UR8, 0x1 ;  /* 0x0000000820227c11 */ /* 0x000fc8000f8408ff */
[----:B------:R-:W-:-:S04]  /*0b60*/  IADD3 R31, R33, R31, RZ ;  /* 0x0000001f211f7210 */ /* 0x000fc80007ffe0ff */
[----:B------:R-:W-:-:S05]  /*0b70*/  LEA.HI.X R35, R32, UR9, R31, 0x1, P2 ;  /* 0x0000000920237c11 */ /* 0x000fca00090f0c1f */
[----:B------:R1:W5:Y:S04]  /*0b80*/  @!P3 LDG.E.128 R12, desc[UR4][R34.64] ;  /* 0x00000004220cb981 */ /* 0x000368000c1e1d00 */
[----:B------:R1:W5:Y:S04]  /*0b90*/  @!P4 LDG.E.128 R16, desc[UR4][R34.64+0x80] ;  /* 0x000080042210c981 */ /* 0x000368000c1e1d00 */
[----:B------:R1:W5:Y:S02]  /*0ba0*/  @!P5 LDG.E.128 R24, desc[UR4][R34.64+0x100] ;  /* 0x000100042218d981 */ /* 0x000364000c1e1d00 */
.L_x_1031:
[----:B------:R-:W-:Y:S05]  /*0bb0*/  BSYNC B0 ;  /* 0x0000000000007941 */ /* 0x000fea0003800000 */
.L_x_1030:
[----:B------:R-:W-:Y:S01]  /*0bc0*/  ULDC.64 UR6, c[0x0][0x2a0] ;  /* 0x0000a80000067ab9 */ /* 0x000fe20000000a00 */
[----:B------:R-:W-:Y:S01]  /*0bd0*/  BSSY B0, `(.L_x_1032) ;  /* 0x000001e000007945 */ /* 0x000fe20003800000 */
[----:B------:R-:W-:Y:S01]  /*0be0*/  IMAD R31, R2, UR6, RZ ;  /* 0x00000006021f7c24 */ /* 0x000fe2000f8e02ff */
[----:B------:R-:W-:Y:S01]  /*0bf0*/  CS2R R32, SRZ ;  /* 0x0000000000207805 */ /* 0x000fe2000001ff00 */
[C---:B------:R-:W-:Y:S01]  /*0c00*/  IMAD.WIDE.U32 R56, R28.reuse, UR6, R56 ;  /* 0x000000061c387c25 */ /* 0x040fe2000f8e0038 */
[----:B-1----:R-:W-:Y:S02]  /*0c10*/  CS2R R34, SRZ ;  /* 0x0000000000227805 */ /* 0x002fe4000001ff00 */
[----:B------:R-:W-:Y:S02]  /*0c20*/  CS2R R36, SRZ ;  /* 0x0000000000247805 */ /* 0x000fe4000001ff00 */
[----:B0-----:R-:W-:Y:S01]  /*0c30*/  CS2R R38, SRZ ;  /* 0x0000000000267805 */ /* 0x001fe2000001ff00 */
[----:B------:R-:W-:-:S02]  /*0c40*/  IMAD R59, R28, UR7, R31 ;  /* 0x000000071c3b7c24 */ /* 0x000fc4000f8e021f */
[----:B------:R-:W-:Y:S01]  /*0c50*/  IMAD.IADD R2, R29, 0x1, R30 ;  /* 0x000000011d027824 */ /* 0x000fe200078e021e */
[----:B------:R-:W-:Y:S02]  /*0c60*/  CS2R R28, SRZ ;  /* 0x00000000001c7805 */ /* 0x000fe4000001ff00 */
[----:B------:R-:W-:Y:S01]  /*0c70*/  CS2R R30, SRZ ;  /* 0x00000000001e7805 */ /* 0x000fe2000001ff00 */
[----:B------:R-:W-:Y:S01]  /*0c80*/  IMAD.MOV.U32 R44, RZ, RZ, RZ ;  /* 0x000000ffff2c7224 */ /* 0x000fe200078e00ff */
[----:B------:R-:W-:Y:S01]  /*0c90*/  IADD3 R59, R57, R59, RZ ;  /* 0x0000003b393b7210 */ /* 0x000fe20007ffe0ff */
[----:B------:R-:W-:Y:S06]  /*0ca0*/  @P0 BRA `(.L_x_1033) ;  /* 0x0000000000400947 */ /* 0x000fec0003800000 */
[----:B------:R-:W-:Y:S01]  /*0cb0*/  IMAD R42, R60, UR12, RZ ;  /* 0x0000000c3c2a7c24 */ /* 0x000fe2000f8e02ff */
[----:B------:R-:W-:Y:S01]  /*0cc0*/  ULDC UR8, c[0x0][0x2d0] ;  /* 0x0000b40000087ab9 */ /* 0x000fe20000000800 */
[C---:B------:R-:W-:Y:S01]  /*0cd0*/  VIADD R45, R54.reuse, 0x80 ;  /* 0x00000080362d7836 */ /* 0x040fe20000000000 */
[----:B------:R-:W-:Y:S01]  /*0ce0*/  ISETP.GE.AND P2, PT, R54, UR8, PT ;  /* 0x0000000836007c0c */ /* 0x000fe2000bf46270 */
[----:B------:R-:W-:Y:S01]  /*0cf0*/  IMAD.MOV.U32 R58, RZ, RZ, R56 ;  /* 0x000000ffff3a7224 */ /* 0x000fe200078e0038 */
[----:B------:R-:W-:Y:S01]  /*0d00*/  ISETP.GE.AND P3, PT, R3, UR8, PT ;  /* 0x0000000803007c0c */ /* 0x000fe2000bf66270 */
[----:B------:R-:W-:Y:S01]  /*0d10*/  IMAD R43, R61, UR13, R42 ;  /* 0x0000000d3d2b7c24 */ /* 0x000fe2000f8e022a */
[----:B------:R-:W-:Y:S01]  /*0d20*/  ISETP.GE.AND P4, PT, R45, UR8, PT ;  /* 0x000000082d007c0c */ /* 0x000fe2000bf86270 */
[----:B------:R-:W-:Y:S01]  /*0d30*/  IMAD.WIDE.U32 R40, R61, UR12, R58 ;  /* 0x0000000c3d287c25 */ /* 0x000fe2000f8e003a */
[----:B------:R-:W-:-:S04]  /*0d40*/  ULDC.64 UR6, c[0x0][0x280] ;  /* 0x0000a00000067ab9 */ /* 0x000fc80000000a00 */
[----:B------:R-:W-:Y:S02]  /*0d50*/  IADD3 R41, R41, R43, RZ ;  /* 0x0000002b29297210 */ /* 0x000fe40007ffe0ff */
[----:B------:R-:W-:-:S04]  /*0d60*/  LEA R42, P0, R40, UR6, 0x1 ;  /* 0x00000006282a7c11 */ /* 0x000fc8000f8008ff */
[----:B------:R-:W-:-:S05]  /*0d70*/  LEA.HI.X R43, R40, UR7, R41, 0x1, P0 ;  /* 0x00000007282b7c11 */ /* 0x000fca00080f0c29 */
[----:B------:R0:W5:Y:S04]  /*0d80*/  @!P2 LDG.E.128 R28, desc[UR4][R42.64] ;  /* 0x000000042a1ca981 */ /* 0x000168000c1e1d00 */
[----:B------:R0:W5:Y:S04]  /*0d90*/  @!P3 LDG.E.128 R32, desc[UR4][R42.64+0x80] ;  /* 0x000080042a20b981 */ /* 0x000168000c1e1d00 */
[----:B------:R0:W5:Y:S02]  /*0da0*/  @!P4 LDG.E.128 R36, desc[UR4][R42.64+0x100] ;  /* 0x000100042a24c981 */ /* 0x000164000c1e1d00 */
.L_x_1033:
[----:B------:R-:W-:Y:S05]  /*0db0*/  BSYNC B0 ;  /* 0x0000000000007941 */ /* 0x000fea0003800000 */
.L_x_1032:
[----:B------:R-:W-:Y:S01]  /*0dc0*/  BSSY B0, `(.L_x_1034) ;  /* 0x000001a000007945 */ /* 0x000fe20003800000 */
[----:B------:R-:W-:Y:S02]  /*0dd0*/  CS2R R40, SRZ ;  /* 0x0000000000287805 */ /* 0x000fe4000001ff00 */
[----:B0-----:R-:W-:Y:S01]  /*0de0*/  CS2R R42, SRZ ;  /* 0x00000000002a7805 */ /* 0x001fe2000001ff00 */
[----:B------:R-:W-:Y:S01]  /*0df0*/  IMAD.MOV.U32 R45, RZ, RZ, RZ ;  /* 0x000000ffff2d7224 */ /* 0x000fe200078e00ff */
[----:B------:R-:W-:Y:S02]  /*0e00*/  CS2R R46, SRZ ;  /* 0x00000000002e7805 */ /* 0x000fe4000001ff00 */
[----:B------:R-:W-:Y:S02]  /*0e10*/  CS2R R48, SRZ ;  /* 0x0000000000307805 */ /* 0x000fe4000001ff00 */
[----:B------:R-:W-:Y:S01]  /*0e20*/  CS2R R50, SRZ ;  /* 0x0000000000327805 */ /* 0x000fe2000001ff00 */
[----:B------:R-:W-:Y:S06]  /*0e30*/  @P1 BRA `(.L_x_1035) ;  /* 0x0000000000481947 */ /* 0x000fec0003800000 */
[----:B------:R-:W-:Y:S01]  /*0e40*/  IADD3 R55, P0, R61, 0x20, RZ ;  /* 0x000000203d377810 */ /* 0x000fe20007f1e0ff */
[----:B------:R-:W-:Y:S01]  /*0e50*/  ULDC UR6, c[0x0][0x2d0] ;  /* 0x0000b40000067ab9 */ /* 0x000fe20000000800 */
[----:B------:R-:W-:Y:S02]  /*0e60*/  MOV R58, R56 ;  /* 0x00000038003a7202 */ /* 0x000fe40000000f00 */
[C---:B------:R-:W-:Y:S01]  /*0e70*/  ISETP.GE.AND P1, PT, R54.reuse, UR6, PT ;  /* 0x0000000636007c0c */ /* 0x040fe2000bf26270 */
[----:B------:R-:W-:Y:S01]  /*0e80*/  IMAD.X R57, RZ, RZ, R60, P0 ;  /* 0x000000ffff397224 */ /* 0x000fe200000e063c */
[----:B------:R-:W-:Y:S01]  /*0e90*/  ISETP.GE.AND P2, PT, R3, UR6, PT ;  /* 0x0000000603007c0c */ /* 0x000fe2000bf46270 */
[----:B------:R-:W-:Y:S02]  /*0ea0*/  VIADD R54, R54, 0x80 ;  /* 0x0000008036367836 */ /* 0x000fe40000000000 */
[----:B------:R-:W-:Y:S02]  /*0eb0*/  IMAD R56, R57, UR12, RZ ;  /* 0x0000000c39387c24 */ /* 0x000fe4000f8e02ff */
[----:B------:R-:W-:Y:S01]  /*0ec0*/  IMAD.WIDE.U32 R58, R55, UR12, R58 ;  /* 0x0000000c373a7c25 */ /* 0x000fe2000f8e003a */
[----:B------:R-:W-:Y:S01]  /*0ed0*/  ISETP.GE.AND P3, PT, R54, UR6, PT ;  /* 0x0000000636007c0c */ /* 0x000fe2000bf66270 */
[----:B------:R-:W-:-:S02]  /*0ee0*/  ULDC.64 UR6, c[0x0][0x280] ;  /* 0x0000a00000067ab9 */ /* 0x000fc40000000a00 */
[----:B------:R-:W-:Y:S01]  /*0ef0*/  IMAD R55, R55, UR13, R56 ;  /* 0x0000000d37377c24 */ /* 0x000fe2000f8e0238 */
[----:B------:R-:W-:-:S04]  /*0f00*/  LEA R54, P0, R58, UR6, 0x1 ;  /* 0x000000063a367c11 */ /* 0x000fc8000f8008ff */
[----:B------:R-:W-:-:S04]  /*0f10*/  IADD3 R3, R59, R55, RZ ;  /* 0x000000373b037210 */ /* 0x000fc80007ffe0ff */
[----:B------:R-:W-:-:S05]  /*0f20*/  LEA.HI.X R55, R58, UR7, R3, 0x1, P0 ;  /* 0x000000073a377c11 */ /* 0x000fca00080f0c03 */
[----:B------:R0:W5:Y:S04]  /*0f30*/  @!P1 LDG.E.128 R40, desc[UR4][R54.64] ;  /* 0x0000000436289981 */ /* 0x000168000c1e1d00 */
[----:B------:R0:W5:Y:S04]  /*0f40*/  @!P2 LDG.E.128 R48, desc[UR4][R54.64+0x80] ;  /* 0x000080043630a981 */ /* 0x000168000c1e1d00 */
[----:B------:R0:W5:Y:S02]  /*0f50*/  @!P3 LDG.E.128 R44, desc[UR4][R54.64+0x100] ;  /* 0x00010004362cb981 */ /* 0x000164000c1e1d00 */
.L_x_1035:
[----:B------:R-:W-:Y:S05]  /*0f60*/  BSYNC B0 ;  /* 0x0000000000007941 */ /* 0x000fea0003800000 */
.L_x_1034:
[----:B-----5:R-:W-:Y:S01]  /*0f70*/  LOP3.LUT R3, R4, 0xffff0000, RZ, 0xc0, !PT ;  /* 0xffff000004037812 */ /* 0x020fe200078ec0ff */
[----:B------:R-:W-:Y:S01]  /*0f80*/  IMAD.U32 R56, R30, 0x10000, RZ ;  /* 0x000100001e387824 */ /* 0x000fe200078e00ff */
[----:B0-----:R-:W-:Y:S01]  /*0f90*/  LOP3.LUT R54, R28, 0xffff0000, RZ, 0xc0, !PT ;  /* 0xffff00001c367812 */ /* 0x001fe200078ec0ff */
[----:B------:R-:W-:Y:S01]  /*0fa0*/  ULDC.64 UR6, c[0x0][0x478] ;  /* 0x00011e0000067ab9 */ /* 0x000fe20000000a00 */
[C---:B------:R-:W-:Y:S02]  /*0fb0*/  LOP3.LUT R57, R12.reuse, 0xffff0000, RZ, 0xc0, !PT ;  /* 0xffff00000c397812 */ /* 0x040fe400078ec0ff */
[----:B------:R-:W-:Y:S01]  /*0fc0*/  SHF.L.U32 R12, R12, 0x10, RZ ;  /* 0x000000100c0c7819 */ /* 0x000fe200000006ff */
[----:B------:R-:W-:Y:S01]  /*0fd0*/  FMUL.FTZ R54, R3, R54 ;  /* 0x0000003603367220 */ /* 0x000fe20000410000 */
[----:B------:R-:W-:Y:S01]  /*0fe0*/  IMAD.U32 R3, R4, 0x10000, RZ ;  /* 0x0001000004037824 */ /* 0x000fe200078e00ff */
[----:B------:R-:W-:Y:S02]  /*0ff0*/  SHF.L.U32 R4, R28, 0x10, RZ ;  /* 0x000000101c047819 */ /* 0x000fe400000006ff */
[----:B------:R-:W-:-:S03]  /*1000*/  SHF.L.U32 R28, R29, 0x10, RZ ;  /* 0x000000101d1c7819 */ /* 0x000fc600000006ff */
[----:B------:R-:W-:Y:S01]  /*1010*/  FFMA.FTZ R54, R3, R4, R54 ;  /* 0x0000000403367223 */ /* 0x000fe20000010036 */
[C---:B------:R-:W-:Y:S01]  /*1020*/  IMAD.U32 R3, R5.reuse, 0x10000, RZ ;  /* 0x0001000005037824 */ /* 0x040fe200078e00ff */
[----:B------:R-:W-:Y:S02]  /*1030*/  LOP3.LUT R4, R5, 0xffff0000, RZ, 0xc0, !PT ;  /* 0xffff000005047812 */ /* 0x000fe400078ec0ff */
[----:B------:R-:W-:Y:S01]  /*1040*/  LOP3.LUT R5, R29, 0xffff0000, RZ, 0xc0, !PT ;  /* 0xffff00001d057812 */ /* 0x000fe200078ec0ff */
[----:B------:R-:W-:Y:S01]  /*1050*/  FFMA.FTZ R55, R3, R28, R54 ;  /* 0x0000001c03377223 */ /* 0x000fe20000010036 */
[C---:B------:R-:W-:Y:S01]  /*1060*/  IMAD.U32 R3, R6.reuse, 0x10000, RZ ;  /* 0x0001000006037824 */ /* 0x040fe200078e00ff */
[----:B------:R-:W-:Y:S02]  /*1070*/  LOP3.LUT R28, R6, 0xffff0000, RZ, 0xc0, !PT ;  /* 0xffff0000061c7812 */ /* 0x000fe400078ec0ff */
[----:B------:R-:W-:Y:S01]  /*1080*/  FFMA.FTZ R4, R4, R5, R55 ;  /* 0x0000000504047223 */ /* 0x000fe20000010037 */
[C---:B------:R-:W-:Y:S01]  /*1090*/  SHF.L.U32 R29, R7.reuse, 0x10, RZ ;  /* 0x00000010071d7819 */ /* 0x040fe200000006ff */
[----:B------:R-:W-:Y:S01]  /*10a0*/  IMAD.U32 R5, R8, 0x10000, RZ ;  /* 0x0001000008057824 */ /* 0x000fe200078e00ff */
[----:B------:R-:W-:Y:S01]  /*10b0*/  LOP3.LUT R6, R7, 0xffff0000, RZ, 0xc0, !PT ;  /* 0xffff000007067812 */ /* 0x000fe200078ec0ff */
[----:B------:R-:W-:Y:S01]  /*10c0*/  FFMA.FTZ R55, R3, R56, R4 ;  /* 0x0000003803377223 */ /* 0x000fe20000010004 */
[----:B------:R-:W-:Y:S01]  /*10d0*/  LOP3.LUT R7, R30, 0xffff0000, RZ, 0xc0, !PT ;  /* 0xffff00001e077812 */ /* 0x000fe200078ec0ff */
[----:B------:R-:W-:Y:S01]  /*10e0*/  IMAD.U32 R30, R32, 0x10000, RZ ;  /* 0x00010000201e7824 */ /* 0x000fe200078e00ff */
[----:B------:R-:W-:-:S02]  /*10f0*/  SHF.L.U32 R54, R31, 0x10, RZ ;  /* 0x000000101f367819 */ /* 0x000fc400000006ff */
[----:B------:R-:W-:Y:S01]  /*1100*/  LOP3.LUT R31, R31, 0xffff0000, RZ, 0xc0, !PT ;  /* 0xffff00001f1f7812 */ /* 0x000fe200078ec0ff */
[----:B------:R-:W-:Y:S01]  /*1110*/  FFMA.FTZ R56, R28, R7, R55 ;  /* 0x000000071c387223 */ /* 0x000fe20000010037 */
[----:B------:R-:W-:Y:S02]  /*1120*/  LOP3.LUT R4, R8, 0xffff0000, RZ, 0xc0, !PT ;  /* 0xffff000008047812 */ /* 0x000fe400078ec0ff */
[----:B------:R-:W-:Y:S01]  /*1130*/  LOP3.LUT R7, R32, 0xffff0000, RZ, 0xc0, !PT ;  /* 0xffff000020077812 */ /* 0x000fe200078ec0ff */
[----:B------:R-:W-:Y:S01]  /*1140*/  FFMA.FTZ R55, R29, R54, R56 ;  /* 0x000000361d377223 */ /* 0x000fe20000010038 */
[----:B------:R-:W-:Y:S01]  /*1150*/  LOP3.LUT R56, R40, 0xffff0000, RZ, 0xc0, !PT ;  /* 0xffff000028387812 */ /* 0x000fe200078ec0ff */
[----:B------:R-:W-:Y:S01]  /*1160*/  IMAD.U32 R54, R10, 0x10000, RZ ;  /* 0x000100000a367824 */ /* 0x000fe200078e00ff */
[----:B------:R-:W-:Y:S01]  /*1170*/  SHF.L.U32 R3, R9, 0x10, RZ ;  /* 0x0000001009037819 */ /* 0x000fe200000006ff */
[----:B------:R-:W-:Y:S01]  /*1180*/  FFMA.FTZ R6, R6, R31, R55 ;  /* 0x0000001f06067223 */ /* 0x000fe20000010037 */
[----:B------:R-:W-:Y:S01]  /*1190*/  SHF.L.U32 R28, R33, 0x10, RZ ;  /* 0x00000010211c7819 */ /* 0x000fe200000006ff */
[----:B------:R-:W-:Y:S01]  /*11a0*/  FMUL.FTZ R56, R56, R57 ;  /* 0x0000003938387220 */ /* 0x000fe20000410000 */
[----:B------:R-:W-:Y:S01]  /*11b0*/  IMAD.U32 R57, R40, 0x10000, RZ ;  /* 0x0001000028397824 */ /* 0x000fe200078e00ff */
[----:B------:R-:W-:Y:S01]  /*11c0*/  SHF.L.U32 R40, R13, 0x10, RZ ;  /* 0x000000100d287819 */ /* 0x000fe200000006ff */
[----:B------:R-:W-:Y:S01]  /*11d0*/  FFMA.FTZ R5, R5, R30, R6 ;  /* 0x0000001e05057223 */ /* 0x000fe20000010006 */
[----:B------:R-:W-:Y:S01]  /*11e0*/  LOP3.LUT R13, R13, 0xffff0000, RZ, 0xc0, !PT ;  /* 0xffff00000d0d7812 */ /* 0x000fe200078ec0ff */
[----:B------:R-:W-:Y:S01]  /*11f0*/  FFMA.FTZ R12, R57, R12, R56 ;  /* 0x0000000c390c7223 */ /* 0x000fe20000010038 */
[C---:B------:R-:W-:Y:S01]  /*1200*/  IMAD.U32 R57, R41.reuse, 0x10000, RZ ;  /* 0x0001000029397824 */ /* 0x040fe200078e00ff */
[----:B------:R-:W-:Y:S01]  /*1210*/  LOP3.LUT R41, R41, 0xffff0000, RZ, 0xc0, !PT ;  /* 0xffff000029297812 */ /* 0x000fe200078ec0ff */
[----:B------:R-:W-:Y:S01]  /*1220*/  FFMA.FTZ R4, R4, R7, R5 ;  /* 0x0000000704047223 */ /* 0x000fe20000010005 */
[----:B------:R-:W-:Y:S01]  /*1230*/  SHF.L.U32 R6, R16, 0x10, RZ ;  /* 0x0000001010067819 */ /* 0x000fe200000006ff */
[----:B------:R-:W-:Y:S01]  /*1240*/  FFMA.FTZ R12, R57, R40, R12 ;  /* 0x00000028390c7223 */ /* 0x000fe2000001000c */
[C---:B------:R-:W-:Y:S01]  /*1250*/  SHF.L.U32 R40, R14.reuse, 0x10, RZ ;  /* 0x000000100e287819 */ /* 0x040fe200000006ff */
[----:B------:R-:W-:Y:S01]  /*1260*/  FFMA.FTZ R3, R3, R28, R4 ;  /* 0x0000001c03037223 */ /* 0x000fe20000010004 */
[----:B------:R-:W-:Y:S01]  /*1270*/  LOP3.LUT R14, R14, 0xffff0000, RZ, 0xc0, !PT ;  /* 0xffff00000e0e7812 */ /* 0x000fe200078ec0ff */
[----:B------:R-:W-:Y:S01]  /*1280*/  FFMA.FTZ R12, R41, R13, R12 ;  /* 0x0000000d290c7223 */ /* 0x000fe2000001000c */
[----:B------:R-:W-:Y:S01]  /*1290*/  IMAD.U32 R13, R42, 0x10000, RZ ;  /* 0x000100002a0d7824 */ /* 0x000fe200078e00ff */
[----:B------:R-:W-:Y:S01]  /*12a0*/  LOP3.LUT R5, R48, 0xffff0000, RZ, 0xc0, !PT ;  /* 0xffff000030057812 */ /* 0x000fe200078ec0ff */
[----:B------:R-:W-:Y:S01]  /*12b0*/  IMAD.U32 R4, R49, 0x10000, RZ ;  /* 0x0001000031047824 */ /* 0x000fe200078e00ff */
[----:B------:R-:W-:Y:S01]  /*12c0*/  LOP3.LUT R7, R16, 0xffff0000, RZ, 0xc0, !PT ;  /* 0xffff000010077812 */ /* 0x000fe200078ec0ff */
[----:B------:R-:W-:Y:S01]  /*12d0*/  FFMA.FTZ R12, R13, R40, R12 ;  /* 0x000000280d0c7223 */ /* 0x000fe2000001000c */
[----:B------:R-:W-:-:S02]  /*12e0*/  LOP3.LUT R13, R42, 0xffff0000, RZ, 0xc0, !PT ;  /* 0xffff00002a0d7812 */ /* 0x000fc400078ec0ff */
[----:B------:R-:W-:Y:S02]  /*12f0*/  LOP3.LUT R8, R9, 0xffff0000, RZ, 0xc0, !PT ;  /* 0xffff000009087812 */ /* 0x000fe400078ec0ff */
[----:B------:R-:W-:Y:S01]  /*1300*/  LOP3.LUT R33, R33, 0xffff0000, RZ, 0xc0, !PT ;  /* 0xffff000021217812 */ /* 0x000fe200078ec0ff */
[----:B------:R-:W-:Y:S01]  /*1310*/  FFMA.FTZ R12, R13, R14, R12 ;  /* 0x0000000e0d0c7223 */ /* 0x000fe2000001000c */
[----:B------:R-:W-:Y:S01]  /*1320*/  SHF.L.U32 R14, R15, 0x10, RZ ;  /* 0x000000100f0e7819 */ /* 0x000fe200000006ff */
[C---:B------:R-:W-:Y:S01]  /*1330*/  IMAD.U32 R13, R43.reuse, 0x10000, RZ ;  /* 0x000100002b0d7824 */ /* 0x040fe200078e00ff */
[----:B------:R-:W-:Y:S01]  /*1340*/  LOP3.LUT R43, R43, 0xffff0000, RZ, 0xc0, !PT ;  /* 0xffff00002b2b7812 */ /* 0x000fe200078ec0ff */
[----:B------:R-:W-:Y:S01]  /*1350*/  FFMA.FTZ R3, R8, R33, R3 ;  /* 0x0000002108037223 */ /* 0x000fe20000010003 */
[----:B------:R-:W-:Y:S01]  /*1360*/  LOP3.LUT R15, R15, 0xffff0000, RZ, 0xc0, !PT ;  /* 0xffff00000f0f7812 */ /* 0x000fe200078ec0ff */
[----:B------:R-:W-:Y:S01]  /*1370*/  FFMA.FTZ R12, R13, R14, R12 ;  /* 0x0000000e0d0c7223 */ /* 0x000fe2000001000c */
[----:B------:R-:W-:Y:S01]  /*1380*/  IMAD.U32 R13, R48, 0x10000, RZ ;  /* 0x00010000300d7824 */ /* 0x000fe200078e00ff */
[----:B------:R-:W-:Y:S01]  /*1390*/  LOP3.LUT R9, R10, 0xffff0000, RZ, 0xc0, !PT ;  /* 0xffff00000a097812 */ /* 0x000fe200078ec0ff */
[----:B------:R-:W-:-:S02]  /*13a0*/  IMAD.U32 R14, R38, 0x10000, RZ ;  /* 0x00010000260e7824 */ /* 0x000fc400078e00ff */
[----:B------:R-:W-:Y:S01]  /*13b0*/  FFMA.FTZ R12, R43, R15, R12 ;  /* 0x0000000f2b0c7223 */ /* 0x000fe2000001000c */
[C---:B------:R-:W-:Y:S02]  /*13c0*/  SHF.L.U32 R29, R11.reuse, 0x10, RZ ;  /* 0x000000100b1d7819 */ /* 0x040fe400000006ff */
[----:B------:R-:W-:Y:S01]  /*13d0*/  LOP3.LUT R10, R11, 0xffff0000, RZ, 0xc0, !PT ;  /* 0xffff00000b0a7812 */ /* 0x000fe200078ec0ff */
[----:B------:R-:W-:Y:S01]  /*13e0*/  FFMA.FTZ R6, R13, R6, R12 ;  /* 0x000000060d067223 */ /* 0x000fe2000001000c */
[----:B------:R-:W-:Y:S01]  /*13f0*/  SHF.L.U32 R12, R17, 0x10, RZ ;  /* 0x00000010110c7819 */ /* 0x000fe200000006ff */
[----:B------:R-:W-:Y:S01]  /*1400*/  IMAD.U32 R11, R34, 0x10000, RZ ;  /* 0x00010000220b7824 */ /* 0x000fe200078e00ff */
[----:B------:R-:W-:Y:S01]  /*1410*/  LOP3.LUT R49, R49, 0xffff0000, RZ, 0xc0, !PT ;  /* 0xffff000031317812 */ /* 0x000fe200078ec0ff */
[----:B------:R-:W-:Y:S01]  /*1420*/  FFMA.FTZ R5, R5, R7, R6 ;  /* 0x0000000705057223 */ /* 0x000fe20000010006 */
[----:B------:R-:W-:Y:S01]  /*1430*/  LOP3.LUT R16, R17, 0xffff0000, RZ, 0xc0, !PT ;  /* 0xffff000011107812 */ /* 0x000fe200078ec0ff */
[----:B------:R-:W-:Y:S01]  /*1440*/  FFMA.FTZ R54, R54, R11, R3 ;  /* 0x0000000b36367223 */ /* 0x000fe20000010003 */
[----:B------:R-:W-:Y:S01]  /*1450*/  LOP3.LUT R32, R34, 0xffff0000, RZ, 0xc0, !PT ;  /* 0xffff000022207812 */ /* 0x000fe200078ec0ff */
[----:B------:R-:W-:Y:S01]  /*1460*/  FFMA.FTZ R4, R4, R12, R5 ;  /* 0x0000000c04047223 */ /* 0x000fe20000010005 */
[----:B------:R-:W-:Y:S01]  /*1470*/  SHF.L.U32 R34, R35, 0x10, RZ ;  /* 0x0000001023227819 */ /* 0x000fe200000006ff */
[C---:B------:R-:W-:Y:S01]  /*1480*/  IMAD.U32 R5, R50.reuse, 0x10000, RZ ;  /* 0x0001000032057824 */ /* 0x040fe200078e00ff */
[----:B------:R-:W-:Y:S01]  /*1490*/  LOP3.LUT R11, R50, 0xffff0000, RZ, 0xc0, !PT ;  /* 0xffff0000320b7812 */ /* 0x000fe200078ec0ff */
[----:B------:R-:W-:Y:S01]  /*14a0*/  FFMA.FTZ R4, R49, R16, R4 ;  /* 0x0000001031047223 */ /* 0x000fe20000010004 */
[----:B------:R-:W-:-:S02]  /*14b0*/  IMAD.U32 R6, R18, 0x10000, RZ ;  /* 0x0001000012067824 */ /* 0x000fc400078e00ff */
[----:B------:R-:W-:Y:S01]  /*14c0*/  FFMA.FTZ R32, R9, R32, R54 ;  /* 0x0000002009207223 */ /* 0x000fe20000010036 */
[----:B------:R-:W-:Y:S01]  /*14d0*/  LOP3.LUT R9, R18, 0xffff0000, RZ, 0xc0, !PT ;  /* 0xffff000012097812 */ /* 0x000fe200078ec0ff */
[----:B------:R-:W-:Y:S01]  /*14e0*/  IMAD.U32 R7, R20, 0x10000, RZ ;  /* 0x0001000014077824 */ /* 0x000fe200078e00ff */
[----:B------:R-:W-:Y:S01]  /*14f0*/  LOP3.LUT R35, R35, 0xffff0000, RZ, 0xc0, !PT ;  /* 0xffff000023237812 */ /* 0x000fe200078ec0ff */
[----:B------:R-:W-:Y:S01]  /*1500*/  FFMA.FTZ R6, R5, R6, R4 ;  /* 0x0000000605067223 */ /* 0x000fe20000010004 */
[----:B------:R-:W-:Y:S01]  /*1510*/  FFMA.FTZ R29, R29, R34, R32 ;  /* 0x000000221d1d7223 */ /* 0x000fe20000010020 */
[----:B------:R-:W-:Y:S01]  /*1520*/  SHF.L.U32 R3, R51, 0x10, RZ ;  /* 0x0000001033037819 */ /* 0x000fe200000006ff */
[----:B------:R-:W-:Y:S01]  /*1530*/  IMAD.U32 R5, R22, 0x10000, RZ ;  /* 0x0001000016057824 */ /* 0x000fe200078e00ff */
[----:B------:R-:W-:Y:S01]  /*1540*/  SHF.L.U32 R17, R19, 0x10, RZ ;  /* 0x0000001013117819 */ /* 0x000fe200000006ff */
[----:B------:R-:W-:Y:S01]  /*1550*/  FFMA.FTZ R18, R11, R9, R6 ;  /* 0x000000090b127223 */ /* 0x000fe20000010006 */
[----:B------:R-:W-:Y:S01]  /*1560*/  FFMA.FTZ R16, R10, R35, R29 ;  /* 0x000000230a107223 */ /* 0x000fe2000001001d */
        /* <DEDUP_REMOVED lines=9> */
[----:B------:R-:W-:-:S02]  /*1600*/  SHF.L.U32 R16, R24, 0x10, RZ ;  /* 0x0000001018107819 */ /* 0x000fc400000006ff */
[----:B------:R-:W-:Y:S01]  /*1610*/  SHF.L.U32 R8, R21, 0x10, RZ ;  /* 0x0000001015087819 */ /* 0x000fe200000006ff */
        /* <DEDUP_REMOVED lines=8> */
[----:B------:R-:W0:Y:S01]  /*16a0*/  S2R R9, SR_TID.X ;  /* 0x0000000000097919 */ /* 0x000e220000002100 */
[----:B------:R-:W-:Y:S01]  /*16b0*/  LOP3.LUT R12, R37, 0xffff0000, RZ, 0xc0, !PT ;  /* 0xffff0000250c7812 */ /* 0x000fe200078ec0ff */
[----:B------:R-:W-:Y:S01]  /*16c0*/  FFMA.FTZ R3, R44, R24, R3 ;  /* 0x000000182c037223 */ /* 0x000fe20000010003 */
[----:B------:R-:W-:-:S02]  /*16d0*/  SHF.L.U32 R7, R25, 0x10, RZ ;  /* 0x0000001019077819 */ /* 0x000fc400000006ff */
        /* <DEDUP_REMOVED lines=18> */
[----:B------:R-:W-:-:S02]  /*1800*/  LOP3.LUT R23, R23, 0xffff0000, RZ, 0xc0, !PT ;  /* 0xffff000017177812 */ /* 0x000fc400078ec0ff */
[----:B------:R-:W-:Y:S01]  /*1810*/  LOP3.LUT R6, R39, 0xffff0000, RZ, 0xc0, !PT ;  /* 0xffff000027067812 */ /* 0x000fe200078ec0ff */
[----:B------:R-:W-:Y:S01]  /*1820*/  FFMA.FTZ R3, R46, R26, R3 ;  /* 0x0000001a2e037223 */ /* 0x000fe20000010003 */
[C---:B------:R-:W-:Y:S02]  /*1830*/  SHF.L.U32 R5, R27.reuse, 0x10, RZ ;  /* 0x000000101b057819 */ /* 0x040fe400000006ff */
[----:B------:R-:W-:Y:S01]  /*1840*/  LOP3.LUT R27, R27, 0xffff0000, RZ, 0xc0, !PT ;  /* 0xffff00001b1b7812 */ /* 0x000fe200078ec0ff */
[----:B------:R-:W-:Y:S01]  /*1850*/  FFMA.FTZ R4, R23, R6, R4 ;  /* 0x0000000617047223 */ /* 0x000fe20000010004 */
[----:B------:R-:W-:Y:S01]  /*1860*/  LOP3.LUT R6, R47, 0xffff0000, RZ, 0xc0, !PT ;  /* 0xffff00002f067812 */ /* 0x000fe200078ec0ff */
[----:B------:R-:W-:Y:S01]  /*1870*/  FFMA.FTZ R5, R8, R5, R3 ;  /* 0x0000000508057223 */ /* 0x000fe20000010003 */
[----:B0-----:R-:W-:Y:S02]  /*1880*/  LOP3.LUT P0, RZ, R9, 0x7, RZ, 0xc0, !PT ;  /* 0x0000000709ff7812 */ /* 0x001fe4000780c0ff */
[----:B------:R-:W0:Y:S01]  /*1890*/  SHFL.BFLY PT, R3, R4, 0x4, 0x1f ;  /* 0x0c801f0004037f89 */ /* 0x000e2200000e0000 */
[----:B------:R-:W-:-:S05]  /*18a0*/  FFMA.FTZ R5, R6, R27, R5 ;  /* 0x0000001b06057223 */ /* 0x000fca0000010005 */
[----:B------:R-:W1:Y:S01]  /*18b0*/  SHFL.BFLY PT, R8, R5, 0x4, 0x1f ;  /* 0x0c801f0005087f89 */ /* 0x000e6200000e0000 */
[----:B0-----:R-:W-:-:S05]  /*18c0*/  FADD.FTZ R3, R4, R3 ;  /* 0x0000000304037221 */ /* 0x001fca0000010000 */
[----:B------:R-:W0:Y:S01]  /*18d0*/  SHFL.BFLY PT, R6, R3, 0x2, 0x1f ;  /* 0x0c401f0003067f89 */ /* 0x000e2200000e0000 */
[----:B-1----:R-:W-:Y:S01]  /*18e0*/  FADD.FTZ R8, R5, R8 ;  /* 0x0000000805087221 */ /* 0x002fe20000010000 */
[----:B------:R-:W-:Y:S01]  /*18f0*/  LEA.HI R5, P1, R9, R2, RZ, 0x1d ;  /* 0x0000000209057211 */ /* 0x000fe2000783e8ff */
[----:B------:R-:W-:-:S03]  /*1900*/  IMAD.SHL.U32 R9, R0, 0x4, RZ ;  /* 0x0000000400097824 */ /* 0x000fc600078e00ff */
[----:B------:R-:W1:Y:S01]  /*1910*/  SHFL.BFLY PT, R7, R8, 0x2, 0x1f ;  /* 0x0c401f0008077f89 */ /* 0x000e6200000e0000 */
[----:B0-----:R-:W-:-:S05]  /*1920*/  FADD.FTZ R11, R3, R6 ;  /* 0x00000006030b7221 */ /* 0x001fca0000010000 */
[----:B------:R-:W0:Y:S01]  /*1930*/  SHFL.BFLY PT, R10, R11, 0x1, 0x1f ;  /* 0x0c201f000b0a7f89 */ /* 0x000e2200000e0000 */
[----:B-1----:R-:W-:Y:S01]  /*1940*/  FADD.FTZ R7, R8, R7 ;  /* 0x0000000708077221 */ /* 0x002fe20000010000 */
[----:B------:R-:W-:-:S04]  /*1950*/  IADD3 R8, R9, 0x10, R9 ;  /* 0x0000001009087810 */ /* 0x000fc80007ffe009 */
[----:B------:R-:W1:Y:S01]  /*1960*/  SHFL.BFLY PT, R6, R7, 0x1, 0x1f ;  /* 0x0c201f0007067f89 */ /* 0x000e6200000e0000 */
[----:B0-----:R-:W-:Y:S01]  /*1970*/  @!P0 FADD.FTZ R4, R11, R10 ;  /* 0x0000000a0b048221 */ /* 0x001fe20000010000 */
[----:B------:R-:W-:Y:S01]  /*1980*/  LEA.HI.X.SX32 R10, R2, RZ, 0x1, P1 ;  /* 0x000000ff020a7211 */ /* 0x000fe200008f0eff */
[----:B------:R-:W-:Y:S01]  /*1990*/  IMAD.WIDE R2, R9, 0x10, R52 ;  /* 0x0000001009027825 */ /* 0x000fe200078e0234 */
[----:B------:R-:W-:Y:S01]  /*19a0*/  LEA R12, P1, R5, UR6, 0x2 ;  /* 0x00000006050c7c11 */ /* 0x000fe2000f8210ff */
[----:B------:R-:W-:Y:S01]  /*19b0*/  ULDC UR6, c[0x0][0x384] ;  /* 0x0000e10000067ab9 */ /* 0x000fe20000000800 */
[----:B------:R-:W-:Y:S01]  /*19c0*/  IADD3 R11, R9, R8, RZ ;  /* 0x00000008090b7210 */ /* 0x000fe20007ffe0ff */
[----:B-1----:R-:W-:Y:S01]  /*19d0*/  FADD.FTZ R6, R7, R6 ;  /* 0x0000000607067221 */ /* 0x002fe20000010000 */
[----:B------:R-:W-:Y:S01]  /*19e0*/  LEA.HI.X R13, R5, UR7, R10, 0x2, P1 ;  /* 0x00000007050d7c11 */ /* 0x000fe200088f140a */
[----:B------:R-:W-:Y:S01]  /*19f0*/  @!P0 FMUL.FTZ R15, R4, UR6 ;  /* 0x00000006040f8c20 */ /* 0x000fe20008410000 */
[----:B------:R-:W-:-:S04]  /*1a00*/  IMAD.WIDE R4, R0, 0x40, R2 ;  /* 0x0000004000047825 */ /* 0x000fc800078e0202 */
[----:B------:R-:W-:Y:S01]  /*1a10*/  FMUL.FTZ R17, R6, UR6 ;  /* 0x0000000606117c20 */ /* 0x000fe20008410000 */
[----:B------:R-:W-:Y:S01]  /*1a20*/  @!P0 STG.E desc[UR4][R12.64], R15 ;  /* 0x0000000f0c008986 */ /* 0x000fe2000c101904 */
[----:B------:R-:W-:-:S03]  /*1a30*/  IMAD.WIDE R8, R8, 0x10, R52 ;  /* 0x0000001008087825 */ /* 0x000fc600078e0234 */
[----:B------:R-:W-:Y:S01]  /*1a40*/  @!P0 STG.E desc[UR4][R12.64+0x80], R17 ;  /* 0x000080110c008986 */ /* 0x000fe2000c101904 */
[----:B------:R-:W-:-:S03]  /*1a50*/  IMAD.WIDE R6, R0, 0x40, R4 ;  /* 0x0000004000067825 */ /* 0x000fc600078e0204 */
[----:B------:R-:W-:Y:S01]  /*1a60*/  STG.E.128 desc[UR4][R52.64], RZ ;  /* 0x000000ff34007986 */ /* 0x000fe2000c101d04 */
[----:B------:R-:W-:-:S03]  /*1a70*/  IMAD.WIDE R10, R11, 0x10, R52 ;  /* 0x000000100b0a7825 */ /* 0x000fc600078e0234 */
[----:B------:R-:W-:Y:S04]  /*1a80*/  STG.E.128 desc[UR4][R2.64], RZ ;  /* 0x000000ff02007986 */ /* 0x000fe8000c101d04 */
        /* <DEDUP_REMOVED lines=9> */
[----:B------:R-:W-:Y:S01]  /*1b20*/  STG.E.128 desc[UR4][R10.64+0x100], RZ ;  /* 0x000100ff0a007986 */ /* 0x000fe2000c101d04 */
[----:B------:R-:W-:Y:S05]  /*1b30*/  EXIT ;  /* 0x000000000000794d */ /* 0x000fea0003800000 */
.L_x_1036:
        /* <DEDUP_REMOVED lines=12> */
.L_x_1608:


//--------------------- .text._ZN5flash27flash_bwd_convert_dq_kernelI23Flash_bwd_kernel_traitsILi192ELi64ELi64ELi8ELi4ELi2ELi2ELb0ELb0EN7cutlass10bfloat16_tE19Flash_kernel_traitsILi192ELi64ELi64ELi8ES3_EEEEvNS_16Flash_bwd_paramsEi --------------------------
	.section	.text._ZN5flash27flash_bwd_convert_dq_kernelI23Flash_bwd_kernel_traitsILi192ELi64ELi64ELi8ELi4ELi2ELi2ELb0ELb0EN7cutlass10bfloat16_tE19Flash_kernel_traitsILi192ELi64ELi64ELi8ES3_EEEEvNS_16Flash_bwd_paramsEi,"ax",@progbits
	.align	128
        .global         _ZN5flash27flash_bwd_convert_dq_kernelI23Flash_bwd_kernel_traitsILi192ELi64ELi64ELi8ELi4ELi2ELi2ELb0ELb0EN7cutlass10bfloat16_tE19Flash_kernel_traitsILi192ELi64ELi64ELi8ES3_EEEEvNS_16Flash_bwd_paramsEi
        .type           _ZN5flash27flash_bwd_convert_dq_kernelI23Flash_bwd_kernel_traitsILi192ELi64ELi64ELi8ELi4ELi2ELi2ELb0ELb0EN7cutlass10bfloat16_tE19Flash_kernel_traitsILi192ELi64ELi64ELi8ES3_EEEEvNS_16Flash_bwd_paramsEi,@function
        .size           _ZN5flash27flash_bwd_convert_dq_kernelI23Flash_bwd_kernel_traitsILi192ELi64ELi64ELi8ELi4ELi2ELi2ELb0ELb0EN7cutlass10bfloat16_tE19Flash_kernel_traitsILi192ELi64ELi64ELi8ES3_EEEEvNS_16Flash_bwd_paramsEi,(.L_x_1609 - _ZN5flash27flash_bwd_convert_dq_kernelI23Flash_bwd_kernel_traitsILi192ELi64ELi64ELi8ELi4ELi2ELi2ELb0ELb0EN7cutlass10bfloat16_tE19Flash_kernel_traitsILi192ELi64ELi64ELi8ES3_EEEEvNS_16Flash_bwd_paramsEi)
        .other          _ZN5flash27flash_bwd_convert_dq_kernelI23Flash_bwd_kernel_traitsILi192ELi64ELi64ELi8ELi4ELi2ELi2ELb0ELb0EN7cutlass10bfloat16_tE19Flash_kernel_traitsILi192ELi64ELi64ELi8ES3_EEEEvNS_16Flash_bwd_paramsEi,@"STO_CUDA_ENTRY STV_DEFAULT"
_ZN5flash27flash_bwd_convert_dq_kernelI23Flash_bwd_kernel_traitsILi192ELi64ELi64ELi8ELi4ELi2ELi2ELb0ELb0EN7cutlass10bfloat16_tE19Flash_kernel_traitsILi192ELi64ELi64ELi8ES3_EEEEvNS_16Flash_bwd_paramsEi:
.text._ZN5flash27flash_bwd_convert_dq_kernelI23Flash_bwd_kernel_traitsILi192ELi64ELi64ELi8ELi4ELi2ELi2ELb0ELb0EN7cutlass10bfloat16_tE19Flash_kernel_traitsILi192ELi64ELi64ELi8ES3_EEEEvNS_16Flash_bwd_paramsEi:
        /* <DEDUP_REMOVED lines=80> */
.L_x_1037:
        /* <DEDUP_REMOVED lines=82> */
.L_x_1039:
        /* <DEDUP_REMOVED lines=124> */
.L_x_1038:
        /* <DEDUP_REMOVED lines=167> */
.L_x_1041:
[----:B------:R-:W-:Y:S05]  /*1c50*/  BSYNC B0 ;  /* 0x0000000000007941 */ /* 0x000fea0003800000 */
.L_x_1040:
        /* <DEDUP_REMOVED lines=22> */
.L_x_1042:
        /* <DEDUP_REMOVED lines=12> */
.L_x_1609:


//--------------------- .text._ZN5flash44flash_bwd_dq_dk_dv_loop_seqk_parallel_kernelI23Flash_bwd_kernel_traitsILi192ELi64ELi64ELi8ELi4ELi2ELi2ELb0ELb0EN7cutlass10bfloat16_tE19Flash_kernel_traitsILi192ELi64ELi64ELi8ES3_EELb1ELb0ELb0ELb0ELb0ELb0ELb0EEEvNS_16Flash_bwd_paramsE --------------------------
	.section	.text._ZN5flash44flash_bwd_dq_dk_dv_loop_seqk_parallel_kernelI23Flash_bwd_kernel_traitsILi192ELi64ELi64ELi8ELi4ELi2ELi2ELb0ELb0EN7cutlass10bfloat16_tE19Flash_kernel_traitsILi192ELi64ELi64ELi8ES3_EELb1ELb0ELb0ELb0ELb0ELb0ELb0EEEvNS_16Flash_bwd_paramsE,"ax",@progbits
	.align	128
        .global         _ZN5flash44flash_bwd_dq_dk_dv_loop_seqk_parallel_kernelI23Flash_bwd_kernel_traitsILi192ELi64ELi64ELi8ELi4ELi2ELi2ELb0ELb0EN7cutlass10bfloat16_tE19Flash_kernel_traitsILi192ELi64ELi64ELi8ES3_EELb1ELb0ELb0ELb0ELb0ELb0ELb0EEEvNS_16Flash_bwd_paramsE
        .type           _ZN5flash44flash_bwd_dq_dk_dv_loop_seqk_parallel_kernelI23Flash_bwd_kernel_traitsILi192ELi64ELi64ELi8ELi4ELi2ELi2ELb0ELb0EN7cutlass10bfloat16_tE19Flash_kernel_traitsILi192ELi64ELi64ELi8ES3_EELb1ELb0ELb0ELb0ELb0ELb0ELb0EEEvNS_16Flash_bwd_paramsE,@function
        .size           _ZN5flash44flash_bwd_dq_dk_dv_loop_seqk_parallel_kernelI23Flash_bwd_kernel_traitsILi192ELi64ELi64ELi8ELi4ELi2ELi2ELb0ELb0EN7cutlass10bfloat16_tE19Flash_kernel_traitsILi192ELi64ELi64ELi8ES3_EELb1ELb0ELb0ELb0ELb0ELb0ELb0EEEvNS_16Flash_bwd_paramsE,(.L_x_1610 - _ZN5flash44flash_bwd_dq_dk_dv_loop_seqk_parallel_kernelI23Flash_bwd_kernel_traitsILi192ELi64ELi64ELi8ELi4ELi2ELi2ELb0ELb0EN7cutlass10bfloat16_tE19Flash_kernel_traitsILi192ELi64ELi64ELi8ES3_EELb1ELb0ELb0ELb0ELb0ELb0ELb0EEEvNS_16Flash_bwd_paramsE)
        .other          _ZN5flash44flash_bwd_dq_dk_dv_loop_seqk_parallel_kernelI23Flash_bwd_kernel_traitsILi192ELi64ELi64ELi8ELi4ELi2ELi2ELb0ELb0EN7cutlass10bfloat16_tE19Flash_kernel_traitsILi192ELi64ELi64ELi8ES3_EELb1ELb0ELb0ELb0ELb0ELb0ELb0EEEvNS_16Flash_bwd_paramsE,@"STO_CUDA_ENTRY STV_DEFAULT"
_ZN5flash44flash_bwd_dq_dk_dv_loop_seqk_parallel_kernelI23Flash_bwd_kernel_traitsILi192ELi64ELi64ELi8ELi4ELi2ELi2ELb0ELb0EN7cutlass10bfloat16_tE19Flash_kernel_traitsILi192ELi64ELi64ELi8ES3_EELb1ELb0ELb0ELb0ELb0ELb0ELb0EEEvNS_16Flash_bwd_paramsE:
.text._ZN5flash44flash_bwd_dq_dk_dv_loop_seqk_parallel_kernelI23Flash_bwd_kernel_traitsILi192ELi64ELi64ELi8ELi4ELi2ELi2ELb0ELb0EN7cutlass10bfloat16_tE19Flash_kernel_traitsILi192ELi64ELi64ELi8ES3_EELb1ELb0ELb0ELb0ELb0ELb0ELb0EEEvNS_16Flash_bwd_paramsE:
        /* <DEDUP_REMOVED lines=14> */
[----:B------:R-:W-:Y:S01]  /*00e0*/  IMAD.MOV.U32 R217, RZ, RZ, -0x10 ;  /* 0xfffffff0ffd97424 */ /* 0x000fe200078e00ff */
[----:B------:R-:W-:Y:S01]  /*00f0*/  ULDC.64 UR14, c[0x0][0x208] ;  /* 0x00008200000e7ab9 */ /* 0x000fe20000000a00 */
[----:B------:R-:W-:Y:S01]  /*0100*/  ULDC.64 UR10, c[0x0][0x300] ;  /* 0x0000c000000a7ab9 */ /* 0x000fe20000000a00 */
[----:B------:R-:W4:Y:S01]  /*0110*/  S2R R205, SR_CTAID.Z ;  /* 0x0000000000cd7919 */ /* 0x000f220000002700 */
[----:B--2---:R-:W-:-:S04]  /*0120*/  ULEA UR5, UR5, UR4, 0x18 ;  /* 0x0000000405057291 */ /* 0x004fc8000f8ec03f */
[----:B------:R-:W-:Y:S02]  /*0130*/  UIADD3 UR6, UR5, 0x12000, URZ ;  /* 0x0001200005067890 */ /* 0x000fe4000fffe03f */
[----:B------:R-:W-:Y:S01]  /*0140*/  UIADD3 UR4, UR5, 0x1e000, URZ ;  /* 0x0001e00005047890 */ /* 0x000fe2000fffe03f */
[----:B-1----:R-:W-:-:S04]  /*0150*/  SHF.R.S32.HI R7, RZ, 0x1f, R3 ;  /* 0x0000001fff077819 */ /* 0x002fc80000011403 */
[CC--:B------:R-:W-:Y:S02]  /*0160*/  LEA.HI R13, R7.reuse, R3.reuse, RZ, 0x3 ;  /* 0x00000003070d7211 */ /* 0x0c0fe400078f18ff */
[----:B------:R-:W-:Y:S02]  /*0170*/  LEA.HI R9, R7, R3, RZ, 0x2 ;  /* 0x0000000307097211 */ /* 0x000fe400078f10ff */
[----:B------:R-:W-:Y:S02]  /*0180*/  LOP3.LUT R8, R13, 0xfffffff8, RZ, 0xc0, !PT ;  /* 0xfffffff80d087812 */ /* 0x000fe400078ec0ff */
[--C-:B------:R-:W-:Y:S02]  /*0190*/  SHF.R.S32.HI R0, RZ, 0x2, R9.reuse ;  /* 0x00000002ff007819 */ /* 0x100fe40000011409 */
[----:B------:R-:W-:Y:S01]  /*01a0*/  SHF.R.S32.HI R5, RZ, 0x1f, R9 ;  /* 0x0000001fff057819 */ /* 0x000fe20000011409 */
[----:B------:R-:W-:Y:S01]  /*01b0*/  IMAD.IADD R8, R3, 0x1, -R8 ;  /* 0x0000000103087824 */ /* 0x000fe200078e0a08 */
[----:B------:R-:W-:-:S02]  /*01c0*/  SHF.R.S32.HI R200, RZ, 0x3, R13 ;  /* 0x00000003ffc87819 */ /* 0x000fc4000001140d */
[----:B------:R-:W-:Y:S01]  /*01d0*/  LEA.HI R5, R5, R0, RZ, 0x3 ;  /* 0x0000000005057211 */ /* 0x000fe200078f18ff */
[----:B------:R-:W-:Y:S01]  /*01e0*/  IMAD.SHL.U32 R202, R8, 0x8, RZ ;  /* 0x0000000808ca7824 */ /* 0x000fe200078e00ff */
[----:B------:R-:W-:Y:S01]  /*01f0*/  LEA.HI R4, R7, R3, RZ, 0x4 ;  /* 0x0000000307047211 */ /* 0x000fe200078f20ff */
[----:B------:R-:W-:Y:S01]  /*0200*/  IMAD.SHL.U32 R199, R200, 0x40, RZ ;  /* 0x00000040c8c77824 */ /* 0x000fe200078e00ff */
[----:B------:R-:W-:Y:S01]  /*0210*/  LOP3.LUT R5, R5, 0xfffffff8, RZ, 0xc0, !PT ;  /* 0xfffffff805057812 */ /* 0x000fe200078ec0ff */
[C---:B------:R-:W-:Y:S01]  /*0220*/  VIADD R208, R202.reuse, 0x40 ;  /* 0x00000040cad07836 */ /* 0x040fe20000000000 */
[----:B------:R-:W-:Y:S01]  /*0230*/  SHF.R.S32.HI R2, RZ, 0x4, R4 ;  /* 0x00000004ff027819 */ /* 0x000fe20000011404 */
[----:B------:R-:W-:Y:S01]  /*0240*/  VIADD R207, R202, 0x80 ;  /* 0x00000080cacf7836 */ /* 0x000fe20000000000 */
[----:B------:R-:W-:Y:S01]  /*0250*/  LOP3.LUT R12, R4, 0xfffffff0, RZ, 0xc0, !PT ;  /* 0xfffffff0040c7812 */ /* 0x000fe200078ec0ff */
[----:B------:R-:W-:Y:S01]  /*0260*/  IMAD.IADD R5, R0, 0x1, -R5 ;  /* 0x0000000100057824 */ /* 0x000fe200078e0a05 */
[----:B------:R-:W-:-:S02]  /*0270*/  LOP3.LUT R199, R199, 0x1c0, RZ, 0xc0, !PT ;  /* 0x000001c0c7c77812 */ /* 0x000fc400078ec0ff */
[----:B------:R-:W-:Y:S01]  /*0280*/  LEA.HI R4, R4, R2, RZ, 0x1 ;  /* 0x0000000204047211 */ /* 0x000fe200078f08ff */
[----:B------:R-:W-:Y:S01]  /*0290*/  IMAD.IADD R12, R3, 0x1, -R12 ;  /* 0x00000001030c7824 */ /* 0x000fe200078e0a0c */
[----:B------:R-:W-:Y:S02]  /*02a0*/  LOP3.LUT R0, R199, 0x38, R202, 0xf8, !PT ;  /* 0x00000038c7007812 */ /* 0x000fe400078ef8ca */
[----:B------:R-:W-:Y:S02]  /*02b0*/  LEA.HI R6, R7, R3, RZ, 0x5 ;  /* 0x0000000307067211 */ /* 0x000fe400078f28ff */
[----:B------:R-:W-:Y:S02]  /*02c0*/  SHF.R.U32.HI R199, RZ, 0x3, R199 ;  /* 0x00000003ffc77819 */ /* 0x000fe400000116c7 */
[----:B------:R-:W-:Y:S02]  /*02d0*/  LOP3.LUT R4, R4, 0xfffffffe, RZ, 0xc0, !PT ;  /* 0xfffffffe04047812 */ /* 0x000fe400078ec0ff */
[----:B------:R-:W-:-:S02]  /*02e0*/  SHF.R.S32.HI R198, RZ, 0x5, R6 ;  /* 0x00000005ffc67819 */ /* 0x000fc40000011406 */
[----:B------:R-:W-:Y:S01]  /*02f0*/  LOP3.LUT R199, R0, R199, RZ, 0x3c, !PT ;  /* 0x000000c700c77212 */ /* 0x000fe200078e3cff */
[----:B------:R-:W-:Y:S01]  /*0300*/  IMAD.IADD R4, R2, 0x1, -R4 ;  /* 0x0000000102047824 */ /* 0x000fe200078e0a04 */
[----:B------:R-:W-:Y:S02]  /*0310*/  SHF.R.S32.HI R0, RZ, 0x1f, R12 ;  /* 0x0000001fff007819 */ /* 0x000fe4000001140c */
[CC--:B------:R-:W-:Y:S01]  /*0320*/  LEA.HI R194, R7.reuse, R3.reuse, RZ, 0x7 ;  /* 0x0000000307c27211 */ /* 0x0c0fe200078f38ff */
[----:B------:R-:W-:Y:S01]  /*0330*/  IMAD.SHL.U32 R187, R4, 0x20, RZ ;  /* 0x0000002004bb7824 */ /* 0x000fe200078e00ff */
[----:B------:R-:W-:Y:S02]  /*0340*/  LEA.HI R7, R7, R3, RZ, 0x6 ;  /* 0x0000000307077211 */ /* 0x000fe400078f30ff */
[----:B------:R-:W-:Y:S02]  /*0350*/  LEA.HI R2, R6, R198, RZ, 0x1 ;  /* 0x000000c606027211 */ /* 0x000fe400078f08ff */
[----:B------:R-:W-:-:S02]  /*0360*/  LEA.HI R0, R0, R12, RZ, 0x3 ;  /* 0x0000000c00007211 */ /* 0x000fc400078f18ff */
[----:B------:R-:W-:Y:S02]  /*0370*/  SHF.R.S32.HI R7, RZ, 0x6, R7 ;  /* 0x00000006ff077819 */ /* 0x000fe40000011407 */
[----:B------:R-:W-:Y:S02]  /*0380*/  LOP3.LUT R197, R6, 0xffffffe0, RZ, 0xc0, !PT ;  /* 0xffffffe006c57812 */ /* 0x000fe400078ec0ff */
[----:B------:R-:W-:Y:S01]  /*0390*/  LOP3.LUT R2, R2, 0xfffffffe, RZ, 0xc0, !PT ;  /* 0xfffffffe02027812 */ /* 0x000fe200078ec0ff */
[----:B------:R-:W-:Y:S01]  /*03a0*/  IMAD.SHL.U32 R212, R7, 0x8, RZ ;  /* 0x0000000807d47824 */ /* 0x000fe200078e00ff */
[----:B------:R-:W-:Y:S01]  /*03b0*/  SHF.R.S32.HI R196, RZ, 0x1f, R6 ;  /* 0x0000001fffc47819 */ /* 0x000fe20000011406 */
[C---:B------:R-:W-:Y:S01]  /*03c0*/  IMAD.SHL.U32 R6, R5.reuse, 0x40, RZ ;  /* 0x0000004005067824 */ /* 0x040fe200078e00ff */
[----:B------:R-:W-:Y:S01]  /*03d0*/  LOP3.LUT R195, R0, 0xfffffff8, RZ, 0xc0, !PT ;  /* 0xfffffff800c37812 */ /* 0x000fe200078ec0ff */
[----:B------:R-:W-:Y:S01]  /*03e0*/  IMAD.IADD R2, R198, 0x1, -R2 ;  /* 0x00000001c6027824 */ /* 0x000fe200078e0a02 */
[----:B------:R-:W-:Y:S01]  /*03f0*/  LOP3.LUT R10, R5, 0x1, RZ, 0xc0, !PT ;  /* 0x00000001050a7812 */ /* 0x000fe200078ec0ff */
[----:B------:R-:W-:Y:S01]  /*0400*/  IMAD.IADD R197, R3, 0x1, -R197 ;  /* 0x0000000103c57824 */ /* 0x000fe200078e0ac5 */
[----:B------:R-:W-:Y:S01]  /*0410*/  LOP3.LUT P4, RZ, R8, 0x4, RZ, 0xc0, !PT ;  /* 0x0000000408ff7812 */ /* 0x000fe2000788c0ff */
[----:B------:R-:W-:Y:S01]  /*0420*/  IMAD.IADD R195, R12, 0x1, -R195 ;  /* 0x000000010cc37824 */ /* 0x000fe200078e0ac3 */
[C---:B------:R-:W-:Y:S01]  /*0430*/  LOP3.LUT P3, RZ, R8.reuse, 0x2, RZ, 0xc0, !PT ;  /* 0x0000000208ff7812 */ /* 0x040fe2000786c0ff */
[----:B------:R-:W-:Y:S01]  /*0440*/  IMAD.SHL.U32 R8, R8, 0x40, RZ ;  /* 0x0000004008087824 */ /* 0x000fe200078e00ff */
[----:B------:R-:W-:Y:S01]  /*0450*/  SHF.R.S32.HI R194, RZ, 0x7, R194 ;  /* 0x00000007ffc27819 */ /* 0x000fe200000114c2 */
[----:B------:R-:W-:Y:S01]  /*0460*/  IMAD.SHL.U32 R186, R2, 0x10, RZ ;  /* 0x0000001002ba7824 */ /* 0x000fe200078e00ff */
[----:B------:R-:W-:Y:S01]  /*0470*/  ISETP.NE.U32.AND P0, PT, R10, 0x1, PT ;  /* 0x000000010a00780c */ /* 0x000fe20003f05070 */
[----:B------:R-:W-:Y:S01]  /*0480*/  IMAD.SHL.U32 R0, R0, 0x40, RZ ;  /* 0x0000004000007824 */ /* 0x000fe200078e00ff */
[----:B------:R-:W-:Y:S01]  /*0490*/  LOP3.LUT R6, R6, 0x1c0, RZ, 0xc0, !PT ;  /* 0x000001c006067812 */ /* 0x000fe200078ec0ff */
[----:B------:R-:W-:Y:S01]  /*04a0*/  IMAD.SHL.U32 R193, R194, 0x20, RZ ;  /* 0x00000020c2c17824 */ /* 0x000fe200078e00ff */
[----:B------:R-:W-:Y:S01]  /*04b0*/  LOP3.LUT R9, R9, 0x7ffffffc, RZ, 0xc0, !PT ;  /* 0x7ffffffc09097812 */ /* 0x000fe200078ec0ff */
[----:B------:R-:W-:Y:S01]  /*04c0*/  IMAD R199, R7, 0x200, R199 ;  /* 0x0000020007c77824 */ /* 0x000fe200078e02c7 */
[----:B------:R-:W-:-:S02]  /*04d0*/  LEA.HI R196, R196, R198, RZ, 0x2 ;  /* 0x000000c6c4c47211 */ /* 0x000fc400078f10ff */
[----:B------:R-:W-:Y:S01]  /*04e0*/  R2P PR, R5, 0x6 ;  /* 0x0000000605007804 */ /* 0x000fe20000000000 */
[----:B------:R-:W-:Y:S01]  /*04f0*/  IMAD.SHL.U32 R5, R195, 0x40, RZ ;  /* 0x00000040c3057824 */ /* 0x000fe200078e00ff */
[----:B------:R-:W-:Y:S01]  /*0500*/  LOP3.LUT R212, R212, 0x18, RZ, 0xc0, !PT ;  /* 0x00000018d4d47812 */ /* 0x000fe200078ec0ff */
[----:B------:R-:W-:Y:S01]  /*0510*/  IMAD.IADD R3, R3, 0x1, -R9 ;  /* 0x0000000103037824 */ /* 0x000fe200078e0a09 */
[----:B------:R-:W-:Y:S01]  /*0520*/  LOP3.LUT R8, R8, 0x1c0, RZ, 0xc0, !PT ;  /* 0x000001c008087812 */ /* 0x000fe200078ec0ff */
[----:B------:R-:W-:Y:S01]  /*0530*/  IMAD.SHL.U32 R9, R4, 0x200, RZ ;  /* 0x0000020004097824 */ /* 0x000fe200078e00ff */
[----:B------:R-:W-:Y:S01]  /*0540*/  SHF.R.U32.HI R214, RZ, 0x3, R6 ;  /* 0x00000003ffd67819 */ /* 0x000fe20000011606 */
[----:B------:R-:W-:Y:S01]  /*0550*/  IMAD.SHL.U32 R3, R3, 0x2, RZ ;  /* 0x0000000203037824 */ /* 0x000fe200078e00ff */
[----:B------:R-:W-:Y:S01]  /*0560*/  LOP3.LUT R196, R196, 0xfffffffc, RZ, 0xc0, !PT ;  /* 0xfffffffcc4c47812 */ /* 0x000fe200078ec0ff */
[----:B------:R-:W-:Y:S01]  /*0570*/  IMAD.SHL.U32 R4, R4, 0x8, RZ ;  /* 0x0000000804047824 */ /* 0x000fe200078e00ff */
[----:B------:R-:W-:Y:S01]  /*0580*/  LOP3.LUT R187, R212, 0x20, R187, 0xf8, !PT ;  /* 0x00000020d4bb7812 */ /* 0x000fe200078ef8bb */
[----:B------:R-:W-:Y:S01]  /*0590*/  IMAD R11, R194, 0x800, R9 ;  /* 0x00000800c20b7824 */ /* 0x000fe200078e0209 */
[----:B------:R-:W-:Y:S01]  /*05a0*/  LOP3.LUT R177, R8, 0x8, R13, 0xf8, !PT ;  /* 0x0000000808b17812 */ /* 0x000fe200078ef80d */
[----:B------:R-:W-:Y:S01]  /*05b0*/  IMAD.IADD R196, R198, 0x1, -R196 ;  /* 0x00000001c6c47824 */ /* 0x000fe200078e0ac4 */
[----:B------:R-:W-:-:S02]  /*05c0*/  LOP3.LUT R186, R8, 0x10, R186, 0xf8, !PT ;  /* 0x0000001008ba7812 */ /* 0x000fc400078ef8ba */
[----:B------:R-:W-:Y:S02]  /*05d0*/  LOP3.LUT R212, R214, R6, R212, 0x1e, !PT ;  /* 0x00000006d6d47212 */ /* 0x000fe400078e1ed4 */
[----:B------:R-:W-:Y:S02]  /*05e0*/  SHF.R.U32.HI R8, RZ, 0x3, R8 ;  /* 0x00000003ff087819 */ /* 0x000fe40000011608 */
[----:B------:R-:W-:Y:S02]  /*05f0*/  LOP3.LUT R6, R6, 0x20, R193, 0xf8, !PT ;  /* 0x0000002006067812 */ /* 0x000fe400078ef8c1 */
[----:B------:R-:W-:Y:S02]  /*0600*/  LOP3.LUT R5, R5, 0x1c0, RZ, 0xc0, !PT ;  /* 0x000001c005057812 */ /* 0x000fe400078ec0ff */
[----:B------:R-:W-:Y:S02]  /*0610*/  LOP3.LUT R177, R177, R8, RZ, 0x3c, !PT ;  /* 0x00000008b1b17212 */ /* 0x000fe400078e3cff */
[----:B------:R-:W-:Y:S01]  /*0620*/  LOP3.LUT R214, R6, R214, RZ, 0x3c, !PT ;  /* 0x000000d606d67212 */ /* 0x000fe200078e3cff */
[----:B------:R-:W-:Y:S01]  /*0630*/  IMAD R6, R196, 0x400, R3 ;  /* 0x00000400c4067824 */ /* 0x000fe200078e0203 */
[----:B------:R-:W-:Y:S01]  /*0640*/  SHF.R.U32.HI R185, RZ, 0x3, R5 ;  /* 0x00000003ffb97819 */ /* 0x000fe20000011605 */
[----:B------:R-:W-:Y:S01]  /*0650*/  IMAD.IADD R177, R11, 0x1, R177 ;  /* 0x000000010bb17824 */ /* 0x000fe200078e02b1 */
[----:B------:R-:W-:Y:S01]  /*0660*/  LOP3.LUT R0, R0, 0xfffffe00, RZ, 0xc0, !PT ;  /* 0xfffffe0000007812 */ /* 0x000fe200078ec0ff */
[----:B------:R-:W-:Y:S01]  /*0670*/  IMAD.IADD R214, R6, 0x1, R214 ;  /* 0x0000000106d67824 */ /* 0x000fe200078e02d6 */
[----:B------:R-:W-:Y:S01]  /*0680*/  LOP3.LUT R187, R185, R187, R5, 0x1e, !PT ;  /* 0x000000bbb9bb7212 */ /* 0x000fe200078e1e05 */
[----:B------:R-:W-:Y:S01]  /*0690*/  IMAD R3, R2, 0x400, R3 ;  /* 0x0000040002037824 */ /* 0x000fe200078e0203 */
[----:B------:R-:W-:Y:S01]  /*06a0*/  LOP3.LUT R4, R5, 0x8, R4, 0xf8, !PT ;  /* 0x0000000805047812 */ /* 0x000fe200078ef804 */
[--C-:B------:R-:W-:Y:S01]  /*06b0*/  IMAD R188, R196, 0x400, R0.reuse ;  /* 0x00000400c4bc7824 */ /* 0x100fe200078e0200 */
[----:B------:R-:W-:Y:S01]  /*06c0*/  LOP3.LUT R186, R186, 0x8, R13, 0xf8, !PT ;  /* 0x00000008baba7812 */ /* 0x000fe200078ef80d */
[----:B------:R-:W-:Y:S01]  /*06d0*/  IMAD R2, R2, 0x400, R0 ;  /* 0x0000040002027824 */ /* 0x000fe200078e0200 */
[----:B------:R-:W-:Y:S01]  /*06e0*/  SHF.R.S32.HI R206, RZ, 0x1f, R197 ;  /* 0x0000001fffce7819 */ /* 0x000fe200000114c5 */
[----:B------:R-:W-:Y:S01]  /*06f0*/  IMAD.IADD R212, R3, 0x1, R212 ;  /* 0x0000000103d47824 */ /* 0x000fe200078e02d4 */
[----:B------:R-:W-:Y:S01]  /*0700*/  LOP3.LUT R187, R187, R0, RZ, 0xfc, !PT ;  /* 0x00000000bbbb7212 */ /* 0x000fe200078efcff */
[----:B------:R-:W-:Y:S01]  /*0710*/  IMAD.MOV.U32 R0, RZ, RZ, 0x40 ;  /* 0x00000040ff007424 */ /* 0x000fe200078e00ff */
[----:B------:R-:W-:-:S02]  /*0720*/  LOP3.LUT R185, R4, R185, RZ, 0x3c, !PT ;  /* 0x000000b904b97212 */ /* 0x000fc400078e3cff */
[----:B------:R-:W-:Y:S02]  /*0730*/  SEL R176, R176, 0xffffffe0, !P3 ;  /* 0xffffffe0b0b07807 */ /* 0x000fe40005800000 */
[----:B------:R-:W-:Y:S01]  /*0740*/  LEA R177, R177, UR5, 0x1 ;  /* 0x00000005b1b17c11 */ /* 0x000fe2000f8e08ff */
[----:B------:R-:W-:Y:S01]  /*0750*/  IMAD.IADD R188, R188, 0x1, R185 ;  /* 0x00000001bcbc7824 */ /* 0x000fe200078e02b9 */
[----:B------:R-:W-:Y:S01]  /*0760*/  LEA R214, R214, UR5, 0x1 ;  /* 0x00000005d6d67c11 */ /* 0x000fe2000f8e08ff */
[----:B------:R-:W-:Y:S01]  /*0770*/  IMAD.IADD R185, R185, 0x1, R2 ;  /* 0x00000001b9b97824 */ /* 0x000fe200078e0202 */
[----:B------:R-:W-:Y:S01]  /*0780*/  LOP3.LUT R186, R9, R186, R8, 0xf6, !PT ;  /* 0x000000ba09ba7212 */ /* 0x000fe200078ef608 */
[----:B------:R-:W-:Y:S01]  /*0790*/  IMAD.IADD R176, R176, 0x1, R177 ;  /* 0x00000001b0b07824 */ /* 0x000fe200078e02b1 */
[----:B------:R-:W-:Y:S01]  /*07a0*/  LEA.HI R206, R206, R197, RZ, 0x2 ;  /* 0x000000c5cece7211 */ /* 0x000fe200078f10ff */
[----:B------:R-:W-:Y:S01]  /*07b0*/  VIADD R213, R214, 0x20 ;  /* 0x00000020d6d57836 */ /* 0x000fe20000000000 */
[----:B------:R-:W-:Y:S01]  /*07c0*/  SEL R0, R0, 0xffffffc0, !P4 ;  /* 0xffffffc000007807 */ /* 0x000fe20006000000 */
[----:B------:R-:W-:Y:S01]  /*07d0*/  @P1 VIADD R213, R214, 0xffffffe0 ;  /* 0xffffffe0d6d51836 */ /* 0x000fe20000000000 */
[----:B------:R-:W-:-:S02]  /*07e0*/  SEL R217, R217, 0x10, !P0 ;  /* 0x00000010d9d97807 */ /* 0x000fc40004000000 */
[----:B------:R-:W-:Y:S01]  /*07f0*/  LEA R212, R212, UR6, 0x1 ;  /* 0x00000006d4d47c11 */ /* 0x000fe2000f8e08ff */
[C---:B------:R-:W-:Y:S01]  /*0800*/  IMAD.IADD R3, R0.reuse, 0x1, R177 ;  /* 0x0000000100037824 */ /* 0x040fe200078e02b1 */
[----:B------:R-:W-:Y:S01]  /*0810*/  SHF.R.S32.HI R206, RZ, 0x2, R206 ;  /* 0x00000002ffce7819 */ /* 0x000fe200000114ce */
[----:B------:R-:W-:Y:S01]  /*0820*/  IMAD.IADD R2, R0, 0x1, R176 ;  /* 0x0000000100027824 */ /* 0x000fe200078e02b0 */
[----:B------:R-:W-:Y:S01]  /*0830*/  LEA R186, R186, UR5, 0x1 ;  /* 0x00000005baba7c11 */ /* 0x000fe2000f8e08ff */
[----:B------:R-:W-:Y:S01]  /*0840*/  VIADD R211, R212, 0x40 ;  /* 0x00000040d4d37836 */ /* 0x000fe20000000000 */
[----:B---3--:R-:W-:Y:S01]  /*0850*/  SHF.R.S32.HI R204, RZ, 0x1f, R192 ;  /* 0x0000001fffcc7819 */ /* 0x008fe200000114c0 */
[----:B------:R-:W-:Y:S01]  /*0860*/  IMAD.IADD R215, R214, 0x1, R217 ;  /* 0x00000001d6d77824 */ /* 0x000fe200078e02d9 */
[----:B------:R-:W-:Y:S01]  /*0870*/  SHF.R.S32.HI R201, RZ, 0x1f, R200 ;  /* 0x0000001fffc97819 */ /* 0x000fe200000114c8 */
[----:B------:R-:W-:Y:S01]  /*0880*/  IMAD R206, R196, 0x10, R206 ;  /* 0x00000010c4ce7824 */ /* 0x000fe200078e02ce */
[----:B------:R-:W-:Y:S01]  /*0890*/  LEA R210, R199, UR5, 0x1 ;  /* 0x00000005c7d27c11 */ /* 0x000fe2000f8e08ff */
[----:B------:R-:W-:Y:S01]  /*08a0*/  IMAD.IADD R0, R0, 0x1, R186 ;  /* 0x0000000100007824 */ /* 0x000fe200078e02ba */
[----:B------:R-:W-:Y:S01]  /*08b0*/  LEA R185, R185, UR4, 0x1 ;  /* 0x00000004b9b97c11 */ /* 0x000fe2000f8e08ff */
[----:B------:R-:W-:-:S02]  /*08c0*/  @P2 VIADD R211, R212, 0xffffffc0 ;  /* 0xffffffc0d4d32836 */ /* 0x000fc40000000000 */
[----:B----4-:R-:W-:-:S07]  /*08d0*/  IMAD.IADD R217, R217, 0x1, R213 ;  /* 0x00000001d9d97824 */ /* 0x010fce00078e02d5 */
.L_x_1089:
        /* <DEDUP_REMOVED lines=46> */
.L_x_1043:
[----:B------:R-:W-:Y:S01]  /*0bc0*/  IMAD.SHL.U32 R17, R209, 0x40, RZ ;  /* 0x00000040d1117824 */ /* 0x000fe200078e00ff */
[----:B-----5:R-:W-:-:S04]  /*0bd0*/  @!P2 IADD3 R238, R8, R4, -R239 ;  /* 0x0000000408eea210 */ /* 0x020fc80007ffe8ef */
[----:B------:R-:W-:-:S13]  /*0be0*/  ISETP.GT.AND P0, PT, R238, R17, PT ;  /* 0x00000011ee00720c */ /* 0x000fda0003f04270 */
[----:B------:R-:W-:Y:S05]  /*0bf0*/  @!P0 BRA `(.L_x_1044) ;  /* 0x00000084005c8947 */ /* 0x000fea0003800000 */
[----:B------:R-:W3:Y:S01]  /*0c00*/  LDC R8, c[0x0][0x278] ;  /* 0x00009e00ff087b82 */ /* 0x000ee20000000800 */
[----:B--2---:R-:W-:Y:S01]  /*0c10*/  IABS R10, R205 ;  /* 0x000000cd000a7213 */ /* 0x004fe20000000000 */
[----:B------:R-:W2:Y:S01]  /*0c20*/  S2R R23, SR_CTAID.X ;  /* 0x0000000000177919 */ /* 0x000ea20000002500 */
[----:B------:R-:W-:Y:S02]  /*0c30*/  ISETP.NE.AND P1, PT, R240, -0x1, PT ;  /* 0xfffffffff000780c */ /* 0x000fe40003f25270 */
[----:B-1----:R-:W-:Y:S02]  /*0c40*/  IADD3 R14, R21, 0x3f, RZ ;  /* 0x0000003f150e7810 */ /* 0x002fe40007ffe0ff */
[----:B------:R-:W-:Y:S01]  /*0c50*/  ISETP.NE.AND P2, PT, R22, -0x1, PT ;  /* 0xffffffff1600780c */ /* 0x000fe20003f45270 */
[----:B------:R-:W1:Y:S01]  /*0c60*/  LDC.64 R6, c[0x0][0x228] ;  /* 0x00008a00ff067b82 */ /* 0x000e620000000a00 */
[----:B------:R-:W-:Y:S02]  /*0c70*/  SHF.R.S32.HI R24, RZ, 0x1f, R14 ;  /* 0x0000001fff187819 */ /* 0x000fe4000001140e */
[----:B------:R-:W-:-:S02]  /*0c80*/  SHF.L.U64.HI R39, R192, 0x7, R204 ;  /* 0x00000007c0277819 */ /* 0x000fc400000102cc */
[----:B------:R-:W-:Y:S02]  /*0c90*/  LEA.HI R24, R24, R14, RZ, 0x6 ;  /* 0x0000000e18187211 */ /* 0x000fe400078f30ff */
[----:B------:R-:W-:Y:S01]  /*0ca0*/  SEL R39, R39, RZ, P4 ;  /* 0x000000ff27277207 */ /* 0x000fe20002000000 */
[----:B------:R-:W4:Y:S01]  /*0cb0*/  LDC R31, c[0x0][0x2d4] ;  /* 0x0000b500ff1f7b82 */ /* 0x000f220000000800 */
[----:B------:R-:W-:-:S04]  /*0cc0*/  LOP3.LUT R28, R24, 0xffffffc0, RZ, 0xc0, !PT ;  /* 0xffffffc0181c7812 */ /* 0x000fc800078ec0ff */
[----:B------:R-:W-:Y:S02]  /*0cd0*/  IADD3 R28, R28, -0x40, RZ ;  /* 0xffffffc01c1c7810 */ /* 0x000fe40007ffe0ff */
[----:B---3--:R-:W-:Y:S01]  /*0ce0*/  IABS R9, R8 ;  /* 0x0000000800097213 */ /* 0x008fe20000000000 */
[----:B------:R-:W3:Y:S03]  /*0cf0*/  LDC R25, c[0x0][0x2dc] ;  /* 0x0000b700ff197b82 */ /* 0x000ee60000000800 */
[----:B------:R-:W5:Y:S01]  /*0d00*/  I2F.RP R4, R9 ;  /* 0x0000000900047306 */ /* 0x000f620000209400 */
[----:B-1----:R-:W-:-:S04]  /*0d10*/  IMAD R13, R204, R6, RZ ;  /* 0x00000006cc0d7224 */ /* 0x002fc800078e02ff */
[----:B------:R-:W3:Y:S01]  /*0d20*/  LDC R16, c[0x0][0x270] ;  /* 0x00009c00ff107b82 */ /* 0x000ee20000000800 */
        /* <DEDUP_REMOVED lines=9> */
[----:B---3--:R-:W-:-:S07]  /*0dc0*/  IMAD.WIDE R42, R25, R16, RZ ;  /* 0x00000010192a7225 */ /* 0x008fce00078e02ff */
[----:B------:R-:W3:Y:S01]  /*0dd0*/  LDC.U8 R38, c[0x0][0x480] ;  /* 0x00012000ff267b82 */ /* 0x000ee20000000000 */
[----:B----4-:R-:W-:Y:S01]  /*0de0*/  IADD3 R4, R4, 0xffffffe, RZ ;  /* 0x0ffffffe04047810 */ /* 0x010fe20007ffe0ff */
[----:B------:R-:W-:-:S03]  /*0df0*/  IMAD.WIDE.U32 R32, R42, R22, RZ ;  /* 0x000000162a207225 */ /* 0x000fc600078e00ff */
[----:B------:R-:W4:Y:S02]  /*0e00*/  F2I.FTZ.U32.TRUNC.NTZ R5, R4 ;  /* 0x0000000400057305 */ /* 0x000f24000021f000 */
[----:B----4-:R-:W-:-:S04]  /*0e10*/  IMAD.MOV R4, RZ, RZ, -R5 ;  /* 0x000000ffff047224 */ /* 0x010fc800078e0a05 */
[----:B------:R-:W-:Y:S01]  /*0e20*/  IMAD R18, R4, R9, RZ ;  /* 0x0000000904127224 */ /* 0x000fe200078e02ff */
[----:B------:R-:W-:-:S05]  /*0e30*/  MOV R4, RZ ;  /* 0x000000ff00047202 */ /* 0x000fca0000000f00 */
[----:B------:R-:W-:Y:S02]  /*0e40*/  IMAD.HI.U32 R18, R5, R18, R4 ;  /* 0x0000001205127227 */ /* 0x000fe400078e0004 */
[----:B------:R-:W4:Y:S04]  /*0e50*/  LDC.64 R4, c[0x0][0x240] ;  /* 0x00009000ff047b82 */ /* 0x000f280000000a00 */
[----:B------:R-:W-:-:S04]  /*0e60*/  IMAD.HI.U32 R18, R18, R10, RZ ;  /* 0x0000000a12127227 */ /* 0x000fc800078e00ff */
[----:B------:R-:W-:-:S04]  /*0e70*/  IMAD.MOV R12, RZ, RZ, -R18 ;  /* 0x000000ffff0c7224 */ /* 0x000fc800078e0a12 */
[C---:B------:R-:W-:Y:S02]  /*0e80*/  IMAD R12, R9.reuse, R12, R10 ;  /* 0x0000000c090c7224 */ /* 0x040fe400078e020a */
[----:B------:R-:W2:Y:S03]  /*0e90*/  @P1 LDC.64 R10, c[0x0][0x250] ;  /* 0x00009400ff0a1b82 */ /* 0x000ea60000000a00 */
[----:B------:R-:W-:Y:S01]  /*0ea0*/  ISETP.GT.U32.AND P5, PT, R9, R12, PT ;  /* 0x0000000c0900720c */ /* 0x000fe20003fa4070 */
[----:B----4-:R-:W-:-:S03]  /*0eb0*/  IMAD.WIDE.U32 R26, R22, R4, RZ ;  /* 0x00000004161a7225 */ /* 0x010fc600078e00ff */
        /* <DEDUP_REMOVED lines=11> */
[----:B--2---:R-:W-:-:S02]  /*0f70*/  @P1 IMAD R19, R7, R11, RZ ;  /* 0x0000000b07131224 */ /* 0x004fc400078e02ff */
[----:B------:R-:W-:Y:S01]  /*0f80*/  @P1 IMAD.WIDE.U32 R14, R7, R10, RZ ;  /* 0x0000000a070e1225 */ /* 0x000fe200078e00ff */
[----:B------:R-:W-:-:S03]  /*0f90*/  IADD3 R7, R37, R9, RZ ;  /* 0x0000000925077210 */ /* 0x000fc60007ffe0ff */
[----:B------:R-:W-:Y:S01]  /*0fa0*/  @P3 IADD3 R18, R18, 0x1, RZ ;  /* 0x0000000112123810 */ /* 0x000fe20007ffe0ff */
[----:B------:R-:W-:Y:S01]  /*0fb0*/  @P2 IMAD.IADD R29, R27, 0x1, R12 ;  /* 0x000000011b1d2824 */ /* 0x000fe200078e020c */
[----:B-1----:R-:W-:Y:S01]  /*0fc0*/  ISETP.NE.AND P3, PT, R6, RZ, PT ;  /* 0x000000ff0600720c */ /* 0x002fe20003f65270 */
[C---:B------:R-:W-:Y:S01]  /*0fd0*/  IMAD R26, R42.reuse, R7, R26 ;  /* 0x000000072a1a7224 */ /* 0x040fe200078e021a */
[----:B------:R-:W-:Y:S01]  /*0fe0*/  @P1 IADD3 R19, R15, R19, RZ ;  /* 0x000000130f131210 */ /* 0x000fe20007ffe0ff */
[----:B------:R-:W1:Y:S01]  /*0ff0*/  @!P2 LDC.64 R12, c[0x0][0x418] ;  /* 0x00010600ff0cab82 */ /* 0x000e620000000a00 */
[----:B------:R-:W-:Y:S01]  /*1000*/  @P1 MOV R20, R14 ;  /* 0x0000000e00141202 */ /* 0x000fe20000000f00 */
[----:B------:R-:W-:-:S04]  /*1010*/  IMAD.WIDE.U32 R36, R42, R36, RZ ;  /* 0x000000242a247225 */ /* 0x000fc800078e00ff */
[----:B------:R-:W-:Y:S01]  /*1020*/  IMAD R6, R43, R22, RZ ;  /* 0x000000162b067224 */ /* 0x000fe200078e02ff */
[----:B------:R-:W-:Y:S01]  /*1030*/  IADD3 R26, R37, R26, RZ ;  /* 0x0000001a251a7210 */ /* 0x000fe20007ffe0ff */
[----:B------:R-:W2:Y:S01]  /*1040*/  @P2 LDC.64 R14, c[0x0][0x420] ;  /* 0x00010800ff0e2b82 */ /* 0x000ea20000000a00 */
[----:B------:R-:W-:Y:S01]  /*1050*/  @!P0 IMAD.MOV R18, RZ, RZ, -R18 ;  /* 0x000000ffff128224 */ /* 0x000fe200078e0a12 */
[----:B------:R-:W-:Y:S01]  /*1060*/  @!P5 LOP3.LUT R18, RZ, R8, RZ, 0x33, !PT ;  /* 0x00000008ff12d212 */ /* 0x000fe200078e33ff */
[----:B-----5:R-:W-:Y:S01]  /*1070*/  @P3 IMAD R37, R192, R35, RZ ;  /* 0x00000023c0253224 */ /* 0x020fe200078e02ff */
[----:B------:R-:W-:Y:S02]  /*1080*/  @P2 IADD3 R26, R33, R6, RZ ;  /* 0x00000006211a2210 */ /* 0x000fe40007ffe0ff */
[----:B------:R-:W-:Y:S01]  /*1090*/  SEL R27, R36, R32, !P2 ;  /* 0x00000020241b7207 */ /* 0x000fe20005000000 */
[----:B------:R-:W-:Y:S01]  /*10a0*/  IMAD.SHL.U32 R36, R192, 0x80, RZ ;  /* 0x00000080c0247824 */ /* 0x000fe200078e00ff */
[----:B------:R-:W4:Y:S01]  /*10b0*/  LDC.64 R6, c[0x0][0x488] ;  /* 0x00012200ff067b82 */ /* 0x000f220000000a00 */
[----:B------:R-:W-:-:S03]  /*10c0*/  SHF.R.S32.HI R32, RZ, 0x1f, R28 ;  /* 0x0000001fff207819 */ /* 0x000fc6000001141c */
[----:B------:R-:W-:-:S04]  /*10d0*/  SEL R36, R36, RZ, P4 ;  /* 0x000000ff24247207 */ /* 0x000fc80002000000 */
[----:B------:R-:W5:Y:S01]  /*10e0*/  @P3 LDC R34, c[0x0][0x2e4] ;  /* 0x0000b900ff223b82 */ /* 0x000f620000000800 */
[----:B-1----:R-:W-:Y:S01]  /*10f0*/  @!P2 IMAD R33, R204, R12, RZ ;  /* 0x0000000ccc21a224 */ /* 0x002fe200078e02ff */
[----:B------:R-:W-:Y:S01]  /*1100*/  IADD3 R36, P0, R28, R36, RZ ;  /* 0x000000241c247210 */ /* 0x000fe20007f1e0ff */
[----:B------:R-:W-:-:S03]  /*1110*/  @!P2 IMAD.WIDE.U32 R44, R192, R12, RZ ;  /* 0x0000000cc02ca225 */ /* 0x000fc600078e00ff */
[----:B------:R-:W-:Y:S02]  /*1120*/  IADD3.X R39, R32, R39, RZ, P0, !PT ;  /* 0x0000002720277210 */ /* 0x000fe400007fe4ff */
[----:B------:R-:W1:Y:S01]  /*1130*/  @P1 LDC.64 R8, c[0x0][0x248] ;  /* 0x00009200ff081b82 */ /* 0x000e620000000a00 */
[----:B--2---:R-:W-:Y:S01]  /*1140*/  @P2 IMAD.WIDE.U32 R40, R22, R14, RZ ;  /* 0x0000000e16282225 */ /* 0x004fe200078e00ff */
[----:B---3--:R-:W-:-:S03]  /*1150*/  ISETP.NE.AND P0, PT, R38, RZ, PT ;  /* 0x000000ff2600720c */ /* 0x008fc60003f05270 */
[----:B------:R-:W-:Y:S02]  /*1160*/  @!P2 IMAD R14, R192, R13, R33 ;  /* 0x0000000dc00ea224 */ /* 0x000fe400078e0221 */
[----:B------:R-:W-:Y:S01]  /*1170*/  @P2 IMAD R33, R22, R15, R41 ;  /* 0x0000000f16212224 */ /* 0x000fe200078e0229 */
[----:B------:R-:W-:Y:S01]  /*1180*/  @P3 SEL R15, R37, R22, !P2 ;  /* 0x00000016250f3207 */ /* 0x000fe20005000000 */
[----:B------:R-:W-:Y:S01]  /*1190*/  @P2 IMAD.MOV.U32 R12, RZ, RZ, R40 ;  /* 0x000000ffff0c2224 */ /* 0x000fe200078e0028 */
[----:B------:R-:W-:Y:S01]  /*11a0*/  @!P2 IADD3 R33, R45, R14, RZ ;  /* 0x0000000e2d21a210 */ /* 0x000fe20007ffe0ff */
[----:B------:R-:W-:Y:S01]  /*11b0*/  IMAD R13, R43, R36, RZ ;  /* 0x000000242b0d7224 */ /* 0x000fe200078e02ff */
[----:B------:R-:W-:Y:S01]  /*11c0*/  @!P2 MOV R12, R44 ;  /* 0x0000002c000ca202 */ /* 0x000fe20000000f00 */
[----:B----4-:R-:W-:-:S04]  /*11d0*/  IMAD.WIDE.U32 R40, R23, R6, RZ ;  /* 0x0000000617287225 */ /* 0x010fc800078e00ff */
[----:B------:R-:W-:Y:S01]  /*11e0*/  @P1 IMAD.IADD R6, R239, 0x1, R240 ;  /* 0x00000001ef061824 */ /* 0x000fe200078e02f0 */
[----:B------:R-:W-:Y:S01]  /*11f0*/  SEL R38, R40, RZ, P0 ;  /* 0x000000ff28267207 */ /* 0x000fe20000000000 */
[----:B------:R-:W-:Y:S01]  /*1200*/  IMAD.WIDE.U32 R36, R42, R36, RZ ;  /* 0x000000242a247225 */ /* 0x000fe200078e00ff */
[----:B------:R-:W-:-:S03]  /*1210*/  SHF.R.S32.HI R40, RZ, 0x1f, R205 ;  /* 0x0000001fff287819 */ /* 0x000fc600000114cd */
[----:B------:R-:W-:Y:S02]  /*1220*/  IMAD R13, R42, R39, R13 ;  /* 0x000000272a0d7224 */ /* 0x000fe400078e020d */
[----:B-----5:R-:W-:Y:S02]  /*1230*/  @P3 IMAD R34, R205, R34, R15 ;  /* 0x00000022cd223224 */ /* 0x020fe400078e020f */
[----:B------:R-:W-:Y:S02]  /*1240*/  IMAD R7, R23, R7, R41 ;  /* 0x0000000717077224 */ /* 0x000fe400078e0229 */
[----:B------:R-:W-:Y:S02]  /*1250*/  @!P3 IMAD R14, R192, R16, R205 ;  /* 0x00000010c00eb224 */ /* 0x000fe400078e02cd */
[----:B------:R-:W-:Y:S02]  /*1260*/  IMAD R41, R205, R25, RZ ;  /* 0x00000019cd297224 */ /* 0x000fe400078e02ff */
[----:B-1----:R-:W-:-:S02]  /*1270*/  @P1 IMAD R15, R6, R9, RZ ;  /* 0x00000009060f1224 */ /* 0x002fc400078e02ff */
        /* <DEDUP_REMOVED lines=20> */
.L_x_1045:
        /* <DEDUP_REMOVED lines=13> */
.L_x_1046:
        /* <DEDUP_REMOVED lines=10> */
.L_x_1047:
[----:B------:R-:W-:-:S04]  /*1530*/  IMAD R6, R192, R16, R205 ;  /* 0x00000010c0067224 */ /* 0x000fc800078e02cd */
[----:B------:R-:W-:-:S07]  /*1540*/  IMAD R31, R6, R31, RZ ;  /* 0x0000001f061f7224 */ /* 0x000fce00078e02ff */
.L_x_1048:
[----:B------:R-:W1:Y:S01]  /*1550*/  LDC.64 R6, c[0x0][0x420] ;  /* 0x00010800ff067b82 */ /* 0x000e620000000a00 */
[----:B------:R-:W-:Y:S01]  /*1560*/  IMAD R25, R25, R16, RZ ;  /* 0x0000001019197224 */ /* 0x000fe200078e02ff */
[----:B------:R-:W-:Y:S01]  /*1570*/  IADD3 R44, P3, R202, R12, RZ ;  /* 0x0000000cca2c7210 */ /* 0x000fe20007f7e0ff */
[----:B------:R-:W-:Y:S01]  /*1580*/  ULDC.64 UR6, c[0x0][0x428] ;  /* 0x00010a0000067ab9 */ /* 0x000fe20000000a00 */
[----:B------:R-:W-:Y:S01]  /*1590*/  SHF.R.S32.HI R203, RZ, 0x1f, R202 ;  /* 0x0000001fffcb7819 */ /* 0x000fe200000114ca */
[----:B------:R-:W-:Y:S01]  /*15a0*/  IMAD.SHL.U32 R22, R25, 0x40, RZ ;  /* 0x0000004019167824 */ /* 0x000fe200078e00ff */
[----:B------:R-:W-:Y:S01]  /*15b0*/  ULDC.64 UR8, c[0x0][0x258] ;  /* 0x0000960000087ab9 */ /* 0x000fe20000000a00 */
[----:B------:R-:W-:Y:S01]  /*15c0*/  IMAD R25, R198, R25, R197 ;  /* 0x00000019c6197224 */ /* 0x000fe200078e02c5 */
[----:B------:R-:W-:Y:S01]  /*15d0*/  BSSY B1, `(.L_x_1044) ;  /* 0x00007b9000017945 */ /* 0x000fe20003800000 */
[----:B------:R-:W-:Y:S01]  /*15e0*/  IMAD.X R45, R203, 0x1, R33, P3 ;  /* 0x00000001cb2d7824 */ /* 0x000fe200018e0621 */
[----:B------:R-:W-:Y:S01]  /*15f0*/  IADD3 R36, P2, P1, R36, R22, R41 ;  /* 0x0000001624247210 */ /* 0x000fe2000795e029 */
[----:B------:R-:W-:Y:S01]  /*1600*/  IMAD.IADD R34, R28, 0x1, R34 ;  /* 0x000000011c227824 */ /* 0x000fe200078e0222 */
[----:B------:R-:W-:-:S02]  /*1610*/  SHF.R.S32.HI R22, RZ, 0x1f, R22 ;  /* 0x0000001fff167819 */ /* 0x000fc40000011416 */
[----:B------:R-:W-:Y:S02]  /*1620*/  IADD3 R33, R28, R31, RZ ;  /* 0x0000001f1c217210 */ /* 0x000fe40007ffe0ff */
[----:B------:R-:W-:Y:S02]  /*1630*/  IADD3.X R22, R42, R22, R39, P2, P1 ;  /* 0x000000162a167210 */ /* 0x000fe400017e2427 */
[----:B------:R-:W-:Y:S02]  /*1640*/  IADD3 R27, P2, P1, R38, R36, R27 ;  /* 0x00000024261b7210 */ /* 0x000fe4000795e01b */
[----:B------:R-:W-:Y:S01]  /*1650*/  IADD3 R31, P3, R200, R28, RZ ;  /* 0x0000001cc81f7210 */ /* 0x000fe20007f7e0ff */
[----:B------:R-:W2:Y:S01]  /*1660*/  LDC.64 R38, c[0x0][0x478] ;  /* 0x00011e00ff267b82 */ /* 0x000ea20000000a00 */
[----:B------:R-:W-:Y:S01]  /*1670*/  IADD3.X R22, R35, R22, R26, P2, P1 ;  /* 0x0000001623167210 */ /* 0x000fe200017e241a */
[-C--:B-1----:R-:W-:Y:S01]  /*1680*/  IMAD R12, R32, R6.reuse, RZ ;  /* 0x00000006200c7224 */ /* 0x082fe200078e02ff */
[----:B------:R-:W-:Y:S01]  /*1690*/  IADD3 R27, P1, R25, R27, RZ ;  /* 0x0000001b191b7210 */ /* 0x000fe20007f3e0ff */
[----:B------:R-:W-:Y:S01]  /*16a0*/  IMAD.WIDE.U32 R44, R28, R6, R44 ;  /* 0x000000061c2c7225 */ /* 0x000fe200078e002c */
[----:B------:R-:W-:-:S02]  /*16b0*/  IADD3.X R32, R201, R32, RZ, P3, !PT ;  /* 0x00000020c9207210 */ /* 0x000fc40001ffe4ff */
[----:B------:R-:W-:Y:S01]  /*16c0*/  LEA.HI.X.SX32 R25, R25, R22, 0x1, P1 ;  /* 0x0000001619197211 */ /* 0x000fe200008f0eff */
[----:B------:R-:W-:Y:S01]  /*16d0*/  IMAD R12, R28, R7, R12 ;  /* 0x000000071c0c7224 */ /* 0x000fe200078e020c */
[----:B------:R-:W1:Y:S01]  /*16e0*/  LDC.64 R36, c[0x0][0x2b0] ;  /* 0x0000ac00ff247b82 */ /* 0x000e620000000a00 */
[-C--:B------:R-:W-:Y:S01]  /*16f0*/  IMAD R22, R32, R4.reuse, RZ ;  /* 0x0000000420167224 */ /* 0x080fe200078e02ff */
[----:B------:R-:W-:Y:S01]  /*1700*/  ISETP.GE.AND P3, PT, R21, 0x1, PT ;  /* 0x000000011500780c */ /* 0x000fe20003f66270 */
[----:B------:R-:W-:Y:S01]  /*1710*/  IMAD.IADD R45, R45, 0x1, R12 ;  /* 0x000000012d2d7824 */ /* 0x000fe200078e020c */
[----:B------:R-:W-:Y:S01]  /*1720*/  LEA.HI.SX32 R24, R24, 0xffffffff, 0x1a ;  /* 0xffffffff18187811 */ /* 0x000fe200078fd2ff */
[----:B------:R-:W-:Y:S02]  /*1730*/  IMAD R12, R40, UR6, RZ ;  /* 0x00000006280c7c24 */ /* 0x000fe4000f8e02ff */
[----:B------:R-:W-:-:S04]  /*1740*/  IMAD.WIDE.U32 R42, R31, R4, R202 ;  /* 0x000000041f2a7225 */ /* 0x000fc800078e00ca */
[C---:B------:R-:W-:Y:S01]  /*1750*/  IMAD R12, R205.reuse, UR7, R12 ;  /* 0x00000007cd0c7c24 */ /* 0x040fe2000f8e020c */
[----:B------:R-:W-:Y:S01]  /*1760*/  IADD3 R28, P2, R30, R42, RZ ;  /* 0x0000002a1e1c7210 */ /* 0x000fe20007f5e0ff */
[----:B------:R-:W-:Y:S01]  /*1770*/  IMAD.WIDE.U32 R44, R205, UR6, R44 ;  /* 0x00000006cd2c7c25 */ /* 0x000fe2000f8e002c */
[----:B------:R-:W-:Y:S02]  /*1780*/  ULDC.64 UR6, c[0x0][0x400] ;  /* 0x0001000000067ab9 */ /* 0x000fe40000000a00 */
[----:B------:R-:W-:Y:S01]  /*1790*/  LEA R242, P1, R27, UR6, 0x2 ;  /* 0x000000061bf27c11 */ /* 0x000fe2000f8210ff */
[----:B------:R-:W-:Y:S01]  /*17a0*/  IMAD R22, R31, R5, R22 ;  /* 0x000000051f167224 */ /* 0x000fe200078e0216 */
[----:B------:R-:W-:Y:S01]  /*17b0*/  IADD3 R31, R45, R12, RZ ;  /* 0x0000000c2d1f7210 */ /* 0x000fe20007ffe0ff */
[----:B------:R-:W-:Y:S01]  /*17c0*/  IMAD.MOV.U32 R30, RZ, RZ, R44 ;  /* 0x000000ffff1e7224 */ /* 0x000fe200078e002c */
[----:B------:R-:W-:Y:S01]  /*17d0*/  LEA.HI.X R243, R27, UR7, R25, 0x2, P1 ;  /* 0x000000071bf37c11 */ /* 0x000fe200088f1419 */
[----:B------:R-:W-:Y:S01]  /*17e0*/  IMAD R25, R201, R6, RZ ;  /* 0x00000006c9197224 */ /* 0x000fe200078e02ff */
[----:B------:R-:W-:Y:S01]  /*17f0*/  IADD3.X R29, R29, R43, R22, P2, !PT ;  /* 0x0000002b1d1d7210 */ /* 0x000fe200017fe416 */
[----:B------:R-:W-:Y:S01]  /*1800*/  IMAD R22, R40, UR8, RZ ;  /* 0x0000000828167c24 */ /* 0x000fe2000f8e02ff */
[----:B------:R-:W-:Y:S01]  /*1810*/  ULDC.64 UR6, c[0x0][0x3e0] ;  /* 0x0000f80000067ab9 */ /* 0x000fe20000000a00 */
[----:B------:R-:W-:-:S02]  /*1820*/  IMAD R25, R200, R7, R25 ;  /* 0x00000007c8197224 */ /* 0x000fc400078e0219 */
[----:B------:R-:W-:-:S04]  /*1830*/  IMAD.WIDE.U32 R26, R205, UR8, R28 ;  /* 0x00000008cd1a7c25 */ /* 0x000fc8000f8e001c */
[----:B------:R-:W-:Y:S01]  /*1840*/  IMAD R22, R205, UR9, R22 ;  /* 0x00000009cd167c24 */ /* 0x000fe2000f8e0216 */
[----:B------:R-:W-:Y:S01]  /*1850*/  ULDC.64 UR8, c[0x0][0x210] ;  /* 0x0000840000087ab9 */ /* 0x000fe20000000a00 */
[----:B------:R-:W-:Y:S01]  /*1860*/  IMAD.WIDE.U32 R28, R200, R6, R30 ;  /* 0x00000006c81c7225 */ /* 0x000fe200078e001e */
[----:B------:R-:W-:Y:S02]  /*1870*/  LEA R246, P2, R26, UR8, 0x1 ;  /* 0x000000081af67c11 */ /* 0x000fe4000f8408ff */
[----:B------:R-:W-:Y:S01]  /*1880*/  IADD3 R22, R27, R22, RZ ;  /* 0x000000161b167210 */ /* 0x000fe20007ffe0ff */
[----:B--2---:R-:W-:Y:S01]  /*1890*/  IMAD.WIDE R30, R33, 0x4, R38 ;  /* 0x00000004211e7825 */ /* 0x004fe200078e0226 */
[----:B------:R-:W-:Y:S02]  /*18a0*/  IADD3 R25, R29, R25, RZ ;  /* 0x000000191d197210 */ /* 0x000fe40007ffe0ff */
[----:B------:R-:W-:Y:S01]  /*18b0*/  LEA R244, P1, R28, UR6, 0x1 ;  /* 0x000000061cf47c11 */ /* 0x000fe2000f8208ff */
[----:B-1----:R-:W-:Y:S01]  /*18c0*/  IMAD.WIDE R34, R34, 0x4, R36 ;  /* 0x0000000422227825 */ /* 0x002fe200078e0224 */
[----:B------:R-:W-:-:S02]  /*18d0*/  LEA.HI.X R247, R26, UR9, R22, 0x1, P2 ;  /* 0x000000091af77c11 */ /* 0x000fc400090f0c16 */
[----:B------:R-:W-:Y:S01]  /*18e0*/  LEA.HI.X R245, R28, UR7, R25, 0x1, P1 ;  /* 0x000000071cf57c11 */ /* 0x000fe200088f0c19 */
[----:B------:R-:W-:Y:S08]  /*18f0*/  @!P3 BRA `(.L_x_1049) ;  /* 0x0000006c00e0b947 */ /* 0x000ff00003800000 */
[----:B------:R-:W-:Y:S01]  /*1900*/  @P0 BAR.SYNC.DEFER_BLOCKING 0x0 ;  /* 0x0000000000000b1d */ /* 0x000fe20000010000 */
[----:B------:R-:W-:-:S04]  /*1910*/  IMAD.MOV.U32 R237, RZ, RZ, R24 ;  /* 0x000000ffffed7224 */ /* 0x000fc800078e0018 */
[C---:B------:R-:W-:Y:S01]  /*1920*/  IMAD R12, R237.reuse, -0x40, R21 ;  /* 0xffffffc0ed0c7824 */ /* 0x040fe200078e0215 */
[----:B------:R-:W-:Y:S01]  /*1930*/  LEA.HI R24, R237, R237, RZ, 0x1 ;  /* 0x000000eded187211 */ /* 0x000fe200078f08ff */
[C---:B------:R-:W-:Y:S01]  /*1940*/  VIADD R21, R200.reuse, 0x20 ;  /* 0x00000020c8157836 */ /* 0x040fe20000000000 */
[----:B------:R-:W-:Y:S02]  /*1950*/  BSSY B0, `(.L_x_1050) ;  /* 0x000001e000007945 */ /* 0x000fe40003800000 */
[-C--:B------:R-:W-:Y:S02]  /*1960*/  ISETP.GE.AND P5, PT, R200, R12.reuse, PT ;  /* 0x0000000cc800720c */ /* 0x080fe40003fa6270 */
[----:B------:R-:W-:Y:S02]  /*1970*/  LOP3.LUT R24, R24, 0xfffffffe, RZ, 0xc0, !PT ;  /* 0xfffffffe18187812 */ /* 0x000fe400078ec0ff */
[----:B------:R-:W-:-:S03]  /*1980*/  ISETP.GE.AND P4, PT, R21, R12, PT ;  /* 0x0000000c1500720c */ /* 0x000fc60003f86270 */
[----:B------:R-:W-:-:S05]  /*1990*/  IMAD.IADD R24, R237, 0x1, -R24 ;  /* 0x00000001ed187824 */ /* 0x000fca00078e0a18 */
[----:B------:R-:W-:Y:S01]  /*19a0*/  ISETP.NE.AND P1, PT, R24, 0x1, PT ;  /* 0x000000011800780c */ /* 0x000fe20003f25270 */
        /* <DEDUP_REMOVED lines=24> */
.L_x_1051:
[----:B------:R-:W-:Y:S05]  /*1b30*/  BSYNC B0 ;  /* 0x0000000000007941 */ /* 0x000fea0003800000 */
.L_x_1050:
[----:B------:R4:W-:Y:S01]  /*1b40*/  @P4 STS.128 [R210+0xd000], RZ ;  /* 0x00d000ffd2004388 */ /* 0x0009e20000000c00 */
[----:B------:R-:W-:Y:S01]  /*1b50*/  BSSY B0, `(.L_x_1052) ;  /* 0x0000025000007945 */ /* 0x000fe20003800000 */
[----:B------:R-:W-:Y:S02]  /*1b60*/  MOV R219, R30 ;  /* 0x0000001e00db7202 */ /* 0x000fe40000000f00 */
[----:B------:R4:W-:Y:S01]  /*1b70*/  @P4 STS.128 [R210+0xf000], RZ ;  /* 0x00f000ffd2004388 */ /* 0x0009e20000000c00 */
[----:B------:R-:W-:Y:S02]  /*1b80*/  MOV R218, R31 ;  /* 0x0000001f00da7202 */ /* 0x000fe40000000f00 */
[----:B------:R-:W-:Y:S01]  /*1b90*/  IADD3 R236, R199, 0x3000, RZ ;  /* 0x00003000c7ec7810 */ /* 0x000fe20007ffe0ff */
        /* <DEDUP_REMOVED lines=32> */
.L_x_1053:
[----:B------:R-:W-:Y:S05]  /*1da0*/  BSYNC B0 ;  /* 0x0000000000007941 */ /* 0x000fea0003800000 */
.L_x_1052:
[----:B------:R-:W-:Y:S01]  /*1db0*/  SEL R236, R236, R199, !P1 ;  /* 0x000000c7ecec7207 */ /* 0x000fe20004800000 */
[----:B------:R-:W-:Y:S01]  /*1dc0*/  BSSY B0, `(.L_x_1054) ;  /* 0x000002f000007945 */ /* 0x000fe20003800000 */
[----:B------:R-:W-:Y:S02]  /*1dd0*/  IMAD.MOV.U32 R248, RZ, RZ, R34 ;  /* 0x000000fffff87224 */ /* 0x000fe400078e0022 */
[----:B------:R-:W-:Y:S01]  /*1de0*/  IMAD.MOV.U32 R249, RZ, RZ, R35 ;  /* 0x000000fffff97224 */ /* 0x000fe200078e0023 */
[----:B------:R-:W-:Y:S01]  /*1df0*/  LEA R236, R236, UR5, 0x1 ;  /* 0x00000005ecec7c11 */ /* 0x000fe2000f8e08ff */
[----:B------:R-:W-:Y:S06]  /*1e00*/  @!P5 BRA `(.L_x_1055) ;  /* 0x000000000034d947 */ /* 0x000fec0003800000 */
        /* <DEDUP_REMOVED lines=13> */
.L_x_1055:
        /* <DEDUP_REMOVED lines=29> */
.L_x_1056:
[----:B------:R-:W-:Y:S05]  /*20b0*/  BSYNC B0 ;  /* 0x0000000000007941 */ /* 0x000fea0003800000 */
.L_x_1054:
        /* <DEDUP_REMOVED lines=17> */
.L_x_1058:
        /* <DEDUP_REMOVED lines=37> */
.L_x_1059:
[----:B------:R-:W-:Y:S05]  /*2420*/  BSYNC B0 ;  /* 0x0000000000007941 */ /* 0x000fea0003800000 */
.L_x_1057:
[----:B-1----:R-:W-:Y:S01]  /*2430*/  IMAD R4, R209, -0x40, R238 ;  /* 0xffffffc0d1047824 */ /* 0x002fe200078e02ee */
[----:B------:R-:W1:Y:S01]  /*2440*/  LDC.64 R190, c[0x0][0x3b8] ;  /* 0x0000ee00ffbe7b82 */ /* 0x000e620000000a00 */
[--C-:B------:R-:W-:Y:S01]  /*2450*/  IMAD.WIDE.U32 R6, R17, R8, R202.reuse ;  /* 0x0000000811067225 */ /* 0x100fe200078e00ca */
[----:B------:R-:W-:Y:S01]  /*2460*/  ULDC.64 UR6, c[0x0][0x260] ;  /* 0x0000980000067ab9 */ /* 0x000fe20000000a00 */
[----:B------:R-:W-:Y:S01]  /*2470*/  BSSY B0, `(.L_x_1060) ;  /* 0x0000037000007945 */ /* 0x000fe20003800000 */
        /* <DEDUP_REMOVED lines=46> */
[----:B-1----:R-:W-:Y:S05]  /*2760*/  @P0 BRA `(.L_x_1061) ;  /* 0x00000000001c0947 */ /* 0x002fea0003800000 */
[----:B------:R-:W-:Y:S02]  /*2770*/  ULDC.64 UR6, c[0x0][0x218] ;  /* 0x0000860000067ab9 */ /* 0x000fe40000000a00 */
[----:B--2---:R-:W-:-:S04]  /*2780*/  LEA R4, P0, R24, UR6, 0x1 ;  /* 0x0000000618047c11 */ /* 0x004fc8000f8008ff */
[----:B------:R-:W-:-:S05]  /*2790*/  LEA.HI.X R5, R24, UR7, R15, 0x1, P0 ;  /* 0x0000000718057c11 */ /* 0x000fca00080f0c0f */
[----:B------:R-:W-:Y:S01]  /*27a0*/  @!PT LDS RZ, [RZ] ;  /* 0x00000000fffff984 */ /* 0x000fe20000000800 */
[----:B------:R-:W-:Y:S01]  /*27b0*/  @!PT LDS RZ, [RZ] ;  /* 0x00000000fffff984 */ /* 0x000fe20000000800 */
[----:B------:R-:W-:Y:S01]  /*27c0*/  @!PT LDS RZ, [RZ] ;  /* 0x00000000fffff984 */ /* 0x000fe20000000800 */
[----:B------:R1:W-:Y:S04]  /*27d0*/  LDGSTS.E.BYPASS.LTC128B.128 [R210+0x16000], desc[UR14][R4.64+0x100] ;  /* 0x1600010004d27fae */ /* 0x0003e8000b901d4e */
.L_x_1061:
[----:B------:R-:W-:Y:S05]  /*27e0*/  BSYNC B0 ;  /* 0x0000000000007941 */ /* 0x000fea0003800000 */
.L_x_1060:
        /* <DEDUP_REMOVED lines=14> */
[----:B--2---:R-:W2:Y:S01]  /*28d0*/  @!P4 LDC.64 R6, c[0x0][0x218] ;  /* 0x00008600ff06cb82 */ /* 0x004ea20000000a00 */
[----:B------:R-:W-:Y:S01]  /*28e0*/  IMAD R15, R19, R9, R15 ;  /* 0x00000009130f7224 */ /* 0x000fe200078e020f */
[----:B------:R2:W-:Y:S03]  /*28f0*/  @P4 STS.128 [R210+0x13000], RZ ;  /* 0x013000ffd2004388 */ /* 0x0005e60000000c00 */
[----:B------:R-:W-:-:S03]  /*2900*/  IMAD.IADD R15, R21, 0x1, R15 ;  /* 0x00000001150f7824 */ /* 0x000fc600078e020f */
[----:B-1----:R-:W1:Y:S01]  /*2910*/  @!P3 LDC.64 R4, c[0x0][0x218] ;  /* 0x00008600ff04bb82 */ /* 0x002e620000000a00 */
[----:B--2---:R-:W-:-:S04]  /*2920*/  @!P4 LEA R6, P2, R20, R6, 0x1 ;  /* 0x000000061406c211 */ /* 0x004fc800078408ff */
[C---:B------:R-:W-:Y:S02]  /*2930*/  @!P4 LEA.HI.X R7, R20.reuse, R7, R15, 0x1, P2 ;  /* 0x000000071407c211 */ /* 0x040fe400010f0c0f */
[----:B-1----:R-:W-:-:S03]  /*2940*/  @!P3 LEA R4, P2, R20, R4, 0x1 ;  /* 0x000000041404b211 */ /* 0x002fc600078408ff */
        /* <DEDUP_REMOVED lines=19> */
.L_x_1063:
[----:B------:R-:W-:Y:S05]  /*2a80*/  BSYNC B0 ;  /* 0x0000000000007941 */ /* 0x000fea0003800000 */
.L_x_1062:
        /* <DEDUP_REMOVED lines=20> */
[----:B-12---:R-:W1:Y:S01]  /*2bd0*/  @!P4 LDC.64 R6, c[0x0][0x220] ;  /* 0x00008800ff06cb82 */ /* 0x006e620000000a00 */
        /* <DEDUP_REMOVED lines=24> */
.L_x_1065:
[----:B------:R-:W-:Y:S05]  /*2d60*/  BSYNC B0 ;  /* 0x0000000000007941 */ /* 0x000fea0003800000 */
.L_x_1064:
        /* <DEDUP_REMOVED lines=15> */
[----:B------:R-:W5:Y:S01]  /*2e60*/  @!P5 LDC.64 R8, c[0x0][0x220] ;  /* 0x00008800ff08db82 */ /* 0x000f620000000a00 */
[----:B------:R-:W-:Y:S01]  /*2e70*/  IMAD R14, R15, R11, R14 ;  /* 0x0000000b0f0e7224 */ /* 0x000fe200078e020e */
[----:B------:R3:W-:Y:S03]  /*2e80*/  @P5 STS.128 [R210+0x19000], RZ ;  /* 0x019000ffd2005388 */ /* 0x0007e60000000c00 */
[----:B------:R-:W-:-:S03]  /*2e90*/  IMAD.IADD R14, R19, 0x1, R14 ;  /* 0x00000001130e7824 */ /* 0x000fc600078e020e */
[----:B-12---:R-:W1:Y:S08]  /*2ea0*/  @!P4 LDC.64 R6, c[0x0][0x220] ;  /* 0x00008800ff06cb82 */ /* 0x006e700000000a00 */
[----:B------:R-:W2:Y:S01]  /*2eb0*/  @!P2 LDC.64 R4, c[0x0][0x220] ;  /* 0x00008800ff04ab82 */ /* 0x000ea20000000a00 */
[----:B-----5:R-:W-:-:S04]  /*2ec0*/  @!P5 LEA R8, P6, R18, R8, 0x1 ;  /* 0x000000081208d211 */ /* 0x020fc800078c08ff */
[C---:B------:R-:W-:Y:S02]  /*2ed0*/  @!P5 LEA.HI.X R9, R18.reuse, R9, R14, 0x1, P6 ;  /* 0x000000091209d211 */ /* 0x040fe400030f0c0e */
[----:B-1----:R-:W-:-:S03]  /*2ee0*/  @!P4 LEA R6, P3, R18, R6, 0x1 ;  /* 0x000000061206c211 */ /* 0x002fc600078608ff */
[----:B------:R-:W-:Y:S01]  /*2ef0*/  @!PT LDS RZ, [RZ] ;  /* 0x00000000fffff984 */ /* 0x000fe20000000800 */
[----:B------:R-:W-:Y:S01]  /*2f00*/  @!PT LDS RZ, [RZ] ;  /* 0x00000000fffff984 */ /* 0x000fe20000000800 */
[----:B------:R-:W-:Y:S01]  /*2f10*/  @!PT LDS RZ, [RZ] ;  /* 0x00000000fffff984 */ /* 0x000fe20000000800 */
[----:B------:R3:W-:Y:S01]  /*2f20*/  @!P5 LDGSTS.E.BYPASS.LTC128B.128 [R210+0x19000], desc[UR14][R8.64] ;  /* 0x1900000008d2dfae */ /* 0x0007e2000b901d4e */
[----:B------:R-:W-:-:S03]  /*2f30*/  @!P4 LEA.HI.X R7, R18, R7, R14, 0x1, P3 ;  /* 0x000000071207c211 */ /* 0x000fc600018f0c0e */
[----:B------:R3:W-:Y:S01]  /*2f40*/  @P4 STS.128 [R210+0x1b000], RZ ;  /* 0x01b000ffd2004388 */ /* 0x0007e20000000c00 */
        /* <DEDUP_REMOVED lines=10> */
[----:B------:R3:W-:Y:S02]  /*2ff0*/  @!P2 LDGSTS.E.BYPASS.LTC128B.128 [R210+0x1d000], desc[UR14][R4.64+0x100] ;  /* 0x1d00010004d2afae */ /* 0x0007e4000b901d4e */
.L_x_1067:
[----:B------:R-:W-:Y:S05]  /*3000*/  BSYNC B0 ;  /* 0x0000000000007941 */ /* 0x000fea0003800000 */
.L_x_1066:
[C---:B-123--:R-:W-:Y:S01]  /*3010*/  VIADD R4, R206.reuse, 0x8 ;  /* 0x00000008ce047836 */ /* 0x04efe20000000000 */
[-C--:B------:R-:W-:Y:S01]  /*3020*/  ISETP.GE.AND P2, PT, R206, R12.reuse, PT ;  /* 0x0000000cce00720c */ /* 0x080fe20003f46270 */
[----:B------:R-:W-:Y:S01]  /*3030*/  IMAD.MOV.U32 R235, RZ, RZ, 0x7f800000 ;  /* 0x7f800000ffeb7424 */ /* 0x000fe200078e00ff */
[----:B------:R-:W1:Y:S01]  /*3040*/  LDC R216, c[0x0][0x270] ;  /* 0x00009c00ffd87b82 */ /* 0x000e620000000800 */
[----:B------:R-:W-:Y:S01]  /*3050*/  VIADD R17, R17, 0x40 ;  /* 0x0000004011117836 */ /* 0x000fe20000000000 */
[----:B------:R-:W-:Y:S01]  /*3060*/  ISETP.GE.AND P0, PT, R4, R12, PT ;  /* 0x0000000c0400720c */ /* 0x000fe20003f06270 */
[----:B------:R-:W-:Y:S01]  /*3070*/  IMAD.WIDE R4, R206, 0x4, R248 ;  /* 0x00000004ce047825 */ /* 0x000fe200078e02f8 */
[----:B------:R-:W2:Y:S03]  /*3080*/  LDG.E.64 R6, desc[UR14][R190.64+0x8] ;  /* 0x0000080ebe067981 */ /* 0x000ea6000c1e1b00 */
[----:B------:R-:W-:Y:S01]  /*3090*/  IMAD R250, R192, R16, R205 ;  /* 0x00000010c0fa7224 */ /* 0x000fe200078e02cd */
[----:B------:R-:W0:Y:S01]  /*30a0*/  LDGDEPBAR ;  /* 0x00000000000079af */ /* 0x000e220000000000 */
[----:B------:R-:W-:Y:S01]  /*30b0*/  IMAD.MOV.U32 R234, RZ, RZ, 0x7f800000 ;  /* 0x7f800000ffea7424 */ /* 0x000fe200078e00ff */
[----:B------:R-:W-:Y:S01]  /*30c0*/  SHF.R.S32.HI R220, RZ, 0x1f, R197 ;  /* 0x0000001fffdc7819 */ /* 0x000fe200000114c5 */
[----:B------:R-:W-:Y:S01]  /*30d0*/  VIADD R184, R188, 0x3000 ;  /* 0x00003000bcb87836 */ /* 0x000fe20000000000 */
[----:B------:R-:W-:Y:S01]  /*30e0*/  ULDC UR4, c[0x0][0x2d0] ;  /* 0x0000b40000047ab9 */ /* 0x000fe20000000800 */
[----:B------:R-:W-:Y:S01]  /*30f0*/  VIADD R183, R187, 0x3000 ;  /* 0x00003000bbb77836 */ /* 0x000fe20000000000 */
[----:B------:R-:W-:Y:S01]  /*3100*/  ULDC UR6, c[0x0][0x2dc] ;  /* 0x0000b70000067ab9 */ /* 0x000fe20000000800 */
[----:B------:R-:W5:Y:S01]  /*3110*/  @!P0 LDG.E R235, desc[UR14][R4.64+0x20] ;  /* 0x0000200e04eb8981 */ /* 0x000f62000c1e1900 */
[----:B------:R-:W-:-:S02]  /*3120*/  IMAD.MOV.U32 R182, RZ, RZ, 0x20 ;  /* 0x00000020ffb67424 */ /* 0x000fc400078e00ff */
[----:B------:R-:W-:Y:S01]  /*3130*/  IMAD.MOV.U32 R181, RZ, RZ, 0x40 ;  /* 0x00000040ffb57424 */ /* 0x000fe200078e00ff */
[----:B------:R-:W-:Y:S01]  /*3140*/  CS2R R142, SRZ ;  /* 0x00000000008e7805 */ /* 0x000fe2000001ff00 */
[----:B------:R-:W-:Y:S01]  /*3150*/  IMAD.MOV.U32 R233, RZ, RZ, R236 ;  /* 0x000000ffffe97224 */ /* 0x000fe200078e00ec */
        /* <DEDUP_REMOVED lines=8> */
[----:B------:R-:W3:Y:S01]  /*31e0*/  LDG.E.64 R190, desc[UR14][R190.64] ;  /* 0x0000000ebebe7981 */ /* 0x000ee2000c1e1b00 */
[----:B------:R-:W-:Y:S01]  /*31f0*/  ISETP.GE.AND P0, PT, R17, R238, PT ;  /* 0x000000ee1100720c */ /* 0x000fe20003f06270 */
[----:B------:R-:W-:Y:S01]  /*3200*/  IMAD.SHL.U32 R250, R250, 0x20, RZ ;  /* 0x00000020fafa7824 */ /* 0x000fe200078e00ff */
        /* <DEDUP_REMOVED lines=11> */
[----:B------:R-:W1:Y:S01]  /*32c0*/  @P0 S2R R241, SR_TID.X ;  /* 0x0000000000f10919 */ /* 0x000e620000002100 */
[----:B------:R-:W-:Y:S02]  /*32d0*/  SEL R184, R184, R188, !P1 ;  /* 0x000000bcb8b87207 */ /* 0x000fe40004800000 */
[----:B------:R-:W-:Y:S02]  /*32e0*/  CS2R R112, SRZ ;  /* 0x0000000000707805 */ /* 0x000fe4000001ff00 */
[----:B------:R-:W-:Y:S02]  /*32f0*/  SEL R183, R183, R187, !P1 ;  /* 0x000000bbb7b77207 */ /* 0x000fe40004800000 */
        /* <DEDUP_REMOVED lines=11> */
[----:B----4-:R-:W-:Y:S02]  /*33b0*/  SHF.R.S32.HI R4, RZ, 0x1f, R250 ;  /* 0x0000001fff047819 */ /* 0x010fe400000114fa */
        /* <DEDUP_REMOVED lines=16> */
[----:B-1----:R-:W-:Y:S01]  /*34c0*/  @P0 IMAD.SHL.U32 R241, R241, 0x2, RZ ;  /* 0x00000002f1f10824 */ /* 0x002fe200078e00ff */
[----:B------:R-:W-:Y:S02]  /*34d0*/  CS2R R20, SRZ ;  /* 0x0000000000147805 */ /* 0x000fe4000001ff00 */
[----:B------:R-:W-:Y:S01]  /*34e0*/  LEA R184, R184, UR5, 0x1 ;  /* 0x00000005b8b87c11 */ /* 0x000fe2000f8e08ff */
[----:B------:R-:W-:Y:S01]  /*34f0*/  ULDC.U8 UR8, c[0x0][0x388] ;  /* 0x0000e20000087ab9 */ /* 0x000fe20000000000 */
[----:B------:R-:W-:Y:S01]  /*3500*/  LEA R183, R183, UR5, 0x1 ;  /* 0x00000005b7b77c11 */ /* 0x000fe2000f8e08ff */
[----:B------:R-:W-:Y:S01]  /*3510*/  ULDC UR7, c[0x0][0x2ec] ;  /* 0x0000bb0000077ab9 */ /* 0x000fe20000000800 */
[----:B------:R-:W-:-:S02]  /*3520*/  @P0 LOP3.LUT R241, R193, 0x6, R241, 0xf8, !PT ;  /* 0x00000006c1f10812 */ /* 0x000fc400078ef8f1 */
[----:B--2---:R-:W-:-:S04]  /*3530*/  IADD3 R250, P3, P2, R250, R6, R197 ;  /* 0x00000006fafa7210 */ /* 0x004fc80007a7e0c5 */
[----:B------:R-:W-:Y:S02]  /*3540*/  IADD3.X R220, R4, R7, R220, P3, P2 ;  /* 0x0000000704dc7210 */ /* 0x000fe40001fe44dc */
[----:B------:R-:W-:-:S05]  /*3550*/  R2P PR, R195, 0x6 ;  /* 0x00000006c3007804 */ /* 0x000fca0000000000 */
[----:B------:R-:W-:Y:S02]  /*3560*/  SEL R182, R182, 0xffffffe0, !P1 ;  /* 0xffffffe0b6b67807 */ /* 0x000fe40004800000 */
[----:B------:R-:W-:-:S03]  /*3570*/  SEL R181, R181, 0xffffffc0, !P2 ;  /* 0xffffffc0b5b57807 */ /* 0x000fc60005000000 */
[----:B------:R-:W-:Y:S02]  /*3580*/  IMAD.IADD R180, R185, 0x1, R182 ;  /* 0x00000001b9b47824 */ /* 0x000fe400078e02b6 */
[----:B------:R-:W-:-:S04]  /*3590*/  IMAD.WIDE.U32 R250, R250, -0x2daee0ad, RZ ;  /* 0xd2511f53fafa7825 */ /* 0x000fc800078e00ff */
[----:B------:R-:W-:Y:S02]  /*35a0*/  IMAD.IADD R178, R185, 0x1, R181 ;  /* 0x00000001b9b27824 */ /* 0x000fe400078e02b5 */
[----:B------:R-:W-:Y:S02]  /*35b0*/  IMAD.IADD R179, R181, 0x1, R180 ;  /* 0x00000001b5b37824 */ /* 0x000fe400078e02b4 */
[C---:B---3--:R-:W-:Y:S02]  /*35c0*/  VIADD R232, R190.reuse, 0x9e3779b9 ;  /* 0x9e3779b9bee87836 */ /* 0x048fe40000000000 */
[C---:B------:R-:W-:Y:S02]  /*35d0*/  VIADD R231, R191.reuse, 0xbb67ae85 ;  /* 0xbb67ae85bfe77836 */ /* 0x040fe40000000000 */
[----:B------:R-:W-:Y:S02]  /*35e0*/  VIADD R230, R190, 0x3c6ef372 ;  /* 0x3c6ef372bee67836 */ /* 0x000fe40000000000 */
[----:B------:R-:W-:-:S02]  /*35f0*/  VIADD R229, R191, 0x76cf5d0a ;  /* 0x76cf5d0abfe57836 */ /* 0x000fc40000000000 */
[C---:B------:R-:W-:Y:S02]  /*3600*/  VIADD R228, R190.reuse, 0xdaa66d2b ;  /* 0xdaa66d2bbee47836 */ /* 0x040fe40000000000 */
[C---:B------:R-:W-:Y:S02]  /*3610*/  VIADD R227, R191.reuse, 0x32370b8f ;  /* 0x32370b8fbfe37836 */ /* 0x040fe40000000000 */
[C---:B------:R-:W-:Y:S02]  /*3620*/  VIADD R226, R190.reuse, 0x78dde6e4 ;  /* 0x78dde6e4bee27836 */ /* 0x040fe40000000000 */
[C---:B------:R-:W-:Y:S02]  /*3630*/  VIADD R225, R191.reuse, 0xed9eba14 ;  /* 0xed9eba14bfe17836 */ /* 0x040fe40000000000 */
[----:B------:R-:W-:Y:S02]  /*3640*/  VIADD R224, R190, 0x1715609d ;  /* 0x1715609dbee07836 */ /* 0x000fe40000000000 */
[----:B------:R-:W-:-:S02]  /*3650*/  VIADD R223, R191, 0xa9066899 ;  /* 0xa9066899bfdf7836 */ /* 0x000fc40000000000 */
[----:B------:R-:W-:Y:S02]  /*3660*/  VIADD R222, R190, 0xb54cda56 ;  /* 0xb54cda56bede7836 */ /* 0x000fe40000000000 */
[----:B------:R-:W-:-:S07]  /*3670*/  VIADD R221, R191, 0x646e171e ;  /* 0x646e171ebfdd7836 */ /* 0x000fce0000000000 */
.L_x_1070:
[----:B------:R-:W0:Y:S01]  /*3680*/  LDGDEPBAR ;  /* 0x00000000000079af */ /* 0x000e220000000000 */
[----:B------:R-:W-:Y:S01]  /*3690*/  IMAD.IADD R98, R184, 0x1, R182 ;  /* 0x00000001b8627824 */ /* 0x000fe200078e02b6 */
[----:B------:R-:W-:Y:S01]  /*36a0*/  LEA R99, R188, UR5, 0x1 ;  /* 0x00000005bc637c11 */ /* 0x000fe2000f8e08ff */
[--C-:B------:R-:W-:Y:S01]  /*36b0*/  IMAD.IADD R97, R184, 0x1, R181.reuse ;  /* 0x00000001b8617824 */ /* 0x100fe200078e02b5 */
[----:B-----5:R-:W-:Y:S01]  /*36c0*/  FSETP.NEU.FTZ.AND P1, PT, R234, -INF , PT ;  /* 0xff800000ea00780b */ /* 0x020fe20003f3d000 */
[----:B------:R-:W-:Y:S01]  /*36d0*/  IMAD.IADD R96, R98, 0x1, R181 ;  /* 0x0000000162607824 */ /* 0x000fe200078e02b5 */
[----:B------:R-:W-:Y:S01]  /*36e0*/  FSETP.NEU.FTZ.AND P2, PT, R235, -INF , PT ;  /* 0xff800000eb00780b */ /* 0x000fe20003f5d000 */
[----:B------:R-:W-:Y:S04]  /*36f0*/  DEPBAR.LE SB0, 0x0 ;  /* 0x000080000000791a */ /* 0x000fe80000000000 */
[----:B------:R-:W-:Y:S06]  /*3700*/  BAR.SYNC.DEFER_BLOCKING 0x0 ;  /* 0x0000000000007b1d */ /* 0x000fec0000010000 */
[----:B------:R-:W-:Y:S05]  /*3710*/  LDSM.16.M88.4 R16, [R184] ;  /* 0x00000000b810783b */ /* 0x000fea0000000200 */
[----:B------:R-:W1:Y:S05]  /*3720*/  LDSM.16.M88.4 R8, [R177+0x12000] ;  /* 0x01200000b108783b */ /* 0x000e6a0000000200 */
[----:B------:R-:W2:Y:S05]  /*3730*/  LDSM.16.M88.4 R68, [R177+0x12800] ;  /* 0x01280000b144783b */ /* 0x000eaa0000000200 */
[----:B------:R-:W-:Y:S05]  /*3740*/  LDSM.16.M88.4 R72, [R98] ;  /* 0x000000006248783b */ /* 0x000fea0000000200 */
[----:B------:R-:W3:Y:S05]  /*3750*/  LDSM.16.M88.4 R76, [R176+0x12000] ;  /* 0x01200000b04c783b */ /* 0x000eea0000000200 */
[----:B------:R-:W4:Y:S05]  /*3760*/  LDSM.16.M88.4 R80, [R176+0x12800] ;  /* 0x01280000b050783b */ /* 0x000f2a0000000200 */
[----:B------:R-:W-:Y:S05]  /*3770*/  LDSM.16.M88.4 R84, [R97] ;  /* 0x000000006154783b */ /* 0x000fea0000000200 */
        /* <DEDUP_REMOVED lines=49> */
[----:B------:R2:W-:Y:S05]  /*3a90*/  LDSM.16.M88.4 R76, [R98+0x4000] ;  /* 0x00400000624c783b */ /* 0x0005ea0000000200 */
[C---:B------:R-:W-:Y:S01]  /*3aa0*/  HMMA.16816.F32.BF16 R8, R80.reuse, R94, R8 ;  /* 0x0000005e5008723c */ /* 0x040fe20000041808 */
[----:B------:R-:W1:Y:S05]  /*3ab0*/  LDSM.16.M88.4 R92, [R176+0x16000] ;  /* 0x01600000b05c783b */ /* 0x000e6a0000000200 */
[C---:B---3--:R-:W-:Y:S06]  /*3ac0*/  HMMA.16816.F32.BF16 R12, R80.reuse, R72, R12 ;  /* 0x00000048500c723c */ /* 0x048fec000004180c */
[----:B------:R-:W-:Y:S01]  /*3ad0*/  HMMA.16816.F32.BF16 R16, R80, R74, R16 ;  /* 0x0000004a5010723c */ /* 0x000fe20000041810 */
[----:B------:R-:W3:Y:S05]  /*3ae0*/  LDSM.16.M88.4 R72, [R176+0x16800] ;  /* 0x01680000b048783b */ /* 0x000eea0000000200 */
[C---:B----4-:R-:W-:Y:S01]  /*3af0*/  HMMA.16816.F32.BF16 R4, R84.reuse, R88, R4 ;  /* 0x000000585404723c */ /* 0x050fe20000041804 */
[----:B------:R4:W-:Y:S04]  /*3b00*/  LDSM.16.M88.4 R80, [R97+0x4000] ;  /* 0x004000006150783b */ /* 0x0009e80000000200 */
[--C-:B--2---:R-:W-:Y:S01]  /*3b10*/  IMAD.IADD R98, R182, 0x1, R99.reuse ;  /* 0x00000001b6627824 */ /* 0x104fe200078e0263 */
[C---:B------:R-:W-:Y:S01]  /*3b20*/  HMMA.16816.F32.BF16 R8, R84.reuse, R90, R8 ;  /* 0x0000005a5408723c */ /* 0x040fe20000041808 */
[----:B------:R-:W2:Y:S05]  /*3b30*/  LDSM.16.M88.4 R88, [R3+0x16000] ;  /* 0x016000000358783b */ /* 0x000eaa0000000200 */
[C---:B-1----:R-:W-:Y:S06]  /*3b40*/  HMMA.16816.F32.BF16 R12, R84.reuse, R68, R12 ;  /* 0x00000044540c723c */ /* 0x042fec000004180c */
[----:B------:R-:W-:Y:S01]  /*3b50*/  HMMA.16816.F32.BF16 R16, R84, R70, R16 ;  /* 0x000000465410723c */ /* 0x000fe20000041810 */
[----:B------:R-:W1:Y:S05]  /*3b60*/  LDSM.16.M88.4 R68, [R3+0x16800] ;  /* 0x016800000344783b */ /* 0x000e6a0000000200 */
[C---:B------:R-:W-:Y:S01]  /*3b70*/  HMMA.16816.F32.BF16 R4, R76.reuse, R92, R4 ;  /* 0x0000005c4c04723c */ /* 0x040fe20000041804 */
[----:B------:R2:W-:Y:S04]  /*3b80*/  LDSM.16.M88.4 R84, [R96+0x4000] ;  /* 0x004000006054783b */ /* 0x0005e80000000200 */
[----:B----4-:R-:W-:Y:S01]  /*3b90*/  IMAD.IADD R97, R181, 0x1, R99 ;  /* 0x00000001b5617824 */ /* 0x010fe200078e0263 */
[C---:B------:R-:W-:Y:S01]  /*3ba0*/  HMMA.16816.F32.BF16 R8, R76.reuse, R94, R8 ;  /* 0x0000005e4c08723c */ /* 0x040fe20000041808 */
[----:B------:R-:W4:Y:S05]  /*3bb0*/  LDSM.16.M88.4 R92, [R2+0x16000] ;  /* 0x01600000025c783b */ /* 0x000f2a0000000200 */
[C---:B---3--:R-:W-:Y:S06]  /*3bc0*/  HMMA.16816.F32.BF16 R12, R76.reuse, R72, R12 ;  /* 0x000000484c0c723c */ /* 0x048fec000004180c */
[----:B------:R-:W-:Y:S05]  /*3bd0*/  HMMA.16816.F32.BF16 R16, R76, R74, R16 ;  /* 0x0000004a4c10723c */ /* 0x000fea0000041810 */
[----:B------:R-:W-:Y:S01]  /*3be0*/  IMAD R72, R237, 0x4, R196 ;  /* 0x00000004ed487824 */ /* 0x000fe200078e02c4 */
[C---:B--2---:R-:W-:Y:S05]  /*3bf0*/  HMMA.16816.F32.BF16 R4, R80.reuse, R88, R4 ;  /* 0x000000585004723c */ /* 0x044fea0000041804 */
[----:B------:R-:W-:Y:S01]  /*3c00*/  IMAD.IADD R96, R181, 0x1, R98 ;  /* 0x00000001b5607824 */ /* 0x000fe200078e0262 */
[C---:B------:R-:W-:Y:S05]  /*3c10*/  HMMA.16816.F32.BF16 R8, R80.reuse, R90, R8 ;  /* 0x0000005a5008723c */ /* 0x040fea0000041808 */
[----:B------:R-:W-:Y:S01]  /*3c20*/  IMAD.WIDE.U32 R72, R72, -0x326172a9, RZ ;  /* 0xcd9e8d5748487825 */ /* 0x000fe200078e00ff */
[C---:B-1----:R-:W-:Y:S06]  /*3c30*/  HMMA.16816.F32.BF16 R12, R80.reuse, R68, R12 ;  /* 0x00000044500c723c */ /* 0x042fec000004180c */
[----:B------:R-:W-:Y:S05]  /*3c40*/  HMMA.16816.F32.BF16 R16, R80, R70, R16 ;  /* 0x000000465010723c */ /* 0x000fea0000041810 */
[----:B------:R-:W-:Y:S01]  /*3c50*/  IMAD R68, R209, 0x2, R194 ;  /* 0x00000002d1447824 */ /* 0x000fe200078e02c2 */
[C---:B----4-:R-:W-:Y:S05]  /*3c60*/  HMMA.16816.F32.BF16 R4, R84.reuse, R92, R4 ;  /* 0x0000005c5404723c */ /* 0x050fea0000041804 */
[----:B------:R-:W-:Y:S01]  /*3c70*/  LOP3.LUT R80, R251, R191, R68, 0x96, !PT ;  /* 0x000000bffb507212 */ /* 0x000fe200078e9644 */
[C---:B------:R-:W-:Y:S05]  /*3c80*/  HMMA.16816.F32.BF16 R8, R84.reuse, R94, R8 ;  /* 0x0000005e5408723c */ /* 0x040fea0000041808 */
[----:B------:R-:W-:Y:S01]  /*3c90*/  LOP3.LUT R68, R73, R220, R190, 0x96, !PT ;  /* 0x000000dc49447212 */ /* 0x000fe200078e96be */
[----:B------:R-:W-:Y:S05]  /*3ca0*/  @P0 IMAD R73, R209, 0x40, R241 ;  /* 0x00000040d1490824 */ /* 0x000fea00078e02f1 */
[----:B------:R-:W-:Y:S01]  /*3cb0*/  IMAD.WIDE.U32 R80, R80, -0x326172a9, RZ ;  /* 0xcd9e8d5750507825 */ /* 0x000fe200078e00ff */
[----:B------:R-:W-:Y:S03]  /*3cc0*/  @P0 ISETP.GE.AND P5, PT, R73, R238, PT ;  /* 0x000000ee4900020c */ /* 0x000fe60003fa6270 */
[----:B------:R-:W-:Y:S01]  /*3cd0*/  IMAD.WIDE.U32 R76, R68, -0x2daee0ad, RZ ;  /* 0xd2511f53444c7825 */ /* 0x000fe200078e00ff */
[----:B------:R-:W-:Y:S03]  /*3ce0*/  LOP3.LUT R78, R81, R72, R232, 0x96, !PT ;  /* 0x00000048514e7212 */ /* 0x000fe600078e96e8 */
[----:B------:R-:W-:Y:S01]  /*3cf0*/  FMUL.FTZ R72, R234, 1.4426950216293334961 ;  /* 0x3fb8aa3bea487820 */ /* 0x000fe20000410000 */
[----:B------:R-:W-:Y:S01]  /*3d00*/  @P0 VIADD R68, R73, 0x1 ;  /* 0x0000000149440836 */ /* 0x000fe20000000000 */
[----:B------:R-:W-:Y:S01]  /*3d10*/  @P0 FSEL R4, R4, -INF , !P5 ;  /* 0xff80000004040808 */ /* 0x000fe20006800000 */
[----:B------:R-:W-:Y:S01]  /*3d20*/  IMAD.WIDE.U32 R78, R78, -0x2daee0ad, RZ ;  /* 0xd2511f534e4e7825 */ /* 0x000fe200078e00ff */
[----:B------:R-:W-:Y:S02]  /*3d30*/  LOP3.LUT R82, R77, R250, R231, 0x96, !PT ;  /* 0x000000fa4d527212 */ /* 0x000fe400078e96e7 */
[----:B------:R-:W-:Y:S01]  /*3d40*/  @P0 ISETP.GE.AND P3, PT, R68, R238, PT ;  /* 0x000000ee4400020c */ /* 0x000fe20003f66270 */
[----:B------:R-:W-:Y:S01]  /*3d50*/  @P0 VIADD R75, R73, 0x8 ;  /* 0x00000008494b0836 */ /* 0x000fe20000000000 */
[----:B------:R-:W1:Y:S01]  /*3d60*/  LDSM.16.M88.4 R68, [R2+0x16800] ;  /* 0x016800000244783b */ /* 0x000e620000000200 */
[----:B------:R-:W-:Y:S01]  /*3d70*/  FSEL R72, R72, RZ, P1 ;  /* 0x000000ff48487208 */ /* 0x000fe20000800000 */
[----:B------:R-:W-:Y:S01]  /*3d80*/  IMAD.WIDE.U32 R82, R82, -0x326172a9, RZ ;  /* 0xcd9e8d5752527825 */ /* 0x000fe200078e00ff */
[----:B------:R-:W-:Y:S02]  /*3d90*/  LOP3.LUT R76, R79, R76, R229, 0x96, !PT ;  /* 0x0000004c4f4c7212 */ /* 0x000fe400078e96e5 */
[----:B------:R-:W-:Y:S01]  /*3da0*/  @P0 ISETP.GE.AND P1, PT, R75, R238, PT ;  /* 0x000000ee4b00020c */ /* 0x000fe20003f26270 */
[----:B------:R-:W-:Y:S01]  /*3db0*/  FFMA.FTZ R4, R4, UR7, -R72 ;  /* 0x0000000704047c23 */ /* 0x000fe20008010848 */
[----:B------:R-:W-:Y:S01]  /*3dc0*/  LOP3.LUT R80, R83, R80, R230, 0x96, !PT ;  /* 0x0000005053507212 */ /* 0x000fe200078e96e6 */
[----:B------:R-:W-:Y:S01]  /*3dd0*/  IMAD.WIDE.U32 R76, R76, -0x326172a9, RZ ;  /* 0xcd9e8d574c4c7825 */ /* 0x000fe200078e00ff */
[----:B------:R-:W-:Y:S01]  /*3de0*/  @P0 FSEL R5, R5, -INF , !P3 ;  /* 0xff80000005050808 */ /* 0x000fe20005800000 */
[----:B------:R2:W3:Y:S01]  /*3df0*/  MUFU.EX2 R148, R4 ;  /* 0x0000000400947308 */ /* 0x0004e20000000800 */
[----:B------:R-:W-:Y:S01]  /*3e00*/  @P0 FSEL R8, R8, -INF , !P1 ;  /* 0xff80000008080808 */ /* 0x000fe20004800000 */
[----:B------:R-:W-:Y:S01]  /*3e10*/  @P0 VIADD R74, R73, 0x9 ;  /* 0x00000009494a0836 */ /* 0x000fe20000000000 */
[----:B------:R-:W-:Y:S01]  /*3e20*/  LOP3.LUT R75, R77, R82, R228, 0x96, !PT ;  /* 0x000000524d4b7212 */ /* 0x000fe200078e96e4 */
[----:B------:R-:W-:Y:S04]  /*3e30*/  IMAD.WIDE.U32 R80, R80, -0x2daee0ad, RZ ;  /* 0xd2511f5350507825 */ /* 0x000fe800078e00ff */
[--C-:B------:R-:W-:Y:S01]  /*3e40*/  FFMA.FTZ R149, R5, UR7, -R72.reuse ;  /* 0x0000000705957c23 */ /* 0x100fe20008010848 */
[----:B------:R-:W-:Y:S01]  /*3e50*/  @P0 ISETP.GE.AND P4, PT, R74, R238, PT ;  /* 0x000000ee4a00020c */ /* 0x000fe20003f86270 */
[----:B------:R-:W-:Y:S01]  /*3e60*/  @P0 VIADD R5, R73, 0x10 ;  /* 0x0000001049050836 */ /* 0x000fe20000000000 */
[----:B------:R-:W-:Y:S01]  /*3e70*/  LOP3.LUT R74, R81, R78, R227, 0x96, !PT ;  /* 0x0000004e514a7212 */ /* 0x000fe200078e96e3 */
[----:B------:R-:W-:Y:S01]  /*3e80*/  IMAD.WIDE.U32 R78, R75, -0x2daee0ad, RZ ;  /* 0xd2511f534b4e7825 */ /* 0x000fe200078e00ff */
[----:B------:R-:W-:Y:S01]  /*3e90*/  @P0 FSEL R11, R11, -INF , !P4 ;  /* 0xff8000000b0b0808 */ /* 0x000fe20006000000 */
[----:B------:R-:W-:Y:S02]  /*3ea0*/  MUFU.EX2 R149, R149 ;  /* 0x0000009500957308 */ /* 0x000fe40000000800 */
[----:B------:R-:W-:Y:S01]  /*3eb0*/  FFMA.FTZ R8, R8, UR7, -R72 ;  /* 0x0000000708087c23 */ /* 0x000fe20008010848 */
[----:B------:R-:W-:Y:S02]  /*3ec0*/  @P0 FSEL R6, R6, -INF , !P5 ;  /* 0xff80000006060808 */ /* 0x000fe40006800000 */
[----:B------:R-:W-:Y:S01]  /*3ed0*/  LOP3.LUT R75, R79, R80, R225, 0x96, !PT ;  /* 0x000000504f4b7212 */ /* 0x000fe200078e96e1 */
[----:B--2---:R-:W-:Y:S01]  /*3ee0*/  FMUL.FTZ R4, R235, 1.4426950216293334961 ;  /* 0x3fb8aa3beb047820 */ /* 0x004fe20000410000 */
[----:B------:R-:W-:Y:S01]  /*3ef0*/  IMAD.WIDE.U32 R80, R74, -0x326172a9, RZ ;  /* 0xcd9e8d574a507825 */ /* 0x000fe200078e00ff */
[----:B------:R-:W-:Y:S02]  /*3f00*/  @P0 FSEL R9, R9, -INF , !P4 ;  /* 0xff80000009090808 */ /* 0x000fe40006000000 */
[----:B------:R2:W-:Y:S01]  /*3f10*/  MUFU.EX2 R152, R8 ;  /* 0x0000000800987308 */ /* 0x0005e20000000800 */
[----:B------:R-:W-:Y:S01]  /*3f20*/  @P0 FSEL R10, R10, -INF , !P1 ;  /* 0xff8000000a0a0808 */ /* 0x000fe20004800000 */
[----:B------:R-:W-:Y:S01]  /*3f30*/  IMAD.WIDE.U32 R74, R75, -0x326172a9, RZ ;  /* 0xcd9e8d574b4a7825 */ /* 0x000fe200078e00ff */
[----:B------:R-:W-:Y:S02]  /*3f40*/  FSEL R4, R4, RZ, P2 ;  /* 0x000000ff04047208 */ /* 0x000fe40001000000 */
[----:B------:R-:W-:Y:S01]  /*3f50*/  @P0 ISETP.GE.AND P2, PT, R5, R238, PT ;  /* 0x000000ee0500020c */ /* 0x000fe20003f46270 */
[----:B------:R-:W-:Y:S01]  /*3f60*/  @P0 VIADD R5, R73, 0x11 ;  /* 0x0000001149050836 */ /* 0x000fe20000000000 */
[----:B------:R-:W-:Y:S01]  /*3f70*/  LOP3.LUT R77, R81, R76, R226, 0x96, !PT ;  /* 0x0000004c514d7212 */ /* 0x000fe200078e96e2 */
[----:B------:R-:W-:Y:S01]  /*3f80*/  FFMA.FTZ R11, R11, UR7, -R4 ;  /* 0x000000070b0b7c23 */ /* 0x000fe20008010804 */
[----:B------:R-:W-:Y:S01]  /*3f90*/  LOP3.LUT R76, R75, R80, R224, 0x96, !PT ;  /* 0x000000504b4c7212 */ /* 0x000fe200078e96e0 */
[C---:B-1----:R-:W-:Y:S02]  /*3fa0*/  HMMA.16816.F32.BF16 R12, R84.reuse, R68, R12 ;  /* 0x00000044540c723c */ /* 0x042fe4000004180c */
[----:B------:R1:W-:Y:S01]  /*3fb0*/  MUFU.EX2 R155, R11 ;  /* 0x0000000b009b7308 */ /* 0x0003e20000000800 */
[-C--:B------:R-:W-:Y:S01]  /*3fc0*/  @P0 ISETP.GE.AND P6, PT, R5, R238.reuse, PT ;  /* 0x000000ee0500020c */ /* 0x080fe20003fc6270 */
[----:B------:R-:W-:Y:S01]  /*3fd0*/  @P0 VIADD R5, R73, 0x18 ;  /* 0x0000001849050836 */ /* 0x000fe20000000000 */
[----:B------:R-:W-:Y:S01]  /*3fe0*/  @P0 FSEL R7, R7, -INF , !P3 ;  /* 0xff80000007070808 */ /* 0x000fe20005800000 */
[----:B------:R-:W-:Y:S03]  /*3ff0*/  HMMA.16816.F32.BF16 R16, R84, R70, R16 ;  /* 0x000000465410723c */ /* 0x000fe60000041810 */
[----:B------:R-:W-:Y:S02]  /*4000*/  @P0 ISETP.GE.AND P3, PT, R5, R238, PT ;  /* 0x000000ee0500020c */ /* 0x000fe40003f66270 */
[----:B------:R-:W-:Y:S06]  /*4010*/  IMAD.WIDE.U32 R80, R77, -0x2daee0ad, RZ ;  /* 0xd2511f534d507825 */ /* 0x000fec00078e00ff */
[----:B------:R-:W-:Y:S01]  /*4020*/  FFMA.FTZ R6, R6, UR7, -R4 ;  /* 0x0000000706067c23 */ /* 0x000fe20008010804 */
[----:B------:R-:W-:Y:S03]  /*4030*/  FFMA.FTZ R153, R9, UR7, -R72 ;  /* 0x0000000709997c23 */ /* 0x000fe60008010848 */
[----:B------:R-:W4:Y:S01]  /*4040*/  MUFU.EX2 R150, R6 ;  /* 0x0000000600967308 */ /* 0x000f220000000800 */
[----:B------:R-:W-:Y:S01]  /*4050*/  LOP3.LUT R5, R81, R78, R223, 0x96, !PT ;  /* 0x0000004e51057212 */ /* 0x000fe200078e96df */
[----:B------:R-:W-:Y:S04]  /*4060*/  IMAD.WIDE.U32 R76, R76, -0x2daee0ad, RZ ;  /* 0xd2511f534c4c7825 */ /* 0x000fe800078e00ff */
[--C-:B------:R-:W-:Y:S01]  /*4070*/  FFMA.FTZ R10, R10, UR7, -R4.reuse ;  /* 0x000000070a0a7c23 */ /* 0x100fe20008010804 */
[----:B------:R-:W-:Y:S01]  /*4080*/  FFMA.FTZ R7, R7, UR7, -R4 ;  /* 0x0000000707077c23 */ /* 0x000fe20008010804 */
[----:B------:R-:W-:Y:S01]  /*4090*/  IMAD.WIDE.U32 R78, R5, -0x326172a9, RZ ;  /* 0xcd9e8d57054e7825 */ /* 0x000fe200078e00ff */
[----:B------:R-:W-:Y:S01]  /*40a0*/  SHF.R.U32.HI R9, RZ, 0x18, R76 ;  /* 0x00000018ff097819 */ /* 0x000fe2000001164c */
[----:B------:R4:W-:Y:S01]  /*40b0*/  MUFU.EX2 R154, R10 ;  /* 0x0000000a009a7308 */ /* 0x0009e20000000800 */
[----:B------:R-:W-:Y:S01]  /*40c0*/  @P0 FSEL R12, R12, -INF , !P2 ;  /* 0xff8000000c0c0808 */ /* 0x000fe20005000000 */
[----:B------:R-:W-:Y:S01]  /*40d0*/  @P0 VIADD R73, R73, 0x19 ;  /* 0x0000001949490836 */ /* 0x000fe20000000000 */
[----:B--2---:R-:W-:Y:S02]  /*40e0*/  LOP3.LUT R8, R79, R74, R222, 0x96, !PT ;  /* 0x0000004a4f087212 */ /* 0x004fe400078e96de */
[----:B------:R-:W-:Y:S01]  /*40f0*/  @P0 FSEL R14, R14, -INF , !P2 ;  /* 0xff8000000e0e0808 */ /* 0x000fe20005000000 */
[----:B------:R-:W-:Y:S01]  /*4100*/  FFMA.FTZ R12, R12, UR7, -R72 ;  /* 0x000000070c0c7c23 */ /* 0x000fe20008010848 */
[----:B-1----:R-:W-:Y:S03]  /*4110*/  LOP3.LUT R11, R8, 0xff, RZ, 0xc0, !PT ;  /* 0x000000ff080b7812 */ /* 0x002fe600078ec0ff */
[----:B------:R-:W1:Y:S01]  /*4120*/  MUFU.EX2 R153, R153 ;  /* 0x0000009900997308 */ /* 0x000e620000000800 */
[----:B------:R-:W-:Y:S01]  /*4130*/  ISETP.LE.U32.AND P1, PT, R9, UR8, PT ;  /* 0x0000000809007c0c */ /* 0x000fe2000bf23070 */
[----:B------:R-:W-:Y:S01]  /*4140*/  FFMA.FTZ R14, R14, UR7, -R4 ;  /* 0x000000070e0e7c23 */ /* 0x000fe20008010804 */
[----:B------:R-:W-:Y:S02]  /*4150*/  ISETP.LE.U32.AND P2, PT, R11, UR8, PT ;  /* 0x000000080b007c0c */ /* 0x000fe4000bf43070 */
[----:B------:R-:W-:Y:S02]  /*4160*/  SHF.R.U32.HI R11, RZ, 0x10, R8 ;  /* 0x00000010ff0b7819 */ /* 0x000fe40000011608 */
[----:B------:R-:W-:Y:S03]  /*4170*/  LOP3.LUT R9, R8, 0xffff, RZ, 0xc0, !PT ;  /* 0x0000ffff08097812 */ /* 0x000fe600078ec0ff */
[----:B------:R-:W2:Y:S01]  /*4180*/  MUFU.EX2 R151, R7 ;  /* 0x0000000700977308 */ /* 0x000ea20000000800 */
[----:B------:R-:W-:Y:S02]  /*4190*/  LOP3.LUT R11, R11, 0xff, RZ, 0xc0, !PT ;  /* 0x000000ff0b0b7812 */ /* 0x000fe400078ec0ff */
[----:B------:R-:W-:Y:S02]  /*41a0*/  @P0 FSEL R16, R16, -INF , !P3 ;  /* 0xff80000010100808 */ /* 0x000fe40005800000 */
[----:B------:R-:W-:Y:S02]  /*41b0*/  @P0 FSEL R18, R18, -INF , !P3 ;  /* 0xff80000012120808 */ /* 0x000fe40005800000 */
[----:B------:R-:W-:Y:S01]  /*41c0*/  ISETP.LE.U32.AND P3, PT, R11, UR8, PT ;  /* 0x000000080b007c0c */ /* 0x000fe2000bf63070 */
[----:B---3--:R-:W-:Y:S01]  /*41d0*/  @!P2 FADD.FTZ R148, -R148, -RZ ;  /* 0x800000ff9494a221 */ /* 0x008fe20000010100 */
[----:B------:R-:W-:Y:S01]  /*41e0*/  LOP3.LUT R70, R78, 0xffff, RZ, 0xc0, !PT ;  /* 0x0000ffff4e467812 */ /* 0x000fe200078ec0ff */
[----:B------:R-:W3:Y:S01]  /*41f0*/  MUFU.EX2 R156, R12 ;  /* 0x0000000c009c7308 */ /* 0x000ee20000000800 */
[----:B------:R-:W-:Y:S01]  /*4200*/  SHF.R.U32.HI R9, RZ, 0x8, R9 ;  /* 0x00000008ff097819 */ /* 0x000fe20000011609 */
[----:B------:R-:W-:Y:S01]  /*4210*/  FFMA.FTZ R18, R18, UR7, -R4 ;  /* 0x0000000712127c23 */ /* 0x000fe20008010804 */
[----:B------:R-:W-:Y:S01]  /*4220*/  LOP3.LUT R69, R78, 0xff, RZ, 0xc0, !PT ;  /* 0x000000ff4e457812 */ /* 0x000fe200078ec0ff */
[----:B------:R-:W-:Y:S01]  /*4230*/  FFMA.FTZ R16, R16, UR7, -R72 ;  /* 0x0000000710107c23 */ /* 0x000fe20008010848 */
[----:B------:R-:W-:Y:S02]  /*4240*/  LOP3.LUT R9, R9, 0xffff, RZ, 0xc0, !PT ;  /* 0x0000ffff09097812 */ /* 0x000fe400078ec0ff */
[----:B------:R-:W-:Y:S03]  /*4250*/  SHF.R.U32.HI R70, RZ, 0x8, R70 ;  /* 0x00000008ff467819 */ /* 0x000fe60000011646 */
[----:B------:R-:W-:Y:S01]  /*4260*/  MUFU.EX2 R158, R14 ;  /* 0x0000000e009e7308 */ /* 0x000fe20000000800 */
[----:B------:R-:W-:Y:S01]  /*4270*/  @P0 FSEL R13, R13, -INF , !P6 ;  /* 0xff8000000d0d0808 */ /* 0x000fe20007000000 */
[----:B----4-:R-:W-:Y:S01]  /*4280*/  @!P3 FADD.FTZ R150, -R150, -RZ ;  /* 0x800000ff9696b221 */ /* 0x010fe20000010100 */
[----:B------:R-:W-:Y:S02]  /*4290*/  @P0 FSEL R15, R15, -INF , !P6 ;  /* 0xff8000000f0f0808 */ /* 0x000fe40007000000 */
[----:B------:R-:W-:Y:S01]  /*42a0*/  @P0 ISETP.GE.AND P5, PT, R73, R238, PT ;  /* 0x000000ee4900020c */ /* 0x000fe20003fa6270 */
[----:B------:R-:W-:Y:S01]  /*42b0*/  FFMA.FTZ R13, R13, UR7, -R72 ;  /* 0x000000070d0d7c23 */ /* 0x000fe20008010848 */
[----:B------:R-:W-:Y:S01]  /*42c0*/  ISETP.LE.U32.AND P2, PT, R69, UR8, PT ;  /* 0x0000000845007c0c */ /* 0x000fe2000bf43070 */
[----:B------:R-:W-:Y:S01]  /*42d0*/  FFMA.FTZ R15, R15, UR7, -R4 ;  /* 0x000000070f0f7c23 */ /* 0x000fe20008010804 */
[----:B------:R-:W-:Y:S01]  /*42e0*/  LOP3.LUT R70, R70, 0xffff, RZ, 0xc0, !PT ;  /* 0x0000ffff46467812 */ /* 0x000fe200078ec0ff */
[----:B------:R-:W-:Y:S01]  /*42f0*/  MUFU.EX2 R157, R13 ;  /* 0x0000000d009d7308 */ /* 0x000fe20000000800 */
[----:B------:R-:W-:Y:S02]  /*4300*/  ISETP.LE.U32.AND P6, PT, R9, UR8, PT ;  /* 0x0000000809007c0c */ /* 0x000fe4000bfc3070 */
[----:B------:R-:W-:Y:S02]  /*4310*/  SHF.R.U32.HI R8, RZ, 0x18, R8 ;  /* 0x00000018ff087819 */ /* 0x000fe40000011608 */
[----:B------:R-:W-:Y:S02]  /*4320*/  LOP3.LUT R6, R77, R80, R221, 0x96, !PT ;  /* 0x000000504d067212 */ /* 0x000fe400078e96dd */
[----:B------:R-:W-:Y:S03]  /*4330*/  @P0 FSEL R17, R17, -INF , !P5 ;  /* 0xff80000011110808 */ /* 0x000fe60006800000 */
[----:B------:R-:W-:Y:S01]  /*4340*/  MUFU.EX2 R159, R15 ;  /* 0x0000000f009f7308 */ /* 0x000fe20000000800 */
[----:B------:R-:W-:Y:S01]  /*4350*/  @P0 FSEL R19, R19, -INF , !P5 ;  /* 0xff80000013130808 */ /* 0x000fe20006800000 */
[----:B------:R-:W-:Y:S01]  /*4360*/  @!P2 FADD.FTZ R152, -R152, -RZ ;  /* 0x800000ff9898a221 */ /* 0x000fe20000010100 */
[----:B------:R-:W-:Y:S01]  /*4370*/  ISETP.LE.U32.AND P3, PT, R70, UR8, PT ;  /* 0x0000000846007c0c */ /* 0x000fe2000bf63070 */
[----:B------:R-:W-:Y:S01]  /*4380*/  FFMA.FTZ R72, R17, UR7, -R72 ;  /* 0x0000000711487c23 */ /* 0x000fe20008010848 */
[----:B------:R-:W-:Y:S01]  /*4390*/  ISETP.LE.U32.AND P5, PT, R8, UR8, PT ;  /* 0x0000000808007c0c */ /* 0x000fe2000bfa3070 */
[----:B------:R-:W-:Y:S01]  /*43a0*/  FFMA.FTZ R4, R19, UR7, -R4 ;  /* 0x0000000713047c23 */ /* 0x000fe20008010804 */
[C---:B------:R-:W-:Y:S01]  /*43b0*/  LOP3.LUT R8, R6.reuse, 0xffff, RZ, 0xc0, !PT ;  /* 0x0000ffff06087812 */ /* 0x040fe200078ec0ff */
[----:B------:R-:W-:Y:S01]  /*43c0*/  @!P6 FADD.FTZ R149, -R149, -RZ ;  /* 0x800000ff9595e221 */ /* 0x000fe20000010100 */
[----:B------:R-:W-:Y:S01]  /*43d0*/  SHF.R.U32.HI R10, RZ, 0x18, R78 ;  /* 0x00000018ff0a7819 */ /* 0x000fe2000001164e */
[----:B------:R-:W4:Y:S01]  /*43e0*/  MUFU.EX2 R163, R4 ;  /* 0x0000000400a37308 */ /* 0x000f220000000800 */
[----:B------:R-:W-:Y:S02]  /*43f0*/  LOP3.LUT R9, R6, 0xff, RZ, 0xc0, !PT ;  /* 0x000000ff06097812 */ /* 0x000fe400078ec0ff */
[----:B------:R-:W-:Y:S02]  /*4400*/  SHF.R.U32.HI R8, RZ, 0x8, R8 ;  /* 0x00000008ff087819 */ /* 0x000fe40000011608 */
[----:B------:R-:W-:Y:S01]  /*4410*/  ISETP.LE.U32.AND P6, PT, R10, UR8, PT ;  /* 0x000000080a007c0c */ /* 0x000fe2000bfc3070 */
[----:B-1----:R-:W-:Y:S01]  /*4420*/  @!P3 FADD.FTZ R153, -R153, -RZ ;  /* 0x800000ff9999b221 */ /* 0x002fe20000010100 */
[----:B------:R-:W-:Y:S01]  /*4430*/  ISETP.LE.U32.AND P2, PT, R9, UR8, PT ;  /* 0x0000000809007c0c */ /* 0x000fe2000bf43070 */
[----:B--2---:R-:W-:Y:S01]  /*4440*/  @!P5 FADD.FTZ R151, -R151, -RZ ;  /* 0x800000ff9797d221 */ /* 0x004fe20000010100 */
[----:B------:R-:W-:Y:S01]  /*4450*/  LOP3.LUT R8, R8, 0xffff, RZ, 0xc0, !PT ;  /* 0x0000ffff08087812 */ /* 0x000fe200078ec0ff */
[----:B------:R-:W1:Y:S01]  /*4460*/  MUFU.EX2 R162, R18 ;  /* 0x0000001200a27308 */ /* 0x000e620000000800 */
[----:B------:R-:W-:Y:S02]  /*4470*/  SHF.R.U32.HI R5, RZ, 0x10, R76 ;  /* 0x00000010ff057819 */ /* 0x000fe4000001164c */
[----:B------:R-:W-:Y:S02]  /*4480*/  ISETP.LE.U32.AND P3, PT, R8, UR8, PT ;  /* 0x0000000808007c0c */ /* 0x000fe4000bf63070 */
[--C-:B------:R-:W-:Y:S02]  /*4490*/  SHF.R.U32.HI R8, RZ, 0x18, R6.reuse ;  /* 0x00000018ff087819 */ /* 0x100fe40000011606 */
[----:B------:R-:W-:Y:S01]  /*44a0*/  SHF.R.U32.HI R6, RZ, 0x10, R6 ;  /* 0x00000010ff067819 */ /* 0x000fe20000011606 */
[----:B------:R-:W-:Y:S01]  /*44b0*/  @!P6 FADD.FTZ R155, -R155, -RZ ;  /* 0x800000ff9b9be221 */ /* 0x000fe20000010100 */
[----:B------:R-:W-:Y:S01]  /*44c0*/  LOP3.LUT R5, R5, 0xff, RZ, 0xc0, !PT ;  /* 0x000000ff05057812 */ /* 0x000fe200078ec0ff */
[----:B---3--:R-:W-:Y:S01]  /*44d0*/  @!P2 FADD.FTZ R156, -R156, -RZ ;  /* 0x800000ff9c9ca221 */ /* 0x008fe20000010100 */
[----:B------:R-:W-:Y:S01]  /*44e0*/  LOP3.LUT R6, R6, 0xff, RZ, 0xc0, !PT ;  /* 0x000000ff06067812 */ /* 0x000fe200078ec0ff */
[----:B------:R-:W2:Y:S01]  /*44f0*/  MUFU.EX2 R160, R16 ;  /* 0x0000001000a07308 */ /* 0x000ea20000000800 */
[----:B------:R-:W-:Y:S01]  /*4500*/  ISETP.LE.U32.AND P2, PT, R5, UR8, PT ;  /* 0x0000000805007c0c */ /* 0x000fe2000bf43070 */
[----:B----4-:R-:W-:Y:S01]  /*4510*/  @!P1 FADD.FTZ R163, -R163, -RZ ;  /* 0x800000ffa3a39221 */ /* 0x010fe20000010100 */
[----:B------:R-:W-:Y:S01]  /*4520*/  ISETP.LE.U32.AND P6, PT, R6, UR8, PT ;  /* 0x0000000806007c0c */ /* 0x000fe2000bfc3070 */
[----:B------:R-:W-:Y:S01]  /*4530*/  @!P3 FADD.FTZ R157, -R157, -RZ ;  /* 0x800000ff9d9db221 */ /* 0x000fe20000010100 */
[----:B------:R-:W-:Y:S02]  /*4540*/  F2FP.RELU.BF16.F32.PACK_AB R6, R149, R148 ;  /* 0x000000949506723e */ /* 0x000fe400000018ff */
[----:B------:R-:W-:Y:S03]  /*4550*/  F2FP.RELU.BF16.F32.PACK_AB R5, R151, R150 ;  /* 0x000000969705723e */ /* 0x000fe600000018ff */
[----:B------:R-:W3:Y:S01]  /*4560*/  MUFU.EX2 R161, R72 ;  /* 0x0000004800a17308 */ /* 0x000ee20000000800 */
[----:B------:R-:W-:Y:S01]  /*4570*/  F2FP.RELU.BF16.F32.PACK_AB R4, R153, R152 ;  /* 0x000000989904723e */ /* 0x000fe200000018ff */
[----:B------:R-:W-:Y:S01]  /*4580*/  STS [R214+0x20000], R6 ;  /* 0x02000006d6007388 */ /* 0x000fe20000000800 */
[----:B------:R-:W-:Y:S02]  /*4590*/  SHF.R.U32.HI R78, RZ, 0x10, R78 ;  /* 0x00000010ff4e7819 */ /* 0x000fe4000001164e */
[----:B------:R-:W-:Y:S02]  /*45a0*/  LOP3.LUT R7, R76, 0xffff, RZ, 0xc0, !PT ;  /* 0x0000ffff4c077812 */ /* 0x000fe400078ec0ff */
[----:B------:R-:W-:Y:S01]  /*45b0*/  STS [R214+0x20400], R5 ;  /* 0x02040005d6007388 */ /* 0x000fe20000000800 */
[----:B------:R-:W-:Y:S01]  /*45c0*/  LOP3.LUT R78, R78, 0xff, RZ, 0xc0, !PT ;  /* 0x000000ff4e4e7812 */ /* 0x000fe200078ec0ff */
[----:B------:R-:W-:Y:S01]  /*45d0*/  @!P6 FADD.FTZ R158, -R158, -RZ ;  /* 0x800000ff9e9ee221 */ /* 0x000fe20000010100 */
[----:B------:R-:W-:Y:S02]  /*45e0*/  SHF.R.U32.HI R7, RZ, 0x8, R7 ;  /* 0x00000008ff077819 */ /* 0x000fe40000011607 */
[----:B------:R4:W-:Y:S01]  /*45f0*/  STS [R215+0x20000], R4 ;  /* 0x02000004d7007388 */ /* 0x0009e20000000800 */
[----:B------:R-:W-:Y:S01]  /*4600*/  ISETP.LE.U32.AND P5, PT, R78, UR8, PT ;  /* 0x000000084e007c0c */ /* 0x000fe2000bfa3070 */
[----:B-1----:R-:W-:Y:S01]  /*4610*/  @!P2 FADD.FTZ R162, -R162, -RZ ;  /* 0x800000ffa2a2a221 */ /* 0x002fe20000010100 */
[----:B------:R-:W-:Y:S02]  /*4620*/  LOP3.LUT R68, R76, 0xff, RZ, 0xc0, !PT ;  /* 0x000000ff4c447812 */ /* 0x000fe400078ec0ff */
[----:B------:R-:W-:Y:S02]  /*4630*/  LOP3.LUT R7, R7, 0xffff, RZ, 0xc0, !PT ;  /* 0x0000ffff07077812 */ /* 0x000fe400078ec0ff */
[----:B------:R-:W-:Y:S02]  /*4640*/  ISETP.LE.U32.AND P4, PT, R68, UR8, PT ;  /* 0x0000000844007c0c */ /* 0x000fe4000bf83070 */
[----:B------:R-:W-:Y:S02]  /*4650*/  ISETP.LE.U32.AND P3, PT, R7, UR8, PT ;  /* 0x0000000807007c0c */ /* 0x000fe4000bf63070 */
[----:B------:R-:W-:Y:S02]  /*4660*/  F2FP.RELU.BF16.F32.PACK_AB R7, R157, R156 ;  /* 0x0000009c9d07723e */ /* 0x000fe400000018ff */
[----:B------:R-:W-:Y:S01]  /*4670*/  FSETP.GE.FTZ.AND P2, PT, R149, RZ, PT ;  /* 0x000000ff9500720b */ /* 0x000fe20003f56000 */
[----:B------:R-:W-:Y:S01]  /*4680*/  @!P5 FADD.FTZ R154, -R154, -RZ ;  /* 0x800000ff9a9ad221 */ /* 0x000fe20000010100 */
[----:B------:R-:W-:Y:S02]  /*4690*/  ISETP.LE.U32.AND P5, PT, R8, UR8, PT ;  /* 0x0000000808007c0c */ /* 0x000fe4000bfa3070 */
[----:B------:R-:W-:Y:S03]  /*46a0*/  ISETP.GE.AND P6, PT, R237, 0x1, PT ;  /* 0x00000001ed00780c */ /* 0x000fe60003fc6270 */
[----:B--2---:R-:W-:Y:S02]  /*46b0*/  @!P4 FADD.FTZ R160, -R160, -RZ ;  /* 0x800000ffa0a0c221 */ /* 0x004fe40000010100 */
[----:B---3--:R-:W-:Y:S01]  /*46c0*/  @!P3 FADD.FTZ R161, -R161, -RZ ;  /* 0x800000ffa1a1b221 */ /* 0x008fe20000010100 */
[----:B------:R-:W-:Y:S02]  /*46d0*/  FSETP.GE.FTZ.AND P3, PT, R148, RZ, PT ;  /* 0x000000ff9400720b */ /* 0x000fe40003f76000 */
[----:B----4-:R-:W-:Y:S02]  /*46e0*/  F2FP.RELU.BF16.F32.PACK_AB R4, R155, R154 ;  /* 0x0000009a9b04723e */ /* 0x010fe400000018ff */
[----:B------:R-:W-:Y:S01]  /*46f0*/  F2FP.RELU.BF16.F32.PACK_AB R5, R161, R160 ;  /* 0x000000a0a105723e */ /* 0x000fe200000018ff */
[----:B------:R-:W-:Y:S01]  /*4700*/  @!P5 FADD.FTZ R159, -R159, -RZ ;  /* 0x800000ff9f9fd221 */ /* 0x000fe20000010100 */
[----:B------:R-:W-:Y:S01]  /*4710*/  FSETP.GE.FTZ.AND P5, PT, R150, RZ, PT ;  /* 0x000000ff9600720b */ /* 0x000fe20003fb6000 */
[----:B------:R1:W-:Y:S03]  /*4720*/  STS [R215+0x20400], R4 ;  /* 0x02040004d7007388 */ /* 0x0003e60000000800 */
[----:B------:R-:W-:Y:S02]  /*4730*/  F2FP.RELU.BF16.F32.PACK_AB R6, R159, R158 ;  /* 0x0000009e9f06723e */ /* 0x000fe400000018ff */
[----:B------:R-:W-:Y:S05]  /*4740*/  STS [R213+0x20000], R7 ;  /* 0x02000007d5007388 */ /* 0x000fea0000000800 */
[----:B------:R-:W-:Y:S05]  /*4750*/  STS [R213+0x20400], R6 ;  /* 0x02040006d5007388 */ /* 0x000fea0000000800 */
[----:B------:R2:W-:Y:S01]  /*4760*/  STS [R217+0x20000], R5 ;  /* 0x02000005d9007388 */ /* 0x0005e20000000800 */
[----:B-1----:R-:W-:Y:S05]  /*4770*/  F2FP.RELU.BF16.F32.PACK_AB R4, R163, R162 ;  /* 0x000000a2a304723e */ /* 0x002fea00000018ff */
[----:B------:R1:W-:Y:S05]  /*4780*/  STS [R217+0x20400], R4 ;  /* 0x02040004d9007388 */ /* 0x0003ea0000000800 */
[----:B------:R-:W-:Y:S01]  /*4790*/  LDSM.16.M88.4 R16, [R99+0xc000] ;  /* 0x00c000006310783b */ /* 0x000fe20000000200 */
[----:B--2---:R-:W-:Y:S04]  /*47a0*/  IMAD.MOV.U32 R5, RZ, RZ, R218 ;  /* 0x000000ffff057224 */ /* 0x004fe800078e00da */
[----:B------:R-:W2:Y:S05]  /*47b0*/  LDSM.16.M88.4 R8, [R177+0x18000] ;  /* 0x01800000b108783b */ /* 0x000eaa0000000200 */
[----:B------:R-:W3:Y:S05]  /*47c0*/  LDSM.16.M88.4 R68, [R177+0x18800] ;  /* 0x01880000b144783b */ /* 0x000eea0000000200 */
[----:B------:R-:W-:Y:S05]  /*47d0*/  LDSM.16.M88.4 R72, [R98+0xc000] ;  /* 0x00c000006248783b */ /* 0x000fea0000000200 */
[----:B------:R-:W4:Y:S01]  /*47e0*/  LDSM.16.M88.4 R76, [R176+0x18000] ;  /* 0x01800000b04c783b */ /* 0x000f220000000200 */
[----:B-1----:R-:W-:Y:S04]  /*47f0*/  IMAD.MOV.U32 R4, RZ, RZ, R219 ;  /* 0x000000ffff047224 */ /* 0x002fe800078e00db */
[----:B------:R-:W1:Y:S01]  /*4800*/  LDSM.16.M88.4 R80, [R176+0x18800] ;  /* 0x01880000b050783b */ /* 0x000e620000000200 */
[C---:B------:R-:W-:Y:S04]  /*4810*/  LEA R92, P1, R206.reuse, R4, 0x2 ;  /* 0x00000004ce5c7211 */ /* 0x040fe800078210ff */
[----:B------:R-:W-:Y:S01]  /*4820*/  LEA.HI.X.SX32 R93, R206, R5, 0x2, P1 ;  /* 0x00000005ce5d7211 */ /* 0x000fe200008f16ff */
[----:B------:R-:W-:Y:S01]  /*4830*/  LDSM.16.M88.4 R84, [R97+0xc000] ;  /* 0x00c000006154783b */ /* 0x000fe20000000200 */
[----:B------:R-:W-:Y:S04]  /*4840*/  FSETP.GE.FTZ.AND P1, PT, R152, RZ, PT ;  /* 0x000000ff9800720b */ /* 0x000fe80003f36000 */
[----:B------:R-:W4:Y:S05]  /*4850*/  LDG.E R164, desc[UR14][R92.64] ;  /* 0x0000000e5ca47981 */ /* 0x000f2a000c1e1900 */
[----:B------:R-:W1:Y:S01]  /*4860*/  LDSM.16.M88.4 R88, [R3+0x18000] ;  /* 0x018000000358783b */ /* 0x000e620000000200 */
[C---:B--2---:R-:W-:Y:S04]  /*4870*/  HMMA.16816.F32.BF16 R4, R16.reuse, R8, RZ ;  /* 0x000000081004723c */ /* 0x044fe800000418ff */
[----:B------:R2:W2:Y:S02]  /*4880*/  LDG.E R165, desc[UR14][R92.64+0x20] ;  /* 0x0000200e5ca57981 */ /* 0x0004a4000c1e1900 */
[C---:B------:R-:W-:Y:S06]  /*4890*/  HMMA.16816.F32.BF16 R8, R16.reuse, R10, RZ ;  /* 0x0000000a1008723c */ /* 0x040fec00000418ff */
[C---:B---3--:R-:W-:Y:S06]  /*48a0*/  HMMA.16816.F32.BF16 R12, R16.reuse, R68, RZ ;  /* 0x00000044100c723c */ /* 0x048fec00000418ff */
[----:B------:R-:W-:Y:S01]  /*48b0*/  HMMA.16816.F32.BF16 R16, R16, R70, RZ ;  /* 0x000000461010723c */ /* 0x000fe200000418ff */
[----:B------:R-:W3:Y:S05]  /*48c0*/  LDSM.16.M88.4 R68, [R3+0x18800] ;  /* 0x018800000344783b */ /* 0x000eea0000000200 */
[C---:B----4-:R-:W-:Y:S01]  /*48d0*/  HMMA.16816.F32.BF16 R4, R72.reuse, R76, R4 ;  /* 0x0000004c4804723c */ /* 0x050fe20000041804 */
[----:B--2---:R-:W-:Y:S05]  /*48e0*/  LDSM.16.M88.4 R92, [R2+0x18000] ;  /* 0x01800000025c783b */ /* 0x004fea0000000200 */
[C---:B------:R-:W-:Y:S01]  /*48f0*/  HMMA.16816.F32.BF16 R8, R72.reuse, R78, R8 ;  /* 0x0000004e4808723c */ /* 0x040fe20000041808 */
[----:B------:R-:W2:Y:S05]  /*4900*/  LDSM.16.M88.4 R76, [R96+0xc000] ;  /* 0x00c00000604c783b */ /* 0x000eaa0000000200 */
[C---:B-1----:R-:W-:Y:S06]  /*4910*/  HMMA.16816.F32.BF16 R12, R72.reuse, R80, R12 ;  /* 0x00000050480c723c */ /* 0x042fec000004180c */
[----:B------:R-:W-:Y:S01]  /*4920*/  HMMA.16816.F32.BF16 R16, R72, R82, R16 ;  /* 0x000000524810723c */ /* 0x000fe20000041810 */
[----:B------:R-:W1:Y:S05]  /*4930*/  LDSM.16.M88.4 R72, [R2+0x18800] ;  /* 0x018800000248783b */ /* 0x000e6a0000000200 */
[C---:B------:R-:W-:Y:S01]  /*4940*/  HMMA.16816.F32.BF16 R4, R84.reuse, R88, R4 ;  /* 0x000000585404723c */ /* 0x040fe20000041804 */
[----:B------:R-:W-:Y:S05]  /*4950*/  LDSM.16.M88.4 R80, [R99+0xe000] ;  /* 0x00e000006350783b */ /* 0x000fea0000000200 */
[C---:B------:R-:W-:Y:S01]  /*4960*/  HMMA.16816.F32.BF16 R8, R84.reuse, R90, R8 ;  /* 0x0000005a5408723c */ /* 0x040fe20000041808 */
[----:B------:R-:W4:Y:S05]  /*4970*/  LDSM.16.M88.4 R88, [R177+0x1a000] ;  /* 0x01a00000b158783b */ /* 0x000f2a0000000200 */
[C---:B---3--:R-:W-:Y:S06]  /*4980*/  HMMA.16816.F32.BF16 R12, R84.reuse, R68, R12 ;  /* 0x00000044540c723c */ /* 0x048fec000004180c */
[----:B------:R-:W-:Y:S01]  /*4990*/  HMMA.16816.F32.BF16 R16, R84, R70, R16 ;  /* 0x000000465410723c */ /* 0x000fe20000041810 */
[----:B------:R-:W3:Y:S05]  /*49a0*/  LDSM.16.M88.4 R68, [R177+0x1a800] ;  /* 0x01a80000b144783b */ /* 0x000eea0000000200 */
[C---:B--2---:R-:W-:Y:S01]  /*49b0*/  HMMA.16816.F32.BF16 R4, R76.reuse, R92, R4 ;  /* 0x0000005c4c04723c */ /* 0x044fe20000041804 */
[----:B------:R-:W-:Y:S05]  /*49c0*/  LDSM.16.M88.4 R84, [R98+0xe000] ;  /* 0x00e000006254783b */ /* 0x000fea0000000200 */
[C---:B------:R-:W-:Y:S01]  /*49d0*/  HMMA.16816.F32.BF16 R8, R76.reuse, R94, R8 ;  /* 0x0000005e4c08723c */ /* 0x040fe20000041808 */
[----:B------:R-:W2:Y:S05]  /*49e0*/  LDSM.16.M88.4 R92, [R176+0x1a000] ;  /* 0x01a00000b05c783b */ /* 0x000eaa0000000200 */
[C---:B-1----:R-:W-:Y:S06]  /*49f0*/  HMMA.16816.F32.BF16 R12, R76.reuse, R72, R12 ;  /* 0x000000484c0c723c */ /* 0x042fec000004180c */
[----:B------:R-:W-:Y:S01]  /*4a00*/  HMMA.16816.F32.BF16 R16, R76, R74, R16 ;  /* 0x0000004a4c10723c */ /* 0x000fe20000041810 */
[----:B------:R-:W1:Y:S05]  /*4a10*/  LDSM.16.M88.4 R72, [R176+0x1a800] ;  /* 0x01a80000b048783b */ /* 0x000e6a0000000200 */
[C---:B----4-:R-:W-:Y:S01]  /*4a20*/  HMMA.16816.F32.BF16 R4, R80.reuse, R88, R4 ;  /* 0x000000585004723c */ /* 0x050fe20000041804 */
        /* <DEDUP_REMOVED lines=41> */
[C---:B----4-:R-:W-:Y:S06]  /*4cc0*/  HMMA.16816.F32.BF16 R4, R80.reuse, R88, R4 ;  /* 0x000000585004723c */ /* 0x050fec0000041804 */
[C---:B------:R-:W-:Y:S06]  /*4cd0*/  HMMA.16816.F32.BF16 R8, R80.reuse, R90, R8 ;  /* 0x0000005a5008723c */ /* 0x040fec0000041808 */
[C---:B---3--:R-:W-:Y:S06]  /*4ce0*/  HMMA.16816.F32.BF16 R12, R80.reuse, R68, R12 ;  /* 0x00000044500c723c */ /* 0x048fec000004180c */
[----:B------:R-:W-:Y:S06]  /*4cf0*/  HMMA.16816.F32.BF16 R16, R80, R70, R16 ;  /* 0x000000465010723c */ /* 0x000fec0000041810 */
[C---:B--2---:R-:W-:Y:S06]  /*4d00*/  HMMA.16816.F32.BF16 R4, R84.reuse, R92, R4 ;  /* 0x0000005c5404723c */ /* 0x044fec0000041804 */
[C---:B------:R-:W-:Y:S06]  /*4d10*/  HMMA.16816.F32.BF16 R8, R84.reuse, R94, R8 ;  /* 0x0000005e5408723c */ /* 0x040fec0000041808 */
[C---:B-1----:R-:W-:Y:S06]  /*4d20*/  HMMA.16816.F32.BF16 R12, R84.reuse, R72, R12 ;  /* 0x00000048540c723c */ /* 0x042fec000004180c */
[----:B------:R-:W-:Y:S06]  /*4d30*/  HMMA.16816.F32.BF16 R16, R84, R74, R16 ;  /* 0x0000004a5410723c */ /* 0x000fec0000041810 */
[C---:B------:R-:W-:Y:S06]  /*4d40*/  FADD.FTZ R4, -R164.reuse, R4 ;  /* 0x00000004a4047221 */ /* 0x040fec0000010100 */
[C---:B------:R-:W-:Y:S01]  /*4d50*/  FADD.FTZ R8, -R164.reuse, R8 ;  /* 0x00000008a4087221 */ /* 0x040fe20000010100 */
[C---:B------:R-:W-:Y:S01]  /*4d60*/  FADD.FTZ R5, -R164.reuse, R5 ;  /* 0x00000005a4057221 */ /* 0x040fe20000010100 */
[----:B------:R-:W-:Y:S01]  /*4d70*/  FADD.FTZ R9, -R164, R9 ;  /* 0x00000009a4097221 */ /* 0x000fe20000010100 */
[-C--:B------:R-:W-:Y:S02]  /*4d80*/  FSEL R4, R4, R164.reuse, P3 ;  /* 0x000000a404047208 */ /* 0x080fe40001800000 */
[-C--:B------:R-:W-:Y:S01]  /*4d90*/  FSEL R8, R8, R164.reuse, P1 ;  /* 0x000000a408087208 */ /* 0x080fe20000800000 */
[C---:B------:R-:W-:Y:S01]  /*4da0*/  FADD.FTZ R12, -R164.reuse, R12 ;  /* 0x0000000ca40c7221 */ /* 0x040fe20000010100 */
[----:B------:R-:W-:Y:S01]  /*4db0*/  FSETP.GE.FTZ.AND P1, PT, R153, RZ, PT ;  /* 0x000000ff9900720b */ /* 0x000fe20003f36000 */
[----:B------:R-:W-:Y:S01]  /*4dc0*/  FADD.FTZ R13, -R164, R13 ;  /* 0x0000000da40d7221 */ /* 0x000fe20000010100 */
[----:B------:R-:W-:Y:S01]  /*4dd0*/  FSEL R5, R5, R164, P2 ;  /* 0x000000a405057208 */ /* 0x000fe20001000000 */
[----:B------:R-:W-:Y:S01]  /*4de0*/  FMUL.FTZ R4, R148, R4 ;  /* 0x0000000494047220 */ /* 0x000fe20000410000 */
[----:B------:R-:W-:Y:S01]  /*4df0*/  FSETP.GE.FTZ.AND P3, PT, R156, RZ, PT ;  /* 0x000000ff9c00720b */ /* 0x000fe20003f76000 */
[----:B------:R-:W-:Y:S01]  /*4e00*/  FADD.FTZ R16, -R164, R16 ;  /* 0x00000010a4107221 */ /* 0x000fe20000010100 */
[----:B------:R-:W-:Y:S01]  /*4e10*/  FSEL R9, R9, R164, P1 ;  /* 0x000000a409097208 */ /* 0x000fe20000800000 */
[----:B------:R-:W-:Y:S01]  /*4e20*/  FMUL.FTZ R5, R149, R5 ;  /* 0x0000000595057220 */ /* 0x000fe20000410000 */
[----:B------:R-:W-:Y:S01]  /*4e30*/  FSETP.GE.FTZ.AND P2, PT, R157, RZ, PT ;  /* 0x000000ff9d00720b */ /* 0x000fe20003f56000 */
[----:B------:R-:W-:Y:S01]  /*4e40*/  FMUL.FTZ R8, R152, R8 ;  /* 0x0000000898087220 */ /* 0x000fe20000410000 */
[----:B------:R-:W-:Y:S01]  /*4e50*/  FSETP.GE.FTZ.AND P1, PT, R161, RZ, PT ;  /* 0x000000ffa100720b */ /* 0x000fe20003f36000 */
[----:B------:R-:W-:Y:S01]  /*4e60*/  FMUL.FTZ R9, R153, R9 ;  /* 0x0000000999097220 */ /* 0x000fe20000410000 */
[-C--:B------:R-:W-:Y:S01]  /*4e70*/  FSEL R12, R12, R164.reuse, P3 ;  /* 0x000000a40c0c7208 */ /* 0x080fe20001800000 */
[----:B------:R-:W-:Y:S01]  /*4e80*/  FADD.FTZ R6, -R165, R6 ;  /* 0x00000006a5067221 */ /* 0x000fe20000010100 */
[----:B------:R-:W-:Y:S01]  /*4e90*/  FSEL R13, R13, R164, P2 ;  /* 0x000000a40d0d7208 */ /* 0x000fe20001000000 */
[----:B------:R-:W-:Y:S01]  /*4ea0*/  FADD.FTZ R68, -R165, R7 ;  /* 0x00000007a5447221 */ /* 0x000fe20000010100 */
[----:B------:R-:W-:Y:S01]  /*4eb0*/  FSETP.GE.FTZ.AND P2, PT, R160, RZ, PT ;  /* 0x000000ffa000720b */ /* 0x000fe20003f56000 */
[----:B------:R-:W-:Y:S01]  /*4ec0*/  FMUL.FTZ R12, R156, R12 ;  /* 0x0000000c9c0c7220 */ /* 0x000fe20000410000 */
[----:B------:R-:W-:Y:S01]  /*4ed0*/  F2FP.BF16.F32.PACK_AB R4, R5, R4 ;  /* 0x000000040504723e */ /* 0x000fe200000010ff */
[----:B------:R-:W-:Y:S01]  /*4ee0*/  FMUL.FTZ R13, R157, R13 ;  /* 0x0000000d9d0d7220 */ /* 0x000fe20000410000 */
[----:B------:R-:W-:Y:S02]  /*4ef0*/  FSEL R16, R16, R164, P2 ;  /* 0x000000a410107208 */ /* 0x000fe40001000000 */
[----:B------:R-:W-:Y:S01]  /*4f00*/  F2FP.BF16.F32.PACK_AB R8, R9, R8 ;  /* 0x000000080908723e */ /* 0x000fe200000010ff */
[----:B------:R-:W-:Y:S01]  /*4f10*/  @P1 FADD.FTZ R164, -R164, R17 ;  /* 0x00000011a4a41221 */ /* 0x000fe20000010100 */
[----:B------:R-:W-:Y:S01]  /*4f20*/  F2FP.BF16.F32.PACK_AB R12, R13, R12 ;  /* 0x0000000c0d0c723e */ /* 0x000fe200000010ff */
[----:B------:R-:W-:Y:S01]  /*4f30*/  FMUL.FTZ R160, R160, R16 ;  /* 0x00000010a0a07220 */ /* 0x000fe20000410000 */
[----:B------:R-:W-:Y:S06]  /*4f40*/  @!P6 BRA `(.L_x_1068) ;  /* 0x00000004002ce947 */ /* 0x000fec0003800000 */
[----:B------:R-:W1:Y:S01]  /*4f50*/  LDC R7, c[0x0][0x240] ;  /* 0x00009000ff077b82 */ /* 0x000e620000000800 */
[----:B------:R-:W-:Y:S01]  /*4f60*/  ISETP.GE.AND P3, PT, R208, UR4, PT ;  /* 0x00000004d0007c0c */ /* 0x000fe2000bf66270 */
[----:B------:R-:W-:Y:S01]  /*4f70*/  IMAD.MOV.U32 R17, RZ, RZ, -0x6000 ;  /* 0xffffa000ff117424 */ /* 0x000fe200078e00ff */
[----:B------:R-:W-:Y:S02]  /*4f80*/  ISETP.GE.AND P2, PT, R207, UR4, PT ;  /* 0x00000004cf007c0c */ /* 0x000fe4000bf46270 */
[----:B------:R-:W-:Y:S03]  /*4f90*/  LOP3.LUT R9, R237, 0x1, RZ, 0xc0, !PT ;  /* 0x00000001ed097812 */ /* 0x000fe600078ec0ff */
[----:B------:R-:W2:Y:S01]  /*4fa0*/  LDC R5, c[0x0][0x244] ;  /* 0x00009100ff057b82 */ /* 0x000ea20000000800 */
[----:B------:R-:W-:Y:S04]  /*4fb0*/  ISETP.NE.U32.AND P1, PT, R9, 0x1, PT ;  /* 0x000000010900780c */ /* 0x000fe80003f25070 */
[----:B------:R-:W-:Y:S05]  /*4fc0*/  SEL R17, R17, 0x6000, !P1 ;  /* 0x0000600011117807 */ /* 0x000fea0004800000 */
[--C-:B------:R-:W-:Y:S02]  /*4fd0*/  IMAD.IADD R236, R236, 0x1, R17.reuse ;  /* 0x00000001ecec7824 */ /* 0x100fe400078e0211 */
[--C-:B------:R-:W-:Y:S02]  /*4fe0*/  IMAD.IADD R233, R233, 0x1, R17.reuse ;  /* 0x00000001e9e97824 */ /* 0x100fe400078e0211 */
[----:B------:R-:W-:Y:S02]  /*4ff0*/  IMAD.IADD R184, R184, 0x1, R17 ;  /* 0x00000001b8b87824 */ /* 0x000fe400078e0211 */
[----:B-1----:R-:W-:Y:S05]  /*5000*/  IMAD.U32 R9, R7, -0x40, RZ ;  /* 0xffffffc007097824 */ /* 0x002fea00078e00ff */
[----:B------:R-:W-:Y:S02]  /*5010*/  LEA R70, P1, R9, R246, 0x1 ;  /* 0x000000f609467211 */ /* 0x000fe400078208ff */
[----:B------:R-:W-:Y:S02]  /*5020*/  LEA R13, P4, R7, R9, 0x5 ;  /* 0x00000009070d7211 */ /* 0x000fe400078828ff */
[-C--:B------:R-:W-:Y:S02]  /*5030*/  LEA.HI.X.SX32 R71, R9, R247.reuse, 0x1, P1 ;  /* 0x000000f709477211 */ /* 0x080fe400008f0eff */
[----:B------:R-:W-:Y:S02]  /*5040*/  ISETP.GE.AND P1, PT, R202, UR4, PT ;  /* 0x00000004ca007c0c */ /* 0x000fe4000bf26270 */
[----:B------:R-:W-:Y:S04]  /*5050*/  SHF.R.S32.HI R16, RZ, 0x1f, R9 ;  /* 0x0000001fff107819 */ /* 0x000fe80000011409 */
[----:B--2---:R-:W-:Y:S02]  /*5060*/  LEA.HI.X R16, R7, R16, R5, 0x5, P4 ;  /* 0x0000001007107211 */ /* 0x004fe400020f2c05 */
[CC--:B------:R-:W-:Y:S04]  /*5070*/  @!P3 LEA R72, P4, R13.reuse, R246.reuse, 0x1 ;  /* 0x000000f60d48b211 */ /* 0x0c0fe800078808ff */
[CC--:B------:R-:W-:Y:S01]  /*5080*/  @!P3 LEA.HI.X R73, R13.reuse, R247.reuse, R16, 0x1, P4 ;  /* 0x000000f70d49b211 */ /* 0x0c0fe200020f0c10 */
[----:B------:R1:W-:Y:S01]  /*5090*/  @P1 STS [R236], RZ ;  /* 0x000000ffec001388 */ /* 0x0003e20000000800 */
[C---:B------:R-:W-:Y:S01]  /*50a0*/  @!P2 LEA R74, P4, R13.reuse, R246, 0x1 ;  /* 0x000000f60d4aa211 */ /* 0x040fe200078808ff */
[----:B------:R-:W-:Y:S02]  /*50b0*/  IMAD.MOV.U32 R246, RZ, RZ, R70 ;  /* 0x000000fffff67224 */ /* 0x000fe400078e0046 */
[----:B------:R1:W-:Y:S01]  /*50c0*/  @P1 STS [R236+0x4], RZ ;  /* 0x000004ffec001388 */ /* 0x0003e20000000800 */
[----:B------:R-:W-:Y:S01]  /*50d0*/  @!P2 LEA.HI.X R75, R13, R247, R16, 0x1, P4 ;  /* 0x000000f70d4ba211 */ /* 0x000fe200020f0c10 */
[----:B------:R-:W-:Y:S01]  /*50e0*/  IMAD.MOV.U32 R247, RZ, RZ, R71 ;  /* 0x000000fffff77224 */ /* 0x000fe200078e0047 */
[C---:B------:R-:W-:Y:S01]  /*50f0*/  @!P1 LEA R76, P4, R7.reuse, R70, 0x6 ;  /* 0x00000046074c9211 */ /* 0x040fe200078830ff */
[----:B------:R1:W-:Y:S03]  /*5100*/  @P1 STS [R236+0x8], RZ ;  /* 0x000008ffec001388 */ /* 0x0003e60000000800 */
[----:B------:R-:W-:Y:S01]  /*5110*/  @!P1 LEA.HI.X R77, R7, R71, R5, 0x6, P4 ;  /* 0x00000047074d9211 */ /* 0x000fe200020f3405 */
        /* <DEDUP_REMOVED lines=46> */
.L_x_1068:
[----:B------:R-:W-:Y:S01]  /*5400*/  FSETP.GE.FTZ.AND P1, PT, R151, RZ, PT ;  /* 0x000000ff9700720b */ /* 0x000fe20003f36000 */
[C---:B------:R-:W-:Y:S01]  /*5410*/  FADD.FTZ R10, -R165.reuse, R10 ;  /* 0x0000000aa50a7221 */ /* 0x040fe20000010100 */
[C---:B------:R-:W-:Y:S01]  /*5420*/  FADD.FTZ R11, -R165.reuse, R11 ;  /* 0x0000000ba50b7221 */ /* 0x040fe20000010100 */
[-C--:B------:R-:W-:Y:S01]  /*5430*/  FSEL R6, R6, R165.reuse, P5 ;  /* 0x000000a506067208 */ /* 0x080fe20002800000 */
[C---:B------:R-:W-:Y:S01]  /*5440*/  FADD.FTZ R14, -R165.reuse, R14 ;  /* 0x0000000ea50e7221 */ /* 0x040fe20000010100 */
[-C--:B------:R-:W-:Y:S01]  /*5450*/  FSEL R68, R68, R165.reuse, P1 ;  /* 0x000000a544447208 */ /* 0x080fe20000800000 */
[----:B------:R-:W-:Y:S01]  /*5460*/  FADD.FTZ R15, -R165, R15 ;  /* 0x0000000fa50f7221 */ /* 0x000fe20000010100 */
[----:B------:R-:W-:Y:S01]  /*5470*/  FSETP.GE.FTZ.AND P1, PT, R154, RZ, PT ;  /* 0x000000ff9a00720b */ /* 0x000fe20003f36000 */
[----:B------:R-:W-:Y:S01]  /*5480*/  FMUL.FTZ R6, R150, R6 ;  /* 0x0000000696067220 */ /* 0x000fe20000410000 */
[----:B------:R-:W-:Y:S01]  /*5490*/  FSETP.GE.FTZ.AND P2, PT, R155, RZ, PT ;  /* 0x000000ff9b00720b */ /* 0x000fe20003f56000 */
[----:B------:R-:W-:Y:S01]  /*54a0*/  FMUL.FTZ R68, R151, R68 ;  /* 0x0000004497447220 */ /* 0x000fe20000410000 */
[-C--:B------:R-:W-:Y:S01]  /*54b0*/  FSEL R10, R10, R165.reuse, P1 ;  /* 0x000000a50a0a7208 */ /* 0x080fe20000800000 */
[----:B------:R-:W-:Y:S01]  /*54c0*/  FADD.FTZ R18, -R165, R18 ;  /* 0x00000012a5127221 */ /* 0x000fe20000010100 */
[----:B------:R-:W-:Y:S01]  /*54d0*/  FSETP.GE.FTZ.AND P1, PT, R163, RZ, PT ;  /* 0x000000ffa300720b */ /* 0x000fe20003f36000 */
[----:B------:R-:W-:Y:S01]  /*54e0*/  STS [R214+0x1e000], R4 ;  /* 0x01e00004d6007388 */ /* 0x000fe20000000800 */
[----:B------:R-:W-:Y:S01]  /*54f0*/  FSEL R11, R11, R165, P2 ;  /* 0x000000a50b0b7208 */ /* 0x000fe20001000000 */
[----:B------:R-:W-:Y:S01]  /*5500*/  FMUL.FTZ R10, R154, R10 ;  /* 0x0000000a9a0a7220 */ /* 0x000fe20000410000 */
[----:B------:R-:W-:Y:S01]  /*5510*/  FSETP.GE.FTZ.AND P4, PT, R158, RZ, PT ;  /* 0x000000ff9e00720b */ /* 0x000fe20003f96000 */
[----:B------:R-:W-:Y:S01]  /*5520*/  FMUL.FTZ R161, R161, R164 ;  /* 0x000000a4a1a17220 */ /* 0x000fe20000410000 */
[----:B------:R-:W-:Y:S01]  /*5530*/  FSETP.GE.FTZ.AND P3, PT, R159, RZ, PT ;  /* 0x000000ff9f00720b */ /* 0x000fe20003f76000 */
[----:B------:R-:W-:Y:S01]  /*5540*/  FMUL.FTZ R11, R155, R11 ;  /* 0x0000000b9b0b7220 */ /* 0x000fe20000410000 */
[-C--:B------:R-:W-:Y:S01]  /*5550*/  FSEL R14, R14, R165.reuse, P4 ;  /* 0x000000a50e0e7208 */ /* 0x080fe20002000000 */
[----:B------:R-:W-:Y:S01]  /*5560*/  IMAD R252, R216, UR6, RZ ;  /* 0x00000006d8fc7c24 */ /* 0x000fe2000f8e02ff */
[----:B------:R-:W-:Y:S02]  /*5570*/  FSEL R15, R15, R165, P3 ;  /* 0x000000a50f0f7208 */ /* 0x000fe40001800000 */
[----:B------:R-:W-:Y:S01]  /*5580*/  FSETP.GE.FTZ.AND P2, PT, R162, RZ, PT ;  /* 0x000000ffa200720b */ /* 0x000fe20003f56000 */
[----:B------:R-:W-:Y:S01]  /*5590*/  FMUL.FTZ R14, R158, R14 ;  /* 0x0000000e9e0e7220 */ /* 0x000fe20000410000 */
[----:B------:R-:W-:Y:S01]  /*55a0*/  F2FP.BF16.F32.PACK_AB R6, R68, R6 ;  /* 0x000000064406723e */ /* 0x000fe200000010ff */
[----:B------:R-:W-:Y:S01]  /*55b0*/  FMUL.FTZ R15, R159, R15 ;  /* 0x0000000f9f0f7220 */ /* 0x000fe20000410000 */
[----:B------:R-:W-:Y:S01]  /*55c0*/  FSEL R18, R18, R165, P2 ;  /* 0x000000a512127208 */ /* 0x000fe20001000000 */
[----:B------:R-:W-:Y:S01]  /*55d0*/  @P1 FADD.FTZ R165, -R165, R19 ;  /* 0x00000013a5a51221 */ /* 0x000fe20000010100 */
[----:B------:R-:W-:Y:S01]  /*55e0*/  F2FP.BF16.F32.PACK_AB R10, R11, R10 ;  /* 0x0000000a0b0a723e */ /* 0x000fe200000010ff */
[----:B------:R-:W-:Y:S01]  /*55f0*/  STS [R214+0x1e400], R6 ;  /* 0x01e40006d6007388 */ /* 0x000fe20000000800 */
[----:B------:R-:W-:Y:S01]  /*5600*/  F2FP.BF16.F32.PACK_AB R14, R15, R14 ;  /* 0x0000000e0f0e723e */ /* 0x000fe200000010ff */
[----:B------:R-:W-:Y:S01]  /*5610*/  FMUL.FTZ R18, R162, R18 ;  /* 0x00000012a2127220 */ /* 0x000fe20000410000 */
[----:B------:R-:W-:Y:S01]  /*5620*/  FMUL.FTZ R163, R163, R165 ;  /* 0x000000a5a3a37220 */ /* 0x000fe20000410000 */
[----:B------:R-:W-:Y:S01]  /*5630*/  STS [R215+0x1e000], R8 ;  /* 0x01e00008d7007388 */ /* 0x000fe20000000800 */
[----:B------:R-:W-:Y:S02]  /*5640*/  F2FP.BF16.F32.PACK_AB R160, R161, R160 ;  /* 0x000000a0a1a0723e */ /* 0x000fe400000010ff */
[----:B------:R-:W-:Y:S01]  /*5650*/  LEA R189, R187, UR5, 0x1 ;  /* 0x00000005bbbd7c11 */ /* 0x000fe2000f8e08ff */
[----:B------:R-:W-:Y:S01]  /*5660*/  STS [R215+0x1e400], R10 ;  /* 0x01e4000ad7007388 */ /* 0x000fe20000000800 */
[----:B------:R-:W-:Y:S03]  /*5670*/  F2FP.BF16.F32.PACK_AB R18, R163, R18 ;  /* 0x00000012a312723e */ /* 0x000fe600000010ff */
        /* <DEDUP_REMOVED lines=130> */
.L_x_1069:
        /* <DEDUP_REMOVED lines=11> */
[-C--:B---3--:R-:W-:Y:S06]  /*5f50*/  HMMA.16816.F32.BF16 R4, R96, R16.reuse, RZ ;  /* 0x000000106004723c */ /* 0x088fec00000418ff */
        /* <DEDUP_REMOVED lines=11> */
[----:B------:R-:W-:Y:S05]  /*6010*/  LDSM.16.M88.4 R148, [R178] ;  /* 0x00000000b294783b */ /* 0x000fea0000000200 */
        /* <DEDUP_REMOVED lines=9> */
[----:B------:R-:W2:Y:S05]  /*60b0*/  LDSM.16.M88.4 R164, [R178+0x1000] ;  /* 0x00100000b2a4783b */ /* 0x000eaa0000000200 */
[-C--:B------:R-:W-:Y:S06]  /*60c0*/  HMMA.16816.F32.BF16 R84, R152, R168.reuse, R84 ;  /* 0x000000a89854723c */ /* 0x080fec0000041854 */
[C---:B------:R-:W-:Y:S06]  /*60d0*/  HMMA.16816.F32.BF16 R88, R160.reuse, R168, R88 ;  /* 0x000000a8a058723c */ /* 0x040fec0000041858 */
[-C--:B------:R-:W-:Y:S01]  /*60e0*/  HMMA.16816.F32.BF16 R92, R160, R170.reuse, R92 ;  /* 0x000000aaa05c723c */ /* 0x080fe2000004185c */
[----:B------:R-:W3:Y:S05]  /*60f0*/  LDSM.16.MT88.4 R160, [R189+0x17000] ;  /* 0x01700000bda0783b */ /* 0x000eea0000004200 */
[----:B------:R-:W-:Y:S01]  /*6100*/  HMMA.16816.F32.BF16 R96, R152, R170, R96 ;  /* 0x000000aa9860723c */ /* 0x000fe20000041860 */
[----:B------:R-:W-:Y:S04]  /*6110*/  LDSM.16.M88.4 R152, [R179] ;  /* 0x00000000b398783b */ /* 0x000fe80000000200 */
[----:B------:R-:W-:Y:S01]  /*6120*/  LDSM.16.M88.4 R168, [R179+0x1000] ;  /* 0x00100000b3a8783b */ /* 0x000fe20000000200 */
[-C--:B-1----:R-:W-:Y:S06]  /*6130*/  HMMA.16816.F32.BF16 R4, R148, R156.reuse, R4 ;  /* 0x0000009c9404723c */ /* 0x082fec0000041804 */
[C---:B--2---:R-:W-:Y:S06]  /*6140*/  HMMA.16816.F32.BF16 R8, R164.reuse, R156, R8 ;  /* 0x0000009ca408723c */ /* 0x044fec0000041808 */
[-C--:B------:R-:W-:Y:S06]  /*6150*/  HMMA.16816.F32.BF16 R12, R164, R158.reuse, R12 ;  /* 0x0000009ea40c723c */ /* 0x080fec000004180c */
[C---:B------:R-:W-:Y:S01]  /*6160*/  HMMA.16816.F32.BF16 R16, R148.reuse, R158, R16 ;  /* 0x0000009e9410723c */ /* 0x040fe20000041810 */
[----:B------:R-:W1:Y:S05]  /*6170*/  LDSM.16.MT88.4 R156, [R189+0x13800] ;  /* 0x01380000bd9c783b */ /* 0x000e6a0000004200 */
        /* <DEDUP_REMOVED lines=9> */
[----:B------:R-:W-:Y:S06]  /*6210*/  HMMA.16816.F32.BF16 R96, R148, R162, R96 ;  /* 0x000000a29460723c */ /* 0x000fec0000041860 */
[-C--:B-1----:R-:W-:Y:S05]  /*6220*/  HMMA.16816.F32.BF16 R4, R152, R156.reuse, R4 ;  /* 0x0000009c9804723c */ /* 0x082fea0000041804 */
[----:B------:R-:W-:Y:S01]  /*6230*/  @P6 IADD3 R148, P1, R248, -0x100, RZ ;  /* 0xffffff00f8946810 */ /* 0x000fe20007f3e0ff */
[C---:B------:R-:W-:Y:S05]  /*6240*/  HMMA.16816.F32.BF16 R8, R168.reuse, R156, R8 ;  /* 0x0000009ca808723c */ /* 0x040fea0000041808 */
[----:B------:R-:W-:Y:S01]  /*6250*/  @P6 IADD3.X R149, R249, -0x1, RZ, P1, !PT ;  /* 0xfffffffff9956810 */ /* 0x000fe20000ffe4ff */
[-C--:B------:R-:W-:Y:S05]  /*6260*/  HMMA.16816.F32.BF16 R12, R168, R158.reuse, R12 ;  /* 0x0000009ea80c723c */ /* 0x080fea000004180c */
[----:B------:R-:W-:Y:S01]  /*6270*/  @P6 IMAD.MOV.U32 R248, RZ, RZ, R148 ;  /* 0x000000fffff86224 */ /* 0x000fe200078e0094 */
[C---:B------:R-:W-:Y:S05]  /*6280*/  HMMA.16816.F32.BF16 R16, R152.reuse, R158, R16 ;  /* 0x0000009e9810723c */ /* 0x040fea0000041810 */
[----:B------:R-:W-:Y:S01]  /*6290*/  @P6 IMAD.MOV.U32 R249, RZ, RZ, R149 ;  /* 0x000000fffff96224 */ /* 0x000fe200078e0095 */
[-C--:B--2---:R-:W-:Y:S05]  /*62a0*/  HMMA.16816.F32.BF16 R68, R152, R172.reuse, R68 ;  /* 0x000000ac9844723c */ /* 0x084fea0000041844 */
[----:B------:R-:W-:Y:S01]  /*62b0*/  @P6 IMAD.WIDE R150, R206, 0x4, R248 ;  /* 0x00000004ce966825 */ /* 0x000fe200078e02f8 */
[C---:B------:R-:W-:Y:S04]  /*62c0*/  HMMA.16816.F32.BF16 R72, R168.reuse, R172, R72 ;  /* 0x000000aca848723c */ /* 0x040fe80000041848 */
[----:B------:R-:W5:Y:S01]  /*62d0*/  @P6 LDG.E R234, desc[UR14][R150.64] ;  /* 0x0000000e96ea6981 */ /* 0x000f62000c1e1900 */
[C---:B------:R-:W-:Y:S01]  /*62e0*/  IMAD.SHL.U32 R149, R252.reuse, 0x8, RZ ;  /* 0x00000008fc957824 */ /* 0x040fe200078e00ff */
[-C--:B------:R-:W-:Y:S02]  /*62f0*/  HMMA.16816.F32.BF16 R76, R168, R174.reuse, R76 ;  /* 0x000000aea84c723c */ /* 0x080fe4000004184c */
[----:B------:R1:W5:Y:S03]  /*6300*/  @P6 LDG.E R235, desc[UR14][R150.64+0x20] ;  /* 0x0000200e96eb6981 */ /* 0x000366000c1e1900 */
[----:B------:R-:W-:Y:S01]  /*6310*/  IMAD.SHL.U32 R148, R252, 0x10, RZ ;  /* 0x00000010fc947824 */ /* 0x000fe200078e00ff */
[C---:B------:R-:W-:Y:S01]  /*6320*/  HMMA.16816.F32.BF16 R80, R152.reuse, R174, R80 ;  /* 0x000000ae9850723c */ /* 0x040fe20000041850 */
[----:B------:R2:W-:Y:S04]  /*6330*/  REDG.E.ADD.F32.FTZ.RN.STRONG.GPU desc[UR14][R242.64], R4 ;  /* 0x00000004f20079a6 */ /* 0x0005e8000c10f38e */
[CC--:B------:R-:W-:Y:S01]  /*6340*/  LEA R158, P2, R148.reuse, R242.reuse, 0x2 ;  /* 0x000000f2949e7211 */ /* 0x0c0fe200078410ff */
[-C--:B---3--:R-:W-:Y:S05]  /*6350*/  HMMA.16816.F32.BF16 R84, R152, R164.reuse, R84 ;  /* 0x000000a49854723c */ /* 0x088fea0000041854 */
[-C--:B------:R-:W-:Y:S01]  /*6360*/  LEA.HI.X.SX32 R159, R148, R243.reuse, 0x2, P2 ;  /* 0x000000f3949f7211 */ /* 0x080fe200010f16ff */
[C---:B------:R-:W-:Y:S06]  /*6370*/  HMMA.16816.F32.BF16 R88, R168.reuse, R164, R88 ;  /* 0x000000a4a858723c */ /* 0x040fec0000041858 */
[-C--:B------:R-:W-:Y:S05]  /*6380*/  HMMA.16816.F32.BF16 R92, R168, R166.reuse, R92 ;  /* 0x000000a6a85c723c */ /* 0x080fea000004185c */
[CC--:B-1----:R-:W-:Y:S01]  /*6390*/  LEA R150, P1, R149.reuse, R242.reuse, 0x2 ;  /* 0x000000f295967211 */ /* 0x0c2fe200078210ff */
[----:B------:R-:W-:Y:S05]  /*63a0*/  HMMA.16816.F32.BF16 R96, R152, R166, R96 ;  /* 0x000000a69860723c */ /* 0x000fea0000041860 */
[-C--:B------:R-:W-:Y:S01]  /*63b0*/  LEA.HI.X.SX32 R151, R149, R243.reuse, 0x2, P1 ;  /* 0x000000f395977211 */ /* 0x080fe200008f16ff */
[C---:B--2---:R-:W-:Y:S02]  /*63c0*/  IMAD.SHL.U32 R4, R252.reuse, 0x20, RZ ;  /* 0x00000020fc047824 */ /* 0x044fe400078e00ff */
[----:B------:R-:W-:Y:S02]  /*63d0*/  IMAD R152, R252, 0x18, RZ ;  /* 0x00000018fc987824 */ /* 0x000fe400078e02ff */
[----:B------:R1:W-:Y:S01]  /*63e0*/  REDG.E.ADD.F32.FTZ.RN.STRONG.GPU desc[UR14][R150.64], R5 ;  /* 0x00000005960079a6 */ /* 0x0003e2000c10f38e */
[-C--:B------:R-:W-:Y:S02]  /*63f0*/  LEA R154, P2, R4, R242.reuse, 0x2 ;  /* 0x000000f2049a7211 */ /* 0x080fe400078410ff */
[-C--:B------:R-:W-:Y:S01]  /*6400*/  LEA R156, P1, R152, R242.reuse, 0x2 ;  /* 0x000000f2989c7211 */ /* 0x080fe200078210ff */
[----:B------:R2:W-:Y:S01]  /*6410*/  REDG.E.ADD.F32.FTZ.RN.STRONG.GPU desc[UR14][R158.64], R6 ;  /* 0x000000069e0079a6 */ /* 0x0005e2000c10f38e */
[-C--:B------:R-:W-:Y:S01]  /*6420*/  LEA.HI.X.SX32 R155, R4, R243.reuse, 0x2, P2 ;  /* 0x000000f3049b7211 */ /* 0x080fe200010f16ff */
[----:B------:R-:W-:Y:S01]  /*6430*/  VIADD R4, R148, 0x20 ;  /* 0x0000002094047836 */ /* 0x000fe20000000000 */
[-C--:B------:R-:W-:Y:S05]  /*6440*/  LEA.HI.X.SX32 R157, R152, R243.reuse, 0x2, P1 ;  /* 0x000000f3989d7211 */ /* 0x080fea00008f16ff */
[----:B------:R3:W-:Y:S04]  /*6450*/  REDG.E.ADD.F32.FTZ.RN.STRONG.GPU desc[UR14][R156.64], R7 ;  /* 0x000000079c0079a6 */ /* 0x0007e8000c10f38e */
[----:B------:R4:W-:Y:S01]  /*6460*/  REDG.E.ADD.F32.FTZ.RN.STRONG.GPU desc[UR14][R154.64], R8 ;  /* 0x000000089a0079a6 */ /* 0x0009e2000c10f38e */
[C---:B-1----:R-:W-:Y:S02]  /*6470*/  IMAD R5, R252.reuse, 0x28, RZ ;  /* 0x00000028fc057824 */ /* 0x042fe400078e02ff */
[C---:B--2---:R-:W-:Y:S03]  /*6480*/  IMAD R6, R252.reuse, 0x30, RZ ;  /* 0x00000030fc067824 */ /* 0x044fe600078e02ff */
[CC--:B------:R-:W-:Y:S01]  /*6490*/  LEA R152, P1, R5.reuse, R242.reuse, 0x2 ;  /* 0x000000f205987211 */ /* 0x0c0fe200078210ff */
[----:B------:R-:W-:Y:S03]  /*64a0*/  IMAD R252, R252, 0x38, RZ ;  /* 0x00000038fcfc7824 */ /* 0x000fe600078e02ff */
[-C--:B------:R-:W-:Y:S01]  /*64b0*/  LEA.HI.X.SX32 R153, R5, R243.reuse, 0x2, P1 ;  /* 0x000000f305997211 */ /* 0x080fe200008f16ff */
[C---:B------:R-:W-:Y:S01]  /*64c0*/  IMAD.IADD R5, R149.reuse, 0x1, R4 ;  /* 0x0000000195057824 */ /* 0x040fe200078e0204 */
[-C--:B---3--:R-:W-:Y:S03]  /*64d0*/  LEA R156, P2, R6, R242.reuse, 0x2 ;  /* 0x000000f2069c7211 */ /* 0x088fe600078410ff */
[----:B------:R1:W-:Y:S01]  /*64e0*/  REDG.E.ADD.F32.FTZ.RN.STRONG.GPU desc[UR14][R152.64], R9 ;  /* 0x00000009980079a6 */ /* 0x0003e2000c10f38e */
[-C--:B----4-:R-:W-:Y:S02]  /*64f0*/  LEA R8, P1, R252, R242.reuse, 0x2 ;  /* 0x000000f2fc087211 */ /* 0x090fe400078210ff */
[-C--:B------:R-:W-:Y:S05]  /*6500*/  LEA.HI.X.SX32 R157, R6, R243.reuse, 0x2, P2 ;  /* 0x000000f3069d7211 */ /* 0x080fea00010f16ff */
[----:B------:R-:W-:Y:S01]  /*6510*/  REDG.E.ADD.F32.FTZ.RN.STRONG.GPU desc[UR14][R156.64], R10 ;  /* 0x0000000a9c0079a6 */ /* 0x000fe2000c10f38e */
[-C--:B-1----:R-:W-:Y:S02]  /*6520*/  LEA.HI.X.SX32 R9, R252, R243.reuse, 0x2, P1 ;  /* 0x000000f3fc097211 */ /* 0x082fe400008f16ff */
[CC--:B------:R-:W-:Y:S03]  /*6530*/  LEA R6, P1, R4.reuse, R242.reuse, 0x2 ;  /* 0x000000f204067211 */ /* 0x0c0fe600078210ff */
[----:B------:R1:W-:Y:S01]  /*6540*/  REDG.E.ADD.F32.FTZ.RN.STRONG.GPU desc[UR14][R8.64], R11 ;  /* 0x0000000b080079a6 */ /* 0x0003e2000c10f38e */
[-C--:B------:R-:W-:Y:S01]  /*6550*/  LEA.HI.X.SX32 R7, R4, R243.reuse, 0x2, P1 ;  /* 0x000000f304077211 */ /* 0x080fe200008f16ff */
[----:B------:R-:W-:Y:S02]  /*6560*/  IMAD.IADD R4, R149, 0x1, R5 ;  /* 0x0000000195047824 */ /* 0x000fe400078e0205 */
[----:B------:R2:W-:Y:S04]  /*6570*/  REDG.E.ADD.F32.FTZ.RN.STRONG.GPU desc[UR14][R242.64+0x80], R16 ;  /* 0x00008010f20079a6 */ /* 0x0005e8000c10f38e */
[----:B------:R-:W-:Y:S04]  /*6580*/  REDG.E.ADD.F32.FTZ.RN.STRONG.GPU desc[UR14][R150.64+0x80], R17 ;  /* 0x00008011960079a6 */ /* 0x000fe8000c10f38e */
[----:B------:R3:W-:Y:S01]  /*6590*/  REDG.E.ADD.F32.FTZ.RN.STRONG.GPU desc[UR14][R6.64], R18 ;  /* 0x00000012060079a6 */ /* 0x0007e2000c10f38e */
[CC--:B-1----:R-:W-:Y:S04]  /*65a0*/  LEA R8, P1, R5.reuse, R242.reuse, 0x2 ;  /* 0x000000f205087211 */ /* 0x0c2fe800078210ff */
[-C--:B------:R-:W-:Y:S01]  /*65b0*/  LEA.HI.X.SX32 R9, R5, R243.reuse, 0x2, P1 ;  /* 0x000000f305097211 */ /* 0x080fe200008f16ff */
[----:B------:R-:W-:Y:S01]  /*65c0*/  IMAD.IADD R5, R149, 0x1, R4 ;  /* 0x0000000195057824 */ /* 0x000fe200078e0204 */
[CC--:B--2---:R-:W-:Y:S03]  /*65d0*/  LEA R16, P2, R4.reuse, R242.reuse, 0x2 ;  /* 0x000000f204107211 */ /* 0x0c4fe600078410ff */
[----:B------:R1:W-:Y:S01]  /*65e0*/  REDG.E.ADD.F32.FTZ.RN.STRONG.GPU desc[UR14][R8.64], R19 ;  /* 0x00000013080079a6 */ /* 0x0003e2000c10f38e */
[-C--:B------:R-:W-:Y:S01]  /*65f0*/  LEA R10, P1, R5, R242.reuse, 0x2 ;  /* 0x000000f2050a7211 */ /* 0x080fe200078210ff */
[----:B---3--:R-:W-:Y:S01]  /*6600*/  IMAD.IADD R6, R149, 0x1, R5 ;  /* 0x0000000195067824 */ /* 0x008fe200078e0205 */
[-C--:B------:R-:W-:Y:S02]  /*6610*/  LEA.HI.X.SX32 R17, R4, R243.reuse, 0x2, P2 ;  /* 0x000000f304117211 */ /* 0x080fe400010f16ff */
[-C--:B------:R-:W-:Y:S01]  /*6620*/  LEA.HI.X.SX32 R11, R5, R243.reuse, 0x2, P1 ;  /* 0x000000f3050b7211 */ /* 0x080fe200008f16ff */
[C---:B------:R-:W-:Y:S02]  /*6630*/  IMAD.IADD R4, R149.reuse, 0x1, R6 ;  /* 0x0000000195047824 */ /* 0x040fe400078e0206 */
        /* <DEDUP_REMOVED lines=8> */
[----:B------:R-:W-:Y:S04]  /*66c0*/  IMAD.IADD R4, R149, 0x1, R5 ;  /* 0x0000000195047824 */ /* 0x000fe800078e0205 */
[----:B------:R2:W-:Y:S04]  /*66d0*/  REDG.E.ADD.F32.FTZ.RN.STRONG.GPU desc[UR14][R6.64], R15 ;  /* 0x0000000f060079a6 */ /* 0x0005e8000c10f38e */
[----:B------:R-:W-:Y:S04]  /*66e0*/  REDG.E.ADD.F32.FTZ.RN.STRONG.GPU desc[UR14][R242.64+0x100], R68 ;  /* 0x00010044f20079a6 */ /* 0x000fe8000c10f38e */
[----:B------:R-:W-:Y:S01]  /*66f0*/  REDG.E.ADD.F32.FTZ.RN.STRONG.GPU desc[UR14][R150.64+0x100], R69 ;  /* 0x00010045960079a6 */ /* 0x000fe2000c10f38e */
[CC--:B-1----:R-:W-:Y:S04]  /*6700*/  LEA R8, P1, R5.reuse, R242.reuse, 0x2 ;  /* 0x000000f205087211 */ /* 0x0c2fe800078210ff */
[-C--:B------:R-:W-:Y:S01]  /*6710*/  LEA.HI.X.SX32 R9, R5, R243.reuse, 0x2, P1 ;  /* 0x000000f305097211 */ /* 0x080fe200008f16ff */
[C---:B------:R-:W-:Y:S01]  /*6720*/  IMAD.IADD R5, R149.reuse, 0x1, R4 ;  /* 0x0000000195057824 */ /* 0x040fe200078e0204 */
[CC--:B------:R-:W-:Y:S03]  /*6730*/  LEA R10, P1, R4.reuse, R242.reuse, 0x2 ;  /* 0x000000f2040a7211 */ /* 0x0c0fe600078210ff */
[----:B------:R1:W-:Y:S01]  /*6740*/  REDG.E.ADD.F32.FTZ.RN.STRONG.GPU desc[UR14][R8.64], R70 ;  /* 0x00000046080079a6 */ /* 0x0003e2000c10f38e */
[-C--:B------:R-:W-:Y:S01]  /*6750*/  LEA.HI.X.SX32 R11, R4, R243.reuse, 0x2, P1 ;  /* 0x000000f3040b7211 */ /* 0x080fe200008f16ff */
[----:B------:R-:W-:Y:S01]  /*6760*/  IMAD.IADD R4, R149, 0x1, R5 ;  /* 0x0000000195047824 */ /* 0x000fe200078e0205 */
[CC--:B------:R-:W-:Y:S03]  /*6770*/  LEA R12, P2, R5.reuse, R242.reuse, 0x2 ;  /* 0x000000f2050c7211 */ /* 0x0c0fe600078410ff */
[----:B------:R3:W-:Y:S01]  /*6780*/  REDG.E.ADD.F32.FTZ.RN.STRONG.GPU desc[UR14][R10.64], R71 ;  /* 0x000000470a0079a6 */ /* 0x0007e2000c10f38e */
[-C--:B------:R-:W-:Y:S01]  /*6790*/  LEA.HI.X.SX32 R13, R5, R243.reuse, 0x2, P2 ;  /* 0x000000f3050d7211 */ /* 0x080fe200010f16ff */
[C---:B--2---:R-:W-:Y:S02]  /*67a0*/  IMAD.IADD R6, R149.reuse, 0x1, R4 ;  /* 0x0000000195067824 */ /* 0x044fe400078e0204 */
[----:B------:R-:W-:Y:S01]  /*67b0*/  VIADD R5, R148, 0x60 ;  /* 0x0000006094057836 */ /* 0x000fe20000000000 */
[----:B------:R-:W-:Y:S04]  /*67c0*/  LDSM.16.MT88.4 R68, [R183+0x4000] ;  /* 0x00400000b744783b */ /* 0x000fe80000004200 */
[----:B------:R-:W-:Y:S01]  /*67d0*/  REDG.E.ADD.F32.FTZ.RN.STRONG.GPU desc[UR14][R12.64], R72 ;  /* 0x000000480c0079a6 */ /* 0x000fe2000c10f38e */
[CC--:B-1----:R-:W-:Y:S04]  /*67e0*/  LEA R8, P1, R4.reuse, R242.reuse, 0x2 ;  /* 0x000000f204087211 */ /* 0x0c2fe800078210ff */
[-C--:B------:R-:W-:Y:S01]  /*67f0*/  LEA.HI.X.SX32 R9, R4, R243.reuse, 0x2, P1 ;  /* 0x000000f304097211 */ /* 0x080fe200008f16ff */
[C---:B------:R-:W-:Y:S01]  /*6800*/  IMAD.IADD R4, R149.reuse, 0x1, R6 ;  /* 0x0000000195047824 */ /* 0x040fe200078e0206 */
[CC--:B---3--:R-:W-:Y:S03]  /*6810*/  LEA R10, P1, R6.reuse, R242.reuse, 0x2 ;  /* 0x000000f2060a7211 */ /* 0x0c8fe600078210ff */
[----:B------:R1:W-:Y:S01]  /*6820*/  REDG.E.ADD.F32.FTZ.RN.STRONG.GPU desc[UR14][R8.64], R73 ;  /* 0x00000049080079a6 */ /* 0x0003e2000c10f38e */
[-C--:B------:R-:W-:Y:S02]  /*6830*/  LEA.HI.X.SX32 R11, R6, R243.reuse, 0x2, P1 ;  /* 0x000000f3060b7211 */ /* 0x080fe400008f16ff */
[CC--:B------:R-:W-:Y:S03]  /*6840*/  LEA R6, P1, R4.reuse, R242.reuse, 0x2 ;  /* 0x000000f204067211 */ /* 0x0c0fe600078210ff */
[----:B------:R2:W-:Y:S01]  /*6850*/  REDG.E.ADD.F32.FTZ.RN.STRONG.GPU desc[UR14][R10.64], R74 ;  /* 0x0000004a0a0079a6 */ /* 0x0005e2000c10f38e */
[-C--:B------:R-:W-:Y:S01]  /*6860*/  LEA.HI.X.SX32 R7, R4, R243.reuse, 0x2, P1 ;  /* 0x000000f304077211 */ /* 0x080fe200008f16ff */
[----:B------:R-:W-:Y:S04]  /*6870*/  IMAD.IADD R4, R149, 0x1, R5 ;  /* 0x0000000195047824 */ /* 0x000fe800078e0205 */
[----:B------:R3:W-:Y:S04]  /*6880*/  REDG.E.ADD.F32.FTZ.RN.STRONG.GPU desc[UR14][R6.64], R75 ;  /* 0x0000004b060079a6 */ /* 0x0007e8000c10f38e */
[----:B------:R-:W-:Y:S04]  /*6890*/  REDG.E.ADD.F32.FTZ.RN.STRONG.GPU desc[UR14][R242.64+0x180], R80 ;  /* 0x00018050f20079a6 */ /* 0x000fe8000c10f38e */
[----:B------:R-:W-:Y:S04]  /*68a0*/  REDG.E.ADD.F32.FTZ.RN.STRONG.GPU desc[UR14][R150.64+0x180], R81 ;  /* 0x00018051960079a6 */ /* 0x000fe8000c10f38e */
[----:B------:R-:W-:Y:S01]  /*68b0*/  LDSM.16.MT88.4 R72, [R186+0x1e800] ;  /* 0x01e80000ba48783b */ /* 0x000fe20000004200 */
[CC--:B-1----:R-:W-:Y:S04]  /*68c0*/  LEA R8, P1, R5.reuse, R242.reuse, 0x2 ;  /* 0x000000f205087211 */ /* 0x0c2fe800078210ff */
[-C--:B------:R-:W-:Y:S01]  /*68d0*/  LEA.HI.X.SX32 R9, R5, R243.reuse, 0x2, P1 ;  /* 0x000000f305097211 */ /* 0x080fe200008f16ff */
[C---:B------:R-:W-:Y:S01]  /*68e0*/  IMAD.IADD R5, R149.reuse, 0x1, R4 ;  /* 0x0000000195057824 */ /* 0x040fe200078e0204 */
[CC--:B--2---:R-:W-:Y:S03]  /*68f0*/  LEA R10, P1, R4.reuse, R242.reuse, 0x2 ;  /* 0x000000f2040a7211 */ /* 0x0c4fe600078210ff */
[----:B------:R1:W-:Y:S01]  /*6900*/  REDG.E.ADD.F32.FTZ.RN.STRONG.GPU desc[UR14][R8.64], R82 ;  /* 0x00000052080079a6 */ /* 0x0003e2000c10f38e */
[-C--:B------:R-:W-:Y:S01]  /*6910*/  LEA.HI.X.SX32 R11, R4, R243.reuse, 0x2, P1 ;  /* 0x000000f3040b7211 */ /* 0x080fe200008f16ff */
[----:B------:R-:W-:Y:S01]  /*6920*/  IMAD.IADD R4, R149, 0x1, R5 ;  /* 0x0000000195047824 */ /* 0x000fe200078e0205 */
[CC--:B------:R-:W-:Y:S03]  /*6930*/  LEA R12, P2, R5.reuse, R242.reuse, 0x2 ;  /* 0x000000f2050c7211 */ /* 0x0c0fe600078410ff */
[----:B------:R2:W-:Y:S01]  /*6940*/  REDG.E.ADD.F32.FTZ.RN.STRONG.GPU desc[UR14][R10.64], R83 ;  /* 0x000000530a0079a6 */ /* 0x0005e2000c10f38e */
[-C--:B------:R-:W-:Y:S01]  /*6950*/  LEA.HI.X.SX32 R13, R5, R243.reuse, 0x2, P2 ;  /* 0x000000f3050d7211 */ /* 0x080fe200010f16ff */
[C---:B---3--:R-:W-:Y:S02]  /*6960*/  IMAD.IADD R6, R149.reuse, 0x1, R4 ;  /* 0x0000000195067824 */ /* 0x048fe400078e0204 */
[C---:B------:R-:W-:Y:S01]  /*6970*/  VIADD R5, R148.reuse, 0x80 ;  /* 0x0000008094057836 */ /* 0x040fe20000000000 */
[----:B------:R-:W-:Y:S01]  /*6980*/  LDSM.16.MT88.4 R80, [R0+0x1e800] ;  /* 0x01e800000050783b */ /* 0x000fe20000004200 */
[----:B------:R-:W-:Y:S03]  /*6990*/  VIADD R148, R148, 0xa0 ;  /* 0x000000a094947836 */ /* 0x000fe60000000000 */
[----:B------:R-:W-:Y:S01]  /*69a0*/  REDG.E.ADD.F32.FTZ.RN.STRONG.GPU desc[UR14][R12.64], R76 ;  /* 0x0000004c0c0079a6 */ /* 0x000fe2000c10f38e */
[CC--:B-1----:R-:W-:Y:S04]  /*69b0*/  LEA R8, P1, R4.reuse, R242.reuse, 0x2 ;  /* 0x000000f204087211 */ /* 0x0c2fe800078210ff */
[-C--:B------:R-:W-:Y:S01]  /*69c0*/  LEA.HI.X.SX32 R9, R4, R243.reuse, 0x2, P1 ;  /* 0x000000f304097211 */ /* 0x080fe200008f16ff */
[C---:B------:R-:W-:Y:S01]  /*69d0*/  IMAD.IADD R4, R149.reuse, 0x1, R6 ;  /* 0x0000000195047824 */ /* 0x040fe200078e0206 */
[CC--:B--2---:R-:W-:Y:S03]  /*69e0*/  LEA R10, P1, R6.reuse, R242.reuse, 0x2 ;  /* 0x000000f2060a7211 */ /* 0x0c4fe600078210ff */
        /* <DEDUP_REMOVED lines=21> */
[----:B------:R-:W-:Y:S04]  /*6b40*/  LDSM.16.MT88.4 R84, [R183+0x2800] ;  /* 0x00280000b754783b */ /* 0x000fe80000004200 */
        /* <DEDUP_REMOVED lines=12> */
[C---:B------:R-:W-:Y:S03]  /*6c10*/  IMAD.IADD R5, R149.reuse, 0x1, R4 ;  /* 0x0000000195057824 */ /* 0x040fe600078e0204 */
        /* <DEDUP_REMOVED lines=8> */
[----:B---3--:R-:W-:Y:S01]  /*6ca0*/  IMAD.IADD R6, R149, 0x1, R5 ;  /* 0x0000000195067824 */ /* 0x008fe200078e0205 */
[-C--:B------:R-:W-:Y:S03]  /*6cb0*/  LEA R12, P1, R5, R242.reuse, 0x2 ;  /* 0x000000f2050c7211 */ /* 0x080fe600078210ff */
        /* <DEDUP_REMOVED lines=10> */
[----:B------:R-:W-:Y:S02]  /*6d60*/  ISETP.GT.AND P3, PT, R237, RZ, PT ;  /* 0x000000ffed00720c */ /* 0x000fe40003f64270 */
[----:B------:R-:W-:Y:S01]  /*6d70*/  @P6 IADD3 R219, P2, R219, -0x100, RZ ;  /* 0xffffff00dbdb6810 */ /* 0x000fe20007f5e0ff */
[----:B------:R-:W-:Y:S03]  /*6d80*/  REDG.E.ADD.F32.FTZ.RN.STRONG.GPU desc[UR14][R16.64], R93 ;  /* 0x0000005d100079a6 */ /* 0x000fe6000c10f38e */
[----:B------:R-:W-:Y:S01]  /*6d90*/  @P6 IADD3.X R218, R218, -0x1, RZ, P2, !PT ;  /* 0xffffffffdada6810 */ /* 0x000fe200017fe4ff */
        /* <DEDUP_REMOVED lines=40> */
[----:B------:R4:W4:Y:S05]  /*7020*/  LDSM.16.MT88.4 R72, [R183+0x5800] ;  /* 0x00580000b748783b */ /* 0x00092a0000004200 */
        /* <DEDUP_REMOVED lines=18> */
[----:B------:R-:W-:Y:S01]  /*7150*/  VIADD R237, R237, 0xffffffff ;  /* 0xffffffffeded7836 */ /* 0x000fe20000000000 */
[C---:B------:R-:W-:Y:S05]  /*7160*/  HMMA.16816.F32.BF16 R112, R76.reuse, R82, R112 ;  /* 0x000000524c70723c */ /* 0x040fea0000041870 */
[----:B------:R-:W-:Y:S01]  /*7170*/  @P1 VIADD R4, R183, 0x6000 ;  /* 0x00006000b7041836 */ /* 0x000fe20000000000 */
[-C--:B------:R-:W-:Y:S05]  /*7180*/  HMMA.16816.F32.BF16 R116, R76, R92.reuse, R116 ;  /* 0x0000005c4c74723c */ /* 0x080fea0000041874 */
[----:B----4-:R-:W-:Y:S01]  /*7190*/  IMAD.MOV.U32 R183, RZ, RZ, R4 ;  /* 0x000000ffffb77224 */ /* 0x010fe200078e0004 */
        /* <DEDUP_REMOVED lines=9> */
[----:B------:R-:W-:Y:S11]  /*7230*/  @P3 BRA `(.L_x_1070) ;  /* 0xffffffc400103947 */ /* 0x000ff6000383ffff */
[----:B------:R-:W-:Y:S01]  /*7240*/  BAR.SYNC.DEFER_BLOCKING 0x0 ;  /* 0x0000000000007b1d */ /* 0x000fe20000010000 */
[----:B------:R-:W-:-:S05]  /*7250*/  ISETP.NE.AND P0, PT, R240, -0x1, PT ;  /* 0xfffffffff000780c */ /* 0x000fca0003f05270 */
[----:B------:R-:W-:Y:S01]  /*7260*/  ULDC UR4, c[0x0][0x390] ;  /* 0x0000e40000047ab9 */ /* 0x000fe20000000800 */
[----:B------:R-:W-:Y:S01]  /*7270*/  ULDC UR6, c[0x0][0x38c] ;  /* 0x0000e30000067ab9 */ /* 0x000fe20000000800 */
        /* <DEDUP_REMOVED lines=71> */
[----:B------:R-:W-:Y:S01]  /*76f0*/  STS [R212+0x1000], R104 ;  /* 0x00100068d4007388 */ /* 0x000fe20000000800 */
        /* <DEDUP_REMOVED lines=76> */
[----:B------:R-:W-:Y:S01]  /*7bc0*/  F2FP.BF16.F32.PACK_AB R48, R49, R48 ;  /* 0x000000303130723e */ /* 0x000fe200000010ff */
[----:B------:R-:W1:Y:S01]  /*7bd0*/  @P0 LDC.64 R4, c[0x0][0x458] ;  /* 0x00011600ff040b82 */ /* 0x000e620000000a00 */
[----:B------:R-:W-:Y:S01]  /*7be0*/  F2FP.BF16.F32.PACK_AB R50, R51, R50 ;  /* 0x000000323332723e */ /* 0x000fe200000010ff */
[----:B------:R-:W-:Y:S01]  /*7bf0*/  STS [R212+0x6000], R20 ;  /* 0x00600014d4007388 */ /* 0x000fe20000000800 */
[----:B------:R-:W-:Y:S01]  /*7c00*/  F2FP.BF16.F32.PACK_AB R40, R41, R40 ;  /* 0x000000282928723e */ /* 0x000fe200000010ff */
[----:B------:R-:W-:Y:S01]  /*7c10*/  FMUL.FTZ R56, R56, UR6 ;  /* 0x0000000638387c20 */ /* 0x000fe20008410000 */
[----:B------:R-:W-:Y:S01]  /*7c20*/  F2FP.BF16.F32.PACK_AB R42, R43, R42 ;  /* 0x0000002a2b2a723e */ /* 0x000fe200000010ff */
[----:B------:R-:W-:Y:S01]  /*7c30*/  STS [R212+0x6400], R22 ;  /* 0x00640016d4007388 */ /* 0x000fe20000000800 */
[----:B------:R-:W-:Y:S01]  /*7c40*/  F2FP.BF16.F32.PACK_AB R44, R45, R44 ;  /* 0x0000002c2d2c723e */ /* 0x000fe200000010ff */
[----:B------:R-:W2:Y:S01]  /*7c50*/  @P0 LDC.64 R6, c[0x0][0x450] ;  /* 0x00011400ff060b82 */ /* 0x000ea20000000a00 */
[----:B------:R-:W-:Y:S01]  /*7c60*/  F2FP.BF16.F32.PACK_AB R46, R47, R46 ;  /* 0x0000002e2f2e723e */ /* 0x000fe200000010ff */
[----:B------:R-:W-:Y:S01]  /*7c70*/  STS [R211+0x6000], R32 ;  /* 0x00600020d3007388 */ /* 0x000fe20000000800 */
[----:B------:R-:W-:Y:S01]  /*7c80*/  F2FP.BF16.F32.PACK_AB R52, R53, R52 ;  /* 0x000000343534723e */ /* 0x000fe200000010ff */
[----:B------:R-:W-:Y:S01]  /*7c90*/  FMUL.FTZ R57, R57, UR6 ;  /* 0x0000000639397c20 */ /* 0x000fe20008410000 */
        /* <DEDUP_REMOVED lines=10> */
[CC--:B------:R-:W-:Y:S01]  /*7d40*/  @P0 IADD3 R8, R239.reuse, R240.reuse, RZ ;  /* 0x000000f0ef080210 */ /* 0x0c0fe20007ffe0ff */
[----:B------:R-:W-:Y:S01]  /*7d50*/  FMUL.FTZ R10, R62, UR6 ;  /* 0x000000063e0a7c20 */ /* 0x000fe20008410000 */
[----:B------:R-:W-:Y:S01]  /*7d60*/  @P0 IADD3 R9, R239, R240, RZ ;  /* 0x000000f0ef090210 */ /* 0x000fe20007ffe0ff */
[----:B------:R-:W-:Y:S01]  /*7d70*/  STS [R211+0x7000], R28 ;  /* 0x0070001cd3007388 */ /* 0x000fe20000000800 */
[----:B------:R-:W-:Y:S01]  /*7d80*/  FMUL.FTZ R63, R63, UR6 ;  /* 0x000000063f3f7c20 */ /* 0x000fe20008410000 */
[----:B-1----:R-:W-:Y:S01]  /*7d90*/  @P0 IMAD.WIDE.U32 R12, R8, R4, RZ ;  /* 0x00000004080c0225 */ /* 0x002fe200078e00ff */
[----:B------:R-:W-:Y:S01]  /*7da0*/  F2FP.BF16.F32.PACK_AB R11, R61, R11 ;  /* 0x0000000b3d0b723e */ /* 0x000fe200000010ff */
[----:B------:R-:W-:Y:S02]  /*7db0*/  STS [R211+0x7400], R30 ;  /* 0x0074001ed3007388 */ /* 0x000fe40000000800 */
[----:B------:R-:W-:-:S02]  /*7dc0*/  F2FP.BF16.F32.PACK_AB R10, R63, R10 ;  /* 0x0000000a3f0a723e */ /* 0x000fc400000010ff */
[----:B------:R-:W-:Y:S01]  /*7dd0*/  STS [R212+0x8000], R36 ;  /* 0x00800024d4007388 */ /* 0x000fe20000000800 */
[----:B------:R-:W-:-:S03]  /*7de0*/  @P0 MOV R57, R12 ;  /* 0x0000000c00390202 */ /* 0x000fc60000000f00 */
        /* <DEDUP_REMOVED lines=12> */
[----:B--2---:R-:W-:-:S03]  /*7eb0*/  @P0 IMAD R44, R9, R7, RZ ;  /* 0x00000007092c0224 */ /* 0x004fc600078e02ff */
[----:B------:R1:W-:Y:S02]  /*7ec0*/  STS [R212+0xb000], R56 ;  /* 0x00b00038d4007388 */ /* 0x0003e40000000800 */
[----:B-1----:R-:W-:Y:S02]  /*7ed0*/  @P0 IMAD R56, R8, R5, RZ ;  /* 0x0000000508380224 */ /* 0x002fe400078e02ff */
[----:B------:R-:W-:-:S03]  /*7ee0*/  @P0 IMAD.WIDE.U32 R8, R9, R6, RZ ;  /* 0x0000000609080225 */ /* 0x000fc600078e00ff */
[----:B------:R-:W-:Y:S02]  /*7ef0*/  @P0 IADD3 R56, R13, R56, RZ ;  /* 0x000000380d380210 */ /* 0x000fe40007ffe0ff */
        /* <DEDUP_REMOVED lines=15> */
.L_x_1071:
        /* <DEDUP_REMOVED lines=13> */
.L_x_1072:
[----:B------:R1:W-:Y:S01]  /*80c0*/  STS [R211+0xb000], R11 ;  /* 0x00b0000bd3007388 */ /* 0x0003e20000000800 */
[C---:B------:R-:W-:Y:S01]  /*80d0*/  IMAD.SHL.U32 R60, R209.reuse, 0x40, RZ ;  /* 0x00000040d13c7824 */ /* 0x040fe200078e00ff */
[--C-:B------:R-:W-:Y:S01]  /*80e0*/  SHF.R.S32.HI R65, RZ, 0x1f, R202.reuse ;  /* 0x0000001fff417819 */ /* 0x100fe200000114ca */
[----:B------:R-:W-:Y:S01]  /*80f0*/  IMAD.MOV.U32 R64, RZ, RZ, R202 ;  /* 0x000000ffff407224 */ /* 0x000fe200078e00ca */
        /* <DEDUP_REMOVED lines=17> */
[----:B------:R-:W-:Y:S01]  /*8210*/  IMAD.WIDE.U32 R66, R205, UR6, R66 ;  /* 0x00000006cd427c25 */ /* 0x000fe2000f8e0042 */
[----:B------:R1:W2:Y:S04]  /*8220*/  LDS.128 R40, [R210+0x13000] ;  /* 0x01300000d2287984 */ /* 0x0002a80000000c00 */
[----:B------:R-:W-:Y:S01]  /*8230*/  IADD3 R61, R67, R44, RZ ;  /* 0x0000002c433d7210 */ /* 0x000fe20007ffe0ff */
        /* <DEDUP_REMOVED lines=28> */
.L_x_1074:
[----:B------:R-:W-:Y:S05]  /*8400*/  BSYNC B0 ;  /* 0x0000000000007941 */ /* 0x000fea0003800000 */
.L_x_1073:
        /* <DEDUP_REMOVED lines=20> */
.L_x_1076:
[----:B------:R-:W-:Y:S05]  /*8550*/  BSYNC B0 ;  /* 0x0000000000007941 */ /* 0x000fea0003800000 */
.L_x_1075:
        /* <DEDUP_REMOVED lines=23> */
[----:B---3--:R-:W-:-:S04]  /*86d0*/  LEA R36, P4, R34, UR6, 0x1 ;  /* 0x0000000622247c11 */ /* 0x008fc8000f8808ff */
[----:B------:R-:W-:-:S05]  /*86e0*/  LEA.HI.X R37, R34, UR7, R7, 0x1, P4 ;  /* 0x0000000722257c11 */ /* 0x000fca000a0f0c07 */
[----:B-1----:R2:W-:Y:S04]  /*86f0*/  @!P2 STG.E.128 desc[UR14][R36.64], R28 ;  /* 0x0000001c2400a986 */ /* 0x0025e8000c101d0e */
[----:B------:R2:W-:Y:S04]  /*8700*/  @!P1 STG.E.128 desc[UR14][R36.64+0x80], R20 ;  /* 0x0000801424009986 */ /* 0x0005e8000c101d0e */
[----:B------:R2:W-:Y:S02]  /*8710*/  @!P0 STG.E.128 desc[UR14][R36.64+0x100], R12 ;  /* 0x0001000c24008986 */ /* 0x0005e4000c101d0e */
.L_x_1078:
[----:B------:R-:W-:Y:S05]  /*8720*/  BSYNC B0 ;  /* 0x0000000000007941 */ /* 0x000fea0003800000 */
.L_x_1077:
[----:B------:R-:W-:Y:S05]  /*8730*/  @P3 BRA `(.L_x_1079) ;  /* 0x0000000800883947 */ /* 0x000fea0003800000 */
[----:B-12---:R-:W-:Y:S01]  /*8740*/  IADD3 R12, P0, R200, 0x20, RZ ;  /* 0x00000020c80c7810 */ /* 0x006fe20007f1e0ff */
[----:B------:R-:W-:Y:S01]  /*8750*/  IMAD.MOV.U32 R14, RZ, RZ, R32 ;  /* 0x000000ffff0e7224 */ /* 0x000fe200078e0020 */
        /* <DEDUP_REMOVED lines=18> */
.L_x_1049:
[----:B------:R-:W-:Y:S01]  /*8880*/  ISETP.NE.AND P0, PT, R240, -0x1, PT ;  /* 0xfffffffff000780c */ /* 0x000fe20003f05270 */
[----:B------:R-:W-:-:S05]  /*8890*/  IMAD.SHL.U32 R11, R209, 0x40, RZ ;  /* 0x00000040d10b7824 */ /* 0x000fca00078e00ff */
[----:B------:R-:W-:-:S07]  /*88a0*/  SHF.R.S32.HI R10, RZ, 0x1f, R11 ;  /* 0x0000001fff0a7819 */ /* 0x000fce000001140b */
[----:B------:R-:W1:Y:S01]  /*88b0*/  @P0 LDC.64 R4, c[0x0][0x458] ;  /* 0x00011600ff040b82 */ /* 0x000e620000000a00 */
[CC--:B------:R-:W-:Y:S02]  /*88c0*/  @P0 IADD3 R16, R239.reuse, R240.reuse, RZ ;  /* 0x000000f0ef100210 */ /* 0x0c0fe40007ffe0ff */
[----:B------:R-:W-:-:S05]  /*88d0*/  @P0 IADD3 R8, R239, R240, RZ ;  /* 0x000000f0ef080210 */ /* 0x000fca0007ffe0ff */
[----:B------:R-:W2:Y:S01]  /*88e0*/  @P0 LDC.64 R6, c[0x0][0x450] ;  /* 0x00011400ff060b82 */ /* 0x000ea20000000a00 */
[C---:B-1----:R-:W-:Y:S02]  /*88f0*/  @P0 IMAD R14, R16.reuse, R5, RZ ;  /* 0x00000005100e0224 */ /* 0x042fe400078e02ff */
[----:B------:R-:W-:-:S04]  /*8900*/  @P0 IMAD.WIDE.U32 R16, R16, R4, RZ ;  /* 0x0000000410100225 */ /* 0x000fc800078e00ff */
[----:B------:R-:W-:Y:S01]  /*8910*/  @P0 IMAD.MOV.U32 R15, RZ, RZ, R16 ;  /* 0x000000ffff0f0224 */ /* 0x000fe200078e0010 */
        /* <DEDUP_REMOVED lines=18> */
.L_x_1080:
        /* <DEDUP_REMOVED lines=13> */
.L_x_1081:
[----:B------:R-:W-:Y:S01]  /*8b10*/  IMAD R238, R209, -0x40, R238 ;  /* 0xffffffc0d1ee7824 */ /* 0x000fe200078e02ee */
[----:B------:R-:W-:Y:S01]  /*8b20*/  SHF.R.S32.HI R8, RZ, 0x1f, R205 ;  /* 0x0000001fff087819 */ /* 0x000fe200000114cd */
[-C--:B------:R-:W-:Y:S01]  /*8b30*/  IMAD R9, R10, R6.reuse, RZ ;  /* 0x000000060a097224 */ /* 0x080fe200078e02ff */
[----:B------:R-:W-:Y:S01]  /*8b40*/  ULDC.64 UR6, c[0x0][0x468] ;  /* 0x00011a0000067ab9 */ /* 0x000fe20000000a00 */
[C---:B------:R-:W-:Y:S01]  /*8b50*/  IMAD.WIDE.U32 R16, R11.reuse, R6, R202 ;  /* 0x000000060b107225 */ /* 0x040fe200078e00ca */
[C---:B------:R-:W-:Y:S01]  /*8b60*/  ISETP.GE.AND P4, PT, R200.reuse, R238, PT ;  /* 0x000000eec800720c */ /* 0x040fe20003f86270 */
[----:B------:R-:W-:Y:S02]  /*8b70*/  BSSY B0, `(.L_x_1082) ;  /* 0x000001a000007945 */ /* 0x000fe40003800000 */
[----:B------:R-:W-:Y:S01]  /*8b80*/  IMAD R9, R11, R7, R9 ;  /* 0x000000070b097224 */ /* 0x000fe200078e0209 */
[----:B------:R-:W-:Y:S02]  /*8b90*/  IADD3 R16, P0, R13, R16, RZ ;  /* 0x000000100d107210 */ /* 0x000fe40007f1e0ff */
[----:B------:R-:W-:-:S02]  /*8ba0*/  IADD3 R13, R200, 0x20, RZ ;  /* 0x00000020c80d7810 */ /* 0x000fc40007ffe0ff */
[----:B------:R-:W-:Y:S01]  /*8bb0*/  IADD3.X R17, R12, R17, R9, P0, !PT ;  /* 0x000000110c117210 */ /* 0x000fe200007fe409 */
[----:B------:R-:W-:Y:S01]  /*8bc0*/  IMAD R9, R8, UR6, RZ ;  /* 0x0000000608097c24 */ /* 0x000fe2000f8e02ff */
[----:B------:R-:W-:-:S03]  /*8bd0*/  ISETP.GE.AND P3, PT, R13, R238, PT ;  /* 0x000000ee0d00720c */ /* 0x000fc60003f66270 */
        /* <DEDUP_REMOVED lines=19> */
.L_x_1083:
[----:B------:R-:W-:Y:S05]  /*8d10*/  BSYNC B0 ;  /* 0x0000000000007941 */ /* 0x000fea0003800000 */
.L_x_1082:
        /* <DEDUP_REMOVED lines=19> */
.L_x_1085:
[----:B------:R-:W-:Y:S05]  /*8e50*/  BSYNC B0 ;  /* 0x0000000000007941 */ /* 0x000fea0003800000 */
.L_x_1084:
        /* <DEDUP_REMOVED lines=28> */
.L_x_1087:
[----:B------:R-:W-:Y:S05]  /*9020*/  BSYNC B0 ;  /* 0x0000000000007941 */ /* 0x000fea0003800000 */
.L_x_1086:
        /* <DEDUP_REMOVED lines=19> */
.L_x_1079:
[----:B------:R-:W-:Y:S05]  /*9160*/  BSYNC B1 ;  /* 0x0000000000017941 */ /* 0x000fea0003800000 */
.L_x_1044:
[----:B-1-34-:R-:W1:Y:S02]  /*9170*/  LDC R4, c[0x0][0xc] ;  /* 0x00000300ff047b82 */ /* 0x01ae640000000800 */
[----:B-1----:R-:W-:-:S04]  /*9180*/  IADD3 R209, R4, R209, RZ ;  /* 0x000000d104d17210 */ /* 0x002fc80007ffe0ff */
[----:B------:R-:W-:-:S13]  /*9190*/  ISETP.GE.AND P0, PT, R209, UR12, PT ;  /* 0x0000000cd1007c0c */ /* 0x000fda000bf06270 */
[----:B------:R-:W-:Y:S05]  /*91a0*/  @P0 BRA `(.L_x_1088) ;  /* 0x0000000000040947 */ /* 0x000fea0003800000 */
[----:B------:R-:W-:Y:S05]  /*91b0*/  BRA `(.L_x_1089) ;  /* 0xffffff7400c87947 */ /* 0x000fea000383ffff */
.L_x_1088:
[----:B------:R-:W-:Y:S05]  /*91c0*/  EXIT ;  /* 0x000000000000794d */ /* 0x000fea0003800000 */
.L_x_1090:
        /* <DEDUP_REMOVED lines=11> */
.L_x_1610:


//--------------------- .text._ZN5flash44flash_bwd_dq_dk_dv_loop_seqk_parallel_kernelI23Flash_bwd_kernel_traitsILi192ELi64ELi64ELi8ELi4ELi2ELi2ELb0ELb0EN7cutlass10bfloat16_tE19Flash_kernel_traitsILi192ELi64ELi64ELi8ES3_EELb0ELb0ELb0ELb0ELb0ELb0ELb1EEEvNS_16Flash_bwd_paramsE --------------------------
	.section	.text._ZN5flash44flash_bwd_dq_dk_dv_loop_seqk_parallel_kernelI23Flash_bwd_kernel_traitsILi192ELi64ELi64ELi8ELi4ELi2ELi2ELb0ELb0EN7cutlass10bfloat16_tE19Flash_kernel_traitsILi192ELi64ELi64ELi8ES3_EELb0ELb0ELb0ELb0ELb0ELb0ELb1EEEvNS_16Flash_bwd_paramsE,"ax",@progbits
	.align	128
        .global         _ZN5flash44flash_bwd_dq_dk_dv_loop_seqk_parallel_kernelI23Flash_bwd_kernel_traitsILi192ELi64ELi64ELi8ELi4ELi2ELi2ELb0ELb0EN7cutlass10bfloat16_tE19Flash_kernel_traitsILi192ELi64ELi64ELi8ES3_EELb0ELb0ELb0ELb0ELb0ELb0ELb1EEEvNS_16Flash_bwd_paramsE
        .type           _ZN5flash44flash_bwd_dq_dk_dv_loop_seqk_parallel_kernelI23Flash_bwd_kernel_traitsILi192ELi64ELi64ELi8ELi4ELi2ELi2ELb0ELb0EN7cutlass10bfloat16_tE19Flash_kernel_traitsILi192ELi64ELi64ELi8ES3_EELb0ELb0ELb0ELb0ELb0ELb0ELb1EEEvNS_16Flash_bwd_paramsE,@function
        .size           _ZN5flash44flash_bwd_dq_dk_dv_loop_seqk_parallel_kernelI23Flash_bwd_kernel_traitsILi192ELi64ELi64ELi8ELi4ELi2ELi2ELb0ELb0EN7cutlass10bfloat16_tE19Flash_kernel_traitsILi192ELi64ELi64ELi8ES3_EELb0ELb0ELb0ELb0ELb0ELb0ELb1EEEvNS_16Flash_bwd_paramsE,(.L_x_1611 - _ZN5flash44flash_bwd_dq_dk_dv_loop_seqk_parallel_kernelI23Flash_bwd_kernel_traitsILi192ELi64ELi64ELi8ELi4ELi2ELi2ELb0ELb0EN7cutlass10bfloat16_tE19Flash_kernel_traitsILi192ELi64ELi64ELi8ES3_EELb0ELb0ELb0ELb0ELb0ELb0ELb1EEEvNS_16Flash_bwd_paramsE)
        .other          _ZN5flash44flash_bwd_dq_dk_dv_loop_seqk_parallel_kernelI23Flash_bwd_kernel_traitsILi192ELi64ELi64ELi8ELi4ELi2ELi2ELb0ELb0EN7cutlass10bfloat16_tE19Flash_kernel_traitsILi192ELi64ELi64ELi8ES3_EELb0ELb0ELb0ELb0ELb0ELb0ELb1EEEvNS_16Flash_bwd_paramsE,@"STO_CUDA_ENTRY STV_DEFAULT"
_ZN5flash44flash_bwd_dq_dk_dv_loop_seqk_parallel_kernelI23Flash_bwd_kernel_traitsILi192ELi64ELi64ELi8ELi4ELi2ELi2ELb0ELb0EN7cutlass10bfloat16_tE19Flash_kernel_traitsILi192ELi64ELi64ELi8ES3_EELb0ELb0ELb0ELb0ELb0ELb0ELb1EEEvNS_16Flash_bwd_paramsE:
.text._ZN5flash44flash_bwd_dq_dk_dv_loop_seqk_parallel_kernelI23Flash_bwd_kernel_traitsILi192ELi64ELi64ELi8ELi4ELi2ELi2ELb0ELb0EN7cutlass10bfloat16_tE19Flash_kernel_traitsILi192ELi64ELi64ELi8ES3_EELb0ELb0ELb0ELb0ELb0ELb0ELb1EEEvNS_16Flash_bwd_paramsE:
        /* <DEDUP_REMOVED lines=147> */
.L_x_1137:
        /* <DEDUP_REMOVED lines=46> */
.L_x_1091:
        /* <DEDUP_REMOVED lines=128> */
.L_x_1093:
        /* <DEDUP_REMOVED lines=13> */
.L_x_1094:
        /* <DEDUP_REMOVED lines=10> */
.L_x_1095:
[----:B------:R-:W-:-:S04]  /*1580*/  IMAD R4, R206, R20, R218 ;  /* 0x00000014ce047224 */ /* 0x000fc800078e02da */
[----:B------:R-:W-:-:S07]  /*1590*/  IMAD R27, R4, R27, RZ ;  /* 0x0000001b041b7224 */ /* 0x000fce00078e02ff */
.L_x_1096:
        /* <DEDUP_REMOVED lines=92> */
.L_x_1099:
[----:B------:R-:W-:Y:S05]  /*1b60*/  BSYNC B0 ;  /* 0x0000000000007941 */ /* 0x000fea0003800000 */
.L_x_1098:
        /* <DEDUP_REMOVED lines=42> */
.L_x_1101:
[----:B------:R-:W-:Y:S05]  /*1e10*/  BSYNC B0 ;  /* 0x0000000000007941 */ /* 0x000fea0003800000 */
.L_x_1100:
        /* <DEDUP_REMOVED lines=16> */
.L_x_1103:
        /* <DEDUP_REMOVED lines=29> */
.L_x_1104:
[----:B------:R-:W-:Y:S05]  /*20f0*/  BSYNC B0 ;  /* 0x0000000000007941 */ /* 0x000fea0003800000 */
.L_x_1102:
        /* <DEDUP_REMOVED lines=17> */
.L_x_1106:
        /* <DEDUP_REMOVED lines=37> */
.L_x_1107:
[----:B------:R-:W-:Y:S05]  /*2460*/  BSYNC B0 ;  /* 0x0000000000007941 */ /* 0x000fea0003800000 */
.L_x_1105:
        /* <DEDUP_REMOVED lines=59> */
.L_x_1109:
[----:B------:R-:W-:Y:S05]  /*2820*/  BSYNC B0 ;  /* 0x0000000000007941 */ /* 0x000fea0003800000 */
.L_x_1108:
        /* <DEDUP_REMOVED lines=41> */
.L_x_1111:
[----:B------:R-:W-:Y:S05]  /*2ac0*/  BSYNC B0 ;  /* 0x0000000000007941 */ /* 0x000fea0003800000 */
.L_x_1110:
        /* <DEDUP_REMOVED lines=52> */
.L_x_1113:
[----:B------:R-:W-:Y:S05]  /*2e10*/  BSYNC B0 ;  /* 0x0000000000007941 */ /* 0x000fea0003800000 */
.L_x_1112:
        /* <DEDUP_REMOVED lines=42> */
.L_x_1115:
[----:B------:R-:W-:Y:S05]  /*30c0*/  BSYNC B0 ;  /* 0x0000000000007941 */ /* 0x000fea0003800000 */
.L_x_1114:
[----:B-1----:R-:W-:Y:S01]  /*30d0*/  VIADD R2, R242, 0x40 ;  /* 0x00000040f2027836 */ /* 0x002fe20000000000 */
[----:B------:R-:W1:Y:S01]  /*30e0*/  LDC R229, c[0x0][0x270] ;  /* 0x00009c00ffe57b82 */ /* 0x000e620000000800 */
[----:B------:R-:W-:Y:S01]  /*30f0*/  IMAD.MOV.U32 R194, RZ, RZ, 0x20 ;  /* 0x00000020ffc27424 */ /* 0x000fe200078e00ff */
[----:B------:R-:W-:Y:S01]  /*3100*/  ULDC UR4, c[0x0][0x2d0] ;  /* 0x0000b40000047ab9 */ /* 0x000fe20000000800 */
[----:B------:R-:W-:Y:S01]  /*3110*/  IMAD.MOV.U32 R193, RZ, RZ, 0x40 ;  /* 0x00000040ffc17424 */ /* 0x000fe200078e00ff */
[----:B------:R-:W-:Y:S01]  /*3120*/  ISETP.GE.AND P0, PT, R2, R243, PT ;  /* 0x000000f30200720c */ /* 0x000fe20003f06270 */
[----:B------:R-:W-:Y:S01]  /*3130*/  VIADD R196, R204, 0x3000 ;  /* 0x00003000ccc47836 */ /* 0x000fe20000000000 */
[----:B------:R-:W-:Y:S01]  /*3140*/  ULDC UR6, c[0x0][0x2dc] ;  /* 0x0000b70000067ab9 */ /* 0x000fe20000000800 */
        /* <DEDUP_REMOVED lines=63> */
[----:B------:R1:W5:Y:S04]  /*3540*/  @!P5 LDG.E R239, desc[UR14][R10.64+0x20] ;  /* 0x0000200e0aefd981 */ /* 0x000368000c1e1900 */
[----:B------:R-:W0:Y:S02]  /*3550*/  LDGDEPBAR ;  /* 0x00000000000079af */ /* 0x000e240000000000 */
.L_x_1118:
[----:B------:R-:W0:Y:S01]  /*3560*/  LDGDEPBAR ;  /* 0x00000000000079af */ /* 0x000e220000000000 */
[----:B------:R-:W-:Y:S01]  /*3570*/  IADD3 R150, R196, R194, RZ ;  /* 0x000000c2c4967210 */ /* 0x000fe20007ffe0ff */
[----:B-----5:R-:W-:Y:S01]  /*3580*/  FMUL.FTZ R173, R238, 1.4426950216293334961 ;  /* 0x3fb8aa3beead7820 */ /* 0x020fe20000410000 */
[-C--:B------:R-:W-:Y:S02]  /*3590*/  IADD3 R149, R196, R193.reuse, RZ ;  /* 0x000000c1c4957210 */ /* 0x080fe40007ffe0ff */
[----:B------:R-:W-:Y:S02]  /*35a0*/  IADD3 R148, R150, R193, RZ ;  /* 0x000000c196947210 */ /* 0x000fe40007ffe0ff */
[----:B------:R-:W-:Y:S02]  /*35b0*/  FSETP.NEU.FTZ.AND P1, PT, R238, -INF , PT ;  /* 0xff800000ee00780b */ /* 0x000fe40003f3d000 */
[----:B------:R-:W-:Y:S02]  /*35c0*/  ISETP.GE.AND P6, PT, R241, 0x1, PT ;  /* 0x00000001f100780c */ /* 0x000fe40003fc6270 */
[----:B------:R-:W-:Y:S02]  /*35d0*/  FSEL R173, R173, RZ, P1 ;  /* 0x000000ffadad7208 */ /* 0x000fe40000800000 */
[----:B------:R-:W-:Y:S01]  /*35e0*/  FSETP.NEU.FTZ.AND P1, PT, R239, -INF , PT ;  /* 0xff800000ef00780b */ /* 0x000fe20003f3d000 */
[----:B------:R-:W-:Y:S04]  /*35f0*/  DEPBAR.LE SB0, 0x0 ;  /* 0x000080000000791a */ /* 0x000fe80000000000 */
[----:B------:R-:W-:Y:S06]  /*3600*/  BAR.SYNC.DEFER_BLOCKING 0x0 ;  /* 0x0000000000007b1d */ /* 0x000fec0000010000 */
[----:B------:R-:W-:Y:S05]  /*3610*/  LDSM.16.M88.4 R16, [R196] ;  /* 0x00000000c410783b */ /* 0x000fea0000000200 */
[----:B-1----:R-:W1:Y:S05]  /*3620*/  LDSM.16.M88.4 R8, [R202+UR5+0x12000] ;  /* 0x01200005ca08783b */ /* 0x002e6a0008000200 */
[----:B------:R-:W2:Y:S05]  /*3630*/  LDSM.16.M88.4 R68, [R202+UR5+0x12800] ;  /* 0x01280005ca44783b */ /* 0x000eaa0008000200 */
[----:B------:R-:W-:Y:S05]  /*3640*/  LDSM.16.M88.4 R72, [R150] ;  /* 0x000000009648783b */ /* 0x000fea0000000200 */
[----:B------:R-:W3:Y:S05]  /*3650*/  LDSM.16.M88.4 R76, [R201] ;  /* 0x00000000c94c783b */ /* 0x000eea0000000200 */
[----:B------:R-:W4:Y:S05]  /*3660*/  LDSM.16.M88.4 R80, [R201+0x800] ;  /* 0x00080000c950783b */ /* 0x000f2a0000000200 */
[----:B------:R-:W-:Y:S05]  /*3670*/  LDSM.16.M88.4 R84, [R149] ;  /* 0x000000009554783b */ /* 0x000fea0000000200 */
[----:B------:R-:W4:Y:S05]  /*3680*/  LDSM.16.M88.4 R88, [R200] ;  /* 0x00000000c858783b */ /* 0x000f2a0000000200 */
[----:B------:R-:W-:Y:S01]  /*3690*/  LDSM.16.M88.4 R92, [R148] ;  /* 0x00000000945c783b */ /* 0x000fe20000000200 */
[C---:B-1----:R-:W-:Y:S04]  /*36a0*/  HMMA.16816.F32.BF16 R4, R16.reuse, R8, RZ ;  /* 0x000000081004723c */ /* 0x042fe800000418ff */
[----:B------:R-:W-:Y:S02]  /*36b0*/  LDSM.16.M88.4 R96, [R199] ;  /* 0x00000000c760783b */ /* 0x000fe40000000200 */
        /* <DEDUP_REMOVED lines=9> */
[----:B------:R-:W2:Y:S05]  /*3750*/  LDSM.16.M88.4 R72, [R199+0x800] ;  /* 0x00080000c748783b */ /* 0x000eaa0000000200 */
[C---:B------:R-:W-:Y:S01]  /*3760*/  HMMA.16816.F32.BF16 R4, R84.reuse, R88, R4 ;  /* 0x000000585404723c */ /* 0x040fe20000041804 */
[----:B------:R-:W3:Y:S05]  /*3770*/  LDSM.16.M88.4 R80, [R202+UR5+0x14000] ;  /* 0x01400005ca50783b */ /* 0x000eea0008000200 */
[C---:B------:R-:W-:Y:S01]  /*3780*/  HMMA.16816.F32.BF16 R8, R84.reuse, R90, R8 ;  /* 0x0000005a5408723c */ /* 0x040fe20000041808 */
[----:B------:R-:W-:Y:S05]  /*3790*/  LDSM.16.M88.4 R88, [R201+0x2000] ;  /* 0x00200000c958783b */ /* 0x000fea0000000200 */
[C---:B-1----:R-:W-:Y:S06]  /*37a0*/  HMMA.16816.F32.BF16 R12, R84.reuse, R68, R12 ;  /* 0x00000044540c723c */ /* 0x042fec000004180c */
[----:B------:R-:W-:Y:S01]  /*37b0*/  HMMA.16816.F32.BF16 R16, R84, R70, R16 ;  /* 0x000000465410723c */ /* 0x000fe20000041810 */
[----:B------:R-:W1:Y:S05]  /*37c0*/  LDSM.16.M88.4 R68, [R202+UR5+0x14800] ;  /* 0x01480005ca44783b */ /* 0x000e6a0008000200 */
[C---:B------:R-:W-:Y:S01]  /*37d0*/  HMMA.16816.F32.BF16 R4, R92.reuse, R96, R4 ;  /* 0x000000605c04723c */ /* 0x040fe20000041804 */
[----:B------:R-:W4:Y:S05]  /*37e0*/  LDSM.16.M88.4 R84, [R150+0x2000] ;  /* 0x002000009654783b */ /* 0x000f2a0000000200 */
[C---:B------:R-:W-:Y:S01]  /*37f0*/  HMMA.16816.F32.BF16 R8, R92.reuse, R98, R8 ;  /* 0x000000625c08723c */ /* 0x040fe20000041808 */
[----:B------:R-:W-:Y:S05]  /*3800*/  LDSM.16.M88.4 R96, [R200+0x2000] ;  /* 0x00200000c860783b */ /* 0x000fea0000000200 */
[C---:B--2---:R-:W-:Y:S06]  /*3810*/  HMMA.16816.F32.BF16 R12, R92.reuse, R72, R12 ;  /* 0x000000485c0c723c */ /* 0x044fec000004180c */
[----:B------:R-:W-:Y:S01]  /*3820*/  HMMA.16816.F32.BF16 R16, R92, R74, R16 ;  /* 0x0000004a5c10723c */ /* 0x000fe20000041810 */
[----:B------:R-:W2:Y:S05]  /*3830*/  LDSM.16.M88.4 R72, [R201+0x2800] ;  /* 0x00280000c948783b */ /* 0x000eaa0000000200 */
[C---:B---3--:R-:W-:Y:S01]  /*3840*/  HMMA.16816.F32.BF16 R4, R76.reuse, R80, R4 ;  /* 0x000000504c04723c */ /* 0x048fe20000041804 */
[----:B------:R-:W3:Y:S05]  /*3850*/  LDSM.16.M88.4 R92, [R149+0x2000] ;  /* 0x00200000955c783b */ /* 0x000eea0000000200 */
[C---:B------:R-:W-:Y:S01]  /*3860*/  HMMA.16816.F32.BF16 R8, R76.reuse, R82, R8 ;  /* 0x000000524c08723c */ /* 0x040fe20000041808 */
[----:B------:R-:W-:Y:S05]  /*3870*/  LDSM.16.M88.4 R80, [R199+0x2000] ;  /* 0x00200000c750783b */ /* 0x000fea0000000200 */
[C---:B-1----:R-:W-:Y:S06]  /*3880*/  HMMA.16816.F32.BF16 R12, R76.reuse, R68, R12 ;  /* 0x000000444c0c723c */ /* 0x042fec000004180c */
[----:B------:R-:W-:Y:S01]  /*3890*/  HMMA.16816.F32.BF16 R16, R76, R70, R16 ;  /* 0x000000464c10723c */ /* 0x000fe20000041810 */
[----:B------:R-:W1:Y:S05]  /*38a0*/  LDSM.16.M88.4 R68, [R200+0x2800] ;  /* 0x00280000c844783b */ /* 0x000e6a0000000200 */
[C---:B----4-:R-:W-:Y:S01]  /*38b0*/  HMMA.16816.F32.BF16 R4, R84.reuse, R88, R4 ;  /* 0x000000585404723c */ /* 0x050fe20000041804 */
[----:B------:R-:W4:Y:S05]  /*38c0*/  LDSM.16.M88.4 R76, [R148+0x2000] ;  /* 0x00200000944c783b */ /* 0x000f2a0000000200 */
[C---:B------:R-:W-:Y:S01]  /*38d0*/  HMMA.16816.F32.BF16 R8, R84.reuse, R90, R8 ;  /* 0x0000005a5408723c */ /* 0x040fe20000041808 */
[----:B------:R-:W-:Y:S05]  /*38e0*/  LDSM.16.M88.4 R88, [R202+UR5+0x16000] ;  /* 0x01600005ca58783b */ /* 0x000fea0008000200 */
        /* <DEDUP_REMOVED lines=9> */
[----:B------:R-:W1:Y:S05]  /*3980*/  LDSM.16.M88.4 R68, [R202+UR5+0x16800] ;  /* 0x01680005ca44783b */ /* 0x000e6a0008000200 */
[C---:B----4-:R-:W-:Y:S01]  /*3990*/  HMMA.16816.F32.BF16 R4, R76.reuse, R80, R4 ;  /* 0x000000504c04723c */ /* 0x050fe20000041804 */
        /* <DEDUP_REMOVED lines=15> */
[C---:B------:R-:W-:Y:S06]  /*3a90*/  HMMA.16816.F32.BF16 R8, R92.reuse, R98, R8 ;  /* 0x000000625c08723c */ /* 0x040fec0000041808 */
[C---:B--2---:R-:W-:Y:S05]  /*3aa0*/  HMMA.16816.F32.BF16 R12, R92.reuse, R72, R12 ;  /* 0x000000485c0c723c */ /* 0x044fea000004180c */
[----:B------:R-:W-:Y:S01]  /*3ab0*/  LEA R99, R204, UR5, 0x1 ;  /* 0x00000005cc637c11 */ /* 0x000fe2000f8e08ff */
[----:B------:R-:W-:Y:S05]  /*3ac0*/  HMMA.16816.F32.BF16 R16, R92, R74, R16 ;  /* 0x0000004a5c10723c */ /* 0x000fea0000041810 */
[-C--:B------:R-:W-:Y:S01]  /*3ad0*/  IADD3 R98, R194, R99.reuse, RZ ;  /* 0x00000063c2627210 */ /* 0x080fe20007ffe0ff */
[C---:B---3--:R-:W-:Y:S05]  /*3ae0*/  HMMA.16816.F32.BF16 R4, R76.reuse, R80, R4 ;  /* 0x000000504c04723c */ /* 0x048fea0000041804 */
[C---:B------:R-:W-:Y:S01]  /*3af0*/  IADD3 R97, R193.reuse, R99, RZ ;  /* 0x00000063c1617210 */ /* 0x040fe20007ffe0ff */
[C---:B------:R-:W-:Y:S05]  /*3b00*/  HMMA.16816.F32.BF16 R8, R76.reuse, R82, R8 ;  /* 0x000000524c08723c */ /* 0x040fea0000041808 */
[----:B------:R-:W-:Y:S01]  /*3b10*/  IADD3 R96, R193, R98, RZ ;  /* 0x00000062c1607210 */ /* 0x000fe20007ffe0ff */
        /* <DEDUP_REMOVED lines=16> */
[----:B------:R-:W1:Y:S02]  /*3c20*/  MUFU.TANH R148, R4 ;  /* 0x0000000400947308 */ /* 0x000e640000002400 */
[----:B------:R-:W-:Y:S08]  /*3c30*/  HMMA.16816.F32.BF16 R16, R84, R70, R16 ;  /* 0x000000465410723c */ /* 0x000ff00000041810 */
[----:B------:R3:W4:Y:S03]  /*3c40*/  MUFU.TANH R150, R6 ;  /* 0x0000000600967308 */ /* 0x0007260000002400 */
[----:B--2---:R-:W-:Y:S04]  /*3c50*/  @P0 LEA R5, R221, R207, 0x6 ;  /* 0x000000cfdd050211 */ /* 0x004fe800078e30ff */
[CC--:B------:R-:W-:Y:S03]  /*3c60*/  @P0 ISETP.GE.AND P2, PT, R5.reuse, R243.reuse, PT ;  /* 0x000000f30500020c */ /* 0x0c0fe60003f46270 */
[----:B------:R2:W2:Y:S01]  /*3c70*/  MUFU.TANH R151, R7 ;  /* 0x0000000700977308 */ /* 0x0004a20000002400 */
[-C--:B-1----:R-:W-:Y:S02]  /*3c80*/  MOV R4, R148.reuse ;  /* 0x0000009400047202 */ /* 0x082fe40000000f00 */
[C---:B------:R-:W-:Y:S01]  /*3c90*/  @P0 FSEL R4, R148.reuse, -INF , !P2 ;  /* 0xff80000094040808 */ /* 0x040fe20005000000 */
[----:B------:R-:W-:Y:S01]  /*3ca0*/  FFMA.FTZ R148, -R148, R148, 1 ;  /* 0x3f80000094947423 */ /* 0x000fe20000010194 */
[----:B------:R-:W-:Y:S03]  /*3cb0*/  FMUL.FTZ R12, R12, UR8 ;  /* 0x000000080c0c7c20 */ /* 0x000fe60008410000 */
[--C-:B------:R-:W-:Y:S01]  /*3cc0*/  FFMA.FTZ R180, R4, UR7, -R173.reuse ;  /* 0x0000000704b47c23 */ /* 0x100fe200080108ad */
[----:B---3--:R-:W-:Y:S01]  /*3cd0*/  @P0 IADD3 R6, R5, 0x1, RZ ;  /* 0x0000000105060810 */ /* 0x008fe20007ffe0ff */
[----:B------:R-:W-:Y:S01]  /*3ce0*/  FMUL.FTZ R4, R239, 1.4426950216293334961 ;  /* 0x3fb8aa3bef047820 */ /* 0x000fe20000410000 */
[----:B------:R-:W1:Y:S01]  /*3cf0*/  MUFU.TANH R152, R8 ;  /* 0x0000000800987308 */ /* 0x000e620000002400 */
[----:B------:R-:W-:Y:S01]  /*3d00*/  FMUL.FTZ R14, R14, UR8 ;  /* 0x000000080e0e7c20 */ /* 0x000fe20008410000 */
[----:B------:R-:W-:Y:S01]  /*3d10*/  @P0 ISETP.GE.AND P3, PT, R6, R243, PT ;  /* 0x000000f30600020c */ /* 0x000fe20003f66270 */
[----:B------:R-:W-:Y:S01]  /*3d20*/  FMUL.FTZ R13, R13, UR8 ;  /* 0x000000080d0d7c20 */ /* 0x000fe20008410000 */
[-C--:B----4-:R-:W-:Y:S01]  /*3d30*/  MOV R6, R150.reuse ;  /* 0x0000009600067202 */ /* 0x090fe20000000f00 */
[----:B------:R-:W-:Y:S01]  /*3d40*/  FMUL.FTZ R15, R15, UR8 ;  /* 0x000000080f0f7c20 */ /* 0x000fe20008410000 */
[----:B------:R-:W-:Y:S01]  /*3d50*/  FSEL R4, R4, RZ, P1 ;  /* 0x000000ff04047208 */ /* 0x000fe20000800000 */
[----:B------:R-:W-:Y:S01]  /*3d60*/  FMUL.FTZ R16, R16, UR8 ;  /* 0x0000000810107c20 */ /* 0x000fe20008410000 */
[----:B------:R-:W-:Y:S02]  /*3d70*/  @P0 FSEL R6, R150, -INF , !P2 ;  /* 0xff80000096060808 */ /* 0x000fe40005000000 */
[----:B------:R-:W3:Y:S01]  /*3d80*/  MUFU.TANH R154, R10 ;  /* 0x0000000a009a7308 */ /* 0x000ee20000002400 */
[----:B--2---:R-:W-:Y:S01]  /*3d90*/  MOV R7, R149 ;  /* 0x0000009500077202 */ /* 0x004fe20000000f00 */
[----:B------:R-:W-:Y:S01]  /*3da0*/  FMUL.FTZ R17, R17, UR8 ;  /* 0x0000000811117c20 */ /* 0x000fe20008410000 */
[----:B------:R-:W-:Y:S01]  /*3db0*/  @P0 FSEL R7, R149, -INF , !P3 ;  /* 0xff80000095070808 */ /* 0x000fe20005800000 */
[--C-:B------:R-:W-:Y:S01]  /*3dc0*/  FFMA.FTZ R172, R6, UR7, -R4.reuse ;  /* 0x0000000706ac7c23 */ /* 0x100fe20008010804 */
[----:B------:R-:W-:Y:S01]  /*3dd0*/  @P0 IADD3 R6, R5, 0x8, RZ ;  /* 0x0000000805060810 */ /* 0x000fe20007ffe0ff */
[----:B------:R-:W-:Y:S01]  /*3de0*/  FMUL.FTZ R18, R18, UR8 ;  /* 0x0000000812127c20 */ /* 0x000fe20008410000 */
[----:B------:R-:W-:Y:S03]  /*3df0*/  FMUL.FTZ R19, R19, UR8 ;  /* 0x0000000813137c20 */ /* 0x000fe60008410000 */
[----:B------:R-:W2:Y:S01]  /*3e00*/  MUFU.TANH R153, R9 ;  /* 0x0000000900997308 */ /* 0x000ea20000002400 */
[--C-:B------:R-:W-:Y:S01]  /*3e10*/  FFMA.FTZ R179, R7, UR7, -R173.reuse ;  /* 0x0000000707b37c23 */ /* 0x100fe200080108ad */
[----:B------:R-:W-:Y:S01]  /*3e20*/  MOV R7, R151 ;  /* 0x0000009700077202 */ /* 0x000fe20000000f00 */
[----:B------:R-:W-:Y:S01]  /*3e30*/  FFMA.FTZ R149, -R149, R149, 1 ;  /* 0x3f80000095957423 */ /* 0x000fe20000010195 */
[----:B------:R-:W-:Y:S01]  /*3e40*/  @P0 ISETP.GE.AND P1, PT, R6, R243, PT ;  /* 0x000000f30600020c */ /* 0x000fe20003f26270 */
[----:B------:R-:W-:Y:S01]  /*3e50*/  FFMA.FTZ R150, -R150, R150, 1 ;  /* 0x3f80000096967423 */ /* 0x000fe20000010196 */
[C---:B------:R-:W-:Y:S01]  /*3e60*/  @P0 FSEL R7, R151.reuse, -INF , !P3 ;  /* 0xff80000097070808 */ /* 0x040fe20005800000 */
[----:B------:R-:W-:Y:S03]  /*3e70*/  FFMA.FTZ R151, -R151, R151, 1 ;  /* 0x3f80000097977423 */ /* 0x000fe60000010197 */
[----:B------:R-:W4:Y:S01]  /*3e80*/  MUFU.TANH R155, R11 ;  /* 0x0000000b009b7308 */ /* 0x000f220000002400 */
[-C--:B-1----:R-:W-:Y:S01]  /*3e90*/  MOV R6, R152.reuse ;  /* 0x0000009800067202 */ /* 0x082fe20000000f00 */
[----:B------:R-:W-:Y:S01]  /*3ea0*/  FMUL.FTZ R148, R148, UR8 ;  /* 0x0000000894947c20 */ /* 0x000fe20008410000 */
[C---:B------:R-:W-:Y:S01]  /*3eb0*/  @P0 FSEL R6, R152.reuse, -INF , !P1 ;  /* 0xff80000098060808 */ /* 0x040fe20004800000 */
[--C-:B------:R-:W-:Y:S01]  /*3ec0*/  FFMA.FTZ R171, R7, UR7, -R4.reuse ;  /* 0x0000000707ab7c23 */ /* 0x100fe20008010804 */
[----:B------:R-:W-:Y:S01]  /*3ed0*/  @P0 IADD3 R7, R5, 0x9, RZ ;  /* 0x0000000905070810 */ /* 0x000fe20007ffe0ff */
[----:B------:R-:W-:Y:S01]  /*3ee0*/  FFMA.FTZ R152, -R152, R152, 1 ;  /* 0x3f80000098987423 */ /* 0x000fe20000010198 */
[----:B------:R-:W-:Y:S03]  /*3ef0*/  FMUL.FTZ R149, R149, UR8 ;  /* 0x0000000895957c20 */ /* 0x000fe60008410000 */
[----:B------:R-:W1:Y:S01]  /*3f00*/  MUFU.TANH R156, R12 ;  /* 0x0000000c009c7308 */ /* 0x000e620000002400 */
[--C-:B------:R-:W-:Y:S01]  /*3f10*/  FFMA.FTZ R178, R6, UR7, -R173.reuse ;  /* 0x0000000706b27c23 */ /* 0x100fe200080108ad */
[----:B------:R-:W-:Y:S01]  /*3f20*/  @P0 ISETP.GE.AND P2, PT, R7, R243, PT ;  /* 0x000000f30700020c */ /* 0x000fe20003f46270 */
[----:B------:R-:W-:Y:S01]  /*3f30*/  FMUL.FTZ R152, R152, UR8 ;  /* 0x0000000898987c20 */ /* 0x000fe20008410000 */
[-C--:B---3--:R-:W-:Y:S01]  /*3f40*/  MOV R6, R154.reuse ;  /* 0x0000009a00067202 */ /* 0x088fe20000000f00 */
[----:B------:R-:W-:Y:S01]  /*3f50*/  FMUL.FTZ R150, R150, UR8 ;  /* 0x0000000896967c20 */ /* 0x000fe20008410000 */
[----:B------:R-:W-:Y:S01]  /*3f60*/  @P0 FSEL R6, R154, -INF , !P1 ;  /* 0xff8000009a060808 */ /* 0x000fe20004800000 */
[----:B------:R-:W-:Y:S01]  /*3f70*/  FMUL.FTZ R151, R151, UR8 ;  /* 0x0000000897977c20 */ /* 0x000fe20008410000 */
[-C--:B--2---:R-:W-:Y:S02]  /*3f80*/  MOV R7, R153.reuse ;  /* 0x0000009900077202 */ /* 0x084fe40000000f00 */
[----:B------:R-:W2:Y:S01]  /*3f90*/  MUFU.TANH R158, R14 ;  /* 0x0000000e009e7308 */ /* 0x000ea20000002400 */
[----:B------:R-:W-:Y:S01]  /*3fa0*/  @P0 FSEL R7, R153, -INF , !P2 ;  /* 0xff80000099070808 */ /* 0x000fe20005000000 */
[--C-:B------:R-:W-:Y:S01]  /*3fb0*/  FFMA.FTZ R170, R6, UR7, -R4.reuse ;  /* 0x0000000706aa7c23 */ /* 0x100fe20008010804 */
[----:B------:R-:W-:Y:S01]  /*3fc0*/  @P0 IADD3 R6, R5, 0x10, RZ ;  /* 0x0000001005060810 */ /* 0x000fe20007ffe0ff */
[----:B------:R-:W-:Y:S01]  /*3fd0*/  FFMA.FTZ R153, -R153, R153, 1 ;  /* 0x3f80000099997423 */ /* 0x000fe20000010199 */
[----:B------:R-:W-:Y:S01]  /*3fe0*/  FFMA.FTZ R154, -R154, R154, 1 ;  /* 0x3f8000009a9a7423 */ /* 0x000fe2000001019a */
[--C-:B------:R-:W-:Y:S01]  /*3ff0*/  FFMA.FTZ R177, R7, UR7, -R173.reuse ;  /* 0x0000000707b17c23 */ /* 0x100fe200080108ad */
[----:B----4-:R-:W-:Y:S03]  /*4000*/  MOV R7, R155 ;  /* 0x0000009b00077202 */ /* 0x010fe60000000f00 */
[----:B------:R-:W3:Y:S01]  /*4010*/  MUFU.TANH R157, R13 ;  /* 0x0000000d009d7308 */ /* 0x000ee20000002400 */
[----:B------:R-:W-:Y:S01]  /*4020*/  @P0 ISETP.GE.AND P1, PT, R6, R243, PT ;  /* 0x000000f30600020c */ /* 0x000fe20003f26270 */
[----:B------:R-:W-:Y:S01]  /*4030*/  FMUL.FTZ R153, R153, UR8 ;  /* 0x0000000899997c20 */ /* 0x000fe20008410000 */
[C---:B------:R-:W-:Y:S01]  /*4040*/  @P0 FSEL R7, R155.reuse, -INF , !P2 ;  /* 0xff8000009b070808 */ /* 0x040fe20005000000 */
[----:B------:R-:W-:Y:S01]  /*4050*/  FFMA.FTZ R155, -R155, R155, 1 ;  /* 0x3f8000009b9b7423 */ /* 0x000fe2000001019b */
[-C--:B-1----:R-:W-:Y:S01]  /*4060*/  MOV R6, R156.reuse ;  /* 0x0000009c00067202 */ /* 0x082fe20000000f00 */
[----:B------:R-:W-:Y:S01]  /*4070*/  FMUL.FTZ R154, R154, UR8 ;  /* 0x000000089a9a7c20 */ /* 0x000fe20008410000 */
[C---:B------:R-:W-:Y:S03]  /*4080*/  @P0 FSEL R6, R156.reuse, -INF , !P1 ;  /* 0xff8000009c060808 */ /* 0x040fe60004800000 */
[----:B------:R-:W1:Y:S01]  /*4090*/  MUFU.TANH R159, R15 ;  /* 0x0000000f009f7308 */ /* 0x000e620000002400 */
[--C-:B------:R-:W-:Y:S01]  /*40a0*/  FFMA.FTZ R169, R7, UR7, -R4.reuse ;  /* 0x0000000707a97c23 */ /* 0x100fe20008010804 */
[----:B------:R-:W-:Y:S01]  /*40b0*/  @P0 IADD3 R7, R5, 0x11, RZ ;  /* 0x0000001105070810 */ /* 0x000fe20007ffe0ff */
[----:B------:R-:W-:Y:S01]  /*40c0*/  FFMA.FTZ R156, -R156, R156, 1 ;  /* 0x3f8000009c9c7423 */ /* 0x000fe2000001019c */
[--C-:B------:R-:W-:Y:S01]  /*40d0*/  FFMA.FTZ R176, R6, UR7, -R173.reuse ;  /* 0x0000000706b07c23 */ /* 0x100fe200080108ad */
[-C--:B--2---:R-:W-:Y:S01]  /*40e0*/  MOV R6, R158.reuse ;  /* 0x0000009e00067202 */ /* 0x084fe20000000f00 */
[----:B------:R-:W-:Y:S01]  /*40f0*/  FMUL.FTZ R155, R155, UR8 ;  /* 0x000000089b9b7c20 */ /* 0x000fe20008410000 */
[----:B------:R-:W-:Y:S03]  /*4100*/  @P0 ISETP.GE.AND P2, PT, R7, R243, PT ;  /* 0x000000f30700020c */ /* 0x000fe60003f46270 */
[----:B------:R-:W2:Y:S01]  /*4110*/  MUFU.TANH R160, R16 ;  /* 0x0000001000a07308 */ /* 0x000ea20000002400 */
[----:B------:R-:W-:Y:S01]  /*4120*/  @P0 FSEL R6, R158, -INF , !P1 ;  /* 0xff8000009e060808 */ /* 0x000fe20004800000 */
[----:B------:R-:W-:Y:S01]  /*4130*/  FMUL.FTZ R156, R156, UR8 ;  /* 0x000000089c9c7c20 */ /* 0x000fe20008410000 */
[----:B---3--:R-:W-:Y:S01]  /*4140*/  MOV R7, R157 ;  /* 0x0000009d00077202 */ /* 0x008fe20000000f00 */
[----:B------:R-:W-:Y:S01]  /*4150*/  FFMA.FTZ R158, -R158, R158, 1 ;  /* 0x3f8000009e9e7423 */ /* 0x000fe2000001019e */
[----:B------:R-:W-:Y:S01]  /*4160*/  @P0 FSEL R7, R157, -INF , !P2 ;  /* 0xff8000009d070808 */ /* 0x000fe20005000000 */
[--C-:B------:R-:W-:Y:S01]  /*4170*/  FFMA.FTZ R168, R6, UR7, -R4.reuse ;  /* 0x0000000706a87c23 */ /* 0x100fe20008010804 */
[C---:B------:R-:W-:Y:S03]  /*4180*/  @P0 IADD3 R6, R5.reuse, 0x18, RZ ;  /* 0x0000001805060810 */ /* 0x040fe60007ffe0ff */
[----:B------:R-:W3:Y:S01]  /*4190*/  MUFU.TANH R161, R17 ;  /* 0x0000001100a17308 */ /* 0x000ee20000002400 */
[----:B------:R-:W-:Y:S01]  /*41a0*/  @P0 IADD3 R5, R5, 0x19, RZ ;  /* 0x0000001905050810 */ /* 0x000fe20007ffe0ff */
[--C-:B------:R-:W-:Y:S01]  /*41b0*/  FFMA.FTZ R175, R7, UR7, -R173.reuse ;  /* 0x0000000707af7c23 */ /* 0x100fe200080108ad */
[----:B-1----:R-:W-:Y:S01]  /*41c0*/  MOV R7, R159 ;  /* 0x0000009f00077202 */ /* 0x002fe20000000f00 */
[----:B------:R-:W-:Y:S01]  /*41d0*/  FFMA.FTZ R157, -R157, R157, 1 ;  /* 0x3f8000009d9d7423 */ /* 0x000fe2000001019d */
[-C--:B------:R-:W-:Y:S01]  /*41e0*/  @P0 ISETP.GE.AND P1, PT, R6, R243.reuse, PT ;  /* 0x000000f30600020c */ /* 0x080fe20003f26270 */
[----:B------:R-:W-:Y:S01]  /*41f0*/  FMUL.FTZ R158, R158, UR8 ;  /* 0x000000089e9e7c20 */ /* 0x000fe20008410000 */
[----:B------:R-:W-:Y:S03]  /*4200*/  @P0 FSEL R7, R159, -INF , !P2 ;  /* 0xff8000009f070808 */ /* 0x000fe60005000000 */
[----:B------:R-:W1:Y:S01]  /*4210*/  MUFU.TANH R162, R18 ;  /* 0x0000001200a27308 */ /* 0x000e620000002400 */
[----:B------:R-:W-:Y:S01]  /*4220*/  @P0 ISETP.GE.AND P2, PT, R5, R243, PT ;  /* 0x000000f30500020c */ /* 0x000fe20003f46270 */
[----:B------:R-:W-:Y:S01]  /*4230*/  FMUL.FTZ R157, R157, UR8 ;  /* 0x000000089d9d7c20 */ /* 0x000fe20008410000 */
[-C--:B--2---:R-:W-:Y:S01]  /*4240*/  MOV R6, R160.reuse ;  /* 0x000000a000067202 */ /* 0x084fe20000000f00 */
[--C-:B------:R-:W-:Y:S01]  /*4250*/  FFMA.FTZ R167, R7, UR7, -R4.reuse ;  /* 0x0000000707a77c23 */ /* 0x100fe20008010804 */
[C---:B------:R-:W-:Y:S01]  /*4260*/  @P0 FSEL R6, R160.reuse, -INF , !P1 ;  /* 0xff800000a0060808 */ /* 0x040fe20004800000 */
[----:B------:R-:W-:Y:S01]  /*4270*/  FFMA.FTZ R160, -R160, R160, 1 ;  /* 0x3f800000a0a07423 */ /* 0x000fe200000101a0 */
[----:B------:R-:W-:Y:S03]  /*4280*/  FFMA.FTZ R159, -R159, R159, 1 ;  /* 0x3f8000009f9f7423 */ /* 0x000fe6000001019f */
[----:B------:R-:W2:Y:S01]  /*4290*/  MUFU.TANH R163, R19 ;  /* 0x0000001300a37308 */ /* 0x000ea20000002400 */
[-C--:B---3--:R-:W-:Y:S01]  /*42a0*/  MOV R5, R161.reuse ;  /* 0x000000a100057202 */ /* 0x088fe20000000f00 */
[--C-:B------:R-:W-:Y:S01]  /*42b0*/  FFMA.FTZ R174, R6, UR7, -R173.reuse ;  /* 0x0000000706ae7c23 */ /* 0x100fe200080108ad */
[C---:B------:R-:W-:Y:S01]  /*42c0*/  @P0 FSEL R5, R161.reuse, -INF , !P2 ;  /* 0xff800000a1050808 */ /* 0x040fe20005000000 */
[----:B------:R-:W-:Y:S01]  /*42d0*/  FFMA.FTZ R161, -R161, R161, 1 ;  /* 0x3f800000a1a17423 */ /* 0x000fe200000101a1 */
[----:B------:R-:W-:Y:S01]  /*42e0*/  FMUL.FTZ R160, R160, UR8 ;  /* 0x00000008a0a07c20 */ /* 0x000fe20008410000 */
[----:B------:R-:W-:Y:S02]  /*42f0*/  FMUL.FTZ R159, R159, UR8 ;  /* 0x000000089f9f7c20 */ /* 0x000fe40008410000 */
[----:B------:R-:W-:Y:S01]  /*4300*/  FFMA.FTZ R173, R5, UR7, -R173 ;  /* 0x0000000705ad7c23 */ /* 0x000fe200080108ad */
[----:B-1----:R-:W-:Y:S01]  /*4310*/  MOV R6, R162 ;  /* 0x000000a200067202 */ /* 0x002fe20000000f00 */
[----:B------:R-:W-:Y:S01]  /*4320*/  MUFU.EX2 R180, R180 ;  /* 0x000000b400b47308 */ /* 0x000fe20000000800 */
[C---:B------:R-:W-:Y:S01]  /*4330*/  @P0 FSEL R6, R162.reuse, -INF , !P1 ;  /* 0xff800000a2060808 */ /* 0x040fe20004800000 */
[----:B------:R-:W-:Y:S01]  /*4340*/  FMUL.FTZ R161, R161, UR8 ;  /* 0x00000008a1a17c20 */ /* 0x000fe20008410000 */
[----:B------:R-:W-:Y:S01]  /*4350*/  IADD3 R92, P1, R235, R232, RZ ;  /* 0x000000e8eb5c7210 */ /* 0x000fe20007f3e0ff */
[----:B------:R-:W-:Y:S02]  /*4360*/  FFMA.FTZ R162, -R162, R162, 1 ;  /* 0x3f800000a2a27423 */ /* 0x000fe400000101a2 */
[--C-:B------:R-:W-:Y:S01]  /*4370*/  FFMA.FTZ R166, R6, UR7, -R4.reuse ;  /* 0x0000000706a67c23 */ /* 0x100fe20008010804 */
[-C--:B--2---:R-:W-:Y:S03]  /*4380*/  MOV R5, R163.reuse ;  /* 0x000000a300057202 */ /* 0x084fe60000000f00 */
[----:B------:R-:W1:Y:S01]  /*4390*/  MUFU.EX2 R179, R179 ;  /* 0x000000b300b37308 */ /* 0x000e620000000800 */
[C---:B------:R-:W-:Y:S01]  /*43a0*/  @P0 FSEL R5, R163.reuse, -INF , !P2 ;  /* 0xff800000a3050808 */ /* 0x040fe20005000000 */
[----:B------:R-:W-:Y:S01]  /*43b0*/  FFMA.FTZ R163, -R163, R163, 1 ;  /* 0x3f800000a3a37423 */ /* 0x000fe200000101a3 */
[----:B------:R-:W-:Y:S01]  /*43c0*/  IADD3.X R93, R222, R231, RZ, P1, !PT ;  /* 0x000000e7de5d7210 */ /* 0x000fe20000ffe4ff */
[----:B------:R-:W-:Y:S02]  /*43d0*/  FMUL.FTZ R162, R162, UR8 ;  /* 0x00000008a2a27c20 */ /* 0x000fe40008410000 */
[----:B------:R-:W-:Y:S01]  /*43e0*/  FFMA.FTZ R4, R5, UR7, -R4 ;  /* 0x0000000705047c23 */ /* 0x000fe20008010804 */
[----:B------:R-:W-:Y:S03]  /*43f0*/  FMUL.FTZ R163, R163, UR8 ;  /* 0x00000008a3a37c20 */ /* 0x000fe60008410000 */
[----:B------:R-:W-:Y:S01]  /*4400*/  MUFU.EX2 R172, R172 ;  /* 0x000000ac00ac7308 */ /* 0x000fe20000000800 */
[----:B------:R-:W2:Y:S05]  /*4410*/  LDG.E R164, desc[UR14][R92.64] ;  /* 0x0000000e5ca47981 */ /* 0x000eaa000c1e1900 */
[----:B------:R3:W4:Y:S04]  /*4420*/  LDG.E R181, desc[UR14][R92.64+0x20] ;  /* 0x0000200e5cb57981 */ /* 0x000728000c1e1900 */
[----:B------:R-:W3:Y:S01]  /*4430*/  MUFU.EX2 R171, R171 ;  /* 0x000000ab00ab7308 */ /* 0x000ee20000000800 */
[----:B-1----:R-:W-:Y:S05]  /*4440*/  F2FP.BF16.F32.PACK_AB R7, R179, R180 ;  /* 0x000000b4b307723e */ /* 0x002fea00000010ff */
[----:B------:R1:W-:Y:S04]  /*4450*/  STS [R225+0x20000], R7 ;  /* 0x02000007e1007388 */ /* 0x0003e80000000800 */
[----:B------:R-:W-:Y:S10]  /*4460*/  MUFU.EX2 R178, R178 ;  /* 0x000000b200b27308 */ /* 0x000ff40000000800 */
[----:B------:R-:W1:Y:S01]  /*4470*/  MUFU.EX2 R177, R177 ;  /* 0x000000b100b17308 */ /* 0x000e620000000800 */
[----:B---3--:R-:W-:Y:S05]  /*4480*/  F2FP.BF16.F32.PACK_AB R6, R171, R172 ;  /* 0x000000acab06723e */ /* 0x008fea00000010ff */
[----:B------:R3:W-:Y:S04]  /*4490*/  STS [R225+0x20400], R6 ;  /* 0x02040006e1007388 */ /* 0x0007e80000000800 */
[----:B------:R-:W-:Y:S10]  /*44a0*/  MUFU.EX2 R170, R170 ;  /* 0x000000aa00aa7308 */ /* 0x000ff40000000800 */
[----:B------:R-:W3:Y:S01]  /*44b0*/  MUFU.EX2 R169, R169 ;  /* 0x000000a900a97308 */ /* 0x000ee20000000800 */
[----:B-1----:R-:W-:Y:S05]  /*44c0*/  F2FP.BF16.F32.PACK_AB R5, R177, R178 ;  /* 0x000000b2b105723e */ /* 0x002fea00000010ff */
[----:B------:R1:W-:Y:S04]  /*44d0*/  STS [R228+0x20000], R5 ;  /* 0x02000005e4007388 */ /* 0x0003e80000000800 */
[----:B------:R3:W-:Y:S10]  /*44e0*/  MUFU.EX2 R165, R4 ;  /* 0x0000000400a57308 */ /* 0x0007f40000000800 */
[----:B------:R-:W-:Y:S10]  /*44f0*/  MUFU.EX2 R176, R176 ;  /* 0x000000b000b07308 */ /* 0x000ff40000000800 */
[----:B------:R-:W1:Y:S01]  /*4500*/  MUFU.EX2 R175, R175 ;  /* 0x000000af00af7308 */ /* 0x000e620000000800 */
[----:B---3--:R-:W-:Y:S05]  /*4510*/  F2FP.BF16.F32.PACK_AB R4, R169, R170 ;  /* 0x000000aaa904723e */ /* 0x008fea00000010ff */
[----:B------:R3:W-:Y:S04]  /*4520*/  STS [R228+0x20400], R4 ;  /* 0x02040004e4007388 */ /* 0x0007e80000000800 */
[----:B------:R-:W-:Y:S10]  /*4530*/  MUFU.EX2 R168, R168 ;  /* 0x000000a800a87308 */ /* 0x000ff40000000800 */
[----:B------:R-:W3:Y:S01]  /*4540*/  MUFU.EX2 R167, R167 ;  /* 0x000000a700a77308 */ /* 0x000ee20000000800 */
[----:B-1----:R-:W-:Y:S05]  /*4550*/  F2FP.BF16.F32.PACK_AB R7, R175, R176 ;  /* 0x000000b0af07723e */ /* 0x002fea00000010ff */
[----:B------:R-:W-:Y:S04]  /*4560*/  STS [R227+0x20000], R7 ;  /* 0x02000007e3007388 */ /* 0x000fe80000000800 */
[----:B------:R-:W-:Y:S10]  /*4570*/  MUFU.EX2 R174, R174 ;  /* 0x000000ae00ae7308 */ /* 0x000ff40000000800 */
[----:B------:R-:W1:Y:S01]  /*4580*/  MUFU.EX2 R173, R173 ;  /* 0x000000ad00ad7308 */ /* 0x000e620000000800 */
[----:B---3--:R-:W-:Y:S05]  /*4590*/  F2FP.BF16.F32.PACK_AB R6, R167, R168 ;  /* 0x000000a8a706723e */ /* 0x008fea00000010ff */
[----:B------:R-:W-:Y:S04]  /*45a0*/  STS [R227+0x20400], R6 ;  /* 0x02040006e3007388 */ /* 0x000fe80000000800 */
[----:B------:R-:W3:Y:S01]  /*45b0*/  MUFU.EX2 R166, R166 ;  /* 0x000000a600a67308 */ /* 0x000ee20000000800 */
[----:B-1----:R-:W-:Y:S05]  /*45c0*/  F2FP.BF16.F32.PACK_AB R5, R173, R174 ;  /* 0x000000aead05723e */ /* 0x002fea00000010ff */
[----:B------:R-:W-:Y:S01]  /*45d0*/  STS [R230+0x20000], R5 ;  /* 0x02000005e6007388 */ /* 0x000fe20000000800 */
[----:B---3--:R-:W-:Y:S05]  /*45e0*/  F2FP.BF16.F32.PACK_AB R4, R165, R166 ;  /* 0x000000a6a504723e */ /* 0x008fea00000010ff */
[----:B------:R-:W-:Y:S05]  /*45f0*/  STS [R230+0x20400], R4 ;  /* 0x02040004e6007388 */ /* 0x000fea0000000800 */
[----:B------:R-:W-:Y:S05]  /*4600*/  LDSM.16.M88.4 R16, [R99+0xc000] ;  /* 0x00c000006310783b */ /* 0x000fea0000000200 */
[----:B------:R-:W1:Y:S05]  /*4610*/  LDSM.16.M88.4 R8, [R202+UR5+0x18000] ;  /* 0x01800005ca08783b */ /* 0x000e6a0008000200 */
[----:B------:R-:W3:Y:S05]  /*4620*/  LDSM.16.M88.4 R68, [R202+UR5+0x18800] ;  /* 0x01880005ca44783b */ /* 0x000eea0008000200 */
[----:B------:R-:W-:Y:S05]  /*4630*/  LDSM.16.M88.4 R72, [R98+0xc000] ;  /* 0x00c000006248783b */ /* 0x000fea0000000200 */
[----:B------:R-:W3:Y:S05]  /*4640*/  LDSM.16.M88.4 R76, [R201+0x6000] ;  /* 0x00600000c94c783b */ /* 0x000eea0000000200 */
[----:B------:R-:W3:Y:S05]  /*4650*/  LDSM.16.M88.4 R80, [R201+0x6800] ;  /* 0x00680000c950783b */ /* 0x000eea0000000200 */
[----:B------:R-:W-:Y:S05]  /*4660*/  LDSM.16.M88.4 R84, [R97+0xc000] ;  /* 0x00c000006154783b */ /* 0x000fea0000000200 */
[----:B------:R-:W3:Y:S05]  /*4670*/  LDSM.16.M88.4 R88, [R200+0x6000] ;  /* 0x00600000c858783b */ /* 0x000eea0000000200 */
[----:B------:R-:W-:Y:S01]  /*4680*/  LDSM.16.M88.4 R92, [R199+0x6000] ;  /* 0x00600000c75c783b */ /* 0x000fe20000000200 */
[C---:B-1----:R-:W-:Y:S06]  /*4690*/  HMMA.16816.F32.BF16 R4, R16.reuse, R8, RZ ;  /* 0x000000081004723c */ /* 0x042fec00000418ff */
[C---:B------:R-:W-:Y:S06]  /*46a0*/  HMMA.16816.F32.BF16 R8, R16.reuse, R10, RZ ;  /* 0x0000000a1008723c */ /* 0x040fec00000418ff */
[C---:B---3--:R-:W-:Y:S06]  /*46b0*/  HMMA.16816.F32.BF16 R12, R16.reuse, R68, RZ ;  /* 0x00000044100c723c */ /* 0x048fec00000418ff */
[----:B------:R-:W-:Y:S01]  /*46c0*/  HMMA.16816.F32.BF16 R16, R16, R70, RZ ;  /* 0x000000461010723c */ /* 0x000fe200000418ff */
[----:B------:R-:W1:Y:S05]  /*46d0*/  LDSM.16.M88.4 R68, [R200+0x6800] ;  /* 0x00680000c844783b */ /* 0x000e6a0000000200 */
[C---:B------:R-:W-:Y:S06]  /*46e0*/  HMMA.16816.F32.BF16 R4, R72.reuse, R76, R4 ;  /* 0x0000004c4804723c */ /* 0x040fec0000041804 */
[C---:B------:R-:W-:Y:S01]  /*46f0*/  HMMA.16816.F32.BF16 R8, R72.reuse, R78, R8 ;  /* 0x0000004e4808723c */ /* 0x040fe20000041808 */
[----:B------:R-:W3:Y:S05]  /*4700*/  LDSM.16.M88.4 R76, [R96+0xc000] ;  /* 0x00c00000604c783b */ /* 0x000eea0000000200 */
[C---:B------:R-:W-:Y:S06]  /*4710*/  HMMA.16816.F32.BF16 R12, R72.reuse, R80, R12 ;  /* 0x00000050480c723c */ /* 0x040fec000004180c */
[----:B------:R-:W-:Y:S01]  /*4720*/  HMMA.16816.F32.BF16 R16, R72, R82, R16 ;  /* 0x000000524810723c */ /* 0x000fe20000041810 */
[----:B------:R-:W3:Y:S05]  /*4730*/  LDSM.16.M88.4 R72, [R199+0x6800] ;  /* 0x00680000c748783b */ /* 0x000eea0000000200 */
[C---:B------:R-:W-:Y:S01]  /*4740*/  HMMA.16816.F32.BF16 R4, R84.reuse, R88, R4 ;  /* 0x000000585404723c */ /* 0x040fe20000041804 */
[----:B------:R-:W-:Y:S05]  /*4750*/  LDSM.16.M88.4 R80, [R99+0xe000] ;  /* 0x00e000006350783b */ /* 0x000fea0000000200 */
[C---:B------:R-:W-:Y:S01]  /*4760*/  HMMA.16816.F32.BF16 R8, R84.reuse, R90, R8 ;  /* 0x0000005a5408723c */ /* 0x040fe20000041808 */
[----:B------:R-:W2:Y:S05]  /*4770*/  LDSM.16.M88.4 R88, [R202+UR5+0x1a000] ;  /* 0x01a00005ca58783b */ /* 0x000eaa0008000200 */
[C---:B-1----:R-:W-:Y:S06]  /*4780*/  HMMA.16816.F32.BF16 R12, R84.reuse, R68, R12 ;  /* 0x00000044540c723c */ /* 0x042fec000004180c */
[----:B------:R-:W-:Y:S01]  /*4790*/  HMMA.16816.F32.BF16 R16, R84, R70, R16 ;  /* 0x000000465410723c */ /* 0x000fe20000041810 */
[----:B------:R-:W1:Y:S05]  /*47a0*/  LDSM.16.M88.4 R68, [R202+UR5+0x1a800] ;  /* 0x01a80005ca44783b */ /* 0x000e6a0008000200 */
[C---:B---3--:R-:W-:Y:S01]  /*47b0*/  HMMA.16816.F32.BF16 R4, R76.reuse, R92, R4 ;  /* 0x0000005c4c04723c */ /* 0x048fe20000041804 */
[----:B------:R-:W-:Y:S05]  /*47c0*/  LDSM.16.M88.4 R84, [R98+0xe000] ;  /* 0x00e000006254783b */ /* 0x000fea0000000200 */
[C---:B------:R-:W-:Y:S01]  /*47d0*/  HMMA.16816.F32.BF16 R8, R76.reuse, R94, R8 ;  /* 0x0000005e4c08723c */ /* 0x040fe20000041808 */
[----:B------:R-:W3:Y:S05]  /*47e0*/  LDSM.16.M88.4 R92, [R201+0x8000] ;  /* 0x00800000c95c783b */ /* 0x000eea0000000200 */
[C---:B------:R-:W-:Y:S06]  /*47f0*/  HMMA.16816.F32.BF16 R12, R76.reuse, R72, R12 ;  /* 0x000000484c0c723c */ /* 0x040fec000004180c */
[----:B------:R-:W-:Y:S01]  /*4800*/  HMMA.16816.F32.BF16 R16, R76, R74, R16 ;  /* 0x0000004a4c10723c */ /* 0x000fe20000041810 */
[----:B------:R-:W4:Y:S05]  /*4810*/  LDSM.16.M88.4 R72, [R201+0x8800] ;  /* 0x00880000c948783b */ /* 0x000f2a0000000200 */
[C---:B--2---:R-:W-:Y:S01]  /*4820*/  HMMA.16816.F32.BF16 R4, R80.reuse, R88, R4 ;  /* 0x000000585004723c */ /* 0x044fe20000041804 */
[----:B------:R-:W-:Y:S05]  /*4830*/  LDSM.16.M88.4 R76, [R97+0xe000] ;  /* 0x00e00000614c783b */ /* 0x000fea0000000200 */
[C---:B------:R-:W-:Y:S01]  /*4840*/  HMMA.16816.F32.BF16 R8, R80.reuse, R90, R8 ;  /* 0x0000005a5008723c */ /* 0x040fe20000041808 */
[----:B------:R-:W2:Y:S05]  /*4850*/  LDSM.16.M88.4 R88, [R200+0x8000] ;  /* 0x00800000c858783b */ /* 0x000eaa0000000200 */
[C---:B-1----:R-:W-:Y:S06]  /*4860*/  HMMA.16816.F32.BF16 R12, R80.reuse, R68, R12 ;  /* 0x00000044500c723c */ /* 0x042fec000004180c */
[----:B------:R-:W-:Y:S01]  /*4870*/  HMMA.16816.F32.BF16 R16, R80, R70, R16 ;  /* 0x000000465010723c */ /* 0x000fe20000041810 */
[----:B------:R-:W1:Y:S05]  /*4880*/  LDSM.16.M88.4 R68, [R200+0x8800] ;  /* 0x00880000c844783b */ /* 0x000e6a0000000200 */
[C---:B---3--:R-:W-:Y:S01]  /*4890*/  HMMA.16816.F32.BF16 R4, R84.reuse, R92, R4 ;  /* 0x0000005c5404723c */ /* 0x048fe20000041804 */
[----:B------:R-:W-:Y:S05]  /*48a0*/  LDSM.16.M88.4 R80, [R96+0xe000] ;  /* 0x00e000006050783b */ /* 0x000fea0000000200 */
[C---:B------:R-:W-:Y:S01]  /*48b0*/  HMMA.16816.F32.BF16 R8, R84.reuse, R94, R8 ;  /* 0x0000005e5408723c */ /* 0x040fe20000041808 */
[----:B------:R-:W3:Y:S05]  /*48c0*/  LDSM.16.M88.4 R92, [R199+0x8000] ;  /* 0x00800000c75c783b */ /* 0x000eea0000000200 */
[C---:B----4-:R-:W-:Y:S06]  /*48d0*/  HMMA.16816.F32.BF16 R12, R84.reuse, R72, R12 ;  /* 0x00000048540c723c */ /* 0x050fec000004180c */
[----:B------:R-:W-:Y:S01]  /*48e0*/  HMMA.16816.F32.BF16 R16, R84, R74, R16 ;  /* 0x0000004a5410723c */ /* 0x000fe20000041810 */
[----:B------:R-:W4:Y:S05]  /*48f0*/  LDSM.16.M88.4 R72, [R199+0x8800] ;  /* 0x00880000c748783b */ /* 0x000f2a0000000200 */
[C---:B--2---:R-:W-:Y:S01]  /*4900*/  HMMA.16816.F32.BF16 R4, R76.reuse, R88, R4 ;  /* 0x000000584c04723c */ /* 0x044fe20000041804 */
        /* <DEDUP_REMOVED lines=27> */
[C---:B--2---:R-:W-:Y:S06]  /*4ac0*/  HMMA.16816.F32.BF16 R4, R80.reuse, R88, R4 ;  /* 0x000000585004723c */ /* 0x044fec0000041804 */
[C---:B------:R-:W-:Y:S06]  /*4ad0*/  HMMA.16816.F32.BF16 R8, R80.reuse, R90, R8 ;  /* 0x0000005a5008723c */ /* 0x040fec0000041808 */
[C---:B-1----:R-:W-:Y:S06]  /*4ae0*/  HMMA.16816.F32.BF16 R12, R80.reuse, R68, R12 ;  /* 0x00000044500c723c */ /* 0x042fec000004180c */
[----:B------:R-:W-:Y:S06]  /*4af0*/  HMMA.16816.F32.BF16 R16, R80, R70, R16 ;  /* 0x000000465010723c */ /* 0x000fec0000041810 */
[C---:B---3--:R-:W-:Y:S06]  /*4b00*/  HMMA.16816.F32.BF16 R4, R84.reuse, R92, R4 ;  /* 0x0000005c5404723c */ /* 0x048fec0000041804 */
[C---:B------:R-:W-:Y:S06]  /*4b10*/  HMMA.16816.F32.BF16 R8, R84.reuse, R94, R8 ;  /* 0x0000005e5408723c */ /* 0x040fec0000041808 */
[C---:B----4-:R-:W-:Y:S06]  /*4b20*/  HMMA.16816.F32.BF16 R12, R84.reuse, R72, R12 ;  /* 0x00000048540c723c */ /* 0x050fec000004180c */
[----:B------:R-:W-:Y:S06]  /*4b30*/  HMMA.16816.F32.BF16 R16, R84, R74, R16 ;  /* 0x0000004a5410723c */ /* 0x000fec0000041810 */
[C---:B------:R-:W-:Y:S01]  /*4b40*/  FADD.FTZ R4, -R164.reuse, R4 ;  /* 0x00000004a4047221 */ /* 0x040fe20000010100 */
[C---:B------:R-:W-:Y:S01]  /*4b50*/  FADD.FTZ R5, -R164.reuse, R5 ;  /* 0x00000005a4057221 */ /* 0x040fe20000010100 */
        /* <DEDUP_REMOVED lines=30> */
[----:B------:R-:W-:Y:S01]  /*4d40*/  F2FP.BF16.F32.PACK_AB R4, R5, R4 ;  /* 0x000000040504723e */ /* 0x000fe200000010ff */
        /* <DEDUP_REMOVED lines=96> */
.L_x_1116:
        /* <DEDUP_REMOVED lines=139> */
.L_x_1117:
        /* <DEDUP_REMOVED lines=485> */
.L_x_1119:
        /* <DEDUP_REMOVED lines=13> */
.L_x_1120:
        /* <DEDUP_REMOVED lines=50> */
.L_x_1122:
[----:B------:R-:W-:Y:S05]  /*7e40*/  BSYNC B0 ;  /* 0x0000000000007941 */ /* 0x000fea0003800000 */
.L_x_1121:
        /* <DEDUP_REMOVED lines=20> */
.L_x_1124:
[----:B------:R-:W-:Y:S05]  /*7f90*/  BSYNC B0 ;  /* 0x0000000000007941 */ /* 0x000fea0003800000 */
.L_x_1123:
        /* <DEDUP_REMOVED lines=28> */
.L_x_1126:
[----:B------:R-:W-:Y:S05]  /*8160*/  BSYNC B0 ;  /* 0x0000000000007941 */ /* 0x000fea0003800000 */
.L_x_1125:
        /* <DEDUP_REMOVED lines=21> */
.L_x_1097:
        /* <DEDUP_REMOVED lines=26> */
.L_x_1128:
        /* <DEDUP_REMOVED lines=12> */
.L_x_1129:
        /* <DEDUP_REMOVED lines=32> */
.L_x_1131:
[----:B------:R-:W-:Y:S05]  /*8720*/  BSYNC B0 ;  /* 0x0000000000007941 */ /* 0x000fea0003800000 */
.L_x_1130:
        /* <DEDUP_REMOVED lines=19> */
.L_x_1133:
[----:B------:R-:W-:Y:S05]  /*8860*/  BSYNC B0 ;  /* 0x0000000000007941 */ /* 0x000fea0003800000 */
.L_x_1132:
        /* <DEDUP_REMOVED lines=28> */
.L_x_1135:
[----:B------:R-:W-:Y:S05]  /*8a30*/  BSYNC B0 ;  /* 0x0000000000007941 */ /* 0x000fea0003800000 */
.L_x_1134:
        /* <DEDUP_REMOVED lines=19> */
.L_x_1127:
[----:B------:R-:W-:Y:S05]  /*8b70*/  BSYNC B1 ;  /* 0x0000000000017941 */ /* 0x000fea0003800000 */
.L_x_1092:
[----:B-1-34-:R-:W1:Y:S02]  /*8b80*/  LDC R2, c[0x0][0xc] ;  /* 0x00000300ff027b82 */ /* 0x01ae640000000800 */
[----:B-1----:R-:W-:-:S04]  /*8b90*/  IADD3 R221, R2, R221, RZ ;  /* 0x000000dd02dd7210 */ /* 0x002fc80007ffe0ff */
[----:B------:R-:W-:-:S13]  /*8ba0*/  ISETP.GE.AND P0, PT, R221, UR12, PT ;  /* 0x0000000cdd007c0c */ /* 0x000fda000bf06270 */
[----:B------:R-:W-:Y:S05]  /*8bb0*/  @P0 BRA `(.L_x_1136) ;  /* 0x0000000000040947 */ /* 0x000fea0003800000 */
[----:B------:R-:W-:Y:S05]  /*8bc0*/  BRA `(.L_x_1137) ;  /* 0xffffff7c00587947 */ /* 0x000fea000383ffff */
.L_x_1136:
[----:B------:R-:W-:Y:S05]  /*8bd0*/  EXIT ;  /* 0x000000000000794d */ /* 0x000fea0003800000 */
.L_x_1138:
        /* <DEDUP_REMOVED lines=10> */
.L_x_1611:


//--------------------- .text._ZN5flash44flash_bwd_dq_dk_dv_loop_seqk_parallel_kernelI23Flash_bwd_kernel_traitsILi192ELi64ELi64ELi8ELi4ELi2ELi2ELb0ELb0EN7cutlass10bfloat16_tE19Flash_kernel_traitsILi192ELi64ELi64ELi8ES3_EELb1ELb0ELb1ELb0ELb0ELb0ELb0EEEvNS_16Flash_bwd_paramsE --------------------------
	.section	.text._ZN5flash44flash_bwd_dq_dk_dv_loop_seqk_parallel_kernelI23Flash_bwd_kernel_traitsILi192ELi64ELi64ELi8ELi4ELi2ELi2ELb0ELb0EN7cutlass10bfloat16_tE19Flash_kernel_traitsILi192ELi64ELi64ELi8ES3_EELb1ELb0ELb1ELb0ELb0ELb0ELb0EEEvNS_16Flash_bwd_paramsE,"ax",@progbits
	.align	128
        .global         _ZN5flash44flash_bwd_dq_dk_dv_loop_seqk_parallel_kernelI23Flash_bwd_kernel_traitsILi192ELi64ELi64ELi8ELi4ELi2ELi2ELb0ELb0EN7cutlass10bfloat16_tE19Flash_kernel_traitsILi192ELi64ELi64ELi8ES3_EELb1ELb0ELb1ELb0ELb0ELb0ELb0EEEvNS_16Flash_bwd_paramsE
        .type           _ZN5flash44flash_bwd_dq_dk_dv_loop_seqk_parallel_kernelI23Flash_bwd_kernel_traitsILi192ELi64ELi64ELi8ELi4ELi2ELi2ELb0ELb0EN7cutlass10bfloat16_tE19Flash_kernel_traitsILi192ELi64ELi64ELi8ES3_EELb1ELb0ELb1ELb0ELb0ELb0ELb0EEEvNS_16Flash_bwd_paramsE,@function
        .size           _ZN5flash44flash_bwd_dq_dk_dv_loop_seqk_parallel_kernelI23Flash_bwd_kernel_traitsILi192ELi64ELi64ELi8ELi4ELi2ELi2ELb0ELb0EN7cutlass10bfloat16_tE19Flash_kernel_traitsILi192ELi64ELi64ELi8ES3_EELb1ELb0ELb1ELb0ELb0ELb0ELb0EEEvNS_16Flash_bwd_paramsE,(.L_x_1612 - _ZN5flash44flash_bwd_dq_dk_dv_loop_seqk_parallel_kernelI23Flash_bwd_kernel_traitsILi192ELi64ELi64ELi8ELi4ELi2ELi2ELb0ELb0EN7cutlass10bfloat16_tE19Flash_kernel_traitsILi192ELi64ELi64ELi8ES3_EELb1ELb0ELb1ELb0ELb0ELb0ELb0EEEvNS_16Flash_bwd_paramsE)
        .other          _ZN5flash44flash_bwd_dq_dk_dv_loop_seqk_parallel_kernelI23Flash_bwd_kernel_traitsILi192ELi64ELi64ELi8ELi4ELi2ELi2ELb0ELb0EN7cutlass10bfloat16_tE19Flash_kernel_traitsILi192ELi64ELi64ELi8ES3_EELb1ELb0ELb1ELb0ELb0ELb0ELb0EEEvNS_16Flash_bwd_paramsE,@"STO_CUDA_ENTRY STV_DEFAULT"
_ZN5flash44flash_bwd_dq_dk_dv_loop_seqk_parallel_kernelI23Flash_bwd_kernel_traitsILi192ELi64ELi64ELi8ELi4ELi2ELi2ELb0ELb0EN7cutlass10bfloat16_tE19Flash_kernel_traitsILi192ELi64ELi64ELi8ES3_EELb1ELb0ELb1ELb0ELb0ELb0ELb0EEEvNS_16Flash_bwd_paramsE:
.text._ZN5flash44flash_bwd_dq_dk_dv_loop_seqk_parallel_kernelI23Flash_bwd_kernel_traitsILi192ELi64ELi64ELi8ELi4ELi2ELi2ELb0ELb0EN7cutlass10bfloat16_tE19Flash_kernel_traitsILi192ELi64ELi64ELi8ES3_EELb1ELb0ELb1ELb0ELb0ELb0ELb0EEEvNS_16Flash_bwd_paramsE:
        /* <DEDUP_REMOVED lines=40> */
[--C-:B------:R-:W-:Y:S01]  /*0280*/  SHF.R.S32.HI R2, RZ, 0x2, R7.reuse ;  /* 0x00000002ff027819 */ /* 0x100fe20000011407 */
[----:B------:R-:W-:Y:S01]  /*0290*/  IMAD.SHL.U32 R208, R10, 0x8, RZ ;  /* 0x000000080ad07824 */ /* 0x000fe200078e00ff */
[----:B------:R-:W-:-:S02]  /*02a0*/  SHF.R.S32.HI R7, RZ, 0x1f, R7 ;  /* 0x0000001fff077819 */ /* 0x000fc40000011407 */
[----:B------:R-:W-:Y:S01]  /*02b0*/  LEA.HI R4, R4, R5, RZ, 0x1 ;  /* 0x0000000504047211 */ /* 0x000fe200078f08ff */
[C---:B------:R-:W-:Y:S01]  /*02c0*/  VIADD R214, R208.reuse, 0x40 ;  /* 0x00000040d0d67836 */ /* 0x040fe20000000000 */
[----:B------:R-:W-:Y:S01]  /*02d0*/  SHF.R.S32.HI R205, RZ, 0x1f, R3 ;  /* 0x0000001fffcd7819 */ /* 0x000fe20000011403 */
[----:B------:R-:W-:Y:S01]  /*02e0*/  VIADD R213, R208, 0x80 ;  /* 0x00000080d0d57836 */ /* 0x000fe20000000000 */
[----:B------:R-:W-:Y:S02]  /*02f0*/  LEA.HI R3, R3, R6, RZ, 0x1 ;  /* 0x0000000603037211 */ /* 0x000fe400078f08ff */
[----:B------:R-:W-:Y:S02]  /*0300*/  LEA.HI R7, R7, R2, RZ, 0x3 ;  /* 0x0000000207077211 */ /* 0x000fe400078f18ff */
[----:B------:R-:W-:Y:S02]  /*0310*/  LOP3.LUT R4, R4, 0xfffffffe, RZ, 0xc0, !PT ;  /* 0xfffffffe04047812 */ /* 0x000fe400078ec0ff */
[----:B------:R-:W-:-:S02]  /*0320*/  LOP3.LUT R3, R3, 0xfffffffe, RZ, 0xc0, !PT ;  /* 0xfffffffe03037812 */ /* 0x000fc400078ec0ff */
[----:B------:R-:W-:Y:S01]  /*0330*/  LOP3.LUT R11, R11, 0x1c0, RZ, 0xc0, !PT ;  /* 0x000001c00b0b7812 */ /* 0x000fe200078ec0ff */
[----:B------:R-:W-:Y:S01]  /*0340*/  IMAD.IADD R4, R5, 0x1, -R4 ;  /* 0x0000000105047824 */ /* 0x000fe200078e0a04 */
[----:B------:R-:W-:Y:S01]  /*0350*/  LOP3.LUT R7, R7, 0xfffffff8, RZ, 0xc0, !PT ;  /* 0xfffffff807077812 */ /* 0x000fe200078ec0ff */
[----:B------:R-:W-:Y:S01]  /*0360*/  IMAD.IADD R3, R6, 0x1, -R3 ;  /* 0x0000000106037824 */ /* 0x000fe200078e0a03 */
[----:B------:R-:W-:Y:S01]  /*0370*/  LOP3.LUT P4, RZ, R10, 0x4, RZ, 0xc0, !PT ;  /* 0x000000040aff7812 */ /* 0x000fe2000788c0ff */
[----:B------:R-:W-:Y:S01]  /*0380*/  IMAD.SHL.U32 R199, R4, 0x20, RZ ;  /* 0x0000002004c77824 */ /* 0x000fe200078e00ff */
[----:B------:R-:W-:Y:S01]  /*0390*/  LOP3.LUT R5, R11, 0x38, R208, 0xf8, !PT ;  /* 0x000000380b057812 */ /* 0x000fe200078ef8d0 */
[----:B------:R-:W-:Y:S01]  /*03a0*/  IMAD.IADD R7, R2, 0x1, -R7 ;  /* 0x0000000102077824 */ /* 0x000fe200078e0a07 */
[----:B------:R-:W-:Y:S01]  /*03b0*/  SHF.R.U32.HI R206, RZ, 0x3, R11 ;  /* 0x00000003ffce7819 */ /* 0x000fe2000001160b */
[----:B------:R-:W-:Y:S01]  /*03c0*/  IMAD.SHL.U32 R11, R4, 0x200, RZ ;  /* 0x00000200040b7824 */ /* 0x000fe200078e00ff */
[C---:B------:R-:W-:Y:S01]  /*03d0*/  LOP3.LUT P3, RZ, R10.reuse, 0x2, RZ, 0xc0, !PT ;  /* 0x000000020aff7812 */ /* 0x040fe2000786c0ff */
[----:B------:R-:W-:Y:S01]  /*03e0*/  IMAD.SHL.U32 R10, R10, 0x40, RZ ;  /* 0x000000400a0a7824 */ /* 0x000fe200078e00ff */
[----:B------:R-:W-:-:S02]  /*03f0*/  LEA.HI R205, R205, R6, RZ, 0x2 ;  /* 0x00000006cdcd7211 */ /* 0x000fc400078f10ff */
[----:B------:R-:W-:Y:S02]  /*0400*/  SHF.R.S32.HI R2, RZ, 0x1f, R9 ;  /* 0x0000001fff027819 */ /* 0x000fe40000011409 */
[----:B------:R-:W-:Y:S01]  /*0410*/  LOP3.LUT R206, R5, R206, RZ, 0x3c, !PT ;  /* 0x000000ce05ce7212 */ /* 0x000fe200078e3cff */
[----:B------:R-:W-:Y:S01]  /*0420*/  IMAD.SHL.U32 R5, R3, 0x10, RZ ;  /* 0x0000001003057824 */ /* 0x000fe200078e00ff */
[----:B------:R-:W-:Y:S02]  /*0430*/  LOP3.LUT R205, R205, 0xfffffffc, RZ, 0xc0, !PT ;  /* 0xfffffffccdcd7812 */ /* 0x000fe400078ec0ff */
[----:B------:R-:W-:Y:S02]  /*0440*/  LOP3.LUT R10, R10, 0x1c0, RZ, 0xc0, !PT ;  /* 0x000001c00a0a7812 */ /* 0x000fe400078ec0ff */
[----:B------:R-:W-:Y:S01]  /*0450*/  LEA.HI R2, R2, R9, RZ, 0x2 ;  /* 0x0000000902027211 */ /* 0x000fe200078f10ff */
[----:B------:R-:W-:Y:S01]  /*0460*/  IMAD.IADD R205, R6, 0x1, -R205 ;  /* 0x0000000106cd7824 */ /* 0x000fe200078e0acd */
[----:B------:R-:W-:-:S02]  /*0470*/  SHF.R.S32.HI R9, RZ, 0x1f, R14 ;  /* 0x0000001fff097819 */ /* 0x000fc4000001140e */
[C---:B------:R-:W-:Y:S02]  /*0480*/  LOP3.LUT R198, R10.reuse, 0x10, R5, 0xf8, !PT ;  /* 0x000000100ac67812 */ /* 0x040fe400078ef805 */
[----:B------:R-:W-:Y:S02]  /*0490*/  LEA.HI R6, R9, R14, RZ, 0x3 ;  /* 0x0000000e09067211 */ /* 0x000fe400078f18ff */
[----:B------:R-:W-:Y:S02]  /*04a0*/  SHF.R.S32.HI R204, RZ, 0x7, R204 ;  /* 0x00000007ffcc7819 */ /* 0x000fe400000114cc */
[--C-:B------:R-:W-:Y:S02]  /*04b0*/  LOP3.LUT R12, R10, 0x8, R13.reuse, 0xf8, !PT ;  /* 0x000000080a0c7812 */ /* 0x100fe400078ef80d */
[----:B------:R-:W-:Y:S02]  /*04c0*/  SHF.R.U32.HI R9, RZ, 0x3, R10 ;  /* 0x00000003ff097819 */ /* 0x000fe4000001160a */
[----:B------:R-:W-:-:S02]  /*04d0*/  LOP3.LUT R198, R198, 0x8, R13, 0xf8, !PT ;  /* 0x00000008c6c67812 */ /* 0x000fc400078ef80d */
[----:B------:R-:W-:Y:S01]  /*04e0*/  LOP3.LUT R189, R12, R9, RZ, 0x3c, !PT ;  /* 0x000000090cbd7212 */ /* 0x000fe200078e3cff */
[----:B------:R-:W-:Y:S01]  /*04f0*/  IMAD R12, R204, 0x800, R11 ;  /* 0x00000800cc0c7824 */ /* 0x000fe200078e020b */
[----:B------:R-:W-:Y:S01]  /*0500*/  LOP3.LUT R198, R11, R198, R9, 0xf6, !PT ;  /* 0x000000c60bc67212 */ /* 0x000fe200078ef609 */
[C---:B------:R-:W-:Y:S01]  /*0510*/  IMAD.SHL.U32 R9, R7.reuse, 0x40, RZ ;  /* 0x0000004007097824 */ /* 0x040fe200078e00ff */
[----:B------:R-:W-:Y:S01]  /*0520*/  SHF.R.S32.HI R11, RZ, 0x6, R8 ;  /* 0x00000006ff0b7819 */ /* 0x000fe20000011408 */
[----:B------:R-:W-:Y:S01]  /*0530*/  IMAD.SHL.U32 R8, R0, 0x2, RZ ;  /* 0x0000000200087824 */ /* 0x000fe200078e00ff */
[C---:B------:R-:W-:Y:S01]  /*0540*/  LOP3.LUT R5, R6.reuse, 0xfffffff8, RZ, 0xc0, !PT ;  /* 0xfffffff806057812 */ /* 0x040fe200078ec0ff */
[----:B------:R-:W-:Y:S01]  /*0550*/  IMAD.SHL.U32 R0, R6, 0x40, RZ ;  /* 0x0000004006007824 */ /* 0x000fe200078e00ff */
[----:B------:R-:W-:Y:S01]  /*0560*/  LOP3.LUT R10, R7, 0x1, RZ, 0xc0, !PT ;  /* 0x00000001070a7812 */ /* 0x000fe200078ec0ff */
[----:B------:R-:W-:Y:S01]  /*0570*/  IMAD.SHL.U32 R218, R11, 0x8, RZ ;  /* 0x000000080bda7824 */ /* 0x000fe200078e00ff */
[----:B------:R-:W-:Y:S01]  /*0580*/  LOP3.LUT R9, R9, 0x1c0, RZ, 0xc0, !PT ;  /* 0x000001c009097812 */ /* 0x000fe200078ec0ff */
[----:B------:R-:W-:Y:S01]  /*0590*/  IMAD.IADD R5, R14, 0x1, -R5 ;  /* 0x000000010e057824 */ /* 0x000fe200078e0a05 */
[----:B------:R-:W-:Y:S01]  /*05a0*/  ISETP.NE.U32.AND P0, PT, R10, 0x1, PT ;  /* 0x000000010a00780c */ /* 0x000fe20003f05070 */
[----:B------:R-:W-:Y:S01]  /*05b0*/  IMAD.SHL.U32 R10, R204, 0x20, RZ ;  /* 0x00000020cc0a7824 */ /* 0x000fe200078e00ff */
[----:B------:R-:W-:Y:S01]  /*05c0*/  LOP3.LUT R218, R218, 0x18, RZ, 0xc0, !PT ;  /* 0x00000018dada7812 */ /* 0x000fe200078ec0ff */
[----:B------:R-:W-:Y:S01]  /*05d0*/  IMAD.SHL.U32 R5, R5, 0x40, RZ ;  /* 0x0000004005057824 */ /* 0x000fe200078e00ff */
[----:B------:R-:W-:Y:S01]  /*05e0*/  R2P PR, R7, 0x6 ;  /* 0x0000000607007804 */ /* 0x000fe20000000000 */
[----:B------:R-:W-:Y:S01]  /*05f0*/  IMAD.IADD R189, R12, 0x1, R189 ;  /* 0x000000010cbd7824 */ /* 0x000fe200078e02bd */
[----:B------:R-:W-:Y:S01]  /*0600*/  SHF.R.U32.HI R220, RZ, 0x3, R9 ;  /* 0x00000003ffdc7819 */ /* 0x000fe20000011609 */
[----:B------:R-:W-:Y:S01]  /*0610*/  IMAD R206, R11, 0x200, R206 ;  /* 0x000002000bce7824 */ /* 0x000fe200078e02ce */
[----:B------:R-:W-:-:S02]  /*0620*/  LOP3.LUT R7, R9, 0x20, R10, 0xf8, !PT ;  /* 0x0000002009077812 */ /* 0x000fc400078ef80a */
[----:B------:R-:W-:Y:S02]  /*0630*/  LOP3.LUT R199, R218, 0x20, R199, 0xf8, !PT ;  /* 0x00000020dac77812 */ /* 0x000fe400078ef8c7 */
[----:B------:R-:W-:Y:S02]  /*0640*/  LOP3.LUT R218, R220, R9, R218, 0x1e, !PT ;  /* 0x00000009dcda7212 */ /* 0x000fe400078e1eda */
[----:B------:R-:W-:Y:S01]  /*0650*/  LOP3.LUT R220, R7, R220, RZ, 0x3c, !PT ;  /* 0x000000dc07dc7212 */ /* 0x000fe200078e3cff */
[----:B------:R-:W-:Y:S01]  /*0660*/  IMAD.SHL.U32 R7, R4, 0x8, RZ ;  /* 0x0000000804077824 */ /* 0x000fe200078e00ff */
[----:B------:R-:W-:Y:S01]  /*0670*/  LOP3.LUT R10, R5, 0x1c0, RZ, 0xc0, !PT ;  /* 0x000001c0050a7812 */ /* 0x000fe200078ec0ff */
[----:B------:R-:W-:Y:S01]  /*0680*/  IMAD R5, R205, 0x400, R8 ;  /* 0x00000400cd057824 */ /* 0x000fe200078e0208 */
[----:B------:R-:W-:Y:S02]  /*0690*/  LOP3.LUT R0, R0, 0xfffffe00, RZ, 0xc0, !PT ;  /* 0xfffffe0000007812 */ /* 0x000fe400078ec0ff */
[----:B------:R-:W-:Y:S01]  /*06a0*/  SHF.R.U32.HI R197, RZ, 0x3, R10 ;  /* 0x00000003ffc57819 */ /* 0x000fe2000001160a */
[----:B------:R-:W-:Y:S01]  /*06b0*/  IMAD.IADD R220, R5, 0x1, R220 ;  /* 0x0000000105dc7824 */ /* 0x000fe200078e02dc */
[----:B------:R-:W-:Y:S01]  /*06c0*/  LOP3.LUT R4, R10, 0x8, R7, 0xf8, !PT ;  /* 0x000000080a047812 */ /* 0x000fe200078ef807 */
[----:B------:R-:W-:Y:S01]  /*06d0*/  IMAD R5, R3, 0x400, R8 ;  /* 0x0000040003057824 */ /* 0x000fe200078e0208 */
[----:B------:R-:W-:Y:S01]  /*06e0*/  LOP3.LUT R199, R197, R199, R10, 0x1e, !PT ;  /* 0x000000c7c5c77212 */ /* 0x000fe200078e1e0a */
[----:B------:R-:W-:Y:S01]  /*06f0*/  IMAD R200, R205, 0x400, R0 ;  /* 0x00000400cdc87824 */ /* 0x000fe200078e0200 */
[----:B------:R-:W-:Y:S01]  /*0700*/  LOP3.LUT R197, R4, R197, RZ, 0x3c, !PT ;  /* 0x000000c504c57212 */ /* 0x000fe200078e3cff */
[----:B------:R-:W-:Y:S01]  /*0710*/  IMAD.IADD R218, R5, 0x1, R218 ;  /* 0x0000000105da7824 */ /* 0x000fe200078e02da */
[----:B------:R-:W-:Y:S01]  /*0720*/  LEA R220, R220, UR5, 0x1 ;  /* 0x00000005dcdc7c11 */ /* 0x000fe2000f8e08ff */
[----:B------:R-:W-:Y:S01]  /*0730*/  IMAD.MOV.U32 R5, RZ, RZ, 0x40 ;  /* 0x00000040ff057424 */ /* 0x000fe200078e00ff */
[----:B------:R-:W-:Y:S01]  /*0740*/  SEL R188, R188, 0xffffffe0, !P3 ;  /* 0xffffffe0bcbc7807 */ /* 0x000fe20005800000 */
[----:B------:R-:W-:Y:S01]  /*0750*/  IMAD R4, R3, 0x400, R0 ;  /* 0x0000040003047824 */ /* 0x000fe200078e0200 */
[----:B------:R-:W-:Y:S01]  /*0760*/  LEA R189, R189, UR5, 0x1 ;  /* 0x00000005bdbd7c11 */ /* 0x000fe2000f8e08ff */
[----:B------:R-:W-:Y:S01]  /*0770*/  IMAD.IADD R200, R200, 0x1, R197 ;  /* 0x00000001c8c87824 */ /* 0x000fe200078e02c5 */
[----:B------:R-:W-:Y:S01]  /*0780*/  SHF.R.S32.HI R2, RZ, 0x2, R2 ;  /* 0x00000002ff027819 */ /* 0x000fe20000011402 */
[----:B------:R-:W-:Y:S01]  /*0790*/  IMAD.IADD R197, R197, 0x1, R4 ;  /* 0x00000001c5c57824 */ /* 0x000fe200078e0204 */
[----:B------:R-:W-:Y:S01]  /*07a0*/  SEL R226, R226, 0x10, !P0 ;  /* 0x00000010e2e27807 */ /* 0x000fe20004000000 */
[----:B------:R-:W-:Y:S01]  /*07b0*/  VIADD R219, R220, 0x20 ;  /* 0x00000020dcdb7836 */ /* 0x000fe20000000000 */
[----:B------:R-:W-:Y:S01]  /*07c0*/  LEA R218, R218, UR6, 0x1 ;  /* 0x00000006dada7c11 */ /* 0x000fe2000f8e08ff */
[--C-:B------:R-:W-:Y:S01]  /*07d0*/  IMAD.IADD R188, R188, 0x1, R189.reuse ;  /* 0x00000001bcbc7824 */ /* 0x100fe200078e02bd */
[----:B------:R-:W-:Y:S01]  /*07e0*/  SEL R5, R5, 0xffffffc0, !P4 ;  /* 0xffffffc005057807 */ /* 0x000fe20006000000 */
[----:B------:R-:W-:Y:S01]  /*07f0*/  @P1 VIADD R219, R220, 0xffffffe0 ;  /* 0xffffffe0dcdb1836 */ /* 0x000fe20000000000 */
[----:B------:R-:W-:Y:S01]  /*0800*/  LEA R198, R198, UR5, 0x1 ;  /* 0x00000005c6c67c11 */ /* 0x000fe2000f8e08ff */
[----:B------:R-:W-:Y:S01]  /*0810*/  IMAD R212, R205, 0x10, R2 ;  /* 0x00000010cdd47824 */ /* 0x000fe200078e0202 */
[----:B------:R-:W-:Y:S01]  /*0820*/  LOP3.LUT R199, R199, R0, RZ, 0xfc, !PT ;  /* 0x00000000c7c77212 */ /* 0x000fe200078efcff */
[----:B------:R-:W-:Y:S01]  /*0830*/  VIADD R217, R218, 0x40 ;  /* 0x00000040dad97836 */ /* 0x000fe20000000000 */
[----:B------:R-:W-:Y:S01]  /*0840*/  LEA R216, R206, UR5, 0x1 ;  /* 0x00000005ced87c11 */ /* 0x000fe2000f8e08ff */
[----:B------:R-:W-:Y:S01]  /*0850*/  IMAD.IADD R221, R220, 0x1, R226 ;  /* 0x00000001dcdd7824 */ /* 0x000fe200078e02e2 */
[----:B------:R-:W-:Y:S01]  /*0860*/  LEA R197, R197, UR4, 0x1 ;  /* 0x00000004c5c57c11 */ /* 0x000fe2000f8e08ff */
[----:B------:R-:W-:-:S02]  /*0870*/  IMAD.IADD R3, R5, 0x1, R189 ;  /* 0x0000000105037824 */ /* 0x000fc400078e02bd */
[C---:B------:R-:W-:Y:S02]  /*0880*/  IMAD.IADD R2, R5.reuse, 0x1, R188 ;  /* 0x0000000105027824 */ /* 0x040fe400078e02bc */
[----:B------:R-:W-:Y:S02]  /*0890*/  IMAD.IADD R0, R5, 0x1, R198 ;  /* 0x0000000105007824 */ /* 0x000fe400078e02c6 */
[----:B------:R-:W-:Y:S02]  /*08a0*/  @P2 VIADD R217, R218, 0xffffffc0 ;  /* 0xffffffc0dad92836 */ /* 0x000fe40000000000 */
[----:B---34-:R-:W-:-:S07]  /*08b0*/  IMAD.IADD R226, R226, 0x1, R219 ;  /* 0x00000001e2e27824 */ /* 0x018fce00078e02db */
.L_x_1187:
[----:B-1----:R-:W1:Y:S01]  /*08c0*/  LDC.64 R6, c[0x0][0x2f0] ;  /* 0x0000bc00ff067b82 */ /* 0x002e620000000a00 */
[C---:B------:R-:W-:Y:S01]  /*08d0*/  IMAD.SHL.U32 R11, R211.reuse, 0x4, RZ ;  /* 0x00000004d30b7824 */ /* 0x040fe200078e00ff */
        /* <DEDUP_REMOVED lines=45> */
.L_x_1139:
[----:B------:R-:W-:Y:S01]  /*0bb0*/  IMAD.SHL.U32 R227, R215, 0x40, RZ ;  /* 0x00000040d7e37824 */ /* 0x000fe200078e00ff */
[----:B-----5:R-:W-:-:S04]  /*0bc0*/  @!P2 IADD3 R238, R8, R4, -R239 ;  /* 0x0000000408eea210 */ /* 0x020fc80007ffe8ef */
[----:B------:R-:W-:-:S13]  /*0bd0*/  ISETP.GT.AND P0, PT, R238, R227, PT ;  /* 0x000000e3ee00720c */ /* 0x000fda0003f04270 */
[----:B------:R-:W-:Y:S05]  /*0be0*/  @!P0 BRA `(.L_x_1140) ;  /* 0x0000008800588947 */ /* 0x000fea0003800000 */
[----:B------:R-:W3:Y:S01]  /*0bf0*/  LDC R9, c[0x0][0x278] ;  /* 0x00009e00ff097b82 */ /* 0x000ee20000000800 */
[----:B--2---:R-:W-:Y:S02]  /*0c00*/  IABS R10, R210 ;  /* 0x000000d2000a7213 */ /* 0x004fe40000000000 */
        /* <DEDUP_REMOVED lines=8> */
[----:B------:R-:W2:Y:S01]  /*0c90*/  LDC R11, c[0x0][0x394] ;  /* 0x0000e500ff0b7b82 */ /* 0x000ea20000000800 */
[----:B------:R-:W-:Y:S02]  /*0ca0*/  SHF.R.S32.HI R14, RZ, 0x6, R14 ;  /* 0x00000006ff0e7819 */ /* 0x000fe4000001140e */
[----:B------:R-:W-:Y:S02]  /*0cb0*/  @P0 IADD3 R22, R239, R242, RZ ;  /* 0x000000f2ef160210 */ /* 0x000fe40007ffe0ff */
[----:B---3--:R-:W-:-:S03]  /*0cc0*/  IABS R8, R9 ;  /* 0x0000000900087213 */ /* 0x008fc60000000000 */
[----:B------:R-:W3:Y:S01]  /*0cd0*/  LDC R32, c[0x0][0x2d4] ;  /* 0x0000b500ff207b82 */ /* 0x000ee20000000800 */
[----:B------:R-:W4:Y:S01]  /*0ce0*/  I2F.RP R12, R8 ;  /* 0x00000008000c7306 */ /* 0x000f220000209400 */
[----:B-1----:R-:W-:-:S06]  /*0cf0*/  IMAD.WIDE.U32 R28, R211, R6, RZ ;  /* 0x00000006d31c7225 */ /* 0x002fcc00078e00ff */
[----:B------:R-:W1:Y:S08]  /*0d00*/  LDC R33, c[0x0][0x2dc] ;  /* 0x0000b700ff217b82 */ /* 0x000e700000000800 */
[----:B------:R-:W1:Y:S01]  /*0d10*/  LDC R16, c[0x0][0x270] ;  /* 0x00009c00ff107b82 */ /* 0x000e620000000800 */
[----:B----4-:R-:W4:Y:S01]  /*0d20*/  MUFU.RCP R4, R12 ;  /* 0x0000000c00047308 */ /* 0x010f220000001000 */
[----:B---3--:R-:W-:Y:S01]  /*0d30*/  SHF.R.S32.HI R18, RZ, 0x1f, R32 ;  /* 0x0000001fff127819 */ /* 0x008fe20000011420 */
[----:B------:R-:W-:-:S05]  /*0d40*/  IMAD.WIDE.U32 R36, R211, R32, RZ ;  /* 0x00000020d3247225 */ /* 0x000fca00078e00ff */
[----:B------:R-:W3:Y:S08]  /*0d50*/  LDC R26, c[0x0][0x2c4] ;  /* 0x0000b100ff1a7b82 */ /* 0x000ef00000000800 */
[----:B------:R-:W5:Y:S01]  /*0d60*/  LDC.U8 R21, c[0x0][0x480] ;  /* 0x00012000ff157b82 */ /* 0x000f620000000000 */
[----:B----4-:R-:W-:Y:S01]  /*0d70*/  IADD3 R4, R4, 0xffffffe, RZ ;  /* 0x0ffffffe04047810 */ /* 0x010fe20007ffe0ff */
[----:B------:R-:W-:-:S03]  /*0d80*/  IMAD R12, R19, R6, RZ ;  /* 0x00000006130c7224 */ /* 0x000fc600078e02ff */
[----:B------:R-:W4:Y:S01]  /*0d90*/  F2I.FTZ.U32.TRUNC.NTZ R5, R4 ;  /* 0x0000000400057305 */ /* 0x000f22000021f000 */
[----:B------:R-:W-:Y:S02]  /*0da0*/  IMAD R7, R211, R7, R12 ;  /* 0x00000007d3077224 */ /* 0x000fe400078e020c */
[----:B------:R-:W2:Y:S01]  /*0db0*/  LDC.U8 R6, c[0x0][0x3d8] ;  /* 0x0000f600ff067b82 */ /* 0x000ea20000000000 */
[----:B-1----:R-:W-:-:S04]  /*0dc0*/  IMAD.WIDE R38, R33, R16, RZ ;  /* 0x0000001021267225 */ /* 0x002fc800078e02ff */
[----:B------:R-:W-:Y:S02]  /*0dd0*/  IMAD.IADD R25, R29, 0x1, R7 ;  /* 0x000000011d197824 */ /* 0x000fe400078e0207 */
[----:B------:R-:W-:Y:S02]  /*0de0*/  IMAD R7, R18, R211, RZ ;  /* 0x000000d312077224 */ /* 0x000fe400078e02ff */
[----:B------:R-:W-:Y:S01]  /*0df0*/  IMAD R27, R39, R36, RZ ;  /* 0x00000024271b7224 */ /* 0x000fe200078e02ff */
[----:B------:R-:W1:Y:S01]  /*0e00*/  S2R R18, SR_CTAID.X ;  /* 0x0000000000127919 */ /* 0x000e620000002500 */
[----:B------:R-:W-:Y:S01]  /*0e10*/  IMAD R7, R19, R32, R7 ;  /* 0x0000002013077224 */ /* 0x000fe200078e0207 */
[----:B----4-:R-:W-:Y:S01]  /*0e20*/  IADD3 R17, RZ, -R5, RZ ;  /* 0x80000005ff117210 */ /* 0x010fe20007ffe0ff */
[----:B------:R-:W-:Y:S02]  /*0e30*/  IMAD.MOV.U32 R4, RZ, RZ, RZ ;  /* 0x000000ffff047224 */ /* 0x000fe400078e00ff */
[----:B------:R-:W-:-:S02]  /*0e40*/  IMAD.IADD R7, R37, 0x1, R7 ;  /* 0x0000000125077824 */ /* 0x000fc400078e0207 */
[----:B------:R-:W-:Y:S02]  /*0e50*/  IMAD R17, R17, R8, RZ ;  /* 0x0000000811117224 */ /* 0x000fe400078e02ff */
[----:B------:R-:W-:Y:S02]  /*0e60*/  IMAD R27, R38, R7, R27 ;  /* 0x00000007261b7224 */ /* 0x000fe400078e021b */
[----:B------:R-:W-:Y:S02]  /*0e70*/  IMAD.HI.U32 R17, R5, R17, R4 ;  /* 0x0000001105117227 */ /* 0x000fe400078e0004 */
[----:B------:R-:W4:Y:S01]  /*0e80*/  LDC.64 R4, c[0x0][0x240] ;  /* 0x00009000ff047b82 */ /* 0x000f220000000a00 */
[----:B--2---:R-:W-:Y:S01]  /*0e90*/  ISETP.NE.AND P2, PT, R6, RZ, PT ;  /* 0x000000ff0600720c */ /* 0x004fe20003f45270 */
[----:B------:R-:W-:-:S04]  /*0ea0*/  IMAD.WIDE.U32 R36, R38, R36, RZ ;  /* 0x0000002426247225 */ /* 0x000fc800078e00ff */
[----:B------:R-:W-:Y:S01]  /*0eb0*/  IMAD.HI.U32 R17, R17, R10, RZ ;  /* 0x0000000a11117227 */ /* 0x000fe200078e00ff */
[----:B------:R-:W-:-:S03]  /*0ec0*/  IADD3 R27, R37, R27, RZ ;  /* 0x0000001b251b7210 */ /* 0x000fc60007ffe0ff */
[----:B------:R-:W-:Y:S02]  /*0ed0*/  IMAD.MOV R15, RZ, RZ, -R17 ;  /* 0x000000ffff0f7224 */ /* 0x000fe400078e0a11 */
[-C--:B------:R-:W-:Y:S02]  /*0ee0*/  IMAD R6, R39, R34.reuse, RZ ;  /* 0x0000002227067224 */ /* 0x080fe400078e02ff */
[----:B------:R-:W-:Y:S01]  /*0ef0*/  IMAD R15, R8, R15, R10 ;  /* 0x0000000f080f7224 */ /* 0x000fe200078e020a */
[----:B------:R-:W-:Y:S01]  /*0f00*/  IADD3 R10, R240, 0x40, R227 ;  /* 0x00000040f00a7810 */ /* 0x000fe20007ffe0e3 */
[----:B------:R-:W-:-:S03]  /*0f10*/  IMAD.WIDE.U32 R30, R38, R34, RZ ;  /* 0x00000022261e7225 */ /* 0x000fc600078e00ff */
[----:B------:R-:W-:Y:S01]  /*0f20*/  IADD3 R10, R10, R11, -R238 ;  /* 0x0000000b0a0a7210 */ /* 0x000fe20007ffe8ee */
[----:B------:R-:W-:Y:S01]  /*0f30*/  @P1 IMAD.IADD R27, R31, 0x1, R6 ;  /* 0x000000011f1b1824 */ /* 0x000fe200078e0206 */
[----:B------:R-:W-:Y:S01]  /*0f40*/  ISETP.GT.U32.AND P4, PT, R8, R15, PT ;  /* 0x0000000f0800720c */ /* 0x000fe20003f84070 */
[----:B------:R-:W1:Y:S01]  /*0f50*/  LDC.64 R6, c[0x0][0x488] ;  /* 0x00012200ff067b82 */ /* 0x000e620000000a00 */
[----:B------:R-:W-:Y:S01]  /*0f60*/  IADD3 R10, R10, 0x3f, RZ ;  /* 0x0000003f0a0a7810 */ /* 0x000fe20007ffe0ff */
[----:B----4-:R-:W-:Y:S01]  /*0f70*/  IMAD.WIDE.U32 R12, R34, R4, RZ ;  /* 0x00000004220c7225 */ /* 0x010fe200078e00ff */
[----:B------:R-:W-:Y:S02]  /*0f80*/  SEL R30, R36, R30, !P1 ;  /* 0x0000001e241e7207 */ /* 0x000fe40004800000 */
[----:B------:R-:W-:Y:S02]  /*0f90*/  SHF.R.S32.HI R237, RZ, 0x1f, R10 ;  /* 0x0000001fffed7819 */ /* 0x000fe4000001140a */
[----:B------:R-:W-:Y:S01]  /*0fa0*/  SEL R28, R28, R12, !P1 ;  /* 0x0000000c1c1c7207 */ /* 0x000fe20004800000 */
[----:B------:R-:W-:Y:S01]  /*0fb0*/  IMAD R12, R34, R5, RZ ;  /* 0x00000005220c7224 */ /* 0x000fe200078e02ff */
[----:B------:R-:W-:Y:S01]  /*0fc0*/  LEA.HI R237, R237, R10, RZ, 0x6 ;  /* 0x0000000aeded7211 */ /* 0x000fe200078f30ff */
[----:B------:R-:W2:Y:S02]  /*0fd0*/  @P2 LDC R31, c[0x0][0x2e4] ;  /* 0x0000b900ff1f2b82 */ /* 0x000ea40000000800 */
[----:B------:R-:W-:Y:S01]  /*0fe0*/  @!P4 IADD3 R15, R15, -R8, RZ ;  /* 0x800000080f0fc210 */ /* 0x000fe20007ffe0ff */
[----:B------:R-:W-:Y:S01]  /*0ff0*/  @!P4 VIADD R17, R17, 0x1 ;  /* 0x000000011111c836 */ /* 0x000fe20000000000 */
[----:B------:R-:W-:-:S02]  /*1000*/  SHF.R.S32.HI R237, RZ, 0x6, R237 ;  /* 0x00000006ffed7819 */ /* 0x000fc400000114ed */
[----:B------:R-:W-:Y:S02]  /*1010*/  ISETP.GE.U32.AND P6, PT, R15, R8, PT ;  /* 0x000000080f00720c */ /* 0x000fe40003fc6070 */
[----:B------:R-:W4:Y:S01]  /*1020*/  @P0 LDC.64 R10, c[0x0][0x250] ;  /* 0x00009400ff0a0b82 */ /* 0x000f220000000a00 */
[----:B------:R-:W-:Y:S02]  /*1030*/  LOP3.LUT R8, R210, R9, RZ, 0x3c, !PT ;  /* 0x00000009d2087212 */ /* 0x000fe400078e3cff */
[----:B------:R-:W-:Y:S02]  /*1040*/  @P1 IADD3 R25, R13, R12, RZ ;  /* 0x0000000c0d191210 */ /* 0x000fe40007ffe0ff */
[----:B------:R-:W-:Y:S02]  /*1050*/  ISETP.GE.AND P3, PT, R8, RZ, PT ;  /* 0x000000ff0800720c */ /* 0x000fe40003f66270 */
[----:B------:R-:W-:Y:S01]  /*1060*/  ISETP.NE.AND P4, PT, R9, RZ, PT ;  /* 0x000000ff0900720c */ /* 0x000fe20003f85270 */
[----:B------:R-:W3:Y:S01]  /*1070*/  @!P1 LDC.64 R12, c[0x0][0x418] ;  /* 0x00010600ff0c9b82 */ /* 0x000ee20000000a00 */
[----:B------:R-:W-:-:S02]  /*1080*/  VIMNMX R237, R14, R237, PT ;  /* 0x000000ed0eed7248 */ /* 0x000fc40003fe0100 */
[----:B------:R-:W-:Y:S02]  /*1090*/  @P6 VIADD R17, R17, 0x1 ;  /* 0x0000000111116836 */ /* 0x000fe40000000000 */
[----:B------:R-:W-:-:S03]  /*10a0*/  LEA R24, R237, 0xffffffc0, 0x6 ;  /* 0xffffffc0ed187811 */ /* 0x000fc600078e30ff */
[----:B------:R-:W5:Y:S01]  /*10b0*/  @P1 LDC.64 R14, c[0x0][0x420] ;  /* 0x00010800ff0e1b82 */ /* 0x000f620000000a00 */
[----:B------:R-:W-:Y:S02]  /*10c0*/  SHF.R.S32.HI R29, RZ, 0x1f, R24 ;  /* 0x0000001fff1d7819 */ /* 0x000fe40000011418 */
[----:B------:R-:W-:Y:S02]  /*10d0*/  @!P3 IADD3 R17, -R17, RZ, RZ ;  /* 0x000000ff1111b210 */ /* 0x000fe40007ffe1ff */
[----:B------:R-:W-:Y:S01]  /*10e0*/  @!P4 LOP3.LUT R17, RZ, R9, RZ, 0x33, !PT ;  /* 0x00000009ff11c212 */ /* 0x000fe200078e33ff */
[C---:B----4-:R-:W-:Y:S02]  /*10f0*/  @P0 IMAD R20, R22.reuse, R11, RZ ;  /* 0x0000000b16140224 */ /* 0x050fe400078e02ff */
[----:B------:R-:W4:Y:S01]  /*1100*/  @P0 LDC.64 R8, c[0x0][0x248] ;  /* 0x00009200ff080b82 */ /* 0x000f220000000a00 */
[----:B------:R-:W-:-:S04]  /*1110*/  @P0 IMAD.WIDE.U32 R22, R22, R10, RZ ;  /* 0x0000000a16160225 */ /* 0x000fc800078e00ff */
[----:B------:R-:W-:Y:S01]  /*1120*/  @P0 IMAD.IADD R20, R23, 0x1, R20 ;  /* 0x0000000117140824 */ /* 0x000fe200078e0214 */
[----:B------:R-:W-:Y:S01]  /*1130*/  SHF.L.U32 R23, R211, 0x7, RZ ;  /* 0x00000007d3177819 */ /* 0x000fe200000006ff */
[----:B---3--:R-:W-:-:S03]  /*1140*/  @!P1 IMAD R44, R19, R12, RZ ;  /* 0x0000000c132c9224 */ /* 0x008fc600078e02ff */
[----:B------:R-:W-:Y:S01]  /*1150*/  SEL R23, R23, RZ, P5 ;  /* 0x000000ff17177207 */ /* 0x000fe20002800000 */
[C---:B------:R-:W-:Y:S02]  /*1160*/  @!P1 IMAD R13, R211.reuse, R13, R44 ;  /* 0x0000000dd30d9224 */ /* 0x040fe400078e022c */
[----:B------:R-:W-:Y:S01]  /*1170*/  @!P1 IMAD.WIDE.U32 R44, R211, R12, RZ ;  /* 0x0000000cd32c9225 */ /* 0x000fe200078e00ff */
[----:B------:R-:W-:-:S03]  /*1180*/  IADD3 R40, P3, R24, R23, RZ ;  /* 0x0000001718287210 */ /* 0x000fc60007f7e0ff */
[----:B------:R-:W-:Y:S02]  /*1190*/  @P2 IMAD R23, R211, R26, RZ ;  /* 0x0000001ad3172224 */ /* 0x000fe400078e02ff */
[----:B-----5:R-:W-:-:S03]  /*11a0*/  @P1 IMAD.WIDE.U32 R36, R34, R14, RZ ;  /* 0x0000000e22241225 */ /* 0x020fc600078e00ff */
[----:B------:R-:W-:Y:S01]  /*11b0*/  @P2 SEL R12, R23, R34, !P1 ;  /* 0x00000022170c2207 */ /* 0x000fe20004800000 */
[----:B------:R-:W-:Y:S01]  /*11c0*/  @P1 IMAD R15, R34, R15, R37 ;  /* 0x0000000f220f1224 */ /* 0x000fe200078e0225 */
[----:B------:R-:W-:Y:S01]  /*11d0*/  @P1 MOV R35, R36 ;  /* 0x0000002400231202 */ /* 0x000fe20000000f00 */
[----:B------:R-:W-:Y:S01]  /*11e0*/  @!P1 IMAD.IADD R15, R45, 0x1, R13 ;  /* 0x000000012d0f9824 */ /* 0x000fe200078e020d */
[----:B------:R-:W-:Y:S01]  /*11f0*/  @!P1 MOV R35, R44 ;  /* 0x0000002c00239202 */ /* 0x000fe20000000f00 */
[----:B------:R-:W-:Y:S02]  /*1200*/  @!P2 IMAD R13, R211, R16, R210 ;  /* 0x00000010d30da224 */ /* 0x000fe400078e02d2 */
[----:B-1----:R-:W-:-:S04]  /*1210*/  IMAD.WIDE.U32 R36, R18, R6, RZ ;  /* 0x0000000612247225 */ /* 0x002fc800078e00ff */
[----:B------:R-:W-:Y:S02]  /*1220*/  @P0 IMAD.IADD R6, R239, 0x1, R242 ;  /* 0x00000001ef060824 */ /* 0x000fe400078e02f2 */
[----:B--2---:R-:W-:Y:S02]  /*1230*/  @P2 IMAD R31, R210, R31, R12 ;  /* 0x0000001fd21f2224 */ /* 0x004fe400078e020c */
[----:B------:R-:W-:Y:S01]  /*1240*/  IMAD.X R14, R29, 0x1, R42, P3 ;  /* 0x000000011d0e7824 */ /* 0x000fe200018e062a */
[----:B------:R-:W-:Y:S01]  /*1250*/  ISETP.NE.AND P3, PT, R21, RZ, PT ;  /* 0x000000ff1500720c */ /* 0x000fe20003f65270 */
[----:B------:R-:W-:Y:S01]  /*1260*/  IMAD R43, R39, R40, RZ ;  /* 0x00000028272b7224 */ /* 0x000fe200078e02ff */
[----:B------:R-:W-:Y:S01]  /*1270*/  SHF.R.S32.HI R21, RZ, 0x1f, R227 ;  /* 0x0000001fff157819 */ /* 0x000fe200000114e3 */
[----:B------:R-:W-:Y:S02]  /*1280*/  @!P2 IMAD R31, R13, R26, RZ ;  /* 0x0000001a0d1fa224 */ /* 0x000fe400078e02ff */
[----:B------:R-:W-:Y:S01]  /*1290*/  IMAD R7, R18, R7, R37 ;  /* 0x0000000712077224 */ /* 0x000fe200078e0225 */
[----:B------:R-:W-:Y:S01]  /*12a0*/  SEL R37, R36, RZ, P3 ;  /* 0x000000ff24257207 */ /* 0x000fe20001800000 */
[----:B------:R-:W-:-:S02]  /*12b0*/  IMAD R39, R210, R33, RZ ;  /* 0x00000021d2277224 */ /* 0x000fc400078e02ff */
[C---:B----4-:R-:W-:Y:S01]  /*12c0*/  @P0 IMAD R23, R6.reuse, R9, RZ ;  /* 0x0000000906170224 */ /* 0x050fe200078e02ff */
[----:B------:R-:W-:Y:S01]  /*12d0*/  SEL R36, R7, RZ, P3 ;  /* 0x000000ff07247207 */ /* 0x000fe20001800000 */
[----:B------:R-:W-:-:S04]  /*12e0*/  @P0 IMAD.WIDE.U32 R12, R6, R8, RZ ;  /* 0x00000008060c0225 */ /* 0x000fc800078e00ff */
[----:B------:R-:W-:Y:S01]  /*12f0*/  IMAD.WIDE.U32 R40, R38, R40, RZ ;  /* 0x0000002826287225 */ /* 0x000fe200078e00ff */
[----:B------:R-:W-:-:S03]  /*1300*/  @P0 IADD3 R23, R13, R23, RZ ;  /* 0x000000170d170210 */ /* 0x000fc60007ffe0ff */
[----:B------:R-:W-:Y:S01]  /*1310*/  IMAD R43, R38, R14, R43 ;  /* 0x0000000e262b7224 */ /* 0x000fe200078e022b */
[----:B------:R-:W-:Y:S01]  /*1320*/  SHF.R.S32.HI R14, RZ, 0x1f, R210 ;  /* 0x0000001fff0e7819 */ /* 0x000fe200000114d2 */
[----:B------:R-:W-:Y:S01]  /*1330*/  @P0 IMAD.MOV.U32 R26, RZ, RZ, R12 ;  /* 0x000000ffff1a0224 */ /* 0x000fe200078e000c */
[----:B------:R-:W-:Y:S01]  /*1340*/  SHF.R.S32.HI R38, RZ, 0x1f, R39 ;  /* 0x0000001fff267819 */ /* 0x000fe20000011427 */
        /* <DEDUP_REMOVED lines=13> */
.L_x_1141:
        /* <DEDUP_REMOVED lines=13> */
.L_x_1142:
        /* <DEDUP_REMOVED lines=10> */
.L_x_1143:
[----:B------:R-:W-:-:S04]  /*1590*/  IMAD R45, R211, R16, R210 ;  /* 0x00000010d32d7224 */ /* 0x000fc800078e02d2 */
[----:B------:R-:W-:-:S07]  /*15a0*/  IMAD R45, R45, R32, RZ ;  /* 0x000000202d2d7224 */ /* 0x000fce00078e02ff */
.L_x_1144:
[----:B------:R-:W1:Y:S01]  /*15b0*/  S2R R13, SR_TID.X ;  /* 0x00000000000d7919 */ /* 0x000e620000002100 */
[----:B------:R-:W2:Y:S01]  /*15c0*/  LDC.64 R6, c[0x0][0x420] ;  /* 0x00010800ff067b82 */ /* 0x000ea20000000a00 */
[----:B------:R-:W-:Y:S01]  /*15d0*/  IMAD R33, R33, R16, RZ ;  /* 0x0000001021217224 */ /* 0x000fe200078e02ff */
[----:B------:R-:W-:Y:S01]  /*15e0*/  SHF.R.S32.HI R209, RZ, 0x1f, R208 ;  /* 0x0000001fffd17819 */ /* 0x000fe200000114d0 */
[----:B------:R-:W-:Y:S01]  /*15f0*/  ULDC.64 UR6, c[0x0][0x428] ;  /* 0x00010a0000067ab9 */ /* 0x000fe20000000a00 */
[----:B------:R-:W-:Y:S01]  /*1600*/  IADD3 R225, R227, R240, RZ ;  /* 0x000000f0e3e17210 */ /* 0x000fe20007ffe0ff */
[----:B------:R-:W-:Y:S01]  /*1610*/  IMAD.SHL.U32 R34, R33, 0x40, RZ ;  /* 0x0000004021227824 */ /* 0x000fe200078e00ff */
[----:B------:R-:W-:Y:S01]  /*1620*/  ULDC.64 UR8, c[0x0][0x210] ;  /* 0x0000840000087ab9 */ /* 0x000fe20000000a00 */
[C---:B------:R-:W-:Y:S01]  /*1630*/  IMAD.IADD R45, R24.reuse, 0x1, R45 ;  /* 0x00000001182d7824 */ /* 0x040fe200078e022d */
[----:B------:R-:W3:Y:S01]  /*1640*/  LDC R223, c[0x0][0x398] ;  /* 0x0000e600ffdf7b82 */ /* 0x000ee20000000800 */
[----:B------:R-:W-:Y:S01]  /*1650*/  IMAD.IADD R250, R24, 0x1, R31 ;  /* 0x0000000118fa7824 */ /* 0x000fe200078e021f */
[----:B------:R-:W-:Y:S01]  /*1660*/  IADD3 R39, P2, P1, R40, R34, R39 ;  /* 0x0000002228277210 */ /* 0x000fe2000795e027 */
[----:B------:R-:W-:Y:S01]  /*1670*/  BSSY B1, `(.L_x_1140) ;  /* 0x00007ed000017945 */ /* 0x000fe20003800000 */
[----:B------:R-:W-:-:S02]  /*1680*/  IADD3 R40, P4, R208, R35, RZ ;  /* 0x00000023d0287210 */ /* 0x000fc40007f9e0ff */
[----:B------:R-:W-:-:S03]  /*1690*/  SHF.R.S32.HI R34, RZ, 0x1f, R34 ;  /* 0x0000001fff227819 */ /* 0x000fc60000011422 */
[----:B------:R-:W-:Y:S01]  /*16a0*/  IMAD.X R41, R209, 0x1, R15, P4 ;  /* 0x00000001d1297824 */ /* 0x000fe200020e060f */
[----:B------:R-:W-:Y:S02]  /*16b0*/  SHF.R.S32.HI R15, RZ, 0x1f, R207 ;  /* 0x0000001fff0f7819 */ /* 0x000fe400000114cf */
[----:B------:R-:W-:Y:S02]  /*16c0*/  IADD3.X R34, R43, R34, R38, P2, P1 ;  /* 0x000000222b227210 */ /* 0x000fe400017e2426 */
[----:B------:R-:W-:Y:S01]  /*16d0*/  IADD3 R30, P2, P1, R37, R39, R30 ;  /* 0x00000027251e7210 */ /* 0x000fe2000795e01e */
[----:B--2---:R-:W-:-:S03]  /*16e0*/  IMAD.WIDE.U32 R40, R24, R6, R40 ;  /* 0x0000000618287225 */ /* 0x004fc600078e0028 */
[----:B------:R-:W-:Y:S02]  /*16f0*/  IADD3.X R34, R36, R34, R27, P2, P1 ;  /* 0x0000002224227210 */ /* 0x000fe400017e241b */
[----:B-1----:R-:W-:-:S04]  /*1700*/  SHF.R.S32.HI R12, RZ, 0x1f, R13 ;  /* 0x0000001fff0c7819 */ /* 0x002fc8000001140d */
[----:B------:R-:W-:-:S04]  /*1710*/  LEA.HI R32, R12, R13, RZ, 0x5 ;  /* 0x0000000d0c207211 */ /* 0x000fc800078f28ff */
[----:B------:R-:W-:Y:S02]  /*1720*/  LOP3.LUT R230, R32, 0xffffffe0, RZ, 0xc0, !PT ;  /* 0xffffffe020e67812 */ /* 0x000fe400078ec0ff */
[----:B------:R-:W-:-:S03]  /*1730*/  SHF.R.S32.HI R32, RZ, 0x5, R32 ;  /* 0x00000005ff207819 */ /* 0x000fc60000011420 */
[----:B------:R-:W-:-:S04]  /*1740*/  IMAD.IADD R230, R13, 0x1, -R230 ;  /* 0x000000010de67824 */ /* 0x000fc800078e0ae6 */
[----:B------:R-:W-:Y:S01]  /*1750*/  IMAD R35, R32, R33, R230 ;  /* 0x0000002120237224 */ /* 0x000fe200078e02e6 */
[----:B------:R-:W-:Y:S01]  /*1760*/  IADD3 R33, P4, R207, R24, RZ ;  /* 0x00000018cf217210 */ /* 0x000fe20007f9e0ff */
[----:B------:R-:W-:-:S03]  /*1770*/  IMAD R32, R29, R6, RZ ;  /* 0x000000061d207224 */ /* 0x000fc600078e02ff */
[----:B------:R-:W-:Y:S01]  /*1780*/  IADD3 R27, P1, R35, R30, RZ ;  /* 0x0000001e231b7210 */ /* 0x000fe20007f3e0ff */
[----:B------:R-:W-:Y:S02]  /*1790*/  IMAD.X R29, R15, 0x1, R29, P4 ;  /* 0x000000010f1d7824 */ /* 0x000fe400020e061d */
[----:B------:R-:W-:-:S04]  /*17a0*/  IMAD.WIDE.U32 R38, R33, R4, R208 ;  /* 0x0000000421267225 */ /* 0x000fc800078e00d0 */
[----:B------:R-:W-:Y:S01]  /*17b0*/  IMAD R30, R29, R4, RZ ;  /* 0x000000041d1e7224 */ /* 0x000fe200078e02ff */
[----:B------:R-:W-:Y:S01]  /*17c0*/  IADD3 R38, P2, R28, R38, RZ ;  /* 0x000000261c267210 */ /* 0x000fe20007f5e0ff */
[----:B------:R-:W-:Y:S01]  /*17d0*/  IMAD R32, R24, R7, R32 ;  /* 0x0000000718207224 */ /* 0x000fe200078e0220 */
[----:B---3--:R-:W-:Y:S01]  /*17e0*/  IADD3 R24, R225, -R223, -R238 ;  /* 0x800000dfe1187210 */ /* 0x008fe20007ffe8ee */
[----:B------:R-:W-:Y:S02]  /*17f0*/  IMAD R30, R33, R5, R30 ;  /* 0x00000005211e7224 */ /* 0x000fe400078e021e */
[----:B------:R-:W-:Y:S02]  /*1800*/  IMAD R29, R14, UR6, RZ ;  /* 0x000000060e1d7c24 */ /* 0x000fe4000f8e02ff */
[----:B------:R-:W-:Y:S01]  /*1810*/  IMAD.IADD R41, R41, 0x1, R32 ;  /* 0x0000000129297824 */ /* 0x000fe200078e0220 */
[----:B------:R-:W-:Y:S01]  /*1820*/  IADD3.X R39, R25, R39, R30, P2, !PT ;  /* 0x0000002719277210 */ /* 0x000fe200017fe41e */
[C---:B------:R-:W-:Y:S01]  /*1830*/  IMAD R29, R210.reuse, UR7, R29 ;  /* 0x00000007d21d7c24 */ /* 0x040fe2000f8e021d */
[----:B------:R-:W-:Y:S01]  /*1840*/  SHF.R.S32.HI R25, RZ, 0x1f, R24 ;  /* 0x0000001fff197819 */ /* 0x000fe20000011418 */
[----:B------:R-:W-:Y:S01]  /*1850*/  IMAD.WIDE.U32 R36, R210, UR6, R40 ;  /* 0x00000006d2247c25 */ /* 0x000fe2000f8e0028 */
[----:B------:R-:W-:Y:S01]  /*1860*/  LEA.HI.X.SX32 R32, R35, R34, 0x1, P1 ;  /* 0x0000002223207211 */ /* 0x000fe200008f0eff */
[----:B------:R-:W-:Y:S01]  /*1870*/  ULDC.64 UR6, c[0x0][0x400] ;  /* 0x0001000000067ab9 */ /* 0x000fe20000000a00 */
[----:B------:R-:W-:Y:S01]  /*1880*/  LEA.HI R24, R25, R24, RZ, 0x6 ;  /* 0x0000001819187211 */ /* 0x000fe200078f30ff */
[----:B------:R-:W-:Y:S01]  /*1890*/  IMAD.IADD R37, R37, 0x1, R29 ;  /* 0x0000000125257824 */ /* 0x000fe200078e021d */
[----:B------:R-:W1:Y:S01]  /*18a0*/  LDC.64 R34, c[0x0][0x478] ;  /* 0x00011e00ff227b82 */ /* 0x000e620000000a00 */
[----:B------:R-:W-:-:S02]  /*18b0*/  LEA R244, P1, R27, UR6, 0x2 ;  /* 0x000000061bf47c11 */ /* 0x000fc4000f8210ff */
[----:B------:R-:W-:Y:S02]  /*18c0*/  SHF.R.S32.HI R24, RZ, 0x6, R24 ;  /* 0x00000006ff187819 */ /* 0x000fe40000011418 */
[----:B------:R-:W-:Y:S01]  /*18d0*/  LEA.HI.X R245, R27, UR7, R32, 0x2, P1 ;  /* 0x000000071bf57c11 */ /* 0x000fe200088f1420 */
[----:B------:R-:W-:Y:S01]  /*18e0*/  ULDC.64 UR6, c[0x0][0x258] ;  /* 0x0000960000067ab9 */ /* 0x000fe20000000a00 */
[----:B------:R-:W-:Y:S01]  /*18f0*/  VIMNMX R224, RZ, R24, !PT ;  /* 0x00000018ffe07248 */ /* 0x000fe20007fe0100 */
[----:B------:R-:W2:Y:S01]  /*1900*/  LDC.64 R28, c[0x0][0x2b0] ;  /* 0x0000ac00ff1c7b82 */ /* 0x000ea20000000a00 */
[----:B------:R-:W-:Y:S02]  /*1910*/  IMAD R32, R15, R6, RZ ;  /* 0x000000060f207224 */ /* 0x000fe400078e02ff */
[----:B------:R-:W-:Y:S01]  /*1920*/  ISETP.GT.AND P4, PT, R237, R224, PT ;  /* 0x000000e0ed00720c */ /* 0x000fe20003f84270 */
[----:B------:R-:W-:Y:S02]  /*1930*/  IMAD R27, R14, UR6, RZ ;  /* 0x000000060e1b7c24 */ /* 0x000fe4000f8e02ff */
[----:B------:R-:W-:-:S02]  /*1940*/  IMAD R25, R207, R7, R32 ;  /* 0x00000007cf197224 */ /* 0x000fc400078e0220 */
[C---:B------:R-:W-:Y:S02]  /*1950*/  IMAD R27, R210.reuse, UR7, R27 ;  /* 0x00000007d21b7c24 */ /* 0x040fe4000f8e021b */
[----:B------:R-:W-:Y:S01]  /*1960*/  IMAD.WIDE.U32 R30, R210, UR6, R38 ;  /* 0x00000006d21e7c25 */ /* 0x000fe2000f8e0026 */
[----:B------:R-:W-:-:S03]  /*1970*/  ULDC.64 UR6, c[0x0][0x3e0] ;  /* 0x0000f80000067ab9 */ /* 0x000fc60000000a00 */
[----:B------:R-:W-:Y:S01]  /*1980*/  IMAD.WIDE.U32 R32, R207, R6, R36 ;  /* 0x00000006cf207225 */ /* 0x000fe200078e0024 */
[----:B------:R-:W-:-:S03]  /*1990*/  LEA R248, P2, R30, UR8, 0x1 ;  /* 0x000000081ef87c11 */ /* 0x000fc6000f8408ff */
[----:B------:R-:W-:Y:S01]  /*19a0*/  IMAD.IADD R24, R31, 0x1, R27 ;  /* 0x000000011f187824 */ /* 0x000fe200078e021b */
[----:B------:R-:W-:Y:S01]  /*19b0*/  IADD3 R25, R33, R25, RZ ;  /* 0x0000001921197210 */ /* 0x000fe20007ffe0ff */
[----:B-1----:R-:W-:Y:S01]  /*19c0*/  IMAD.WIDE R228, R45, 0x4, R34 ;  /* 0x000000042de47825 */ /* 0x002fe200078e0222 */
[----:B------:R-:W-:Y:S02]  /*19d0*/  LEA R246, P1, R32, UR6, 0x1 ;  /* 0x0000000620f67c11 */ /* 0x000fe4000f8208ff */
[----:B------:R-:W-:Y:S01]  /*19e0*/  LEA.HI.X R249, R30, UR9, R24, 0x1, P2 ;  /* 0x000000091ef97c11 */ /* 0x000fe200090f0c18 */
[----:B--2---:R-:W-:Y:S01]  /*19f0*/  IMAD.WIDE R250, R250, 0x4, R28 ;  /* 0x00000004fafa7825 */ /* 0x004fe200078e021c */
[----:B------:R-:W-:-:S03]  /*1a00*/  LEA.HI.X R247, R32, UR7, R25, 0x1, P1 ;  /* 0x0000000720f77c11 */ /* 0x000fc600088f0c19 */
[----:B------:R-:W-:Y:S01]  /*1a10*/  VIADD R237, R237, 0xffffffff ;  /* 0xffffffffeded7836 */ /* 0x000fe20000000000 */
[----:B------:R-:W-:Y:S06]  /*1a20*/  @P4 BRA `(.L_x_1145) ;  /* 0x00000008002c4947 */ /* 0x000fec0003800000 */
        /* <DEDUP_REMOVED lines=24> */
.L_x_1146:
        /* <DEDUP_REMOVED lines=12> */
.L_x_1147:
        /* <DEDUP_REMOVED lines=32> */
.L_x_1149:
[----:B------:R-:W-:Y:S05]  /*1e70*/  BSYNC B0 ;  /* 0x0000000000007941 */ /* 0x000fea0003800000 */
.L_x_1148:
        /* <DEDUP_REMOVED lines=20> */
.L_x_1151:
[----:B------:R-:W-:Y:S05]  /*1fc0*/  BSYNC B0 ;  /* 0x0000000000007941 */ /* 0x000fea0003800000 */
.L_x_1150:
        /* <DEDUP_REMOVED lines=28> */
.L_x_1153:
[----:B------:R-:W-:Y:S05]  /*2190*/  BSYNC B0 ;  /* 0x0000000000007941 */ /* 0x000fea0003800000 */
.L_x_1152:
        /* <DEDUP_REMOVED lines=20> */
.L_x_1145:
        /* <DEDUP_REMOVED lines=33> */
.L_x_1156:
[----:B------:R-:W-:Y:S05]  /*24f0*/  BSYNC B0 ;  /* 0x0000000000007941 */ /* 0x000fea0003800000 */
.L_x_1155:
        /* <DEDUP_REMOVED lines=38> */
.L_x_1158:
[----:B------:R-:W-:Y:S05]  /*2760*/  BSYNC B0 ;  /* 0x0000000000007941 */ /* 0x000fea0003800000 */
.L_x_1157:
        /* <DEDUP_REMOVED lines=16> */
.L_x_1160:
        /* <DEDUP_REMOVED lines=29> */
.L_x_1161:
[----:B------:R-:W-:Y:S05]  /*2a40*/  BSYNC B0 ;  /* 0x0000000000007941 */ /* 0x000fea0003800000 */
.L_x_1159:
        /* <DEDUP_REMOVED lines=17> */
.L_x_1163:
        /* <DEDUP_REMOVED lines=37> */
.L_x_1164:
[----:B------:R-:W-:Y:S05]  /*2db0*/  BSYNC B0 ;  /* 0x0000000000007941 */ /* 0x000fea0003800000 */
.L_x_1162:
        /* <DEDUP_REMOVED lines=14> */
[----:B------:R-:W-:Y:S02]  /*2ea0*/  IMAD R6, R18, UR6, RZ ;  /* 0x0000000612067c24 */ /* 0x000fe4000f8e02ff */
[----:B------:R-:W-:Y:S01]  /*2eb0*/  IMAD R5, R227, R11, R26 ;  /* 0x0000000be3057224 */ /* 0x000fe200078e021a */
[----:B------:R1:W-:Y:S01]  /*2ec0*/  @P6 STS.128 [R216+0x14000], RZ ;  /* 0x014000ffd8006388 */ /* 0x0003e20000000c00 */
[----:B------:R-:W-:Y:S01]  /*2ed0*/  IADD3 R26, P1, R22, R30, RZ ;  /* 0x0000001e161a7210 */ /* 0x000fe20007f3e0ff */
[C---:B------:R-:W-:Y:S02]  /*2ee0*/  IMAD R19, R17.reuse, UR7, R6 ;  /* 0x0000000711137c24 */ /* 0x040fe4000f8e0206 */
[----:B------:R1:W-:Y:S01]  /*2ef0*/  @P6 STS.128 [R216+0x16000], RZ ;  /* 0x016000ffd8006388 */ /* 0x0003e20000000c00 */
[----:B------:R-:W-:Y:S01]  /*2f00*/  IMAD.WIDE.U32 R22, R17, UR6, R28 ;  /* 0x0000000611167c25 */ /* 0x000fe2000f8e001c */
[----:B------:R-:W-:-:S04]  /*2f10*/  IADD3.X R27, R20, R31, R5, P1, !PT ;  /* 0x0000001f141b7210 */ /* 0x000fc80000ffe405 */
        /* <DEDUP_REMOVED lines=37> */
.L_x_1166:
[----:B------:R-:W-:Y:S05]  /*3170*/  BSYNC B0 ;  /* 0x0000000000007941 */ /* 0x000fea0003800000 */
.L_x_1165:
        /* <DEDUP_REMOVED lines=16> */
[----:B------:R2:W-:Y:S06]  /*3280*/  @P4 STS.128 [R216+0x13000], RZ ;  /* 0x013000ffd8004388 */ /* 0x0005ec0000000c00 */
[----:B-1----:R-:W1:Y:S01]  /*3290*/  @!P3 LDC.64 R4, c[0x0][0x218] ;  /* 0x00008600ff04bb82 */ /* 0x002e620000000a00 */
[----:B--2---:R-:W-:Y:S01]  /*32a0*/  @!P4 LEA R8, P2, R22, R6, 0x1 ;  /* 0x000000061608c211 */ /* 0x004fe200078408ff */
[----:B------:R-:W-:-:S05]  /*32b0*/  IMAD.IADD R6, R23, 0x1, R21 ;  /* 0x0000000117067824 */ /* 0x000fca00078e0215 */
        /* <DEDUP_REMOVED lines=21> */
.L_x_1168:
[----:B------:R-:W-:Y:S05]  /*3410*/  BSYNC B0 ;  /* 0x0000000000007941 */ /* 0x000fea0003800000 */
.L_x_1167:
        /* <DEDUP_REMOVED lines=11> */
[-C--:B-1----:R-:W-:Y:S01]  /*34d0*/  IMAD R8, R15, R10.reuse, RZ ;  /* 0x0000000a0f087224 */ /* 0x082fe200078e02ff */
        /* <DEDUP_REMOVED lines=8> */
[----:B--2---:R-:W1:Y:S01]  /*3560*/  @!P4 LDC.64 R6, c[0x0][0x220] ;  /* 0x00008800ff06cb82 */ /* 0x004e620000000a00 */
        /* <DEDUP_REMOVED lines=24> */
.L_x_1170:
[----:B------:R-:W-:Y:S05]  /*36f0*/  BSYNC B0 ;  /* 0x0000000000007941 */ /* 0x000fea0003800000 */
.L_x_1169:
        /* <DEDUP_REMOVED lines=18> */
[----:B--2---:R-:W2:Y:S08]  /*3820*/  @!P4 LDC.64 R6, c[0x0][0x220] ;  /* 0x00008800ff06cb82 */ /* 0x004eb00000000a00 */
[----:B------:R-:W5:Y:S01]  /*3830*/  @!P2 LDC.64 R4, c[0x0][0x220] ;  /* 0x00008800ff04ab82 */ /* 0x000f620000000a00 */
[----:B-1----:R-:W-:Y:S01]  /*3840*/  @!P5 LEA R10, P6, R20, R8, 0x1 ;  /* 0x00000008140ad211 */ /* 0x002fe200078c08ff */
[----:B------:R-:W-:-:S05]  /*3850*/  IMAD.IADD R8, R21, 0x1, R15 ;  /* 0x0000000115087824 */ /* 0x000fca00078e020f */
[C---:B------:R-:W-:Y:S02]  /*3860*/  @!P5 LEA.HI.X R11, R20.reuse, R9, R8, 0x1, P6 ;  /* 0x00000009140bd211 */ /* 0x040fe400030f0c08 */
[----:B--2---:R-:W-:-:S03]  /*3870*/  @!P4 LEA R6, P3, R20, R6, 0x1 ;  /* 0x000000061406c211 */ /* 0x004fc600078608ff */
[----:B------:R-:W-:Y:S01]  /*3880*/  @!PT LDS RZ, [RZ] ;  /* 0x00000000fffff984 */ /* 0x000fe20000000800 */
[----:B------:R-:W-:Y:S01]  /*3890*/  @!PT LDS RZ, [RZ] ;  /* 0x00000000fffff984 */ /* 0x000fe20000000800 */
[----:B------:R-:W-:Y:S01]  /*38a0*/  @!PT LDS RZ, [RZ] ;  /* 0x00000000fffff984 */ /* 0x000fe20000000800 */
[----:B------:R1:W-:Y:S01]  /*38b0*/  @!P5 LDGSTS.E.BYPASS.LTC128B.128 [R216+0x19000], desc[UR14][R10.64] ;  /* 0x190000000ad8dfae */ /* 0x0003e2000b901d4e */
[----:B------:R-:W-:-:S03]  /*38c0*/  @!P4 LEA.HI.X R7, R20, R7, R8, 0x1, P3 ;  /* 0x000000071407c211 */ /* 0x000fc600018f0c08 */
[----:B------:R1:W-:Y:S01]  /*38d0*/  @P4 STS.128 [R216+0x1b000], RZ ;  /* 0x01b000ffd8004388 */ /* 0x0003e20000000c00 */
        /* <DEDUP_REMOVED lines=11> */
.L_x_1172:
[----:B------:R-:W-:Y:S05]  /*3990*/  BSYNC B0 ;  /* 0x0000000000007941 */ /* 0x000fea0003800000 */
.L_x_1171:
[----:B-12---:R-:W-:Y:S01]  /*39a0*/  LEA.HI R4, R12, R13, RZ, 0x4 ;  /* 0x0000000d0c047211 */ /* 0x006fe200078f20ff */
[----:B------:R-:W1:Y:S01]  /*39b0*/  LDC R234, c[0x0][0x394] ;  /* 0x0000e500ffea7b82 */ /* 0x000e620000000800 */
[----:B------:R-:W-:Y:S01]  /*39c0*/  SHF.R.S32.HI R231, RZ, 0x1f, R230 ;  /* 0x0000001fffe77819 */ /* 0x000fe200000114e6 */
[----:B------:R-:W-:Y:S01]  /*39d0*/  IMAD.MOV.U32 R194, RZ, RZ, 0x20 ;  /* 0x00000020ffc27424 */ /* 0x000fe200078e00ff */
[----:B------:R-:W-:Y:S01]  /*39e0*/  LOP3.LUT R4, R4, 0xfffffff0, RZ, 0xc0, !PT ;  /* 0xfffffff004047812 */ /* 0x000fe200078ec0ff */
[----:B------:R-:W-:Y:S01]  /*39f0*/  ULDC UR4, c[0x0][0x2d0] ;  /* 0x0000b40000047ab9 */ /* 0x000fe20000000800 */
[----:B------:R-:W-:Y:S01]  /*3a00*/  IADD3 R8, -R238, 0x40, R225 ;  /* 0x00000040ee087810 */ /* 0x000fe20007ffe1e1 */
[----:B------:R-:W-:Y:S01]  /*3a10*/  ULDC UR7, c[0x0][0x398] ;  /* 0x0000e60000077ab9 */ /* 0x000fe20000000800 */
[----:B------:R-:W-:Y:S01]  /*3a20*/  ULDC UR6, c[0x0][0x2dc] ;  /* 0x0000b70000067ab9 */ /* 0x000fe20000000800 */
[----:B------:R-:W-:Y:S01]  /*3a30*/  IMAD.IADD R4, R13, 0x1, -R4 ;  /* 0x000000010d047824 */ /* 0x000fe200078e0a04 */
[----:B------:R-:W2:Y:S01]  /*3a40*/  LDC R222, c[0x0][0x394] ;  /* 0x0000e500ffde7b82 */ /* 0x000ea20000000800 */
[----:B------:R-:W-:Y:S01]  /*3a50*/  IMAD.MOV.U32 R193, RZ, RZ, 0x40 ;  /* 0x00000040ffc17424 */ /* 0x000fe200078e00ff */
[----:B------:R-:W-:Y:S01]  /*3a60*/  CS2R R142, SRZ ;  /* 0x00000000008e7805 */ /* 0x000fe2000001ff00 */
[----:B------:R-:W-:Y:S01]  /*3a70*/  IMAD.MOV.U32 R232, RZ, RZ, R236 ;  /* 0x000000ffffe87224 */ /* 0x000fe200078e00ec */
[----:B------:R-:W-:-:S02]  /*3a80*/  SHF.R.S32.HI R9, RZ, 0x1f, R4 ;  /* 0x0000001fff097819 */ /* 0x000fc40000011404 */
[----:B------:R-:W-:Y:S02]  /*3a90*/  CS2R R140, SRZ ;  /* 0x00000000008c7805 */ /* 0x000fe4000001ff00 */
[----:B------:R-:W-:Y:S02]  /*3aa0*/  CS2R R146, SRZ ;  /* 0x0000000000927805 */ /* 0x000fe4000001ff00 */
[----:B------:R-:W-:Y:S02]  /*3ab0*/  CS2R R144, SRZ ;  /* 0x0000000000907805 */ /* 0x000fe4000001ff00 */
[----:B------:R-:W-:Y:S02]  /*3ac0*/  LEA.HI R9, R9, R4, RZ, 0x3 ;  /* 0x0000000409097211 */ /* 0x000fe400078f18ff */
[----:B------:R-:W-:Y:S02]  /*3ad0*/  CS2R R138, SRZ ;  /* 0x00000000008a7805 */ /* 0x000fe4000001ff00 */
        /* <DEDUP_REMOVED lines=8> */
[----:B------:R-:W-:Y:S01]  /*3b60*/  CS2R R128, SRZ ;  /* 0x0000000000807805 */ /* 0x000fe2000001ff00 */
[----:B------:R-:W-:Y:S01]  /*3b70*/  IMAD.IADD R223, R8, 0x1, -R223 ;  /* 0x0000000108df7824 */ /* 0x000fe200078e0adf */
        /* <DEDUP_REMOVED lines=36> */
[----:B------:R-:W-:Y:S01]  /*3dc0*/  ULDC.U8 UR9, c[0x0][0x388] ;  /* 0x0000e20000097ab9 */ /* 0x000fe20000000000 */
[----:B------:R-:W-:Y:S01]  /*3dd0*/  ULDC UR8, c[0x0][0x2ec] ;  /* 0x0000bb0000087ab9 */ /* 0x000fe20000000800 */
[----:B------:R-:W3:Y:S04]  /*3de0*/  LDG.E.64 R6, desc[UR14][R24.64+0x8] ;  /* 0x0000080e18067981 */ /* 0x000ee8000c1e1b00 */
[----:B------:R1:W5:Y:S01]  /*3df0*/  LDG.E.64 R202, desc[UR14][R24.64] ;  /* 0x0000000e18ca7981 */ /* 0x000362000c1e1b00 */
[C---:B------:R-:W-:Y:S01]  /*3e00*/  VIADD R5, R212.reuse, 0x8 ;  /* 0x00000008d4057836 */ /* 0x040fe20000000000 */
[----:B------:R-:W-:-:S02]  /*3e10*/  ISETP.GE.AND P2, PT, R212, R14, PT ;  /* 0x0000000ed400720c */ /* 0x000fc40003f46270 */
[----:B------:R-:W0:Y:S02]  /*3e20*/  LDGDEPBAR ;  /* 0x00000000000079af */ /* 0x000e240000000000 */
[----:B------:R-:W-:Y:S01]  /*3e30*/  ISETP.GE.AND P1, PT, R5, R14, PT ;  /* 0x0000000e0500720c */ /* 0x000fe20003f26270 */
[----:B------:R-:W-:Y:S02]  /*3e40*/  IMAD R5, R211, R16, R210 ;  /* 0x00000010d3057224 */ /* 0x000fe400078e02d2 */
[----:B------:R-:W-:Y:S02]  /*3e50*/  IMAD.MOV.U32 R233, RZ, RZ, 0x7f800000 ;  /* 0x7f800000ffe97424 */ /* 0x000fe400078e00ff */
[----:B------:R-:W-:Y:S02]  /*3e60*/  IMAD.SHL.U32 R5, R5, 0x20, RZ ;  /* 0x0000002005057824 */ /* 0x000fe400078e00ff */
[----:B------:R-:W-:Y:S02]  /*3e70*/  IMAD.MOV.U32 R235, RZ, RZ, 0x7f800000 ;  /* 0x7f800000ffeb7424 */ /* 0x000fe400078e00ff */
[----:B------:R-:W-:-:S05]  /*3e80*/  IMAD.WIDE R10, R212, 0x4, R250 ;  /* 0x00000004d40a7825 */ /* 0x000fca00078e02fa */
[----:B------:R1:W5:Y:S04]  /*3e90*/  @!P2 LDG.E R233, desc[UR14][R10.64] ;  /* 0x0000000e0ae9a981 */ /* 0x000368000c1e1900 */
[----:B------:R1:W5:Y:S01]  /*3ea0*/  @!P1 LDG.E R235, desc[UR14][R10.64+0x20] ;  /* 0x0000200e0aeb9981 */ /* 0x000362000c1e1900 */
[----:B---3--:R-:W-:-:S04]  /*3eb0*/  IADD3 R230, P4, P3, R5, R6, R230 ;  /* 0x0000000605e67210 */ /* 0x008fc80007b9e0e6 */
[----:B------:R-:W-:Y:S01]  /*3ec0*/  R2P PR, R4, 0x6 ;  /* 0x0000000604007804 */ /* 0x000fe20000000000 */
[----:B------:R-:W-:Y:S01]  /*3ed0*/  VIADD R4, R199, 0x3000 ;  /* 0x00003000c7047836 */ /* 0x000fe20000000000 */
[----:B------:R-:W-:Y:S01]  /*3ee0*/  SHF.R.S32.HI R6, RZ, 0x1f, R5 ;  /* 0x0000001fff067819 */ /* 0x000fe20000011405 */
[----:B------:R-:W-:Y:S02]  /*3ef0*/  VIADD R5, R200, 0x3000 ;  /* 0x00003000c8057836 */ /* 0x000fe40000000000 */
[----:B------:R-:W-:Y:S02]  /*3f00*/  SEL R194, R194, 0xffffffe0, !P1 ;  /* 0xffffffe0c2c27807 */ /* 0x000fe40004800000 */
[----:B------:R-:W-:Y:S02]  /*3f10*/  SEL R193, R193, 0xffffffc0, !P2 ;  /* 0xffffffc0c1c17807 */ /* 0x000fe40005000000 */
[----:B------:R-:W-:Y:S01]  /*3f20*/  SEL R196, R5, R200, !P0 ;  /* 0x000000c805c47207 */ /* 0x000fe20004000000 */
[C---:B------:R-:W-:Y:S01]  /*3f30*/  IMAD.IADD R192, R197.reuse, 0x1, R194 ;  /* 0x00000001c5c07824 */ /* 0x040fe200078e02c2 */
[----:B------:R-:W-:Y:S01]  /*3f40*/  SEL R195, R4, R199, !P0 ;  /* 0x000000c704c37207 */ /* 0x000fe20004000000 */
[----:B------:R-:W-:Y:S01]  /*3f50*/  IMAD.IADD R190, R197, 0x1, R193 ;  /* 0x00000001c5be7824 */ /* 0x000fe200078e02c1 */
[----:B------:R-:W-:Y:S01]  /*3f60*/  IADD3.X R231, R6, R7, R231, P4, P3 ;  /* 0x0000000706e77210 */ /* 0x000fe200027e64e7 */
[----:B------:R-:W-:Y:S01]  /*3f70*/  IMAD.IADD R191, R193, 0x1, R192 ;  /* 0x00000001c1bf7824 */ /* 0x000fe200078e02c0 */
[----:B------:R-:W-:-:S02]  /*3f80*/  LEA R196, R196, UR5, 0x1 ;  /* 0x00000005c4c47c11 */ /* 0x000fc4000f8e08ff */
[----:B-12---:R-:W-:-:S07]  /*3f90*/  LEA R195, R195, UR5, 0x1 ;  /* 0x00000005c3c37c11 */ /* 0x006fce000f8e08ff */
.L_x_1177:
[----:B------:R-:W0:Y:S01]  /*3fa0*/  LDGDEPBAR ;  /* 0x00000000000079af */ /* 0x000e220000000000 */
[----:B------:R-:W-:Y:S01]  /*3fb0*/  IMAD.IADD R94, R196, 0x1, R194 ;  /* 0x00000001c45e7824 */ /* 0x000fe200078e02c2 */
[----:B------:R-:W-:Y:S01]  /*3fc0*/  LEA R96, P0, R212, R228, 0x2 ;  /* 0x000000e4d4607211 */ /* 0x000fe200078010ff */
[----:B------:R-:W-:Y:S01]  /*3fd0*/  IMAD.IADD R93, R196, 0x1, R193 ;  /* 0x00000001c45d7824 */ /* 0x000fe200078e02c1 */
[----:B------:R-:W-:Y:S02]  /*3fe0*/  MOV R95, R222 ;  /* 0x000000de005f7202 */ /* 0x000fe40000000f00 */
[----:B------:R-:W-:Y:S02]  /*3ff0*/  IADD3 R92, R94, R193, RZ ;  /* 0x000000c15e5c7210 */ /* 0x000fe40007ffe0ff */
[----:B------:R-:W-:Y:S01]  /*4000*/  LEA.HI.X.SX32 R97, R212, R229, 0x2, P0 ;  /* 0x000000e5d4617211 */ /* 0x000fe200000f16ff */
[----:B------:R-:W-:Y:S04]  /*4010*/  DEPBAR.LE SB0, 0x0 ;  /* 0x000080000000791a */ /* 0x000fe80000000000 */
[----:B------:R-:W-:Y:S06]  /*4020*/  BAR.SYNC.DEFER_BLOCKING 0x0 ;  /* 0x0000000000007b1d */ /* 0x000fec0000010000 */
[----:B------:R-:W-:Y:S04]  /*4030*/  LDSM.16.M88.4 R20, [R196] ;  /* 0x00000000c414783b */ /* 0x000fe80000000200 */
[----:B------:R-:W1:Y:S04]  /*4040*/  LDSM.16.M88.4 R24, [R189+0x12000] ;  /* 0x01200000bd18783b */ /* 0x000e680000000200 */
[----:B------:R-:W2:Y:S04]  /*4050*/  LDSM.16.M88.4 R28, [R189+0x12800] ;  /* 0x01280000bd1c783b */ /* 0x000ea80000000200 */
[----:B------:R-:W-:Y:S04]  /*4060*/  LDSM.16.M88.4 R32, [R94] ;  /* 0x000000005e20783b */ /* 0x000fe80000000200 */
[----:B------:R-:W3:Y:S04]  /*4070*/  LDSM.16.M88.4 R84, [R188+0x12000] ;  /* 0x01200000bc54783b */ /* 0x000ee80000000200 */
[----:B------:R-:W4:Y:S04]  /*4080*/  LDSM.16.M88.4 R88, [R188+0x12800] ;  /* 0x01280000bc58783b */ /* 0x000f280000000200 */
[----:B-----5:R-:W5:Y:S04]  /*4090*/  LDG.E R165, desc[UR14][R96.64] ;  /* 0x0000000e60a57981 */ /* 0x020f68000c1e1900 */
[----:B------:R2:W5:Y:S01]  /*40a0*/  LDG.E R164, desc[UR14][R96.64+0x20] ;  /* 0x0000200e60a47981 */ /* 0x000562000c1e1900 */
[C---:B-1----:R-:W-:Y:S06]  /*40b0*/  HMMA.16816.F32.BF16 R4, R20.reuse, R24, RZ ;  /* 0x000000181404723c */ /* 0x042fec00000418ff */
[C---:B------:R-:W-:Y:S01]  /*40c0*/  HMMA.16816.F32.BF16 R8, R20.reuse, R26, RZ ;  /* 0x0000001a1408723c */ /* 0x040fe200000418ff */
[----:B------:R-:W-:Y:S01]  /*40d0*/  LDSM.16.M88.4 R24, [R3+0x12000] ;  /* 0x012000000318783b */ /* 0x000fe20000000200 */
[----:B--2---:R-:W-:Y:S04]  /*40e0*/  IMAD.SHL.U32 R96, R237, 0x40, RZ ;  /* 0x00000040ed607824 */ /* 0x004fe800078e00ff */
[C---:B------:R-:W-:Y:S01]  /*40f0*/  HMMA.16816.F32.BF16 R12, R20.reuse, R28, RZ ;  /* 0x0000001c140c723c */ /* 0x040fe200000418ff */
[----:B------:R-:W-:Y:S05]  /*4100*/  ISETP.GE.AND P0, PT, R96, R223, PT ;  /* 0x000000df6000720c */ /* 0x000fea0003f06270 */
[----:B------:R-:W-:Y:S01]  /*4110*/  HMMA.16816.F32.BF16 R16, R20, R30, RZ ;  /* 0x0000001e1410723c */ /* 0x000fe200000418ff */
[----:B------:R-:W1:Y:S04]  /*4120*/  LDSM.16.M88.4 R20, [R93] ;  /* 0x000000005d14783b */ /* 0x000e680000000200 */
[----:B------:R-:W2:Y:S01]  /*4130*/  LDSM.16.M88.4 R28, [R3+0x12800] ;  /* 0x01280000031c783b */ /* 0x000ea20000000200 */
[C---:B---3--:R-:W-:Y:S06]  /*4140*/  HMMA.16816.F32.BF16 R4, R32.reuse, R84, R4 ;  /* 0x000000542004723c */ /* 0x048fec0000041804 */
[C---:B------:R-:W-:Y:S01]  /*4150*/  HMMA.16816.F32.BF16 R8, R32.reuse, R86, R8 ;  /* 0x000000562008723c */ /* 0x040fe20000041808 */
[----:B------:R-:W-:Y:S05]  /*4160*/  LDSM.16.M88.4 R84, [R2+0x12000] ;  /* 0x012000000254783b */ /* 0x000fea0000000200 */
[C---:B----4-:R-:W-:Y:S06]  /*4170*/  HMMA.16816.F32.BF16 R12, R32.reuse, R88, R12 ;  /* 0x00000058200c723c */ /* 0x050fec000004180c */
[----:B------:R-:W-:Y:S01]  /*4180*/  HMMA.16816.F32.BF16 R16, R32, R90, R16 ;  /* 0x0000005a2010723c */ /* 0x000fe20000041810 */
[----:B------:R-:W3:Y:S04]  /*4190*/  LDSM.16.M88.4 R32, [R92] ;  /* 0x000000005c20783b */ /* 0x000ee80000000200 */
        /* <DEDUP_REMOVED lines=76> */
.L_x_1173:
[--C-:B------:R-:W-:Y:S01]  /*4660*/  IADD3 R26, R238, 0x1, -R240.reuse ;  /* 0x00000001ee1a7810 */ /* 0x100fe20007ffe8f0 */
[----:B------:R-:W1:Y:S01]  /*4670*/  S2R R23, SR_TID.X ;  /* 0x0000000000177919 */ /* 0x000e620000002100 */
[----:B------:R-:W-:Y:S01]  /*4680*/  IADD3 R24, -R95, R238, -R240 ;  /* 0x000000ee5f187210 */ /* 0x000fe20007ffe9f0 */
[----:B------:R-:W-:Y:S02]  /*4690*/  IMAD.SHL.U32 R22, R204, 0x20, RZ ;  /* 0x00000020cc167824 */ /* 0x000fe400078e00ff */
[----:B------:R-:W-:Y:S02]  /*46a0*/  IMAD.IADD R20, R212, 0x1, R96 ;  /* 0x00000001d4147824 */ /* 0x000fe400078e0260 */
[----:B------:R-:W-:Y:S02]  /*46b0*/  VIADD R29, R26, UR7 ;  /* 0x000000071a1d7c36 */ /* 0x000fe40008000000 */
[----:B------:R-:W-:Y:S01]  /*46c0*/  VIADD R21, R20, 0x8 ;  /* 0x0000000814157836 */ /* 0x000fe20000000000 */
[-C--:B------:R-:W-:Y:S01]  /*46d0*/  VIADDMNMX R31, R24, R20.reuse, RZ, !PT ;  /* 0x00000014181f7246 */ /* 0x080fe200078001ff */
[----:B------:R-:W-:Y:S01]  /*46e0*/  IMAD.MOV.U32 R234, RZ, RZ, R95 ;  /* 0x000000ffffea7224 */ /* 0x000fe200078e005f */
[----:B------:R-:W-:Y:S01]  /*46f0*/  VIADDMNMX R29, R29, R20, R238, PT ;  /* 0x000000141d1d7246 */ /* 0x000fe200038001ee */
[----:B-1----:R-:W-:Y:S05]  /*4700*/  IMAD.SHL.U32 R23, R23, 0x2, RZ ;  /* 0x0000000217177824 */ /* 0x002fea00078e00ff */
[----:B------:R-:W-:Y:S02]  /*4710*/  LOP3.LUT R22, R22, 0x6, R23, 0xf8, !PT ;  /* 0x0000000616167812 */ /* 0x000fe400078ef817 */
[----:B------:R-:W-:Y:S02]  /*4720*/  IADD3 R23, R21, UR7, R26 ;  /* 0x0000000715177c10 */ /* 0x000fe4000fffe01a */
[----:B------:R-:W-:Y:S01]  /*4730*/  VIADDMNMX R21, R24, R21, RZ, !PT ;  /* 0x0000001518157246 */ /* 0x000fe200078001ff */
[----:B------:R-:W-:Y:S01]  /*4740*/  IMAD R22, R215, 0x40, R22 ;  /* 0x00000040d7167824 */ /* 0x000fe200078e0216 */
[----:B------:R-:W-:Y:S03]  /*4750*/  VIMNMX R20, R23, R238, PT ;  /* 0x000000ee17147248 */ /* 0x000fe60003fe0100 */
[C---:B------:R-:W-:Y:S01]  /*4760*/  VIADD R28, R22.reuse, 0x1 ;  /* 0x00000001161c7836 */ /* 0x040fe20000000000 */
[C---:B------:R-:W-:Y:S01]  /*4770*/  ISETP.GE.AND P1, PT, R22.reuse, R31, PT ;  /* 0x0000001f1600720c */ /* 0x040fe20003f26270 */
[C---:B------:R-:W-:Y:S01]  /*4780*/  VIADD R27, R22.reuse, 0x8 ;  /* 0x00000008161b7836 */ /* 0x040fe20000000000 */
[C---:B------:R-:W-:Y:S01]  /*4790*/  ISETP.GE.AND P0, PT, R22.reuse, R21, PT ;  /* 0x000000151600720c */ /* 0x040fe20003f06270 */
[C---:B------:R-:W-:Y:S01]  /*47a0*/  VIADD R26, R22.reuse, 0x9 ;  /* 0x00000009161a7836 */ /* 0x040fe20000000000 */
[C---:B------:R-:W-:Y:S01]  /*47b0*/  ISETP.GE.OR P1, PT, R22.reuse, R29, !P1 ;  /* 0x0000001d1600720c */ /* 0x040fe20004f26670 */
[C---:B------:R-:W-:Y:S01]  /*47c0*/  VIADD R25, R22.reuse, 0x10 ;  /* 0x0000001016197836 */ /* 0x040fe20000000000 */
[CC--:B------:R-:W-:Y:S01]  /*47d0*/  ISETP.GE.OR P0, PT, R22.reuse, R20.reuse, !P0 ;  /* 0x000000141600720c */ /* 0x0c0fe20004706670 */
[----:B------:R-:W-:Y:S01]  /*47e0*/  VIADD R24, R22, 0x11 ;  /* 0x0000001116187836 */ /* 0x000fe20000000000 */
[----:B------:R-:W-:Y:S01]  /*47f0*/  FSEL R4, R4, -INF , !P1 ;  /* 0xff80000004047808 */ /* 0x000fe20004800000 */
[----:B------:R-:W-:Y:S01]  /*4800*/  VIADD R23, R22, 0x18 ;  /* 0x0000001816177836 */ /* 0x000fe20000000000 */
[----:B------:R-:W-:Y:S01]  /*4810*/  FSEL R6, R6, -INF , !P0 ;  /* 0xff80000006067808 */ /* 0x000fe20004000000 */
[----:B------:R-:W-:Y:S01]  /*4820*/  VIADD R22, R22, 0x19 ;  /* 0x0000001916167836 */ /* 0x000fe20000000000 */
        /* <DEDUP_REMOVED lines=42> */
.L_x_1174:
[----:B------:R-:W-:Y:S04]  /*4ad0*/  IMAD.WIDE.U32 R28, R230, -0x2daee0ad, RZ ;  /* 0xd2511f53e61c7825 */ /* 0x000fe800078e00ff */
[C---:B------:R-:W-:Y:S01]  /*4ae0*/  FMUL.FTZ R20, R233.reuse, 1.4426950216293334961 ;  /* 0x3fb8aa3be9147820 */ /* 0x040fe20000410000 */
[----:B------:R-:W-:Y:S01]  /*4af0*/  FSETP.NEU.FTZ.AND P0, PT, R233, -INF , PT ;  /* 0xff800000e900780b */ /* 0x000fe20003f1d000 */
[----:B------:R-:W-:Y:S01]  /*4b00*/  FMUL.FTZ R21, R235, 1.4426950216293334961 ;  /* 0x3fb8aa3beb157820 */ /* 0x000fe20000410000 */
[----:B------:R-:W-:Y:S01]  /*4b10*/  IMAD R26, R215, 0x2, R204 ;  /* 0x00000002d71a7824 */ /* 0x000fe200078e02cc */
[----:B------:R-:W-:Y:S01]  /*4b20*/  LEA R163, R200, UR5, 0x1 ;  /* 0x00000005c8a37c11 */ /* 0x000fe2000f8e08ff */
[----:B------:R-:W-:Y:S01]  /*4b30*/  IMAD R22, R237, 0x4, R205 ;  /* 0x00000004ed167824 */ /* 0x000fe200078e02cd */
[----:B------:R-:W-:Y:S01]  /*4b40*/  FSEL R20, R20, RZ, P0 ;  /* 0x000000ff14147208 */ /* 0x000fe20000000000 */
[----:B------:R-:W-:Y:S01]  /*4b50*/  VIADD R23, R202, 0x9e3779b9 ;  /* 0x9e3779b9ca177836 */ /* 0x000fe20000000000 */
[----:B------:R-:W-:Y:S01]  /*4b60*/  LOP3.LUT R26, R29, R203, R26, 0x96, !PT ;  /* 0x000000cb1d1a7212 */ /* 0x000fe200078e961a */
[----:B------:R-:W-:Y:S01]  /*4b70*/  IMAD.WIDE.U32 R24, R22, -0x326172a9, RZ ;  /* 0xcd9e8d5716187825 */ /* 0x000fe200078e00ff */
[----:B------:R-:W-:Y:S03]  /*4b80*/  FSETP.NEU.FTZ.AND P0, PT, R235, -INF , PT ;  /* 0xff800000eb00780b */ /* 0x000fe60003f1d000 */
[----:B------:R-:W-:Y:S01]  /*4b90*/  FFMA.FTZ R167, R8, UR8, -R20 ;  /* 0x0000000808a77c23 */ /* 0x000fe20008010814 */
[----:B------:R-:W-:Y:S01]  /*4ba0*/  IMAD.WIDE.U32 R26, R26, -0x326172a9, RZ ;  /* 0xcd9e8d571a1a7825 */ /* 0x000fe200078e00ff */
[----:B------:R-:W-:Y:S03]  /*4bb0*/  LOP3.LUT R22, R25, R231, R202, 0x96, !PT ;  /* 0x000000e719167212 */ /* 0x000fe600078e96ca */
[--C-:B------:R-:W-:Y:S01]  /*4bc0*/  FFMA.FTZ R166, R16, UR8, -R20.reuse ;  /* 0x0000000810a67c23 */ /* 0x100fe20008010814 */
[----:B------:R-:W-:Y:S01]  /*4bd0*/  FSEL R21, R21, RZ, P0 ;  /* 0x000000ff15157208 */ /* 0x000fe20000000000 */
[----:B------:R-:W-:Y:S01]  /*4be0*/  MUFU.EX2 R167, R167 ;  /* 0x000000a700a77308 */ /* 0x000fe20000000800 */
[----:B------:R-:W-:Y:S01]  /*4bf0*/  LOP3.LUT R24, R27, R24, R23, 0x96, !PT ;  /* 0x000000181b187212 */ /* 0x000fe200078e9617 */
[----:B------:R-:W-:Y:S04]  /*4c00*/  IMAD.WIDE.U32 R30, R22, -0x2daee0ad, RZ ;  /* 0xd2511f53161e7825 */ /* 0x000fe800078e00ff */
[--C-:B------:R-:W-:Y:S01]  /*4c10*/  FFMA.FTZ R170, R4, UR8, -R20.reuse ;  /* 0x0000000804aa7c23 */ /* 0x100fe20008010814 */
[--C-:B------:R-:W-:Y:S01]  /*4c20*/  FFMA.FTZ R169, R7, UR8, -R21.reuse ;  /* 0x0000000807a97c23 */ /* 0x100fe20008010815 */
[----:B------:R-:W-:Y:S02]  /*4c30*/  VIADD R23, R203, 0xbb67ae85 ;  /* 0xbb67ae85cb177836 */ /* 0x000fe40000000000 */
[----:B------:R-:W-:Y:S01]  /*4c40*/  FFMA.FTZ R172, R6, UR8, -R21 ;  /* 0x0000000806ac7c23 */ /* 0x000fe20008010815 */
[----:B------:R-:W-:Y:S01]  /*4c50*/  IMAD.WIDE.U32 R24, R24, -0x2daee0ad, RZ ;  /* 0xd2511f5318187825 */ /* 0x000fe200078e00ff */
[----:B------:R-:W-:Y:S02]  /*4c60*/  MUFU.EX2 R166, R166 ;  /* 0x000000a600a67308 */ /* 0x000fe40000000800 */
[----:B------:R-:W-:Y:S01]  /*4c70*/  LOP3.LUT R23, R31, R28, R23, 0x96, !PT ;  /* 0x0000001c1f177212 */ /* 0x000fe200078e9617 */
[----:B------:R-:W-:Y:S02]  /*4c80*/  VIADD R27, R203, 0x76cf5d0a ;  /* 0x76cf5d0acb1b7836 */ /* 0x000fe40000000000 */
[--C-:B------:R-:W-:Y:S01]  /*4c90*/  FFMA.FTZ R174, R9, UR8, -R20.reuse ;  /* 0x0000000809ae7c23 */ /* 0x100fe20008010814 */
[----:B------:R-:W-:Y:S02]  /*4ca0*/  VIADD R22, R202, 0x3c6ef372 ;  /* 0x3c6ef372ca167836 */ /* 0x000fe40000000000 */
[--C-:B------:R-:W-:Y:S01]  /*4cb0*/  FFMA.FTZ R177, R10, UR8, -R21.reuse ;  /* 0x000000080ab17c23 */ /* 0x100fe20008010815 */
[----:B------:R-:W-:Y:S01]  /*4cc0*/  FFMA.FTZ R168, R11, UR8, -R21 ;  /* 0x000000080ba87c23 */ /* 0x000fe20008010815 */
[----:B------:R-:W-:Y:S01]  /*4cd0*/  LOP3.LUT R28, R25, R30, R27, 0x96, !PT ;  /* 0x0000001e191c7212 */ /* 0x000fe200078e961b */
[----:B------:R-:W-:Y:S01]  /*4ce0*/  IMAD.WIDE.U32 R30, R23, -0x326172a9, RZ ;  /* 0xcd9e8d57171e7825 */ /* 0x000fe200078e00ff */
[----:B------:R-:W-:Y:S03]  /*4cf0*/  MUFU.EX2 R169, R169 ;  /* 0x000000a900a97308 */ /* 0x000fe60000000800 */
[----:B------:R-:W-:Y:S01]  /*4d00*/  FFMA.FTZ R171, R5, UR8, -R20 ;  /* 0x0000000805ab7c23 */ /* 0x000fe20008010814 */
[----:B------:R-:W-:Y:S01]  /*4d10*/  IMAD.WIDE.U32 R28, R28, -0x326172a9, RZ ;  /* 0xcd9e8d571c1c7825 */ /* 0x000fe200078e00ff */
[----:B------:R-:W-:Y:S03]  /*4d20*/  LOP3.LUT R22, R31, R26, R22, 0x96, !PT ;  /* 0x0000001a1f167212 */ /* 0x000fe600078e9616 */
[--C-:B------:R-:W-:Y:S01]  /*4d30*/  FFMA.FTZ R181, R12, UR8, -R20.reuse ;  /* 0x000000080cb57c23 */ /* 0x100fe20008010814 */
[----:B------:R-:W-:Y:S01]  /*4d40*/  VIADD R23, R202, 0xdaa66d2b ;  /* 0xdaa66d2bca177836 */ /* 0x000fe20000000000 */
[----:B------:R-:W-:Y:S01]  /*4d50*/  MUFU.EX2 R172, R172 ;  /* 0x000000ac00ac7308 */ /* 0x000fe20000000800 */
[----:B------:R-:W-:Y:S02]  /*4d60*/  VIADD R25, R203, 0x32370b8f ;  /* 0x32370b8fcb197836 */ /* 0x000fe40000000000 */
[--C-:B------:R-:W-:Y:S01]  /*4d70*/  FFMA.FTZ R180, R13, UR8, -R20.reuse ;  /* 0x000000080db47c23 */ /* 0x100fe20008010814 */
[----:B------:R-:W-:Y:S01]  /*4d80*/  FFMA.FTZ R175, R15, UR8, -R21 ;  /* 0x000000080faf7c23 */ /* 0x000fe20008010815 */
[----:B------:R-:W-:Y:S01]  /*4d90*/  LOP3.LUT R26, R29, R30, R23, 0x96, !PT ;  /* 0x0000001e1d1a7212 */ /* 0x000fe200078e9617 */
[----:B------:R-:W-:Y:S04]  /*4da0*/  IMAD.WIDE.U32 R30, R22, -0x2daee0ad, RZ ;  /* 0xd2511f53161e7825 */ /* 0x000fe800078e00ff */
[----:B------:R-:W-:Y:S01]  /*4db0*/  FFMA.FTZ R178, R14, UR8, -R21 ;  /* 0x000000080eb27c23 */ /* 0x000fe20008010815 */
[----:B------:R-:W-:Y:S01]  /*4dc0*/  MUFU.EX2 R170, R170 ;  /* 0x000000aa00aa7308 */ /* 0x000fe20000000800 */
[----:B------:R-:W-:Y:S01]  /*4dd0*/  IMAD.WIDE.U32 R26, R26, -0x2daee0ad, RZ ;  /* 0xd2511f531a1a7825 */ /* 0x000fe200078e00ff */
[----:B------:R-:W-:Y:S03]  /*4de0*/  LOP3.LUT R25, R31, R24, R25, 0x96, !PT ;  /* 0x000000181f197212 */ /* 0x000fe600078e9619 */
[----:B------:R-:W-:Y:S01]  /*4df0*/  FFMA.FTZ R20, R17, UR8, -R20 ;  /* 0x0000000811147c23 */ /* 0x000fe20008010814 */
[----:B------:R-:W-:Y:S02]  /*4e00*/  VIADD R23, R203, 0xed9eba14 ;  /* 0xed9eba14cb177836 */ /* 0x000fe40000000000 */
[--C-:B------:R-:W-:Y:S01]  /*4e10*/  FFMA.FTZ R173, R19, UR8, -R21.reuse ;  /* 0x0000000813ad7c23 */ /* 0x100fe20008010815 */
[----:B------:R-:W-:Y:S01]  /*4e20*/  VIADD R22, R202, 0x1715609d ;  /* 0x1715609dca167836 */ /* 0x000fe20000000000 */
[----:B------:R-:W-:Y:S01]  /*4e30*/  MUFU.EX2 R174, R174 ;  /* 0x000000ae00ae7308 */ /* 0x000fe20000000800 */
[----:B------:R-:W-:Y:S01]  /*4e40*/  FFMA.FTZ R21, R18, UR8, -R21 ;  /* 0x0000000812157c23 */ /* 0x000fe20008010815 */
[----:B------:R-:W-:Y:S01]  /*4e50*/  LOP3.LUT R24, R27, R30, R23, 0x96, !PT ;  /* 0x0000001e1b187212 */ /* 0x000fe200078e9617 */
[----:B------:R-:W-:Y:S04]  /*4e60*/  IMAD.WIDE.U32 R30, R25, -0x326172a9, RZ ;  /* 0xcd9e8d57191e7825 */ /* 0x000fe800078e00ff */
[----:B------:R-:W-:Y:S03]  /*4e70*/  VIADD R23, R202, 0x78dde6e4 ;  /* 0x78dde6e4ca177836 */ /* 0x000fe60000000000 */
[----:B------:R-:W-:Y:S01]  /*4e80*/  MUFU.EX2 R177, R177 ;  /* 0x000000b100b17308 */ /* 0x000fe20000000800 */
[----:B------:R-:W-:Y:S01]  /*4e90*/  IMAD.WIDE.U32 R24, R24, -0x326172a9, RZ ;  /* 0xcd9e8d5718187825 */ /* 0x000fe200078e00ff */
[----:B------:R-:W-:Y:S03]  /*4ea0*/  LOP3.LUT R28, R31, R28, R23, 0x96, !PT ;  /* 0x0000001c1f1c7212 */ /* 0x000fe600078e9617 */
[----:B------:R-:W-:Y:S01]  /*4eb0*/  VIADD R23, R203, 0xa9066899 ;  /* 0xa9066899cb177836 */ /* 0x000fe20000000000 */
[----:B------:R-:W-:Y:S01]  /*4ec0*/  LOP3.LUT R22, R25, R30, R22, 0x96, !PT ;  /* 0x0000001e19167212 */ /* 0x000fe200078e9616 */
[----:B------:R-:W-:Y:S03]  /*4ed0*/  VIADD R27, R202, 0xb54cda56 ;  /* 0xb54cda56ca1b7836 */ /* 0x000fe60000000000 */
[----:B------:R-:W-:Y:S01]  /*4ee0*/  MUFU.EX2 R168, R168 ;  /* 0x000000a800a87308 */ /* 0x000fe20000000800 */
[----:B------:R-:W-:Y:S04]  /*4ef0*/  IMAD.WIDE.U32 R28, R28, -0x2daee0ad, RZ ;  /* 0xd2511f531c1c7825 */ /* 0x000fe800078e00ff */
[----:B------:R-:W-:Y:S01]  /*4f00*/  IMAD.WIDE.U32 R30, R22, -0x2daee0ad, RZ ;  /* 0xd2511f53161e7825 */ /* 0x000fe200078e00ff */
[----:B------:R-:W-:Y:S04]  /*4f10*/  LOP3.LUT R23, R29, R26, R23, 0x96, !PT ;  /* 0x0000001a1d177212 */ /* 0x000fe800078e9617 */
[----:B------:R-:W-:Y:S01]  /*4f20*/  MUFU.EX2 R171, R171 ;  /* 0x000000ab00ab7308 */ /* 0x000fe20000000800 */
[----:B------:R-:W-:Y:S01]  /*4f30*/  VIADD R22, R203, 0x646e171e ;  /* 0x646e171ecb167836 */ /* 0x000fe20000000000 */
[----:B------:R-:W-:Y:S01]  /*4f40*/  SHF.R.U32.HI R26, RZ, 0x18, R30 ;  /* 0x00000018ff1a7819 */ /* 0x000fe2000001161e */
[----:B------:R-:W-:Y:S01]  /*4f50*/  IMAD.WIDE.U32 R32, R23, -0x326172a9, RZ ;  /* 0xcd9e8d5717207825 */ /* 0x000fe200078e00ff */
[----:B------:R-:W-:Y:S02]  /*4f60*/  LOP3.LUT R23, R30, 0xffff, RZ, 0xc0, !PT ;  /* 0x0000ffff1e177812 */ /* 0x000fe400078ec0ff */
[----:B------:R-:W-:Y:S01]  /*4f70*/  LOP3.LUT R22, R31, R28, R22, 0x96, !PT ;  /* 0x0000001c1f167212 */ /* 0x000fe200078e9616 */
[--C-:B------:R-:W-:Y:S01]  /*4f80*/  IMAD.IADD R162, R194, 0x1, R163.reuse ;  /* 0x00000001c2a27824 */ /* 0x100fe200078e02a3 */
[----:B------:R-:W-:Y:S02]  /*4f90*/  LOP3.LUT R28, R30, 0xff, RZ, 0xc0, !PT ;  /* 0x000000ff1e1c7812 */ /* 0x000fe400078ec0ff */
[----:B------:R-:W-:Y:S01]  /*4fa0*/  MUFU.EX2 R181, R181 ;  /* 0x000000b500b57308 */ /* 0x000fe20000000800 */
[----:B------:R-:W-:Y:S01]  /*4fb0*/  SHF.R.U32.HI R25, RZ, 0x10, R30 ;  /* 0x00000010ff197819 */ /* 0x000fe2000001161e */
[C---:B------:R-:W-:Y:S01]  /*4fc0*/  IMAD.IADD R161, R193.reuse, 0x1, R163 ;  /* 0x00000001c1a17824 */ /* 0x040fe200078e02a3 */
[----:B------:R-:W-:Y:S01]  /*4fd0*/  LOP3.LUT R30, R32, 0xff, RZ, 0xc0, !PT ;  /* 0x000000ff201e7812 */ /* 0x000fe200078ec0ff */
[----:B------:R-:W-:Y:S01]  /*4fe0*/  IMAD.IADD R160, R193, 0x1, R162 ;  /* 0x00000001c1a07824 */ /* 0x000fe200078e02a2 */
[----:B------:R-:W-:Y:S02]  /*4ff0*/  ISETP.LE.U32.AND P0, PT, R26, UR9, PT ;  /* 0x000000091a007c0c */ /* 0x000fe4000bf03070 */
[----:B------:R-:W-:Y:S03]  /*5000*/  ISETP.LE.U32.AND P6, PT, R30, UR9, PT ;  /* 0x000000091e007c0c */ /* 0x000fe6000bfc3070 */
[----:B------:R-:W-:Y:S01]  /*5010*/  MUFU.EX2 R175, R175 ;  /* 0x000000af00af7308 */ /* 0x000fe20000000800 */
[----:B------:R-:W-:Y:S02]  /*5020*/  SHF.R.U32.HI R26, RZ, 0x18, R22 ;  /* 0x00000018ff1a7819 */ /* 0x000fe40000011616 */
[----:B------:R-:W-:Y:S02]  /*5030*/  LOP3.LUT R27, R33, R24, R27, 0x96, !PT ;  /* 0x00000018211b7212 */ /* 0x000fe400078e961b */
[--C-:B------:R-:W-:Y:S02]  /*5040*/  SHF.R.U32.HI R29, RZ, 0x18, R32.reuse ;  /* 0x00000018ff1d7819 */ /* 0x100fe40000011620 */
[----:B------:R-:W-:Y:S03]  /*5050*/  ISETP.LE.U32.AND P2, PT, R28, UR9, PT ;  /* 0x000000091c007c0c */ /* 0x000fe6000bf43070 */
[----:B------:R-:W-:Y:S01]  /*5060*/  MUFU.EX2 R180, R180 ;  /* 0x000000b400b47308 */ /* 0x000fe20000000800 */
[----:B------:R-:W-:Y:S02]  /*5070*/  ISETP.LE.U32.AND P3, PT, R26, UR9, PT ;  /* 0x000000091a007c0c */ /* 0x000fe4000bf63070 */
[--C-:B------:R-:W-:Y:S02]  /*5080*/  SHF.R.U32.HI R26, RZ, 0x10, R27.reuse ;  /* 0x00000010ff1a7819 */ /* 0x100fe4000001161b */
[----:B------:R-:W-:Y:S02]  /*5090*/  ISETP.LE.U32.AND P1, PT, R29, UR9, PT ;  /* 0x000000091d007c0c */ /* 0x000fe4000bf23070 */
[----:B------:R-:W-:Y:S03]  /*50a0*/  SHF.R.U32.HI R29, RZ, 0x18, R27 ;  /* 0x00000018ff1d7819 */ /* 0x000fe6000001161b */
[----:B------:R-:W-:Y:S01]  /*50b0*/  MUFU.EX2 R178, R178 ;  /* 0x000000b200b27308 */ /* 0x000fe20000000800 */
[----:B------:R-:W-:Y:S02]  /*50c0*/  LOP3.LUT R26, R26, 0xff, RZ, 0xc0, !PT ;  /* 0x000000ff1a1a7812 */ /* 0x000fe400078ec0ff */
[----:B------:R-:W-:Y:S02]  /*50d0*/  ISETP.LE.U32.AND P4, PT, R29, UR9, PT ;  /* 0x000000091d007c0c */ /* 0x000fe4000bf83070 */
[C---:B------:R-:W-:Y:S02]  /*50e0*/  LOP3.LUT R29, R27.reuse, 0xff, RZ, 0xc0, !PT ;  /* 0x000000ff1b1d7812 */ /* 0x040fe400078ec0ff */
[----:B------:R-:W-:Y:S03]  /*50f0*/  LOP3.LUT R28, R32, 0xffff, RZ, 0xc0, !PT ;  /* 0x0000ffff201c7812 */ /* 0x000fe600078ec0ff */
[----:B------:R-:W-:Y:S01]  /*5100*/  MUFU.EX2 R179, R20 ;  /* 0x0000001400b37308 */ /* 0x000fe20000000800 */
[----:B------:R-:W-:Y:S02]  /*5110*/  SHF.R.U32.HI R24, RZ, 0x10, R32 ;  /* 0x00000010ff187819 */ /* 0x000fe40000011620 */
[----:B------:R-:W-:Y:S02]  /*5120*/  SHF.R.U32.HI R28, RZ, 0x8, R28 ;  /* 0x00000008ff1c7819 */ /* 0x000fe4000001161c */
[----:B------:R-:W-:Y:S02]  /*5130*/  LOP3.LUT R27, R27, 0xffff, RZ, 0xc0, !PT ;  /* 0x0000ffff1b1b7812 */ /* 0x000fe400078ec0ff */
[----:B------:R-:W-:Y:S03]  /*5140*/  LOP3.LUT R28, R28, 0xffff, RZ, 0xc0, !PT ;  /* 0x0000ffff1c1c7812 */ /* 0x000fe600078ec0ff */
[----:B------:R-:W-:Y:S01]  /*5150*/  MUFU.EX2 R176, R21 ;  /* 0x0000001500b07308 */ /* 0x000fe20000000800 */
[----:B------:R-:W-:Y:S02]  /*5160*/  SHF.R.U32.HI R27, RZ, 0x8, R27 ;  /* 0x00000008ff1b7819 */ /* 0x000fe4000001161b */
[----:B------:R-:W-:Y:S02]  /*5170*/  LOP3.LUT R24, R24, 0xff, RZ, 0xc0, !PT ;  /* 0x000000ff18187812 */ /* 0x000fe400078ec0ff */
[----:B------:R-:W-:Y:S02]  /*5180*/  LOP3.LUT R27, R27, 0xffff, RZ, 0xc0, !PT ;  /* 0x0000ffff1b1b7812 */ /* 0x000fe400078ec0ff */
[----:B------:R-:W-:Y:S03]  /*5190*/  LOP3.LUT R30, R22, 0xff, RZ, 0xc0, !PT ;  /* 0x000000ff161e7812 */ /* 0x000fe600078ec0ff */
[----:B------:R-:W1:Y:S01]  /*51a0*/  MUFU.EX2 R173, R173 ;  /* 0x000000ad00ad7308 */ /* 0x000e620000000800 */
[----:B------:R-:W-:Y:S02]  /*51b0*/  SHF.R.U32.HI R23, RZ, 0x8, R23 ;  /* 0x00000008ff177819 */ /* 0x000fe40000011617 */
[----:B------:R-:W-:Y:S02]  /*51c0*/  ISETP.LE.U32.AND P5, PT, R30, UR9, PT ;  /* 0x000000091e007c0c */ /* 0x000fe4000bfa3070 */
[----:B------:R-:W-:Y:S02]  /*51d0*/  LOP3.LUT R25, R25, 0xff, RZ, 0xc0, !PT ;  /* 0x000000ff19197812 */ /* 0x000fe400078ec0ff */
[----:B------:R-:W-:Y:S01]  /*51e0*/  LOP3.LUT R23, R23, 0xffff, RZ, 0xc0, !PT ;  /* 0x0000ffff17177812 */ /* 0x000fe200078ec0ff */
[----:B-1----:R-:W-:Y:S01]  /*51f0*/  @!P0 FADD.FTZ R173, -R173, -RZ ;  /* 0x800000ffadad8221 */ /* 0x002fe20000010100 */
[----:B------:R-:W-:Y:S01]  /*5200*/  @!P6 FADD.FTZ R167, -R167, -RZ ;  /* 0x800000ffa7a7e221 */ /* 0x000fe20000010100 */
[----:B------:R-:W-:Y:S01]  /*5210*/  ISETP.LE.U32.AND P6, PT, R26, UR9, PT ;  /* 0x000000091a007c0c */ /* 0x000fe2000bfc3070 */
[----:B------:R-:W-:Y:S01]  /*5220*/  @!P2 FADD.FTZ R166, -R166, -RZ ;  /* 0x800000ffa6a6a221 */ /* 0x000fe20000010100 */
[----:B------:R-:W-:Y:S01]  /*5230*/  ISETP.LE.U32.AND P2, PT, R29, UR9, PT ;  /* 0x000000091d007c0c */ /* 0x000fe2000bf43070 */
[----:B------:R-:W-:Y:S01]  /*5240*/  @!P4 FADD.FTZ R169, -R169, -RZ ;  /* 0x800000ffa9a9c221 */ /* 0x000fe20000010100 */
[----:B------:R-:W-:Y:S01]  /*5250*/  ISETP.LE.U32.AND P4, PT, R28, UR9, PT ;  /* 0x000000091c007c0c */ /* 0x000fe2000bf83070 */
[----:B------:R-:W-:Y:S01]  /*5260*/  @!P1 FADD.FTZ R168, -R168, -RZ ;  /* 0x800000ffa8a89221 */ /* 0x000fe20000010100 */
[----:B------:R-:W-:Y:S01]  /*5270*/  ISETP.LE.U32.AND P1, PT, R25, UR9, PT ;  /* 0x0000000919007c0c */ /* 0x000fe2000bf23070 */
[----:B------:R-:W-:Y:S01]  /*5280*/  @!P5 FADD.FTZ R181, -R181, -RZ ;  /* 0x800000ffb5b5d221 */ /* 0x000fe20000010100 */
[----:B------:R-:W-:Y:S01]  /*5290*/  @!P3 FADD.FTZ R175, -R175, -RZ ;  /* 0x800000ffafafb221 */ /* 0x000fe20000010100 */
[----:B------:R-:W-:Y:S04]  /*52a0*/  FSETP.GE.FTZ.AND P0, PT, R169, RZ, PT ;  /* 0x000000ffa900720b */ /* 0x000fe80003f16000 */
[----:B------:R-:W-:Y:S01]  /*52b0*/  @!P6 FADD.FTZ R172, -R172, -RZ ;  /* 0x800000ffacace221 */ /* 0x000fe20000010100 */
[----:B------:R-:W-:Y:S01]  /*52c0*/  ISETP.LE.U32.AND P6, PT, R24, UR9, PT ;  /* 0x0000000918007c0c */ /* 0x000fe2000bfc3070 */
[----:B------:R-:W-:Y:S01]  /*52d0*/  @!P2 FADD.FTZ R170, -R170, -RZ ;  /* 0x800000ffaaaaa221 */ /* 0x000fe20000010100 */
[----:B------:R-:W-:Y:S01]  /*52e0*/  SHF.R.U32.HI R24, RZ, 0x10, R22 ;  /* 0x00000010ff187819 */ /* 0x000fe20000011616 */
[----:B------:R-:W-:Y:S01]  /*52f0*/  @!P4 FADD.FTZ R174, -R174, -RZ ;  /* 0x800000ffaeaec221 */ /* 0x000fe20000010100 */
[----:B------:R-:W-:Y:S01]  /*5300*/  LOP3.LUT R22, R22, 0xffff, RZ, 0xc0, !PT ;  /* 0x0000ffff16167812 */ /* 0x000fe200078ec0ff */
[----:B------:R-:W-:Y:S01]  /*5310*/  @!P1 FADD.FTZ R176, -R176, -RZ ;  /* 0x800000ffb0b09221 */ /* 0x000fe20000010100 */
[----:B------:R-:W-:Y:S02]  /*5320*/  ISETP.LE.U32.AND P2, PT, R27, UR9, PT ;  /* 0x000000091b007c0c */ /* 0x000fe4000bf43070 */
[----:B------:R-:W-:Y:S02]  /*5330*/  SHF.R.U32.HI R22, RZ, 0x8, R22 ;  /* 0x00000008ff167819 */ /* 0x000fe40000011616 */
[----:B------:R-:W-:Y:S02]  /*5340*/  LOP3.LUT R24, R24, 0xff, RZ, 0xc0, !PT ;  /* 0x000000ff18187812 */ /* 0x000fe400078ec0ff */
[----:B------:R-:W-:Y:S01]  /*5350*/  LOP3.LUT R22, R22, 0xffff, RZ, 0xc0, !PT ;  /* 0x0000ffff16167812 */ /* 0x000fe200078ec0ff */
[----:B------:R-:W-:Y:S01]  /*5360*/  @!P6 FADD.FTZ R177, -R177, -RZ ;  /* 0x800000ffb1b1e221 */ /* 0x000fe20000010100 */
[----:B------:R-:W-:Y:S02]  /*5370*/  ISETP.LE.U32.AND P4, PT, R24, UR9, PT ;  /* 0x0000000918007c0c */ /* 0x000fe4000bf83070 */
[----:B------:R-:W-:Y:S02]  /*5380*/  ISETP.LE.U32.AND P6, PT, R22, UR9, PT ;  /* 0x0000000916007c0c */ /* 0x000fe4000bfc3070 */
[----:B------:R-:W-:Y:S01]  /*5390*/  F2FP.RELU.BF16.F32.PACK_AB R20, R174, R167 ;  /* 0x000000a7ae14723e */ /* 0x000fe200000018ff */
[----:B------:R-:W-:Y:S01]  /*53a0*/  @!P2 FADD.FTZ R171, -R171, -RZ ;  /* 0x800000ffababa221 */ /* 0x000fe20000010100 */
[----:B------:R-:W-:Y:S02]  /*53b0*/  ISETP.LE.U32.AND P2, PT, R23, UR9, PT ;  /* 0x0000000917007c0c */ /* 0x000fe4000bf43070 */
[----:B------:R-:W-:Y:S02]  /*53c0*/  F2FP.RELU.BF16.F32.PACK_AB R23, R169, R172 ;  /* 0x000000aca917723e */ /* 0x000fe400000018ff */
[----:B------:R-:W-:Y:S02]  /*53d0*/  F2FP.RELU.BF16.F32.PACK_AB R25, R171, R170 ;  /* 0x000000aaab19723e */ /* 0x000fe400000018ff */
[----:B------:R-:W-:Y:S01]  /*53e0*/  F2FP.RELU.BF16.F32.PACK_AB R22, R168, R177 ;  /* 0x000000b1a816723e */ /* 0x000fe200000018ff */
[----:B------:R-:W-:Y:S01]  /*53f0*/  STS [R220+0x20400], R23 ;  /* 0x02040017dc007388 */ /* 0x000fe20000000800 */
[----:B------:R-:W-:Y:S01]  /*5400*/  @!P4 FADD.FTZ R178, -R178, -RZ ;  /* 0x800000ffb2b2c221 */ /* 0x000fe20000010100 */
[----:B------:R-:W-:Y:S01]  /*5410*/  @!P6 FADD.FTZ R180, -R180, -RZ ;  /* 0x800000ffb4b4e221 */ /* 0x000fe20000010100 */
[----:B------:R-:W-:Y:S01]  /*5420*/  F2FP.RELU.BF16.F32.PACK_AB R29, R173, R176 ;  /* 0x000000b0ad1d723e */ /* 0x000fe200000018ff */
[----:B------:R-:W-:Y:S01]  /*5430*/  STS [R220+0x20000], R25 ;  /* 0x02000019dc007388 */ /* 0x000fe20000000800 */
[----:B------:R-:W-:Y:S01]  /*5440*/  FSETP.GE.FTZ.AND P3, PT, R170, RZ, PT ;  /* 0x000000ffaa00720b */ /* 0x000fe20003f76000 */
[----:B------:R-:W-:Y:S01]  /*5450*/  @!P2 FADD.FTZ R179, -R179, -RZ ;  /* 0x800000ffb3b3a221 */ /* 0x000fe20000010100 */
[----:B------:R-:W-:Y:S01]  /*5460*/  F2FP.RELU.BF16.F32.PACK_AB R26, R180, R181 ;  /* 0x000000b5b41a723e */ /* 0x000fe200000018ff */
[----:B------:R-:W-:Y:S01]  /*5470*/  STS [R221+0x20000], R20 ;  /* 0x02000014dd007388 */ /* 0x000fe20000000800 */
[----:B------:R-:W-:Y:S02]  /*5480*/  F2FP.RELU.BF16.F32.PACK_AB R24, R175, R178 ;  /* 0x000000b2af18723e */ /* 0x000fe400000018ff */
[----:B------:R-:W-:Y:S01]  /*5490*/  F2FP.RELU.BF16.F32.PACK_AB R31, R179, R166 ;  /* 0x000000a6b31f723e */ /* 0x000fe200000018ff */
[----:B------:R-:W-:Y:S01]  /*54a0*/  STS [R221+0x20400], R22 ;  /* 0x02040016dd007388 */ /* 0x000fe20000000800 */
[----:B------:R-:W-:Y:S02]  /*54b0*/  FSETP.GE.FTZ.AND P1, PT, R172, RZ, PT ;  /* 0x000000ffac00720b */ /* 0x000fe40003f36000 */
[----:B------:R-:W-:Y:S01]  /*54c0*/  FSETP.GE.FTZ.AND P2, PT, R171, RZ, PT ;  /* 0x000000ffab00720b */ /* 0x000fe20003f56000 */
[----:B------:R-:W-:Y:S01]  /*54d0*/  STS [R219+0x20000], R26 ;  /* 0x0200001adb007388 */ /* 0x000fe20000000800 */
[----:B------:R-:W-:Y:S03]  /*54e0*/  ISETP.GT.AND P6, PT, R237, R224, PT ;  /* 0x000000e0ed00720c */ /* 0x000fe60003fc4270 */
[----:B------:R-:W-:Y:S04]  /*54f0*/  STS [R219+0x20400], R24 ;  /* 0x02040018db007388 */ /* 0x000fe80000000800 */
[----:B------:R-:W-:Y:S04]  /*5500*/  STS [R226+0x20000], R31 ;  /* 0x0200001fe2007388 */ /* 0x000fe80000000800 */
[----:B------:R-:W-:Y:S04]  /*5510*/  STS [R226+0x20400], R29 ;  /* 0x0204001de2007388 */ /* 0x000fe80000000800 */
[----:B------:R-:W-:Y:S08]  /*5520*/  LDSM.16.M88.4 R84, [R163+0xc000] ;  /* 0x00c00000a354783b */ /* 0x000ff00000000200 */
[----:B------:R-:W1:Y:S08]  /*5530*/  LDSM.16.M88.4 R88, [R189+0x18000] ;  /* 0x01800000bd58783b */ /* 0x000e700000000200 */
[----:B------:R-:W2:Y:S08]  /*5540*/  LDSM.16.M88.4 R92, [R189+0x18800] ;  /* 0x01880000bd5c783b */ /* 0x000eb00000000200 */
[----:B------:R-:W-:Y:S08]  /*5550*/  LDSM.16.M88.4 R96, [R162+0xc000] ;  /* 0x00c00000a260783b */ /* 0x000ff00000000200 */
[----:B------:R-:W3:Y:S08]  /*5560*/  LDSM.16.M88.4 R148, [R188+0x18000] ;  /* 0x01800000bc94783b */ /* 0x000ef00000000200 */
[----:B------:R-:W-:Y:S01]  /*5570*/  LDSM.16.M88.4 R152, [R161+0xc000] ;  /* 0x00c00000a198783b */ /* 0x000fe20000000200 */
[C---:B-1----:R-:W-:Y:S07]  /*5580*/  HMMA.16816.F32.BF16 R20, R84.reuse, R88, RZ ;  /* 0x000000585414723c */ /* 0x042fee00000418ff */
[----:B------:R-:W-:Y:S01]  /*5590*/  LDSM.16.M88.4 R156, [R3+0x18000] ;  /* 0x01800000039c783b */ /* 0x000fe20000000200 */
[C---:B------:R-:W-:Y:S07]  /*55a0*/  HMMA.16816.F32.BF16 R24, R84.reuse, R90, RZ ;  /* 0x0000005a5418723c */ /* 0x040fee00000418ff */
[----:B------:R-:W1:Y:S01]  /*55b0*/  LDSM.16.M88.4 R88, [R188+0x18800] ;  /* 0x01880000bc58783b */ /* 0x000e620000000200 */
[C---:B--2---:R-:W-:Y:S06]  /*55c0*/  HMMA.16816.F32.BF16 R28, R84.reuse, R92, RZ ;  /* 0x0000005c541c723c */ /* 0x044fec00000418ff */
[----:B------:R-:W-:Y:S01]  /*55d0*/  HMMA.16816.F32.BF16 R32, R84, R94, RZ ;  /* 0x0000005e5420723c */ /* 0x000fe200000418ff */
[----:B------:R-:W2:Y:S05]  /*55e0*/  LDSM.16.M88.4 R84, [R3+0x18800] ;  /* 0x018800000354783b */ /* 0x000eaa0000000200 */
[C---:B---3--:R-:W-:Y:S03]  /*55f0*/  HMMA.16816.F32.BF16 R20, R96.reuse, R148, R20 ;  /* 0x000000946014723c */ /* 0x048fe60000041814 */
[----:B------:R-:W-:Y:S03]  /*5600*/  LDSM.16.M88.4 R92, [R160+0xc000] ;  /* 0x00c00000a05c783b */ /* 0x000fe60000000200 */
[C---:B------:R-:W-:Y:S05]  /*5610*/  HMMA.16816.F32.BF16 R24, R96.reuse, R150, R24 ;  /* 0x000000966018723c */ /* 0x040fea0000041818 */
[----:B------:R-:W3:Y:S01]  /*5620*/  LDSM.16.M88.4 R148, [R2+0x18000] ;  /* 0x018000000294783b */ /* 0x000ee20000000200 */
[C---:B-1----:R-:W-:Y:S06]  /*5630*/  HMMA.16816.F32.BF16 R28, R96.reuse, R88, R28 ;  /* 0x00000058601c723c */ /* 0x042fec000004181c */
[----:B------:R-:W-:Y:S01]  /*5640*/  HMMA.16816.F32.BF16 R32, R96, R90, R32 ;  /* 0x0000005a6020723c */ /* 0x000fe20000041820 */
[----:B------:R-:W1:Y:S05]  /*5650*/  LDSM.16.M88.4 R88, [R2+0x18800] ;  /* 0x018800000258783b */ /* 0x000e6a0000000200 */
[C---:B------:R-:W-:Y:S03]  /*5660*/  HMMA.16816.F32.BF16 R20, R152.reuse, R156, R20 ;  /* 0x0000009c9814723c */ /* 0x040fe60000041814 */
[----:B------:R-:W-:Y:S03]  /*5670*/  LDSM.16.M88.4 R96, [R163+0xe000] ;  /* 0x00e00000a360783b */ /* 0x000fe60000000200 */
[C---:B------:R-:W-:Y:S05]  /*5680*/  HMMA.16816.F32.BF16 R24, R152.reuse, R158, R24 ;  /* 0x0000009e9818723c */ /* 0x040fea0000041818 */
[----:B------:R-:W4:Y:S01]  /*5690*/  LDSM.16.M88.4 R156, [R189+0x1a000] ;  /* 0x01a00000bd9c783b */ /* 0x000f220000000200 */
[C---:B--2---:R-:W-:Y:S06]  /*56a0*/  HMMA.16816.F32.BF16 R28, R152.reuse, R84, R28 ;  /* 0x00000054981c723c */ /* 0x044fec000004181c */
[----:B------:R-:W-:Y:S01]  /*56b0*/  HMMA.16816.F32.BF16 R32, R152, R86, R32 ;  /* 0x000000569820723c */ /* 0x000fe20000041820 */
        /* <DEDUP_REMOVED lines=8> */
[C---:B----4-:R-:W-:Y:S03]  /*5740*/  HMMA.16816.F32.BF16 R20, R96.reuse, R156, R20 ;  /* 0x0000009c6014723c */ /* 0x050fe60000041814 */
        /* <DEDUP_REMOVED lines=41> */
[C---:B----4-:R-:W-:Y:S06]  /*59e0*/  HMMA.16816.F32.BF16 R20, R96.reuse, R156, R20 ;  /* 0x0000009c6014723c */ /* 0x050fec0000041814 */
[C---:B------:R-:W-:Y:S06]  /*59f0*/  HMMA.16816.F32.BF16 R24, R96.reuse, R158, R24 ;  /* 0x0000009e6018723c */ /* 0x040fec0000041818 */
[C---:B--2---:R-:W-:Y:S06]  /*5a00*/  HMMA.16816.F32.BF16 R28, R96.reuse, R84, R28 ;  /* 0x00000054601c723c */ /* 0x044fec000004181c */
[----:B------:R-:W-:Y:S06]  /*5a10*/  HMMA.16816.F32.BF16 R32, R96, R86, R32 ;  /* 0x000000566020723c */ /* 0x000fec0000041820 */
[C---:B---3--:R-:W-:Y:S06]  /*5a20*/  HMMA.16816.F32.BF16 R20, R148.reuse, R152, R20 ;  /* 0x000000989414723c */ /* 0x048fec0000041814 */
[C---:B------:R-:W-:Y:S06]  /*5a30*/  HMMA.16816.F32.BF16 R24, R148.reuse, R154, R24 ;  /* 0x0000009a9418723c */ /* 0x040fec0000041818 */
[C---:B-1----:R-:W-:Y:S06]  /*5a40*/  HMMA.16816.F32.BF16 R28, R148.reuse, R88, R28 ;  /* 0x00000058941c723c */ /* 0x042fec000004181c */
[----:B------:R-:W-:Y:S06]  /*5a50*/  HMMA.16816.F32.BF16 R32, R148, R90, R32 ;  /* 0x0000005a9420723c */ /* 0x000fec0000041820 */
[C---:B-----5:R-:W-:Y:S01]  /*5a60*/  FADD.FTZ R20, -R165.reuse, R20 ;  /* 0x00000014a5147221 */ /* 0x060fe20000010100 */
[----:B------:R-:W-:Y:S01]  /*5a70*/  FADD.FTZ R23, -R164, R23 ;  /* 0x00000017a4177221 */ /* 0x000fe20000010100 */
[----:B------:R-:W-:Y:S03]  /*5a80*/  FADD.FTZ R96, -R165, R21 ;  /* 0x00000015a5607221 */ /* 0x000fe60000010100 */
[-C--:B------:R-:W-:Y:S01]  /*5a90*/  FSEL R97, R20, R165.reuse, P3 ;  /* 0x000000a514617208 */ /* 0x080fe20001800000 */
[C---:B------:R-:W-:Y:S01]  /*5aa0*/  FADD.FTZ R21, -R164.reuse, R22 ;  /* 0x00000016a4157221 */ /* 0x040fe20000010100 */
[-C--:B------:R-:W-:Y:S01]  /*5ab0*/  FSEL R20, R23, R164.reuse, P0 ;  /* 0x000000a417147208 */ /* 0x080fe20000000000 */
[----:B------:R-:W-:Y:S01]  /*5ac0*/  FADD.FTZ R27, -R164, R27 ;  /* 0x0000001ba41b7221 */ /* 0x000fe20000010100 */
[----:B------:R-:W-:Y:S01]  /*5ad0*/  FSETP.GE.FTZ.AND P0, PT, R168, RZ, PT ;  /* 0x000000ffa800720b */ /* 0x000fe20003f16000 */
[----:B------:R-:W-:Y:S01]  /*5ae0*/  FADD.FTZ R22, -R165, R25 ;  /* 0x00000019a5167221 */ /* 0x000fe20000010100 */
[-C--:B------:R-:W-:Y:S01]  /*5af0*/  FSEL R21, R21, R164.reuse, P1 ;  /* 0x000000a415157208 */ /* 0x080fe20000800000 */
[----:B------:R-:W-:Y:S01]  /*5b00*/  FADD.FTZ R28, -R165, R28 ;  /* 0x0000001ca51c7221 */ /* 0x000fe20000010100 */
[----:B------:R-:W-:Y:S01]  /*5b10*/  FSEL R96, R96, R165, P2 ;  /* 0x000000a560607208 */ /* 0x000fe20001000000 */
[----:B------:R-:W-:Y:S01]  /*5b20*/  FADD.FTZ R25, -R164, R26 ;  /* 0x0000001aa4197221 */ /* 0x000fe20000010100 */
[----:B------:R-:W-:Y:S01]  /*5b30*/  FSEL R27, R27, R164, P0 ;  /* 0x000000a41b1b7208 */ /* 0x000fe20000000000 */
[----:B------:R-:W-:Y:S01]  /*5b40*/  FMUL.FTZ R21, R172, R21 ;  /* 0x00000015ac157220 */ /* 0x000fe20000410000 */
[----:B------:R-:W-:Y:S01]  /*5b50*/  FSETP.GE.FTZ.AND P2, PT, R174, RZ, PT ;  /* 0x000000ffae00720b */ /* 0x000fe20003f56000 */
[----:B------:R-:W-:Y:S01]  /*5b60*/  FMUL.FTZ R20, R169, R20 ;  /* 0x00000014a9147220 */ /* 0x000fe20000410000 */
[----:B------:R-:W-:Y:S01]  /*5b70*/  FSETP.GE.FTZ.AND P0, PT, R181, RZ, PT ;  /* 0x000000ffb500720b */ /* 0x000fe20003f16000 */
[C---:B------:R-:W-:Y:S01]  /*5b80*/  FADD.FTZ R26, -R165.reuse, R29 ;  /* 0x0000001da51a7221 */ /* 0x040fe20000010100 */
[-C--:B------:R-:W-:Y:S01]  /*5b90*/  FSEL R23, R22, R165.reuse, P2 ;  /* 0x000000a516177208 */ /* 0x080fe20001000000 */
[----:B------:R-:W-:Y:S01]  /*5ba0*/  FADD.FTZ R31, -R164, R31 ;  /* 0x0000001fa41f7221 */ /* 0x000fe20000010100 */
[----:B------:R-:W-:Y:S01]  /*5bb0*/  FSEL R28, R28, R165, P0 ;  /* 0x000000a51c1c7208 */ /* 0x000fe20000000000 */
[----:B------:R-:W-:Y:S01]  /*5bc0*/  FADD.FTZ R24, -R165, R24 ;  /* 0x00000018a5187221 */ /* 0x000fe20000010100 */
[----:B------:R-:W-:Y:S01]  /*5bd0*/  FSETP.GE.FTZ.AND P2, PT, R180, RZ, PT ;  /* 0x000000ffb400720b */ /* 0x000fe20003f56000 */
[----:B------:R-:W-:Y:S01]  /*5be0*/  FMUL.FTZ R23, R174, R23 ;  /* 0x00000017ae177220 */ /* 0x000fe20000410000 */
[----:B------:R-:W-:Y:S01]  /*5bf0*/  FSETP.GE.FTZ.AND P0, PT, R175, RZ, PT ;  /* 0x000000ffaf00720b */ /* 0x000fe20003f16000 */
[----:B------:R-:W-:Y:S01]  /*5c00*/  FADD.FTZ R32, -R165, R32 ;  /* 0x00000020a5207221 */ /* 0x000fe20000010100 */
[----:B------:R-:W-:Y:S01]  /*5c10*/  FSETP.GE.FTZ.AND P1, PT, R177, RZ, PT ;  /* 0x000000ffb100720b */ /* 0x000fe20003f36000 */
[----:B------:R-:W-:Y:S01]  /*5c20*/  FMUL.FTZ R97, R170, R97 ;  /* 0x00000061aa617220 */ /* 0x000fe20000410000 */
[----:B------:R-:W-:Y:S01]  /*5c30*/  FSETP.GE.FTZ.AND P3, PT, R167, RZ, PT ;  /* 0x000000ffa700720b */ /* 0x000fe20003f76000 */
[----:B------:R-:W-:Y:S01]  /*5c40*/  FMUL.FTZ R96, R171, R96 ;  /* 0x00000060ab607220 */ /* 0x000fe20000410000 */
[----:B------:R-:W-:Y:S01]  /*5c50*/  F2FP.BF16.F32.PACK_AB R21, R20, R21 ;  /* 0x000000151415723e */ /* 0x000fe200000010ff */
[----:B------:R-:W-:Y:S01]  /*5c60*/  FMUL.FTZ R27, R168, R27 ;  /* 0x0000001ba81b7220 */ /* 0x000fe20000410000 */
[-C--:B------:R-:W-:Y:S01]  /*5c70*/  FSEL R29, R26, R165.reuse, P2 ;  /* 0x000000a51a1d7208 */ /* 0x080fe20001000000 */
[----:B------:R-:W-:Y:S01]  /*5c80*/  FMUL.FTZ R28, R181, R28 ;  /* 0x0000001cb51c7220 */ /* 0x000fe20000410000 */
[-C--:B------:R-:W-:Y:S01]  /*5c90*/  FSEL R20, R31, R164.reuse, P0 ;  /* 0x000000a41f147208 */ /* 0x080fe20000000000 */
[C---:B------:R-:W-:Y:S01]  /*5ca0*/  FADD.FTZ R31, -R164.reuse, R34 ;  /* 0x00000022a41f7221 */ /* 0x040fe20000010100 */
[----:B------:R-:W-:Y:S01]  /*5cb0*/  FSEL R22, R25, R164, P1 ;  /* 0x000000a419167208 */ /* 0x000fe20000800000 */
[----:B------:R-:W-:Y:S01]  /*5cc0*/  FADD.FTZ R25, -R164, R30 ;  /* 0x0000001ea4197221 */ /* 0x000fe20000010100 */
        /* <DEDUP_REMOVED lines=9> */
[----:B------:R-:W-:Y:S02]  /*5d60*/  FSEL R25, R25, R164, P1 ;  /* 0x000000a419197208 */ /* 0x000fe40000800000 */
[----:B------:R-:W-:Y:S02]  /*5d70*/  FSETP.GE.FTZ.AND P1, PT, R176, RZ, PT ;  /* 0x000000ffb000720b */ /* 0x000fe40003f36000 */
[----:B------:R-:W-:Y:S01]  /*5d80*/  F2FP.BF16.F32.PACK_AB R24, R23, R24 ;  /* 0x000000181718723e */ /* 0x000fe200000010ff */
[----:B------:R-:W-:Y:S01]  /*5d90*/  FMUL.FTZ R25, R178, R25 ;  /* 0x00000019b2197220 */ /* 0x000fe20000410000 */
[----:B------:R-:W-:Y:S01]  /*5da0*/  FSEL R23, R32, R165, P3 ;  /* 0x000000a520177208 */ /* 0x000fe20001800000 */
[----:B------:R-:W-:Y:S01]  /*5db0*/  @P2 FADD.FTZ R165, -R165, R33 ;  /* 0x00000021a5a52221 */ /* 0x000fe20000010100 */
[----:B------:R-:W-:Y:S01]  /*5dc0*/  FSEL R31, R31, R164, P1 ;  /* 0x000000a41f1f7208 */ /* 0x000fe20000800000 */
[----:B------:R-:W-:Y:S01]  /*5dd0*/  @P0 FADD.FTZ R164, -R164, R35 ;  /* 0x00000023a4a40221 */ /* 0x000fe20000010100 */
        /* <DEDUP_REMOVED lines=84> */
.L_x_1175:
[----:B------:R-:W-:Y:S01]  /*6320*/  STS [R220+0x1e000], R97 ;  /* 0x01e00061dc007388 */ /* 0x000fe20000000800 */
[----:B------:R-:W-:Y:S01]  /*6330*/  F2FP.BF16.F32.PACK_AB R85, R20, R23 ;  /* 0x000000171455723e */ /* 0x000fe200000010ff */
[----:B------:R-:W2:Y:S01]  /*6340*/  LDC R241, c[0x0][0x270] ;  /* 0x00009c00fff17b82 */ /* 0x000ea20000000800 */
[----:B------:R-:W-:Y:S01]  /*6350*/  F2FP.BF16.F32.PACK_AB R89, R164, R31 ;  /* 0x0000001fa459723e */ /* 0x000fe200000010ff */
[----:B------:R-:W-:Y:S01]  /*6360*/  STS [R220+0x1e400], R21 ;  /* 0x01e40015dc007388 */ /* 0x000fe20000000800 */
[----:B------:R-:W-:Y:S03]  /*6370*/  LEA R201, R199, UR5, 0x1 ;  /* 0x00000005c7c97c11 */ /* 0x000fe6000f8e08ff */
        /* <DEDUP_REMOVED lines=133> */
.L_x_1176:
        /* <DEDUP_REMOVED lines=15> */
[----:B------:R-:W-:Y:S03]  /*6cc0*/  LDSM.16.M88.4 R184, [R191+0x1000] ;  /* 0x00100000bfb8783b */ /* 0x000fe60000000200 */
        /* <DEDUP_REMOVED lines=24> */
[----:B------:R-:W3:Y:S05]  /*6e50*/  LDSM.16.M88.4 R160, [R191] ;  /* 0x00000000bfa0783b */ /* 0x000eea0000000200 */
[----:B------:R-:W-:Y:S01]  /*6e60*/  HMMA.16816.F32.BF16 R96, R152, R170, R96 ;  /* 0x000000aa9860723c */ /* 0x000fe20000041860 */
[----:B------:R-:W4:Y:S04]  /*6e70*/  LDSM.16.MT88.4 R152, [R201+0x15800] ;  /* 0x01580000c998783b */ /* 0x000f280000004200 */
        /* <DEDUP_REMOVED lines=13> */
[-C--:B---3--:R-:W-:Y:S06]  /*6f50*/  HMMA.16816.F32.BF16 R4, R160, R164.reuse, R4 ;  /* 0x000000a4a004723c */ /* 0x088fec0000041804 */
[C---:B------:R-:W-:Y:S06]  /*6f60*/  HMMA.16816.F32.BF16 R8, R184.reuse, R164, R8 ;  /* 0x000000a4b808723c */ /* 0x040fec0000041808 */
[-C--:B------:R-:W-:Y:S06]  /*6f70*/  HMMA.16816.F32.BF16 R12, R184, R166.reuse, R12 ;  /* 0x000000a6b80c723c */ /* 0x080fec000004180c */
[C---:B------:R-:W-:Y:S06]  /*6f80*/  HMMA.16816.F32.BF16 R16, R160.reuse, R166, R16 ;  /* 0x000000a6a010723c */ /* 0x040fec0000041810 */
[-C--:B----4-:R-:W-:Y:S06]  /*6f90*/  HMMA.16816.F32.BF16 R20, R160, R152.reuse, R20 ;  /* 0x00000098a014723c */ /* 0x090fec0000041814 */
[C---:B------:R-:W-:Y:S06]  /*6fa0*/  HMMA.16816.F32.BF16 R24, R184.reuse, R152, R24 ;  /* 0x00000098b818723c */ /* 0x040fec0000041818 */
[-C--:B------:R-:W-:Y:S05]  /*6fb0*/  HMMA.16816.F32.BF16 R28, R184, R154.reuse, R28 ;  /* 0x0000009ab81c723c */ /* 0x080fea000004181c */
[----:B------:R-:W-:Y:S01]  /*6fc0*/  @P6 IADD3 R152, P0, R250, -0x100, RZ ;  /* 0xffffff00fa986810 */ /* 0x000fe20007f1e0ff */
[C---:B------:R-:W-:Y:S05]  /*6fd0*/  HMMA.16816.F32.BF16 R32, R160.reuse, R154, R32 ;  /* 0x0000009aa020723c */ /* 0x040fea0000041820 */
[----:B------:R-:W-:Y:S01]  /*6fe0*/  @P6 IADD3.X R153, R251, -0x1, RZ, P0, !PT ;  /* 0xfffffffffb996810 */ /* 0x000fe200007fe4ff */
[-C--:B------:R-:W-:Y:S05]  /*6ff0*/  HMMA.16816.F32.BF16 R84, R160, R168.reuse, R84 ;  /* 0x000000a8a054723c */ /* 0x080fea0000041854 */
[----:B------:R-:W-:Y:S01]  /*7000*/  @P6 IMAD.MOV.U32 R250, RZ, RZ, R152 ;  /* 0x000000fffffa6224 */ /* 0x000fe200078e0098 */
[C---:B------:R-:W-:Y:S05]  /*7010*/  HMMA.16816.F32.BF16 R88, R184.reuse, R168, R88 ;  /* 0x000000a8b858723c */ /* 0x040fea0000041858 */
[----:B------:R-:W-:Y:S01]  /*7020*/  @P6 IMAD.MOV.U32 R251, RZ, RZ, R153 ;  /* 0x000000fffffb6224 */ /* 0x000fe200078e0099 */
[-C--:B------:R-:W-:Y:S05]  /*7030*/  HMMA.16816.F32.BF16 R92, R184, R170.reuse, R92 ;  /* 0x000000aab85c723c */ /* 0x080fea000004185c */
[----:B------:R-:W-:Y:S01]  /*7040*/  @P6 IMAD.WIDE R156, R212, 0x4, R250 ;  /* 0x00000004d49c6825 */ /* 0x000fe200078e02fa */
[----:B------:R-:W-:Y:S04]  /*7050*/  HMMA.16816.F32.BF16 R96, R160, R170, R96 ;  /* 0x000000aaa060723c */ /* 0x000fe80000041860 */
[----:B------:R-:W5:Y:S01]  /*7060*/  @P6 LDG.E R233, desc[UR14][R156.64] ;  /* 0x0000000e9ce96981 */ /* 0x000f62000c1e1900 */
[C---:B------:R-:W-:Y:S02]  /*7070*/  IMAD.SHL.U32 R155, R241.reuse, 0x8, RZ ;  /* 0x00000008f19b7824 */ /* 0x040fe400078e00ff */
[----:B------:R-:W-:Y:S01]  /*7080*/  IMAD.SHL.U32 R153, R241, 0x10, RZ ;  /* 0x00000010f1997824 */ /* 0x000fe200078e00ff */
[----:B------:R1:W5:Y:S03]  /*7090*/  @P6 LDG.E R235, desc[UR14][R156.64+0x20] ;  /* 0x0000200e9ceb6981 */ /* 0x000366000c1e1900 */
[-C--:B------:R-:W-:Y:S01]  /*70a0*/  LEA R158, P0, R155, R244.reuse, 0x2 ;  /* 0x000000f49b9e7211 */ /* 0x080fe200078010ff */
[----:B------:R-:W-:Y:S01]  /*70b0*/  IMAD R161, R241, 0x18, RZ ;  /* 0x00000018f1a17824 */ /* 0x000fe200078e02ff */
[-C--:B------:R-:W-:Y:S01]  /*70c0*/  LEA R166, P1, R153, R244.reuse, 0x2 ;  /* 0x000000f499a67211 */ /* 0x080fe200078210ff */
[----:B------:R-:W-:Y:S01]  /*70d0*/  REDG.E.ADD.F32.FTZ.RN.STRONG.GPU desc[UR14][R244.64], R4 ;  /* 0x00000004f40079a6 */ /* 0x000fe2000c10f38e */
[-C--:B------:R-:W-:Y:S01]  /*70e0*/  LEA.HI.X.SX32 R159, R155, R245.reuse, 0x2, P0 ;  /* 0x000000f59b9f7211 */ /* 0x080fe200000f16ff */
[----:B------:R-:W-:Y:S01]  /*70f0*/  IMAD.SHL.U32 R163, R241, 0x20, RZ ;  /* 0x00000020f1a37824 */ /* 0x000fe200078e00ff */
[-C--:B------:R-:W-:Y:S02]  /*7100*/  LEA R164, P0, R161, R244.reuse, 0x2 ;  /* 0x000000f4a1a47211 */ /* 0x080fe400078010ff */
[-C--:B------:R-:W-:Y:S01]  /*7110*/  LEA.HI.X.SX32 R167, R153, R245.reuse, 0x2, P1 ;  /* 0x000000f599a77211 */ /* 0x080fe200008f16ff */
[----:B------:R2:W-:Y:S01]  /*7120*/  REDG.E.ADD.F32.FTZ.RN.STRONG.GPU desc[UR14][R158.64], R5 ;  /* 0x000000059e0079a6 */ /* 0x0005e2000c10f38e */
[-C--:B------:R-:W-:Y:S01]  /*7130*/  LEA.HI.X.SX32 R165, R161, R245.reuse, 0x2, P0 ;  /* 0x000000f5a1a57211 */ /* 0x080fe200000f16ff */
[----:B------:R-:W-:Y:S01]  /*7140*/  IMAD R161, R241, 0x30, RZ ;  /* 0x00000030f1a17824 */ /* 0x000fe200078e02ff */
[CC--:B------:R-:W-:Y:S01]  /*7150*/  LEA R162, P1, R163.reuse, R244.reuse, 0x2 ;  /* 0x000000f4a3a27211 */ /* 0x0c0fe200078210ff */
[----:B------:R-:W-:Y:S03]  /*7160*/  REDG.E.ADD.F32.FTZ.RN.STRONG.GPU desc[UR14][R166.64], R6 ;  /* 0x00000006a60079a6 */ /* 0x000fe6000c10f38e */
[-C--:B------:R-:W-:Y:S01]  /*7170*/  LEA.HI.X.SX32 R163, R163, R245.reuse, 0x2, P1 ;  /* 0x000000f5a3a37211 */ /* 0x080fe200008f16ff */
[----:B------:R3:W-:Y:S01]  /*7180*/  REDG.E.ADD.F32.FTZ.RN.STRONG.GPU desc[UR14][R164.64], R7 ;  /* 0x00000007a40079a6 */ /* 0x0007e2000c10f38e */
[-C--:B------:R-:W-:Y:S03]  /*7190*/  LEA R160, P1, R161, R244.reuse, 0x2 ;  /* 0x000000f4a1a07211 */ /* 0x080fe600078210ff */
[----:B------:R4:W-:Y:S01]  /*71a0*/  REDG.E.ADD.F32.FTZ.RN.STRONG.GPU desc[UR14][R162.64], R8 ;  /* 0x00000008a20079a6 */ /* 0x0009e2000c10f38e */
[----:B-1----:R-:W-:Y:S01]  /*71b0*/  IMAD R157, R241, 0x28, RZ ;  /* 0x00000028f19d7824 */ /* 0x002fe200078e02ff */
[-C--:B------:R-:W-:Y:S01]  /*71c0*/  LEA.HI.X.SX32 R161, R161, R245.reuse, 0x2, P1 ;  /* 0x000000f5a1a17211 */ /* 0x080fe200008f16ff */
[----:B------:R-:W-:Y:S03]  /*71d0*/  IMAD R241, R241, 0x38, RZ ;  /* 0x00000038f1f17824 */ /* 0x000fe600078e02ff */
        /* <DEDUP_REMOVED lines=13> */
[CC--:B----4-:R-:W-:Y:S01]  /*72b0*/  LEA R162, P0, R7.reuse, R244.reuse, 0x2 ;  /* 0x000000f407a27211 */ /* 0x0d0fe200078010ff */
[----:B------:R4:W-:Y:S03]  /*72c0*/  REDG.E.ADD.F32.FTZ.RN.STRONG.GPU desc[UR14][R158.64+0x80], R17 ;  /* 0x000080119e0079a6 */ /* 0x0009e6000c10f38e */
[-C--:B------:R-:W-:Y:S01]  /*72d0*/  LEA.HI.X.SX32 R163, R7, R245.reuse, 0x2, P0 ;  /* 0x000000f507a37211 */ /* 0x080fe200000f16ff */
[----:B------:R-:W-:Y:S01]  /*72e0*/  IMAD.IADD R7, R155, 0x1, R5 ;  /* 0x000000019b077824 */ /* 0x000fe200078e0205 */
[----:B------:R4:W-:Y:S04]  /*72f0*/  REDG.E.ADD.F32.FTZ.RN.STRONG.GPU desc[UR14][R164.64], R18 ;  /* 0x00000012a40079a6 */ /* 0x0009e8000c10f38e */
[-C--:B------:R-:W-:Y:S01]  /*7300*/  LEA R6, P0, R7, R244.reuse, 0x2 ;  /* 0x000000f407067211 */ /* 0x080fe200078010ff */
[----:B------:R4:W-:Y:S01]  /*7310*/  REDG.E.ADD.F32.FTZ.RN.STRONG.GPU desc[UR14][R162.64], R19 ;  /* 0x00000013a20079a6 */ /* 0x0009e2000c10f38e */
[-C--:B-1----:R-:W-:Y:S01]  /*7320*/  LEA R156, P1, R5, R244.reuse, 0x2 ;  /* 0x000000f4059c7211 */ /* 0x082fe200078210ff */
        /* <DEDUP_REMOVED lines=10> */
[-C--:B----4-:R-:W-:Y:S01]  /*73d0*/  LEA.HI.X.SX32 R17, R5, R245.reuse, 0x2, P0 ;  /* 0x000000f505117211 */ /* 0x090fe200000f16ff */
        /* <DEDUP_REMOVED lines=9> */
[CC--:B-1----:R-:W-:Y:S04]  /*7470*/  LEA R156, P0, R5.reuse, R244.reuse, 0x2 ;  /* 0x000000f4059c7211 */ /* 0x0c2fe800078010ff */
[-C--:B------:R-:W-:Y:S01]  /*7480*/  LEA.HI.X.SX32 R157, R5, R245.reuse, 0x2, P0 ;  /* 0x000000f5059d7211 */ /* 0x080fe200000f16ff */
[----:B------:R-:W-:Y:S01]  /*7490*/  IMAD.IADD R5, R155, 0x1, R9 ;  /* 0x000000019b057824 */ /* 0x000fe200078e0209 */
[-C--:B--2---:R-:W-:Y:S03]  /*74a0*/  LEA R10, P1, R9, R244.reuse, 0x2 ;  /* 0x000000f4090a7211 */ /* 0x084fe600078210ff */
        /* <DEDUP_REMOVED lines=88> */
[----:B------:R-:W-:Y:S01]  /*7a30*/  LEA R88, P0, R155, R244, 0x2 ;  /* 0x000000f49b587211 */ /* 0x000fe200078010ff */
[----:B------:R-:W-:Y:S01]  /*7a40*/  LDSM.16.MT88.4 R8, [R195] ;  /* 0x00000000c308783b */ /* 0x000fe20000004200 */
[----:B------:R-:W-:Y:S02]  /*7a50*/  ISETP.GT.AND P2, PT, R237, R224, PT ;  /* 0x000000e0ed00720c */ /* 0x000fe40003f44270 */
        /* <DEDUP_REMOVED lines=83> */
[----:B------:R-:W-:-:S03]  /*7f90*/  SHF.R.S32.HI R11, RZ, 0x1f, R211 ;  /* 0x0000001fff0b7819 */ /* 0x000fc600000114d3 */
        /* <DEDUP_REMOVED lines=161> */
[----:B------:R2:W-:Y:S01]  /*89b0*/  STS [R217+0x6000], R48 ;  /* 0x00600030d9007388 */ /* 0x0005e20000000800 */
[----:B------:R-:W-:Y:S01]  /*89c0*/  F2FP.BF16.F32.PACK_AB R62, R63, R62 ;  /* 0x0000003e3f3e723e */ /* 0x000fe200000010ff */
[----:B------:R-:W3:Y:S01]  /*89d0*/  @P0 LDC.64 R4, c[0x0][0x458] ;  /* 0x00011600ff040b82 */ /* 0x000ee20000000a00 */
        /* <DEDUP_REMOVED lines=10> */
[----:B------:R-:W-:-:S02]  /*8a80*/  F2FP.BF16.F32.PACK_AB R75, R75, R74 ;  /* 0x0000004a4b4b723e */ /* 0x000fc400000010ff */
[----:B------:R-:W-:Y:S01]  /*8a90*/  @P0 IADD3 R58, R239, R242, RZ ;  /* 0x000000f2ef3a0210 */ /* 0x000fe20007ffe0ff */
[----:B------:R-:W-:Y:S01]  /*8aa0*/  STS [R217+0x7000], R44 ;  /* 0x0070002cd9007388 */ /* 0x000fe20000000800 */
[----:B------:R-:W-:-:S03]  /*8ab0*/  F2FP.BF16.F32.PACK_AB R10, R77, R10 ;  /* 0x0000000a4d0a723e */ /* 0x000fc600000010ff */
[----:B------:R4:W-:Y:S04]  /*8ac0*/  STS [R217+0x7400], R46 ;  /* 0x0074002ed9007388 */ /* 0x0009e80000000800 */
[----:B------:R-:W-:Y:S01]  /*8ad0*/  STS [R218+0x8000], R53 ;  /* 0x00800035da007388 */ /* 0x000fe20000000800 */
[----:B--2---:R-:W-:Y:S01]  /*8ae0*/  FMUL.FTZ R48, R78, UR6 ;  /* 0x000000064e307c20 */ /* 0x004fe20008410000 */
[----:B---3--:R-:W-:Y:S02]  /*8af0*/  @P0 IMAD R56, R58, R5, RZ ;  /* 0x000000053a380224 */ /* 0x008fe400078e02ff */
[----:B------:R-:W-:Y:S02]  /*8b00*/  STS [R218+0x8400], R55 ;  /* 0x00840037da007388 */ /* 0x000fe40000000800 */
[----:B------:R-:W-:-:S02]  /*8b10*/  F2FP.BF16.F32.PACK_AB R48, R79, R48 ;  /* 0x000000304f30723e */ /* 0x000fc400000010ff */
[----:B------:R-:W-:Y:S04]  /*8b20*/  STS [R217+0x8000], R64 ;  /* 0x00800040d9007388 */ /* 0x000fe80000000800 */
[----:B------:R-:W-:Y:S04]  /*8b30*/  STS [R217+0x8400], R66 ;  /* 0x00840042d9007388 */ /* 0x000fe80000000800 */
[----:B------:R-:W-:Y:S04]  /*8b40*/  STS [R218+0x9000], R57 ;  /* 0x00900039da007388 */ /* 0x000fe80000000800 */
[----:B------:R2:W-:Y:S01]  /*8b50*/  STS [R218+0x9400], R59 ;  /* 0x0094003bda007388 */ /* 0x0005e20000000800 */
[----:B----4-:R-:W-:-:S03]  /*8b60*/  @P0 IADD3 R46, R239, R242, RZ ;  /* 0x000000f2ef2e0210 */ /* 0x010fc60007ffe0ff */
[----:B------:R3:W-:Y:S02]  /*8b70*/  STS [R217+0x9000], R60 ;  /* 0x0090003cd9007388 */ /* 0x0007e40000000800 */
[C---:B-1----:R-:W-:Y:S02]  /*8b80*/  @P0 IMAD R44, R46.reuse, R7, RZ ;  /* 0x000000072e2c0224 */ /* 0x042fe400078e02ff */
[----:B------:R3:W-:Y:S01]  /*8b90*/  STS [R217+0x9400], R62 ;  /* 0x0094003ed9007388 */ /* 0x0007e20000000800 */
[----:B------:R-:W-:-:S03]  /*8ba0*/  @P0 IMAD.WIDE.U32 R46, R46, R6, RZ ;  /* 0x000000062e2e0225 */ /* 0x000fc600078e00ff */
[----:B------:R3:W-:Y:S02]  /*8bb0*/  STS [R218+0xa000], R69 ;  /* 0x00a00045da007388 */ /* 0x0007e40000000800 */
[----:B------:R-:W-:Y:S02]  /*8bc0*/  @P0 IADD3 R44, R47, R44, RZ ;  /* 0x0000002c2f2c0210 */ /* 0x000fe40007ffe0ff */
[----:B------:R3:W-:Y:S04]  /*8bd0*/  STS [R218+0xa400], R71 ;  /* 0x00a40047da007388 */ /* 0x0007e80000000800 */
[----:B------:R3:W-:Y:S04]  /*8be0*/  STS [R217+0xa000], R80 ;  /* 0x00a00050d9007388 */ /* 0x0007e80000000800 */
[----:B------:R3:W-:Y:S01]  /*8bf0*/  STS [R217+0xa400], R82 ;  /* 0x00a40052d9007388 */ /* 0x0007e20000000800 */
[----:B--2---:R-:W-:-:S03]  /*8c00*/  @P0 IMAD.WIDE.U32 R58, R58, R4, RZ ;  /* 0x000000043a3a0225 */ /* 0x004fc600078e00ff */
[----:B------:R3:W-:Y:S02]  /*8c10*/  STS [R218+0xb000], R73 ;  /* 0x00b00049da007388 */ /* 0x0007e40000000800 */
[----:B------:R-:W-:Y:S02]  /*8c20*/  @P0 IADD3 R56, R59, R56, RZ ;  /* 0x000000383b380210 */ /* 0x000fe40007ffe0ff */
        /* <DEDUP_REMOVED lines=13> */
.L_x_1178:
        /* <DEDUP_REMOVED lines=12> */
.L_x_1179:
[----:B------:R-:W-:Y:S01]  /*8dc0*/  STS [R217+0xb000], R10 ;  /* 0x00b0000ad9007388 */ /* 0x000fe20000000800 */
[--C-:B------:R-:W-:Y:S01]  /*8dd0*/  SHF.R.S32.HI R65, RZ, 0x1f, R208.reuse ;  /* 0x0000001fff417819 */ /* 0x100fe200000114d0 */
[----:B------:R-:W-:Y:S01]  /*8de0*/  IMAD.MOV.U32 R64, RZ, RZ, R208 ;  /* 0x000000ffff407224 */ /* 0x000fe200078e00d0 */
[----:B------:R-:W-:Y:S01]  /*8df0*/  SHF.R.S32.HI R57, RZ, 0x1f, R227 ;  /* 0x0000001fff397819 */ /* 0x000fe200000114e3 */
[----:B------:R1:W-:Y:S01]  /*8e00*/  STS [R217+0xb400], R48 ;  /* 0x00b40030d9007388 */ /* 0x0003e20000000800 */
[----:B------:R-:W-:Y:S01]  /*8e10*/  IMAD R238, R215, -0x40, R238 ;  /* 0xffffffc0d7ee7824 */ /* 0x000fe200078e02ee */
[----:B------:R-:W-:Y:S01]  /*8e20*/  SHF.R.S32.HI R59, RZ, 0x1f, R210 ;  /* 0x0000001fff3b7819 */ /* 0x000fe200000114d2 */
[----:B------:R-:W-:Y:S01]  /*8e30*/  IMAD.WIDE.U32 R50, R227, R6, R64 ;  /* 0x00000006e3327225 */ /* 0x000fe200078e0040 */
[----:B------:R-:W-:Y:S01]  /*8e40*/  BAR.SYNC.DEFER_BLOCKING 0x0 ;  /* 0x0000000000007b1d */ /* 0x000fe20000010000 */
[----:B------:R-:W-:Y:S02]  /*8e50*/  SHF.R.S32.HI R61, RZ, 0x1f, R207 ;  /* 0x0000001fff3d7819 */ /* 0x000fe400000114cf */
[----:B------:R-:W-:-:S02]  /*8e60*/  ISETP.GE.AND P4, PT, R207, R238, PT ;  /* 0x000000eecf00720c */ /* 0x000fc40003f86270 */
[----:B------:R-:W-:Y:S01]  /*8e70*/  IADD3 R66, P0, R46, R50, RZ ;  /* 0x000000322e427210 */ /* 0x000fe20007f1e0ff */
[----:B------:R-:W-:Y:S01]  /*8e80*/  ULDC.64 UR6, c[0x0][0x468] ;  /* 0x00011a0000067ab9 */ /* 0x000fe20000000a00 */
[----:B------:R-:W-:Y:S01]  /*8e90*/  IADD3 R46, R207, 0x20, RZ ;  /* 0x00000020cf2e7810 */ /* 0x000fe20007ffe0ff */
[----:B------:R-:W-:Y:S03]  /*8ea0*/  BSSY B0, `(.L_x_1180) ;  /* 0x0000025000007945 */ /* 0x000fe60003800000 */
[----:B------:R-:W-:Y:S01]  /*8eb0*/  ISETP.GE.AND P3, PT, R46, R238, PT ;  /* 0x000000ee2e00720c */ /* 0x000fe20003f66270 */
[----:B-1----:R-:W-:Y:S01]  /*8ec0*/  IMAD R48, R57, R6, RZ ;  /* 0x0000000639307224 */ /* 0x002fe200078e02ff */
[----:B------:R1:W2:Y:S03]  /*8ed0*/  LDS.128 R40, [R216+0x13000] ;  /* 0x01300000d8287984 */ /* 0x0002a60000000c00 */
[----:B------:R-:W-:Y:S01]  /*8ee0*/  IMAD R45, R227, R7, R48 ;  /* 0x00000007e32d7224 */ /* 0x000fe200078e0230 */
[----:B------:R1:W4:Y:S04]  /*8ef0*/  LDS.128 R36, [R216+0x15000] ;  /* 0x01500000d8247984 */ /* 0x0003280000000c00 */
[----:B------:R-:W-:Y:S01]  /*8f00*/  IADD3.X R67, R44, R51, R45, P0, !PT ;  /* 0x000000332c437210 */ /* 0x000fe200007fe42d */
[----:B------:R-:W-:Y:S01]  /*8f10*/  IMAD R45, R59, UR6, RZ ;  /* 0x000000063b2d7c24 */ /* 0x000fe2000f8e02ff */
[----:B------:R1:W1:Y:S03]  /*8f20*/  LDS.128 R32, [R216+0x17000] ;  /* 0x01700000d8207984 */ /* 0x0002660000000c00 */
[C---:B------:R-:W-:Y:S01]  /*8f30*/  IMAD R45, R210.reuse, UR7, R45 ;  /* 0x00000007d22d7c24 */ /* 0x040fe2000f8e022d */
[----:B------:R1:W1:Y:S01]  /*8f40*/  LDS.128 R28, [R216+0x18000] ;  /* 0x01800000d81c7984 */ /* 0x0002620000000c00 */
[----:B------:R-:W-:-:S03]  /*8f50*/  IMAD.WIDE.U32 R66, R210, UR6, R66 ;  /* 0x00000006d2427c25 */ /* 0x000fc6000f8e0042 */
[----:B------:R1:W1:Y:S01]  /*8f60*/  LDS.128 R24, [R216+0x19000] ;  /* 0x01900000d8187984 */ /* 0x0002620000000c00 */
[----:B------:R-:W-:-:S03]  /*8f70*/  IMAD.IADD R63, R45, 0x1, R67 ;  /* 0x000000012d3f7824 */ /* 0x000fc600078e0243 */
        /* <DEDUP_REMOVED lines=8> */
[-C--:B---3--:R-:W-:Y:S01]  /*9000*/  IMAD R60, R61, R6.reuse, RZ ;  /* 0x000000063d3c7224 */ /* 0x088fe200078e02ff */
        /* <DEDUP_REMOVED lines=14> */
.L_x_1181:
[----:B------:R-:W-:Y:S05]  /*90f0*/  BSYNC B0 ;  /* 0x0000000000007941 */ /* 0x000fea0003800000 */
.L_x_1180:
[----:B------:R-:W-:Y:S04]  /*9100*/  BSSY B0, `(.L_x_1182) ;  /* 0x0000013000007945 */ /* 0x000fe80003800000 */
[----:B------:R-:W-:Y:S05]  /*9110*/  @P3 BRA `(.L_x_1183) ;  /* 0x0000000000443947 */ /* 0x000fea0003800000 */
[----:B--2---:R-:W-:Y:S01]  /*9120*/  IADD3 R45, P0, R207, 0x20, RZ ;  /* 0x00000020cf2d7810 */ /* 0x004fe20007f1e0ff */
[----:B---3--:R-:W-:Y:S01]  /*9130*/  IMAD.MOV.U32 R62, RZ, RZ, R66 ;  /* 0x000000ffff3e7224 */ /* 0x008fe200078e0042 */
        /* <DEDUP_REMOVED lines=13> */
[----:B----4-:R2:W-:Y:S04]  /*9210*/  @!P1 STG.E.128 desc[UR14][R6.64+0x80], R36 ;  /* 0x0000802406009986 */ /* 0x0105e8000c101d0e */
[----:B-1----:R2:W-:Y:S02]  /*9220*/  @!P0 STG.E.128 desc[UR14][R6.64+0x100], R32 ;  /* 0x0001002006008986 */ /* 0x0025e4000c101d0e */
.L_x_1183:
[----:B------:R-:W-:Y:S05]  /*9230*/  BSYNC B0 ;  /* 0x0000000000007941 */ /* 0x000fea0003800000 */
.L_x_1182:
[-C--:B------:R-:W-:Y:S01]  /*9240*/  IMAD.WIDE.U32 R64, R227, R4.reuse, R64 ;  /* 0x00000004e3407225 */ /* 0x080fe200078e0040 */
[----:B------:R-:W-:Y:S01]  /*9250*/  ULDC.64 UR6, c[0x0][0x470] ;  /* 0x00011c0000067ab9 */ /* 0x000fe20000000a00 */
[----:B------:R-:W-:Y:S02]  /*9260*/  BSSY B0, `(.L_x_1184) ;  /* 0x000001a000007945 */ /* 0x000fe40003800000 */
[----:B--2---:R-:W-:Y:S01]  /*9270*/  IMAD R6, R57, R4, RZ ;  /* 0x0000000439067224 */ /* 0x004fe200078e02ff */
[----:B-1----:R-:W-:Y:S01]  /*9280*/  IADD3 R32, P0, R58, R64, RZ ;  /* 0x000000403a207210 */ /* 0x002fe20007f1e0ff */
        /* <DEDUP_REMOVED lines=18> */
[----:B----4-:R-:W-:-:S04]  /*93b0*/  LEA R36, P4, R34, UR6, 0x1 ;  /* 0x0000000622247c11 */ /* 0x010fc8000f8808ff */
[----:B------:R-:W-:-:S05]  /*93c0*/  LEA.HI.X R37, R34, UR7, R6, 0x1, P4 ;  /* 0x0000000722257c11 */ /* 0x000fca000a0f0c06 */
[----:B------:R1:W-:Y:S04]  /*93d0*/  @!P2 STG.E.128 desc[UR14][R36.64], R28 ;  /* 0x0000001c2400a986 */ /* 0x0003e8000c101d0e */
[----:B------:R1:W-:Y:S04]  /*93e0*/  @!P1 STG.E.128 desc[UR14][R36.64+0x80], R20 ;  /* 0x0000801424009986 */ /* 0x0003e8000c101d0e */
[----:B------:R1:W-:Y:S02]  /*93f0*/  @!P0 STG.E.128 desc[UR14][R36.64+0x100], R12 ;  /* 0x0001000c24008986 */ /* 0x0003e4000c101d0e */
.L_x_1185:
[----:B------:R-:W-:Y:S05]  /*9400*/  BSYNC B0 ;  /* 0x0000000000007941 */ /* 0x000fea0003800000 */
.L_x_1184:
[----:B------:R-:W-:Y:S05]  /*9410*/  @P3 BRA `(.L_x_1154) ;  /* 0x0000000000483947 */ /* 0x000fea0003800000 */
[----:B------:R-:W-:Y:S01]  /*9420*/  IADD3 R6, P0, R207, 0x20, RZ ;  /* 0x00000020cf067810 */ /* 0x000fe20007f1e0ff */
[----:B-1----:R-:W-:Y:S01]  /*9430*/  IMAD.MOV.U32 R14, RZ, RZ, R32 ;  /* 0x000000ffff0e7224 */ /* 0x002fe200078e0020 */
        /* <DEDUP_REMOVED lines=14> */
[----:B------:R2:W-:Y:S04]  /*9520*/  @!P1 STG.E.128 desc[UR14][R4.64+0x80], R16 ;  /* 0x0000801004009986 */ /* 0x0005e8000c101d0e */
[----:B------:R2:W-:Y:S02]  /*9530*/  @!P0 STG.E.128 desc[UR14][R4.64+0x100], R8 ;  /* 0x0001000804008986 */ /* 0x0005e4000c101d0e */
.L_x_1154:
[----:B------:R-:W-:Y:S05]  /*9540*/  BSYNC B1 ;  /* 0x0000000000017941 */ /* 0x000fea0003800000 */
.L_x_1140:
[----:B--234-:R-:W2:Y:S02]  /*9550*/  LDC R4, c[0x0][0xc] ;  /* 0x00000300ff047b82 */ /* 0x01cea40000000800 */
[----:B--2---:R-:W-:-:S04]  /*9560*/  IADD3 R215, R4, R215, RZ ;  /* 0x000000d704d77210 */ /* 0x004fc80007ffe0ff */
[----:B------:R-:W-:-:S13]  /*9570*/  ISETP.GE.AND P0, PT, R215, UR12, PT ;  /* 0x0000000cd7007c0c */ /* 0x000fda000bf06270 */
[----:B------:R-:W-:Y:S05]  /*9580*/  @P0 BRA `(.L_x_1186) ;  /* 0x0000000000040947 */ /* 0x000fea0003800000 */
[----:B------:R-:W-:Y:S05]  /*9590*/  BRA `(.L_x_1187) ;  /* 0xffffff7000c87947 */ /* 0x000fea000383ffff */
.L_x_1186:
[----:B------:R-:W-:Y:S05]  /*95a0*/  EXIT ;  /* 0x000000000000794d */ /* 0x000fea0003800000 */
.L_x_1188:
        /* <DEDUP_REMOVED lines=13> */
.L_x_1612:


//--------------------- .text._ZN5flash44flash_bwd_dq_dk_dv_loop_seqk_parallel_kernelI23Flash_bwd_kernel_traitsILi192ELi64ELi64ELi8ELi4ELi2ELi2ELb0ELb0EN7cutlass10bfloat16_tE19Flash_kernel_traitsILi192ELi64ELi64ELi8ES3_EELb0ELb0ELb1ELb0ELb0ELb0ELb1EEEvNS_16Flash_bwd_paramsE --------------------------
	.section	.text._ZN5flash44flash_bwd_dq_dk_dv_loop_seqk_parallel_kernelI23Flash_bwd_kernel_traitsILi192ELi64ELi64ELi8ELi4ELi2ELi2ELb0ELb0EN7cutlass10bfloat16_tE19Flash_kernel_traitsILi192ELi64ELi64ELi8ES3_EELb0ELb0ELb1ELb0ELb0ELb0ELb1EEEvNS_16Flash_bwd_paramsE,"ax",@progbits
	.align	128
        .global         _ZN5flash44flash_bwd_dq_dk_dv_loop_seqk_parallel_kernelI23Flash_bwd_kernel_traitsILi192ELi64ELi64ELi8ELi4ELi2ELi2ELb0ELb0EN7cutlass10bfloat16_tE19Flash_kernel_traitsILi192ELi64ELi64ELi8ES3_EELb0ELb0ELb1ELb0ELb0ELb0ELb1EEEvNS_16Flash_bwd_paramsE
        .type           _ZN5flash44flash_bwd_dq_dk_dv_loop_seqk_parallel_kernelI23Flash_bwd_kernel_traitsILi192ELi64ELi64ELi8ELi4ELi2ELi2ELb0ELb0EN7cutlass10bfloat16_tE19Flash_kernel_traitsILi192ELi64ELi64ELi8ES3_EELb0ELb0ELb1ELb0ELb0ELb0ELb1EEEvNS_16Flash_bwd_paramsE,@function
        .size           _ZN5flash44flash_bwd_dq_dk_dv_loop_seqk_parallel_kernelI23Flash_bwd_kernel_traitsILi192ELi64ELi64ELi8ELi4ELi2ELi2ELb0ELb0EN7cutlass10bfloat16_tE19Flash_kernel_traitsILi192ELi64ELi64ELi8ES3_EELb0ELb0ELb1ELb0ELb0ELb0ELb1EEEvNS_16Flash_bwd_paramsE,(.L_x_1613 - _ZN5flash44flash_bwd_dq_dk_dv_loop_seqk_parallel_kernelI23Flash_bwd_kernel_traitsILi192ELi64ELi64ELi8ELi4ELi2ELi2ELb0ELb0EN7cutlass10bfloat16_tE19Flash_kernel_traitsILi192ELi64ELi64ELi8ES3_EELb0ELb0ELb1ELb0ELb0ELb0ELb1EEEvNS_16Flash_bwd_paramsE)
        .other          _ZN5flash44flash_bwd_dq_dk_dv_loop_seqk_parallel_kernelI23Flash_bwd_kernel_traitsILi192ELi64ELi64ELi8ELi4ELi2ELi2ELb0ELb0EN7cutlass10bfloat16_tE19Flash_kernel_traitsILi192ELi64ELi64ELi8ES3_EELb0ELb0ELb1ELb0ELb0ELb0ELb1EEEvNS_16Flash_bwd_paramsE,@"STO_CUDA_ENTRY STV_DEFAULT"
_ZN5flash44flash_bwd_dq_dk_dv_loop_seqk_parallel_kernelI23Flash_bwd_kernel_traitsILi192ELi64ELi64ELi8ELi4ELi2ELi2ELb0ELb0EN7cutlass10bfloat16_tE19Flash_kernel_traitsILi192ELi64ELi64ELi8ES3_EELb0ELb0ELb1ELb0ELb0ELb0ELb1EEEvNS_16Flash_bwd_paramsE:
.text._ZN5flash44flash_bwd_dq_dk_dv_loop_seqk_parallel_kernelI23Flash_bwd_kernel_traitsILi192ELi64ELi64ELi8ELi4ELi2ELi2ELb0ELb0EN7cutlass10bfloat16_tE19Flash_kernel_traitsILi192ELi64ELi64ELi8ES3_EELb0ELb0ELb1ELb0ELb0ELb0ELb1EEEvNS_16Flash_bwd_paramsE:
        /* <DEDUP_REMOVED lines=24> */
[CC--:B------:R-:W-:Y:S02]  /*0180*/  LEA.HI R8, R17.reuse, R4.reuse, RZ, 0x2 ;  /* 0x0000000411087211 */ /* 0x0c0fe400078f10ff */
[--C-:B------:R-:W-:Y:S02]  /*0190*/  SHF.R.S32.HI R0, RZ, 0x5, R10.reuse ;  /* 0x00000005ff007819 */ /* 0x100fe4000001140a */
[----:B------:R-:W-:Y:S02]  /*01a0*/  SHF.R.S32.HI R5, RZ, 0x1f, R10 ;  /* 0x0000001fff057819 */ /* 0x000fe4000001140a */
[----:B------:R-:W-:Y:S02]  /*01b0*/  LEA.HI R15, R17, R4, RZ, 0x3 ;  /* 0x00000004110f7211 */ /* 0x000fe400078f18ff */
[----:B------:R-:W-:-:S02]  /*01c0*/  LEA.HI R5, R5, R0, RZ, 0x2 ;  /* 0x0000000005057211 */ /* 0x000fc400078f10ff */
[----:B------:R-:W-:Y:S02]  /*01d0*/  LEA.HI R3, R10, R0, RZ, 0x1 ;  /* 0x000000000a037211 */ /* 0x000fe400078f08ff */
[--C-:B------:R-:W-:Y:S02]  /*01e0*/  SHF.R.S32.HI R7, RZ, 0x2, R8.reuse ;  /* 0x00000002ff077819 */ /* 0x100fe40000011408 */
[----:B------:R-:W-:Y:S02]  /*01f0*/  SHF.R.S32.HI R6, RZ, 0x1f, R8 ;  /* 0x0000001fff067819 */ /* 0x000fe40000011408 */
[----:B------:R-:W-:Y:S02]  /*0200*/  SHF.R.S32.HI R207, RZ, 0x3, R15 ;  /* 0x00000003ffcf7819 */ /* 0x000fe4000001140f */
[----:B------:R-:W-:Y:S02]  /*0210*/  LOP3.LUT R11, R15, 0xfffffff8, RZ, 0xc0, !PT ;  /* 0xfffffff80f0b7812 */ /* 0x000fe400078ec0ff */
[----:B------:R-:W-:Y:S01]  /*0220*/  LEA.HI R19, R17, R4, RZ, 0x4 ;  /* 0x0000000411137211 */ /* 0x000fe200078f20ff */
[----:B------:R-:W-:Y:S01]  /*0230*/  IMAD.SHL.U32 R9, R207, 0x40, RZ ;  /* 0x00000040cf097824 */ /* 0x000fe200078e00ff */
[----:B------:R-:W-:Y:S01]  /*0240*/  LOP3.LUT R5, R5, 0xfffffffc, RZ, 0xc0, !PT ;  /* 0xfffffffc05057812 */ /* 0x000fe200078ec0ff */
[----:B------:R-:W-:Y:S01]  /*0250*/  IMAD.IADD R194, R4, 0x1, -R11 ;  /* 0x0000000104c27824 */ /* 0x000fe200078e0a0b */
[----:B------:R-:W-:-:S02]  /*0260*/  LOP3.LUT R3, R3, 0xfffffffe, RZ, 0xc0, !PT ;  /* 0xfffffffe03037812 */ /* 0x000fc400078ec0ff */
[----:B------:R-:W-:Y:S01]  /*0270*/  LEA.HI R6, R6, R7, RZ, 0x3 ;  /* 0x0000000706067211 */ /* 0x000fe200078f18ff */
[C---:B------:R-:W-:Y:S01]  /*0280*/  IMAD.IADD R5, R0.reuse, 0x1, -R5 ;  /* 0x0000000100057824 */ /* 0x040fe200078e0a05 */
[----:B------:R-:W-:Y:S01]  /*0290*/  SHF.R.S32.HI R2, RZ, 0x4, R19 ;  /* 0x00000004ff027819 */ /* 0x000fe20000011413 */
[----:B------:R-:W-:Y:S01]  /*02a0*/  IMAD.IADD R3, R0, 0x1, -R3 ;  /* 0x0000000100037824 */ /* 0x000fe200078e0a03 */
[----:B------:R-:W-:Y:S01]  /*02b0*/  LOP3.LUT R6, R6, 0xfffffff8, RZ, 0xc0, !PT ;  /* 0xfffffff806067812 */ /* 0x000fe200078ec0ff */
[C---:B------:R-:W-:Y:S01]  /*02c0*/  IMAD.SHL.U32 R208, R194.reuse, 0x8, RZ ;  /* 0x00000008c2d07824 */ /* 0x040fe200078e00ff */
[----:B------:R-:W-:Y:S02]  /*02d0*/  LEA.HI R0, R19, R2, RZ, 0x1 ;  /* 0x0000000213007211 */ /* 0x000fe400078f08ff */
[----:B------:R-:W-:Y:S01]  /*02e0*/  LOP3.LUT R9, R9, 0x1c0, RZ, 0xc0, !PT ;  /* 0x000001c009097812 */ /* 0x000fe200078ec0ff */
[----:B------:R-:W-:Y:S01]  /*02f0*/  IMAD.IADD R6, R7, 0x1, -R6 ;  /* 0x0000000107067824 */ /* 0x000fe200078e0a06 */
[----:B------:R-:W-:Y:S01]  /*0300*/  LOP3.LUT P4, RZ, R194, 0x4, RZ, 0xc0, !PT ;  /* 0x00000004c2ff7812 */ /* 0x000fe2000788c0ff */
[----:B------:R-:W-:Y:S01]  /*0310*/  VIADD R213, R208, 0x40 ;  /* 0x00000040d0d57836 */ /* 0x000fe20000000000 */
[C---:B------:R-:W-:Y:S01]  /*0320*/  LOP3.LUT P3, RZ, R194.reuse, 0x2, RZ, 0xc0, !PT ;  /* 0x00000002c2ff7812 */ /* 0x040fe2000786c0ff */
[----:B------:R-:W-:Y:S01]  /*0330*/  IMAD.SHL.U32 R194, R194, 0x40, RZ ;  /* 0x00000040c2c27824 */ /* 0x000fe200078e00ff */
[----:B------:R-:W-:Y:S01]  /*0340*/  LOP3.LUT R0, R0, 0xfffffffe, RZ, 0xc0, !PT ;  /* 0xfffffffe00007812 */ /* 0x000fe200078ec0ff */
[----:B------:R-:W-:Y:S01]  /*0350*/  VIADD R212, R208, 0x80 ;  /* 0x00000080d0d47836 */ /* 0x000fe20000000000 */
[----:B------:R-:W-:-:S02]  /*0360*/  LOP3.LUT R7, R9, 0x38, R208, 0xf8, !PT ;  /* 0x0000003809077812 */ /* 0x000fc400078ef8d0 */
[----:B------:R-:W-:Y:S01]  /*0370*/  SHF.R.U32.HI R206, RZ, 0x3, R9 ;  /* 0x00000003ffce7819 */ /* 0x000fe20000011609 */
[----:B------:R-:W-:Y:S01]  /*0380*/  IMAD.SHL.U32 R9, R3, 0x10, RZ ;  /* 0x0000001003097824 */ /* 0x000fe200078e00ff */
[----:B------:R-:W-:Y:S01]  /*0390*/  LOP3.LUT R19, R19, 0xfffffff0, RZ, 0xc0, !PT ;  /* 0xfffffff013137812 */ /* 0x000fe200078ec0ff */
[----:B------:R-:W-:Y:S01]  /*03a0*/  IMAD.IADD R0, R2, 0x1, -R0 ;  /* 0x0000000102007824 */ /* 0x000fe200078e0a00 */
[----:B------:R-:W-:Y:S02]  /*03b0*/  LOP3.LUT R194, R194, 0x1c0, RZ, 0xc0, !PT ;  /* 0x000001c0c2c27812 */ /* 0x000fe400078ec0ff */
[----:B------:R-:W-:Y:S01]  /*03c0*/  LOP3.LUT R206, R7, R206, RZ, 0x3c, !PT ;  /* 0x000000ce07ce7212 */ /* 0x000fe200078e3cff */
[----:B------:R-:W-:Y:S01]  /*03d0*/  IMAD.IADD R19, R4, 0x1, -R19 ;  /* 0x0000000104137824 */ /* 0x000fe200078e0a13 */
[----:B------:R-:W-:Y:S02]  /*03e0*/  LEA.HI R7, R17, R4, RZ, 0x7 ;  /* 0x0000000411077211 */ /* 0x000fe400078f38ff */
[----:B------:R-:W-:Y:S01]  /*03f0*/  LOP3.LUT R12, R194, 0x10, R9, 0xf8, !PT ;  /* 0x00000010c20c7812 */ /* 0x000fe200078ef809 */
[----:B------:R-:W-:Y:S01]  /*0400*/  IMAD.SHL.U32 R9, R0, 0x200, RZ ;  /* 0x0000020000097824 */ /* 0x000fe200078e00ff */
[----:B------:R-:W-:-:S02]  /*0410*/  LOP3.LUT R13, R194, 0x8, R15, 0xf8, !PT ;  /* 0x00000008c20d7812 */ /* 0x000fc400078ef80f */
[----:B------:R-:W-:Y:S02]  /*0420*/  SHF.R.S32.HI R7, RZ, 0x7, R7 ;  /* 0x00000007ff077819 */ /* 0x000fe40000011407 */
[----:B------:R-:W-:Y:S02]  /*0430*/  SHF.R.U32.HI R194, RZ, 0x3, R194 ;  /* 0x00000003ffc27819 */ /* 0x000fe400000116c2 */
[----:B------:R-:W-:Y:S02]  /*0440*/  LOP3.LUT R12, R12, 0x8, R15, 0xf8, !PT ;  /* 0x000000080c0c7812 */ /* 0x000fe400078ef80f */
[----:B------:R-:W-:Y:S02]  /*0450*/  SHF.R.S32.HI R2, RZ, 0x1f, R19 ;  /* 0x0000001fff027819 */ /* 0x000fe40000011413 */
[----:B------:R-:W-:Y:S02]  /*0460*/  LOP3.LUT R11, R6, 0x1, RZ, 0xc0, !PT ;  /* 0x00000001060b7812 */ /* 0x000fe400078ec0ff */
[----:B------:R-:W-:-:S02]  /*0470*/  LEA.HI R17, R17, R4, RZ, 0x6 ;  /* 0x0000000411117211 */ /* 0x000fc400078f30ff */
[----:B------:R-:W-:Y:S01]  /*0480*/  LOP3.LUT R198, R13, R194, RZ, 0x3c, !PT ;  /* 0x000000c20dc67212 */ /* 0x000fe200078e3cff */
[----:B------:R-:W-:Y:S01]  /*0490*/  IMAD R13, R7, 0x800, R9 ;  /* 0x00000800070d7824 */ /* 0x000fe200078e0209 */
[----:B------:R-:W-:Y:S01]  /*04a0*/  LOP3.LUT R194, R9, R12, R194, 0xf6, !PT ;  /* 0x0000000c09c27212 */ /* 0x000fe200078ef6c2 */
[----:B------:R-:W-:Y:S01]  /*04b0*/  IMAD.SHL.U32 R7, R7, 0x20, RZ ;  /* 0x0000002007077824 */ /* 0x000fe200078e00ff */
[----:B------:R-:W-:Y:S01]  /*04c0*/  LEA.HI R2, R2, R19, RZ, 0x3 ;  /* 0x0000001302027211 */ /* 0x000fe200078f18ff */
[----:B------:R-:W-:Y:S01]  /*04d0*/  IMAD.IADD R198, R13, 0x1, R198 ;  /* 0x000000010dc67824 */ /* 0x000fe200078e02c6 */
[----:B------:R-:W-:Y:S02]  /*04e0*/  ISETP.NE.U32.AND P0, PT, R11, 0x1, PT ;  /* 0x000000010b00780c */ /* 0x000fe40003f05070 */
[----:B------:R-:W-:Y:S01]  /*04f0*/  LOP3.LUT R9, R8, 0x7ffffffc, RZ, 0xc0, !PT ;  /* 0x7ffffffc08097812 */ /* 0x000fe200078ec0ff */
[----:B------:R-:W-:Y:S01]  /*0500*/  IMAD.SHL.U32 R8, R6, 0x40, RZ ;  /* 0x0000004006087824 */ /* 0x000fe200078e00ff */
[----:B------:R-:W-:Y:S01]  /*0510*/  SHF.R.S32.HI R17, RZ, 0x6, R17 ;  /* 0x00000006ff117819 */ /* 0x000fe20000011411 */
[----:B------:R-:W-:Y:S01]  /*0520*/  IMAD.SHL.U32 R198, R198, 0x2, RZ ;  /* 0x00000002c6c67824 */ /* 0x000fe200078e00ff */
[----:B------:R-:W-:-:S02]  /*0530*/  LOP3.LUT R205, R10, 0xffffffe0, RZ, 0xc0, !PT ;  /* 0xffffffe00acd7812 */ /* 0x000fc400078ec0ff */
[----:B------:R-:W-:Y:S01]  /*0540*/  LOP3.LUT R204, R2, 0xfffffff8, RZ, 0xc0, !PT ;  /* 0xfffffff802cc7812 */ /* 0x000fe200078ec0ff */
[----:B------:R-:W-:Y:S01]  /*0550*/  IMAD.SHL.U32 R217, R17, 0x8, RZ ;  /* 0x0000000811d97824 */ /* 0x000fe200078e00ff */
[----:B------:R-:W-:Y:S01]  /*0560*/  R2P PR, R6, 0x6 ;  /* 0x0000000606007804 */ /* 0x000fe20000000000 */
[----:B------:R-:W-:Y:S01]  /*0570*/  IMAD.IADD R6, R4, 0x1, -R9 ;  /* 0x0000000104067824 */ /* 0x000fe200078e0a09 */
[----:B------:R-:W-:Y:S01]  /*0580*/  LOP3.LUT R8, R8, 0x1c0, RZ, 0xc0, !PT ;  /* 0x000001c008087812 */ /* 0x000fe200078ec0ff */
[----:B------:R-:W-:Y:S01]  /*0590*/  IMAD.IADD R205, R4, 0x1, -R205 ;  /* 0x0000000104cd7824 */ /* 0x000fe200078e0acd */
[----:B------:R-:W-:Y:S01]  /*05a0*/  LOP3.LUT R217, R217, 0x18, RZ, 0xc0, !PT ;  /* 0x00000018d9d97812 */ /* 0x000fe200078ec0ff */
[----:B------:R-:W-:Y:S01]  /*05b0*/  IMAD.IADD R204, R19, 0x1, -R204 ;  /* 0x0000000113cc7824 */ /* 0x000fe200078e0acc */
[----:B------:R-:W-:Y:S01]  /*05c0*/  SHF.R.U32.HI R218, RZ, 0x3, R8 ;  /* 0x00000003ffda7819 */ /* 0x000fe20000011608 */
[----:B------:R-:W-:Y:S01]  /*05d0*/  IMAD.SHL.U32 R4, R6, 0x2, RZ ;  /* 0x0000000206047824 */ /* 0x000fe200078e00ff */
[----:B------:R-:W-:Y:S01]  /*05e0*/  LOP3.LUT R202, R7, 0x6, R202, 0xf8, !PT ;  /* 0x0000000607ca7812 */ /* 0x000fe200078ef8ca */
[----:B------:R-:W-:Y:S01]  /*05f0*/  IMAD.SHL.U32 R6, R0, 0x20, RZ ;  /* 0x0000002000067824 */ /* 0x000fe200078e00ff */
[----:B------:R-:W-:Y:S01]  /*0600*/  LOP3.LUT R7, R8, 0x20, R7, 0xf8, !PT ;  /* 0x0000002008077812 */ /* 0x000fe200078ef807 */
[----:B------:R-:W-:Y:S01]  /*0610*/  IMAD.SHL.U32 R199, R204, 0x40, RZ ;  /* 0x00000040ccc77824 */ /* 0x000fe200078e00ff */
[----:B------:R-:W-:Y:S01]  /*0620*/  SHF.R.S32.HI R10, RZ, 0x1f, R205 ;  /* 0x0000001fff0a7819 */ /* 0x000fe200000114cd */
[----:B------:R-:W-:Y:S01]  /*0630*/  VIADD R196, R198, UR6 ;  /* 0x00000006c6c47c36 */ /* 0x000fe20008000000 */
[----:B------:R-:W-:Y:S01]  /*0640*/  LOP3.LUT R6, R217, 0x20, R6, 0xf8, !PT ;  /* 0x00000020d9067812 */ /* 0x000fe200078ef806 */
[----:B------:R-:W-:Y:S01]  /*0650*/  IMAD R206, R17, 0x200, R206 ;  /* 0x0000020011ce7824 */ /* 0x000fe200078e02ce */
[----:B------:R-:W-:Y:S01]  /*0660*/  LOP3.LUT R217, R218, R8, R217, 0x1e, !PT ;  /* 0x00000008dad97212 */ /* 0x000fe200078e1ed9 */
[----:B------:R-:W-:Y:S01]  /*0670*/  IMAD.SHL.U32 R8, R0, 0x8, RZ ;  /* 0x0000000800087824 */ /* 0x000fe200078e00ff */
[----:B------:R-:W-:Y:S01]  /*0680*/  LOP3.LUT R218, R7, R218, RZ, 0x3c, !PT ;  /* 0x000000da07da7212 */ /* 0x000fe200078e3cff */
[--C-:B------:R-:W-:Y:S01]  /*0690*/  IMAD R7, R5, 0x400, R4.reuse ;  /* 0x0000040005077824 */ /* 0x100fe200078e0204 */
[----:B------:R-:W-:Y:S01]  /*06a0*/  LOP3.LUT R199, R199, 0x1c0, RZ, 0xc0, !PT ;  /* 0x000001c0c7c77812 */ /* 0x000fe200078ec0ff */
[----:B------:R-:W-:Y:S01]  /*06b0*/  IMAD R4, R3, 0x400, R4 ;  /* 0x0000040003047824 */ /* 0x000fe200078e0204 */
[----:B------:R-:W-:Y:S01]  /*06c0*/  LEA.HI R0, R10, R205, RZ, 0x2 ;  /* 0x000000cd0a007211 */ /* 0x000fe200078f10ff */
[----:B------:R-:W-:Y:S01]  /*06d0*/  IMAD.IADD R218, R7, 0x1, R218 ;  /* 0x0000000107da7824 */ /* 0x000fe200078e02da */
[----:B------:R-:W-:Y:S01]  /*06e0*/  SHF.R.U32.HI R193, RZ, 0x3, R199 ;  /* 0x00000003ffc17819 */ /* 0x000fe200000116c7 */
[----:B------:R-:W-:Y:S01]  /*06f0*/  IMAD.SHL.U32 R7, R2, 0x40, RZ ;  /* 0x0000004002077824 */ /* 0x000fe200078e00ff */
[----:B------:R-:W-:Y:S01]  /*0700*/  LOP3.LUT R2, R199, 0x8, R8, 0xf8, !PT ;  /* 0x00000008c7027812 */ /* 0x000fe200078ef808 */
[----:B------:R-:W-:Y:S01]  /*0710*/  IMAD.IADD R217, R4, 0x1, R217 ;  /* 0x0000000104d97824 */ /* 0x000fe200078e02d9 */
[----:B------:R-:W-:-:S02]  /*0720*/  LOP3.LUT R199, R193, R6, R199, 0x1e, !PT ;  /* 0x00000006c1c77212 */ /* 0x000fc400078e1ec7 */
[----:B------:R-:W-:Y:S02]  /*0730*/  SHF.R.S32.HI R6, RZ, 0x2, R0 ;  /* 0x00000002ff067819 */ /* 0x000fe40000011400 */
[----:B------:R-:W-:Y:S02]  /*0740*/  LOP3.LUT R0, R7, 0xfffffe00, RZ, 0xc0, !PT ;  /* 0xfffffe0007007812 */ /* 0x000fe400078ec0ff */
[----:B------:R-:W-:Y:S01]  /*0750*/  LOP3.LUT R193, R2, R193, RZ, 0x3c, !PT ;  /* 0x000000c102c17212 */ /* 0x000fe200078e3cff */
[----:B------:R-:W-:Y:S01]  /*0760*/  IMAD R203, R5, 0x10, R6 ;  /* 0x0000001005cb7824 */ /* 0x000fe200078e0206 */
[----:B------:R-:W-:Y:S01]  /*0770*/  LEA R218, R218, UR5, 0x1 ;  /* 0x00000005dada7c11 */ /* 0x000fe2000f8e08ff */
[--C-:B------:R-:W-:Y:S01]  /*0780*/  IMAD R2, R3, 0x400, R0.reuse ;  /* 0x0000040003027824 */ /* 0x100fe200078e0200 */
[----:B------:R-:W-:Y:S01]  /*0790*/  SEL R197, R197, 0xffffffe0, !P3 ;  /* 0xffffffe0c5c57807 */ /* 0x000fe20005800000 */
[----:B------:R-:W-:Y:S01]  /*07a0*/  IMAD R200, R5, 0x400, R0 ;  /* 0x0000040005c87824 */ /* 0x000fe200078e0200 */
[----:B------:R-:W-:Y:S01]  /*07b0*/  SEL R195, R195, 0xffffffc0, !P4 ;  /* 0xffffffc0c3c37807 */ /* 0x000fe20006000000 */
[----:B------:R-:W-:Y:S01]  /*07c0*/  IMAD.MOV.U32 R3, RZ, RZ, -0x10 ;  /* 0xfffffff0ff037424 */ /* 0x000fe200078e00ff */
[----:B------:R-:W-:Y:S01]  /*07d0*/  LEA R194, R194, UR5, 0x1 ;  /* 0x00000005c2c27c11 */ /* 0x000fe2000f8e08ff */
[----:B------:R-:W-:Y:S01]  /*07e0*/  IMAD.IADD R200, R200, 0x1, R193 ;  /* 0x00000001c8c87824 */ /* 0x000fe200078e02c1 */
[----:B------:R-:W-:Y:S01]  /*07f0*/  LEA R217, R217, UR6, 0x1 ;  /* 0x00000006d9d97c11 */ /* 0x000fe2000f8e08ff */
[----:B------:R-:W-:Y:S01]  /*0800*/  IMAD.IADD R193, R193, 0x1, R2 ;  /* 0x00000001c1c17824 */ /* 0x000fe200078e0202 */
[----:B------:R-:W-:Y:S01]  /*0810*/  SEL R3, R3, 0x10, !P0 ;  /* 0x0000001003037807 */ /* 0x000fe20004000000 */
[----:B------:R-:W-:Y:S01]  /*0820*/  VIADD R220, R218, 0x20 ;  /* 0x00000020dadc7836 */ /* 0x000fe20000000000 */
[----:B------:R-:W-:Y:S01]  /*0830*/  SHF.R.S32.HI R214, RZ, 0x1f, R203 ;  /* 0x0000001fffd67819 */ /* 0x000fe200000114cb */
[----:B------:R-:W-:Y:S01]  /*0840*/  IMAD.IADD R197, R196, 0x1, R197 ;  /* 0x00000001c4c57824 */ /* 0x000fe200078e02c5 */
[----:B------:R-:W-:Y:S01]  /*0850*/  LOP3.LUT R199, R199, R0, RZ, 0xfc, !PT ;  /* 0x00000000c7c77212 */ /* 0x000fe200078efcff */
[----:B------:R-:W-:Y:S01]  /*0860*/  @P1 VIADD R220, R218, 0xffffffe0 ;  /* 0xffffffe0dadc1836 */ /* 0x000fe20000000000 */
[----:B------:R-:W-:Y:S01]  /*0870*/  LEA R216, R206, UR5, 0x1 ;  /* 0x00000005ced87c11 */ /* 0x000fe2000f8e08ff */
[----:B------:R-:W-:Y:S01]  /*0880*/  IMAD.IADD R196, R196, 0x1, R195 ;  /* 0x00000001c4c47824 */ /* 0x000fe200078e02c3 */
[----:B------:R-:W-:Y:S01]  /*0890*/  SHF.L.U64.HI R214, R203, 0x2, R214 ;  /* 0x00000002cbd67819 */ /* 0x000fe200000102d6 */
[----:B------:R-:W-:Y:S01]  /*08a0*/  IMAD.IADD R0, R195, 0x1, R194 ;  /* 0x00000001c3007824 */ /* 0x000fe200078e02c2 */
[----:B------:R-:W-:Y:S01]  /*08b0*/  LEA R193, R193, UR4, 0x1 ;  /* 0x00000004c1c17c11 */ /* 0x000fe2000f8e08ff */
[----:B------:R-:W-:-:S02]  /*08c0*/  VIADD R219, R217, 0x40 ;  /* 0x00000040d9db7836 */ /* 0x000fc40000000000 */
[----:B------:R-:W-:Y:S02]  /*08d0*/  IMAD.IADD R195, R197, 0x1, R195 ;  /* 0x00000001c5c37824 */ /* 0x000fe400078e02c3 */
[----:B------:R-:W-:Y:S02]  /*08e0*/  IMAD.IADD R221, R218, 0x1, R3 ;  /* 0x00000001dadd7824 */ /* 0x000fe400078e0203 */
[----:B------:R-:W-:Y:S02]  /*08f0*/  @P2 VIADD R219, R217, 0xffffffc0 ;  /* 0xffffffc0d9db2836 */ /* 0x000fe40000000000 */
[----:B---34-:R-:W-:-:S07]  /*0900*/  IMAD.IADD R226, R3, 0x1, R220 ;  /* 0x0000000103e27824 */ /* 0x018fce00078e02dc */
.L_x_1237:
        /* <DEDUP_REMOVED lines=47> */
.L_x_1189:
[----:B------:R-:W-:Y:S01]  /*0c00*/  IMAD.SHL.U32 R225, R215, 0x40, RZ ;  /* 0x00000040d7e17824 */ /* 0x000fe200078e00ff */
[----:B-----5:R-:W-:-:S04]  /*0c10*/  @!P2 IADD3 R238, R6, R2, -R239 ;  /* 0x0000000206eea210 */ /* 0x020fc80007ffe8ef */
[----:B------:R-:W-:-:S13]  /*0c20*/  ISETP.GT.AND P0, PT, R238, R225, PT ;  /* 0x000000e1ee00720c */ /* 0x000fda0003f04270 */
[----:B------:R-:W-:Y:S05]  /*0c30*/  @!P0 BRA `(.L_x_1190) ;  /* 0x0000008000c88947 */ /* 0x000fea0003800000 */
[----:B--2---:R-:W2:Y:S01]  /*0c40*/  LDC R9, c[0x0][0x278] ;  /* 0x00009e00ff097b82 */ /* 0x004ea20000000800 */
[----:B------:R-:W-:Y:S01]  /*0c50*/  IABS R6, R210 ;  /* 0x000000d200067213 */ /* 0x000fe20000000000 */
[----:B-1----:R-:W-:Y:S01]  /*0c60*/  VIADD R11, R240, 0x3f ;  /* 0x0000003ff00b7836 */ /* 0x002fe20000000000 */
[----:B------:R-:W-:Y:S01]  /*0c70*/  ISETP.NE.AND P0, PT, R242, -0x1, PT ;  /* 0xfffffffff200780c */ /* 0x000fe20003f05270 */
[----:B------:R-:W1:Y:S01]  /*0c80*/  S2R R17, SR_CTAID.X ;  /* 0x0000000000117919 */ /* 0x000e620000002500 */
[----:B------:R-:W-:Y:S02]  /*0c90*/  ISETP.NE.AND P1, PT, R22, -0x1, PT ;  /* 0xffffffff1600780c */ /* 0x000fe40003f25270 */
[----:B------:R-:W-:Y:S01]  /*0ca0*/  SHF.R.S32.HI R12, RZ, 0x1f, R11 ;  /* 0x0000001fff0c7819 */ /* 0x000fe2000001140b */
[----:B------:R-:W3:Y:S01]  /*0cb0*/  LDC R7, c[0x0][0x394] ;  /* 0x0000e500ff077b82 */ /* 0x000ee20000000800 */
[----:B------:R-:W-:Y:S02]  /*0cc0*/  SHF.L.U64.HI R38, R211, 0x7, R15 ;  /* 0x00000007d3267819 */ /* 0x000fe4000001020f */
[----:B------:R-:W-:-:S02]  /*0cd0*/  LEA.HI R12, R12, R11, RZ, 0x6 ;  /* 0x0000000b0c0c7211 */ /* 0x000fc400078f30ff */
[----:B------:R-:W-:Y:S02]  /*0ce0*/  SEL R38, R38, RZ, P5 ;  /* 0x000000ff26267207 */ /* 0x000fe40002800000 */
[----:B------:R-:W-:Y:S01]  /*0cf0*/  SHF.R.S32.HI R12, RZ, 0x6, R12 ;  /* 0x00000006ff0c7819 */ /* 0x000fe2000001140c */
[----:B------:R-:W4:Y:S01]  /*0d00*/  LDC.64 R4, c[0x0][0x228] ;  /* 0x00008a00ff047b82 */ /* 0x000f220000000a00 */
[----:B------:R-:W-:Y:S01]  /*0d10*/  @P0 IMAD.IADD R32, R239, 0x1, R242 ;  /* 0x00000001ef200824 */ /* 0x000fe200078e02f2 */
[----:B--2---:R-:W-:-:S06]  /*0d20*/  IABS R8, R9 ;  /* 0x0000000900087213 */ /* 0x004fcc0000000000 */
[----:B------:R-:W2:Y:S01]  /*0d30*/  LDC R30, c[0x0][0x2d4] ;  /* 0x0000b500ff1e7b82 */ /* 0x000ea20000000800 */
[----:B------:R-:W5:Y:S07]  /*0d40*/  I2F.RP R10, R8 ;  /* 0x00000008000a7306 */ /* 0x000f6e0000209400 */
[----:B------:R-:W1:Y:S01]  /*0d50*/  LDC R24, c[0x0][0x2dc] ;  /* 0x0000b700ff187b82 */ /* 0x000e620000000800 */
[----:B----4-:R-:W-:-:S07]  /*0d60*/  IMAD.WIDE.U32 R18, R211, R4, RZ ;  /* 0x00000004d3127225 */ /* 0x010fce00078e00ff */
[----:B------:R-:W1:Y:S01]  /*0d70*/  LDC R21, c[0x0][0x270] ;  /* 0x00009c00ff157b82 */ /* 0x000e620000000800 */
[----:B-----5:R-:W4:Y:S01]  /*0d80*/  MUFU.RCP R2, R10 ;  /* 0x0000000a00027308 */ /* 0x020f220000001000 */
[----:B--2---:R-:W-:Y:S01]  /*0d90*/  SHF.R.S32.HI R16, RZ, 0x1f, R30 ;  /* 0x0000001fff107819 */ /* 0x004fe2000001141e */
[----:B------:R-:W-:-:S05]  /*0da0*/  IMAD.WIDE.U32 R28, R211, R30, RZ ;  /* 0x0000001ed31c7225 */ /* 0x000fca00078e00ff */
[----:B------:R-:W2:Y:S01]  /*0db0*/  LDC R20, c[0x0][0x2c4] ;  /* 0x0000b100ff147b82 */ /* 0x000ea20000000800 */
[----:B----4-:R-:W-:Y:S01]  /*0dc0*/  IADD3 R2, R2, 0xffffffe, RZ ;  /* 0x0ffffffe02027810 */ /* 0x010fe20007ffe0ff */
[----:B------:R-:W-:-:S06]  /*0dd0*/  IMAD R10, R15, R4, RZ ;  /* 0x000000040f0a7224 */ /* 0x000fcc00078e02ff */
[----:B------:R-:W4:Y:S01]  /*0de0*/  LDC.U8 R4, c[0x0][0x3d8] ;  /* 0x0000f600ff047b82 */ /* 0x000f220000000000 */
[----:B------:R5:W3:Y:S01]  /*0df0*/  F2I.FTZ.U32.TRUNC.NTZ R3, R2 ;  /* 0x0000000200037305 */ /* 0x000ae2000021f000 */
[----:B------:R-:W-:Y:S02]  /*0e00*/  IMAD R5, R211, R5, R10 ;  /* 0x00000005d3057224 */ /* 0x000fe400078e020a */
[----:B-1----:R-:W-:-:S03]  /*0e10*/  IMAD.WIDE R40, R24, R21, RZ ;  /* 0x0000001518287225 */ /* 0x002fc600078e02ff */
[----:B------:R-:W-:Y:S01]  /*0e20*/  IADD3 R19, R19, R5, RZ ;  /* 0x0000000513137210 */ /* 0x000fe20007ffe0ff */
[----:B------:R-:W-:Y:S02]  /*0e30*/  IMAD R5, R16, R211, RZ ;  /* 0x000000d310057224 */ /* 0x000fe400078e02ff */
[----:B------:R-:W-:Y:S02]  /*0e40*/  IMAD R23, R41, R28, RZ ;  /* 0x0000001c29177224 */ /* 0x000fe400078e02ff */
[----:B------:R-:W-:Y:S02]  /*0e50*/  IMAD R5, R15, R30, R5 ;  /* 0x0000001e0f057224 */ /* 0x000fe400078e0205 */
[----:B------:R-:W-:Y:S01]  /*0e60*/  IMAD.WIDE.U32 R26, R40, R22, RZ ;  /* 0x00000016281a7225 */ /* 0x000fe200078e00ff */
[----:B-----5:R-:W-:-:S03]  /*0e70*/  MOV R2, RZ ;  /* 0x000000ff00027202 */ /* 0x020fc60000000f00 */
[----:B---3--:R-:W-:Y:S01]  /*0e80*/  IMAD.MOV R13, RZ, RZ, -R3 ;  /* 0x000000ffff0d7224 */ /* 0x008fe200078e0a03 */
[----:B------:R-:W-:Y:S01]  /*0e90*/  IADD3 R5, R29, R5, RZ ;  /* 0x000000051d057210 */ /* 0x000fe20007ffe0ff */
[----:B------:R-:W-:-:S04]  /*0ea0*/  IMAD.WIDE.U32 R28, R40, R28, RZ ;  /* 0x0000001c281c7225 */ /* 0x000fc800078e00ff */
[----:B------:R-:W-:Y:S01]  /*0eb0*/  IMAD R13, R13, R8, RZ ;  /* 0x000000080d0d7224 */ /* 0x000fe200078e02ff */
[----:B----4-:R-:W-:Y:S01]  /*0ec0*/  ISETP.NE.AND P2, PT, R4, RZ, PT ;  /* 0x000000ff0400720c */ /* 0x010fe20003f45270 */
[----:B------:R-:W-:Y:S01]  /*0ed0*/  IMAD R23, R40, R5, R23 ;  /* 0x0000000528177224 */ /* 0x000fe200078e0217 */
[----:B------:R-:W-:Y:S01]  /*0ee0*/  SEL R26, R28, R26, !P1 ;  /* 0x0000001a1c1a7207 */ /* 0x000fe20004800000 */
[----:B------:R-:W-:Y:S02]  /*0ef0*/  IMAD.HI.U32 R13, R3, R13, R2 ;  /* 0x0000000d030d7227 */ /* 0x000fe400078e0002 */
[----:B------:R-:W1:Y:S02]  /*0f00*/  LDC.64 R2, c[0x0][0x240] ;  /* 0x00009000ff027b82 */ /* 0x000e640000000a00 */
[----:B------:R-:W-:Y:S02]  /*0f10*/  IMAD R4, R41, R22, RZ ;  /* 0x0000001629047224 */ /* 0x000fe400078e02ff */
[----:B------:R-:W-:-:S04]  /*0f20*/  IMAD.HI.U32 R14, R13, R6, RZ ;  /* 0x000000060d0e7227 */ /* 0x000fc800078e00ff */
[----:B------:R-:W-:Y:S01]  /*0f30*/  IMAD.IADD R23, R29, 0x1, R23 ;  /* 0x000000011d177824 */ /* 0x000fe200078e0217 */
[----:B------:R-:W-:Y:S01]  /*0f40*/  IADD3 R13, -R14, RZ, RZ ;  /* 0x000000ff0e0d7210 */ /* 0x000fe20007ffe1ff */
[----:B------:R-:W-:Y:S01]  /*0f50*/  @P1 IMAD.IADD R23, R27, 0x1, R4 ;  /* 0x000000011b171824 */ /* 0x000fe200078e0204 */
[----:B------:R-:W3:Y:S01]  /*0f60*/  @P2 LDC R31, c[0x0][0x2e4] ;  /* 0x0000b900ff1f2b82 */ /* 0x000ee20000000800 */
[C---:B------:R-:W-:Y:S01]  /*0f70*/  SHF.L.U32 R27, R211.reuse, 0x7, RZ ;  /* 0x00000007d31b7819 */ /* 0x040fe200000006ff */
[----:B--2---:R-:W-:Y:S02]  /*0f80*/  @P2 IMAD R29, R211, R20, RZ ;  /* 0x00000014d31d2224 */ /* 0x004fe400078e02ff */
[----:B------:R-:W-:Y:S01]  /*0f90*/  IMAD R13, R8, R13, R6 ;  /* 0x0000000d080d7224 */ /* 0x000fe200078e0206 */
[----:B------:R-:W-:Y:S02]  /*0fa0*/  IADD3 R6, R240, 0x40, R225 ;  /* 0x00000040f0067810 */ /* 0x000fe40007ffe0e1 */
[----:B------:R-:W-:Y:S01]  /*0fb0*/  SEL R27, R27, RZ, P5 ;  /* 0x000000ff1b1b7207 */ /* 0x000fe20002800000 */
[----:B------:R-:W2:Y:S01]  /*0fc0*/  LDC.64 R4, c[0x0][0x488] ;  /* 0x00012200ff047b82 */ /* 0x000ea20000000a00 */
[----:B------:R-:W-:-:S02]  /*0fd0*/  IADD3 R6, R6, R7, -R238 ;  /* 0x0000000706067210 */ /* 0x000fc40007ffe8ee */
[----:B------:R-:W-:Y:S01]  /*0fe0*/  ISETP.GT.U32.AND P4, PT, R8, R13, PT ;  /* 0x0000000d0800720c */ /* 0x000fe20003f84070 */
[----:B-1----:R-:W-:-:S04]  /*0ff0*/  IMAD.WIDE.U32 R10, R22, R2, RZ ;  /* 0x00000002160a7225 */ /* 0x002fc800078e00ff */
[----:B------:R-:W-:Y:S01]  /*1000*/  VIADD R6, R6, 0x3f ;  /* 0x0000003f06067836 */ /* 0x000fe20000000000 */
[----:B------:R-:W-:Y:S01]  /*1010*/  SEL R25, R18, R10, !P1 ;  /* 0x0000000a12197207 */ /* 0x000fe20004800000 */
[----:B------:R-:W-:-:S03]  /*1020*/  IMAD R10, R22, R3, RZ ;  /* 0x00000003160a7224 */ /* 0x000fc600078e02ff */
[----:B------:R-:W-:Y:S01]  /*1030*/  SHF.R.S32.HI R237, RZ, 0x1f, R6 ;  /* 0x0000001fffed7819 */ /* 0x000fe20000011406 */
[----:B------:R-:W-:Y:S02]  /*1040*/  @P1 IMAD.IADD R19, R11, 0x1, R10 ;  /* 0x000000010b131824 */ /* 0x000fe400078e020a */
[----:B------:R-:W-:Y:S01]  /*1050*/  @!P4 IADD3 R14, R14, 0x1, RZ ;  /* 0x000000010e0ec810 */ /* 0x000fe20007ffe0ff */
[----:B------:R-:W-:Y:S01]  /*1060*/  @!P4 IMAD.IADD R13, R13, 0x1, -R8 ;  /* 0x000000010d0dc824 */ /* 0x000fe200078e0a08 */
[----:B------:R-:W-:Y:S01]  /*1070*/  LEA.HI R237, R237, R6, RZ, 0x6 ;  /* 0x00000006eded7211 */ /* 0x000fe200078f30ff */
[----:B------:R-:W1:Y:S01]  /*1080*/  @!P1 LDC.64 R10, c[0x0][0x418] ;  /* 0x00010600ff0a9b82 */ /* 0x000e620000000a00 */
[----:B------:R-:W-:Y:S02]  /*1090*/  ISETP.NE.AND P4, PT, R9, RZ, PT ;  /* 0x000000ff0900720c */ /* 0x000fe40003f85270 */
[----:B------:R-:W-:Y:S02]  /*10a0*/  ISETP.GE.U32.AND P6, PT, R13, R8, PT ;  /* 0x000000080d00720c */ /* 0x000fe40003fc6070 */
[----:B------:R-:W-:-:S02]  /*10b0*/  LOP3.LUT R8, R210, R9, RZ, 0x3c, !PT ;  /* 0x00000009d2087212 */ /* 0x000fc400078e3cff */
[----:B------:R-:W-:Y:S01]  /*10c0*/  SHF.R.S32.HI R237, RZ, 0x6, R237 ;  /* 0x00000006ffed7819 */ /* 0x000fe200000114ed */
[----:B------:R-:W4:Y:S01]  /*10d0*/  @P0 LDC.64 R6, c[0x0][0x250] ;  /* 0x00009400ff060b82 */ /* 0x000f220000000a00 */
[----:B------:R-:W-:Y:S02]  /*10e0*/  ISETP.GE.AND P3, PT, R8, RZ, PT ;  /* 0x000000ff0800720c */ /* 0x000fe40003f66270 */
[----:B------:R-:W-:-:S04]  /*10f0*/  VIMNMX R237, R12, R237, PT ;  /* 0x000000ed0ced7248 */ /* 0x000fc80003fe0100 */
[----:B------:R-:W-:Y:S01]  /*1100*/  LEA R28, R237, 0xffffffc0, 0x6 ;  /* 0xffffffc0ed1c7811 */ /* 0x000fe200078e30ff */
[----:B------:R-:W5:Y:S01]  /*1110*/  @P1 LDC.64 R12, c[0x0][0x420] ;  /* 0x00010800ff0c1b82 */ /* 0x000f620000000a00 */
[----:B------:R-:W-:-:S05]  /*1120*/  @P6 IADD3 R14, R14, 0x1, RZ ;  /* 0x000000010e0e6810 */ /* 0x000fca0007ffe0ff */
[----:B------:R-:W-:Y:S01]  /*1130*/  @!P3 IMAD.MOV R14, RZ, RZ, -R14 ;  /* 0x000000ffff0eb224 */ /* 0x000fe200078e0a0e */
[----:B------:R-:W-:Y:S01]  /*1140*/  @!P4 LOP3.LUT R14, RZ, R9, RZ, 0x33, !PT ;  /* 0x00000009ff0ec212 */ /* 0x000fe200078e33ff */
[----:B-1----:R-:W-:Y:S01]  /*1150*/  @!P1 IMAD R42, R15, R10, RZ ;  /* 0x0000000a0f2a9224 */ /* 0x002fe200078e02ff */
[----:B------:R-:W1:Y:S01]  /*1160*/  @P0 LDC.64 R8, c[0x0][0x248] ;  /* 0x00009200ff080b82 */ /* 0x000e620000000a00 */
[----:B------:R-:W-:Y:S02]  /*1170*/  IADD3 R34, P3, R28, R27, RZ ;  /* 0x0000001b1c227210 */ /* 0x000fe40007f7e0ff */
[----:B------:R-:W-:-:S03]  /*1180*/  SHF.R.S32.HI R27, RZ, 0x1f, R28 ;  /* 0x0000001fff1b7819 */ /* 0x000fc6000001141c */
[----:B------:R-:W-:Y:S02]  /*1190*/  IMAD R39, R41, R34, RZ ;  /* 0x0000002229277224 */ /* 0x000fe400078e02ff */
[C---:B----4-:R-:W-:Y:S02]  /*11a0*/  @P0 IMAD R16, R32.reuse, R7, RZ ;  /* 0x0000000720100224 */ /* 0x050fe400078e02ff */
[----:B------:R-:W-:-:S04]  /*11b0*/  @P0 IMAD.WIDE.U32 R32, R32, R6, RZ ;  /* 0x0000000620200225 */ /* 0x000fc800078e00ff */
[----:B------:R-:W-:Y:S01]  /*11c0*/  IMAD.X R38, R27, 0x1, R38, P3 ;  /* 0x000000011b267824 */ /* 0x000fe200018e0626 */
[----:B------:R-:W-:Y:S01]  /*11d0*/  @P0 MOV R18, R32 ;  /* 0x0000002000120202 */ /* 0x000fe20000000f00 */
[C---:B-----5:R-:W-:Y:S01]  /*11e0*/  @P1 IMAD.WIDE.U32 R36, R22.reuse, R12, RZ ;  /* 0x0000000c16241225 */ /* 0x060fe200078e00ff */
[----:B------:R-:W4:Y:S01]  /*11f0*/  LDC.U8 R32, c[0x0][0x480] ;  /* 0x00012000ff207b82 */ /* 0x000f220000000000 */
[----:B------:R-:W-:Y:S02]  /*1200*/  @P0 IADD3 R16, R33, R16, RZ ;  /* 0x0000001021100210 */ /* 0x000fe40007ffe0ff */
[C---:B------:R-:W-:Y:S02]  /*1210*/  @!P1 IMAD R12, R211.reuse, R11, R42 ;  /* 0x0000000bd30c9224 */ /* 0x040fe400078e022a */
[----:B------:R-:W-:Y:S01]  /*1220*/  @!P1 IMAD.WIDE.U32 R42, R211, R10, RZ ;  /* 0x0000000ad32a9225 */ /* 0x000fe200078e00ff */
[----:B------:R-:W-:Y:S02]  /*1230*/  @P2 SEL R10, R29, R22, !P1 ;  /* 0x000000161d0a2207 */ /* 0x000fe40004800000 */
[----:B------:R-:W-:Y:S01]  /*1240*/  @P1 MOV R29, R36 ;  /* 0x00000024001d1202 */ /* 0x000fe20000000f00 */
[----:B------:R-:W-:Y:S01]  /*1250*/  @P1 IMAD R11, R22, R13, R37 ;  /* 0x0000000d160b1224 */ /* 0x000fe200078e0225 */
[----:B------:R-:W-:Y:S01]  /*1260*/  @!P1 MOV R29, R42 ;  /* 0x0000002a001d9202 */ /* 0x000fe20000000f00 */
[----:B--2---:R-:W-:-:S04]  /*1270*/  IMAD.WIDE.U32 R36, R17, R4, RZ ;  /* 0x0000000411247225 */ /* 0x004fc800078e00ff */
[----:B------:R-:W-:Y:S02]  /*1280*/  @P0 IMAD.IADD R4, R239, 0x1, R242 ;  /* 0x00000001ef040824 */ /* 0x000fe400078e02f2 */
[----:B------:R-:W-:-:S04]  /*1290*/  IMAD.WIDE.U32 R34, R40, R34, RZ ;  /* 0x0000002228227225 */ /* 0x000fc800078e00ff */
[----:B------:R-:W-:Y:S02]  /*12a0*/  IMAD R39, R40, R38, R39 ;  /* 0x0000002628277224 */ /* 0x000fe400078e0227 */
[----:B------:R-:W-:Y:S01]  /*12b0*/  IMAD R5, R17, R5, R37 ;  /* 0x0000000511057224 */ /* 0x000fe200078e0225 */
[----:B----4-:R-:W-:Y:S01]  /*12c0*/  ISETP.NE.AND P3, PT, R32, RZ, PT ;  /* 0x000000ff2000720c */ /* 0x010fe20003f65270 */
[----:B------:R-:W-:Y:S02]  /*12d0*/  @!P2 IMAD R13, R211, R21, R210 ;  /* 0x00000015d30da224 */ /* 0x000fe400078e02d2 */
[----:B------:R-:W-:Y:S01]  /*12e0*/  IMAD R37, R210, R24, RZ ;  /* 0x00000018d2257224 */ /* 0x000fe200078e02ff */
[----:B------:R-:W-:Y:S01]  /*12f0*/  SEL R33, R36, RZ, P3 ;  /* 0x000000ff24217207 */ /* 0x000fe20001800000 */
[C---:B-1----:R-:W-:Y:S01]  /*1300*/  @P0 IMAD R17, R4.reuse, R9, RZ ;  /* 0x0000000904110224 */ /* 0x042fe200078e02ff */
[----:B------:R-:W-:Y:S01]  /*1310*/  SEL R32, R5, RZ, P3 ;  /* 0x000000ff05207207 */ /* 0x000fe20001800000 */
[----:B------:R-:W-:Y:S01]  /*1320*/  @P0 IMAD.WIDE.U32 R40, R4, R8, RZ ;  /* 0x0000000804280225 */ /* 0x000fe200078e00ff */
[----:B------:R-:W-:-:S03]  /*1330*/  SHF.R.S32.HI R36, RZ, 0x1f, R37 ;  /* 0x0000001fff247819 */ /* 0x000fc60000011425 */
[----:B---3--:R-:W-:Y:S01]  /*1340*/  @P2 IMAD R31, R210, R31, R10 ;  /* 0x0000001fd21f2224 */ /* 0x008fe200078e020a */
[----:B------:R-:W-:Y:S01]  /*1350*/  SHF.R.S32.HI R10, RZ, 0x1f, R210 ;  /* 0x0000001fff0a7819 */ /* 0x000fe200000114d2 */
[----:B------:R-:W-:Y:S01]  /*1360*/  @!P2 IMAD R31, R13, R20, RZ ;  /* 0x000000140d1fa224 */ /* 0x000fe200078e02ff */
[----:B------:R-:W-:Y:S01]  /*1370*/  SHF.R.S32.HI R13, RZ, 0x1f, R225 ;  /* 0x0000001fff0d7819 */ /* 0x000fe200000114e1 */
[----:B------:R-:W-:Y:S01]  /*1380*/  @!P1 IMAD.IADD R11, R43, 0x1, R12 ;  /* 0x000000012b0b9824 */ /* 0x000fe200078e020c */
        /* <DEDUP_REMOVED lines=15> */
.L_x_1191:
        /* <DEDUP_REMOVED lines=13> */
.L_x_1192:
        /* <DEDUP_REMOVED lines=10> */
.L_x_1193:
[----:B------:R-:W-:-:S04]  /*15f0*/  IMAD R41, R211, R21, R210 ;  /* 0x00000015d3297224 */ /* 0x000fc800078e02d2 */
[----:B------:R-:W-:-:S07]  /*1600*/  IMAD R41, R41, R30, RZ ;  /* 0x0000001e29297224 */ /* 0x000fce00078e02ff */
.L_x_1194:
[----:B------:R-:W1:Y:S01]  /*1610*/  S2R R22, SR_TID.X ;  /* 0x0000000000167919 */ /* 0x000e620000002100 */
[----:B------:R-:W2:Y:S01]  /*1620*/  LDC.64 R4, c[0x0][0x420] ;  /* 0x00010800ff047b82 */ /* 0x000ea20000000a00 */
[----:B------:R-:W-:Y:S01]  /*1630*/  IMAD R24, R24, R21, RZ ;  /* 0x0000001518187224 */ /* 0x000fe200078e02ff */
[----:B------:R-:W-:Y:S01]  /*1640*/  IADD3 R38, P4, R208, R29, RZ ;  /* 0x0000001dd0267210 */ /* 0x000fe20007f9e0ff */
[----:B------:R-:W-:Y:S01]  /*1650*/  ULDC UR4, c[0x0][0x398] ;  /* 0x0000e60000047ab9 */ /* 0x000fe20000000800 */
[----:B------:R-:W-:Y:S01]  /*1660*/  SHF.R.S32.HI R209, RZ, 0x1f, R208 ;  /* 0x0000001fffd17819 */ /* 0x000fe200000114d0 */
[----:B------:R-:W-:Y:S01]  /*1670*/  IMAD.SHL.U32 R30, R24, 0x40, RZ ;  /* 0x00000040181e7824 */ /* 0x000fe200078e00ff */
[----:B------:R-:W-:Y:S01]  /*1680*/  IADD3 R29, -R238, R240, R225 ;  /* 0x000000f0ee1d7210 */ /* 0x000fe20007ffe1e1 */
[C---:B------:R-:W-:Y:S01]  /*1690*/  IMAD.IADD R41, R28.reuse, 0x1, R41 ;  /* 0x000000011c297824 */ /* 0x040fe200078e0229 */
[----:B------:R-:W-:Y:S01]  /*16a0*/  ULDC.64 UR6, c[0x0][0x428] ;  /* 0x00010a0000067ab9 */ /* 0x000fe20000000a00 */
[----:B------:R-:W-:Y:S01]  /*16b0*/  IMAD.IADD R31, R28, 0x1, R31 ;  /* 0x000000011c1f7824 */ /* 0x000fe200078e021f */
[----:B------:R-:W-:Y:S01]  /*16c0*/  IADD3 R34, P2, P1, R34, R30, R37 ;  /* 0x0000001e22227210 */ /* 0x000fe2000795e025 */
[----:B------:R-:W-:Y:S01]  /*16d0*/  ULDC.64 UR8, c[0x0][0x210] ;  /* 0x0000840000087ab9 */ /* 0x000fe20000000a00 */
[----:B------:R-:W-:Y:S01]  /*16e0*/  SHF.R.S32.HI R30, RZ, 0x1f, R30 ;  /* 0x0000001fff1e7819 */ /* 0x000fe2000001141e */
[----:B------:R-:W-:Y:S01]  /*16f0*/  BSSY B1, `(.L_x_1190) ;  /* 0x0000786000017945 */ /* 0x000fe20003800000 */
[----:B------:R-:W-:-:S02]  /*1700*/  IADD3 R29, R29, -UR4, RZ ;  /* 0x800000041d1d7c10 */ /* 0x000fc4000fffe0ff */
[----:B------:R-:W-:Y:S01]  /*1710*/  IADD3.X R36, R39, R30, R36, P2, P1 ;  /* 0x0000001e27247210 */ /* 0x000fe200017e2424 */
[----:B------:R-:W-:Y:S01]  /*1720*/  IMAD.X R39, R209, 0x1, R11, P4 ;  /* 0x00000001d1277824 */ /* 0x000fe200020e060b */
[----:B------:R-:W-:Y:S02]  /*1730*/  IADD3 R26, P2, P1, R33, R34, R26 ;  /* 0x00000022211a7210 */ /* 0x000fe4000795e01a */
[----:B------:R-:W-:Y:S01]  /*1740*/  IADD3 R33, P4, R207, R28, RZ ;  /* 0x0000001ccf217210 */ /* 0x000fe20007f9e0ff */
[----:B------:R-:W3:Y:S01]  /*1750*/  LDC.64 R34, c[0x0][0x478] ;  /* 0x00011e00ff227b82 */ /* 0x000ee20000000a00 */
[----:B------:R-:W-:Y:S01]  /*1760*/  SHF.R.S32.HI R11, RZ, 0x1f, R207 ;  /* 0x0000001fff0b7819 */ /* 0x000fe200000114cf */
[----:B--2---:R-:W-:Y:S01]  /*1770*/  IMAD.WIDE.U32 R38, R28, R4, R38 ;  /* 0x000000041c267225 */ /* 0x004fe200078e0026 */
[----:B------:R-:W-:Y:S02]  /*1780*/  SHF.R.S32.HI R30, RZ, 0x1f, R29 ;  /* 0x0000001fff1e7819 */ /* 0x000fe4000001141d */
[----:B------:R-:W-:-:S03]  /*1790*/  IADD3.X R23, R32, R36, R23, P2, P1 ;  /* 0x0000002420177210 */ /* 0x000fc600017e2417 */
[----:B------:R-:W2:Y:S01]  /*17a0*/  LDC.64 R36, c[0x0][0x2b0] ;  /* 0x0000ac00ff247b82 */ /* 0x000ea20000000a00 */
[----:B-1----:R-:W-:-:S04]  /*17b0*/  SHF.R.S32.HI R21, RZ, 0x1f, R22 ;  /* 0x0000001fff157819 */ /* 0x002fc80000011416 */
[----:B------:R-:W-:Y:S01]  /*17c0*/  LEA.HI R21, R21, R22, RZ, 0x5 ;  /* 0x0000001615157211 */ /* 0x000fe200078f28ff */
[----:B------:R-:W-:Y:S02]  /*17d0*/  IMAD R22, R27, R4, RZ ;  /* 0x000000041b167224 */ /* 0x000fe400078e02ff */
[----:B------:R-:W-:Y:S02]  /*17e0*/  IMAD.X R27, R11, 0x1, R27, P4 ;  /* 0x000000010b1b7824 */ /* 0x000fe400020e061b */
[----:B------:R-:W-:Y:S01]  /*17f0*/  IMAD R22, R28, R5, R22 ;  /* 0x000000051c167224 */ /* 0x000fe200078e0216 */
[----:B------:R-:W-:Y:S02]  /*1800*/  SHF.R.S32.HI R28, RZ, 0x5, R21 ;  /* 0x00000005ff1c7819 */ /* 0x000fe40000011415 */
[----:B------:R-:W-:Y:S01]  /*1810*/  LEA.HI R21, R30, R29, RZ, 0x6 ;  /* 0x0000001d1e157211 */ /* 0x000fe200078f30ff */
[----:B------:R-:W-:Y:S02]  /*1820*/  IMAD.IADD R39, R39, 0x1, R22 ;  /* 0x0000000127277824 */ /* 0x000fe400078e0216 */
[----:B------:R-:W-:Y:S01]  /*1830*/  IMAD R28, R28, R24, R205 ;  /* 0x000000181c1c7224 */ /* 0x000fe200078e02cd */
[----:B------:R-:W-:Y:S01]  /*1840*/  SHF.R.S32.HI R224, RZ, 0x6, R21 ;  /* 0x00000006ffe07819 */ /* 0x000fe20000011415 */
[----:B------:R-:W-:-:S02]  /*1850*/  IMAD R22, R27, R2, RZ ;  /* 0x000000021b167224 */ /* 0x000fc400078e02ff */
[----:B------:R-:W-:Y:S01]  /*1860*/  IMAD R27, R10, UR6, RZ ;  /* 0x000000060a1b7c24 */ /* 0x000fe2000f8e02ff */
[C---:B------:R-:W-:Y:S01]  /*1870*/  IADD3 R26, P1, R28.reuse, R26, RZ ;  /* 0x0000001a1c1a7210 */ /* 0x040fe20007f3e0ff */
[C---:B------:R-:W-:Y:S01]  /*1880*/  IMAD R22, R33.reuse, R3, R22 ;  /* 0x0000000321167224 */ /* 0x040fe200078e0216 */
[----:B------:R-:W-:Y:S01]  /*1890*/  VIMNMX R224, RZ, R224, !PT ;  /* 0x000000e0ffe07248 */ /* 0x000fe20007fe0100 */
[----:B------:R-:W-:Y:S01]  /*18a0*/  IMAD.WIDE.U32 R32, R33, R2, R208 ;  /* 0x0000000221207225 */ /* 0x000fe200078e00d0 */
[----:B------:R-:W-:Y:S02]  /*18b0*/  LEA.HI.X.SX32 R23, R28, R23, 0x1, P1 ;  /* 0x000000171c177211 */ /* 0x000fe400008f0eff */
[----:B------:R-:W-:Y:S01]  /*18c0*/  ISETP.GT.AND P4, PT, R237, R224, PT ;  /* 0x000000e0ed00720c */ /* 0x000fe20003f84270 */
[C---:B------:R-:W-:Y:S01]  /*18d0*/  IMAD R24, R210.reuse, UR7, R27 ;  /* 0x00000007d2187c24 */ /* 0x040fe2000f8e021b */
[----:B------:R-:W-:Y:S01]  /*18e0*/  IADD3 R32, P2, R25, R32, RZ ;  /* 0x0000002019207210 */ /* 0x000fe20007f5e0ff */
[----:B------:R-:W-:Y:S01]  /*18f0*/  IMAD.WIDE.U32 R38, R210, UR6, R38 ;  /* 0x00000006d2267c25 */ /* 0x000fe2000f8e0026 */
[----:B------:R-:W-:-:S02]  /*1900*/  ULDC.64 UR6, c[0x0][0x400] ;  /* 0x0001000000067ab9 */ /* 0x000fc40000000a00 */
[C---:B------:R-:W-:Y:S01]  /*1910*/  LEA R244, P1, R26.reuse, UR6, 0x2 ;  /* 0x000000061af47c11 */ /* 0x040fe2000f8210ff */
[----:B------:R-:W-:Y:S01]  /*1920*/  IMAD.IADD R39, R39, 0x1, R24 ;  /* 0x0000000127277824 */ /* 0x000fe200078e0218 */
[----:B------:R-:W-:Y:S01]  /*1930*/  IADD3.X R33, R19, R33, R22, P2, !PT ;  /* 0x0000002113217210 */ /* 0x000fe200017fe416 */
[-C--:B------:R-:W-:Y:S01]  /*1940*/  IMAD R22, R11, R4.reuse, RZ ;  /* 0x000000040b167224 */ /* 0x080fe200078e02ff */
[----:B------:R-:W-:Y:S01]  /*1950*/  LEA.HI.X R245, R26, UR7, R23, 0x2, P1 ;  /* 0x000000071af57c11 */ /* 0x000fe200088f1417 */
[----:B------:R-:W-:Y:S01]  /*1960*/  ULDC.64 UR6, c[0x0][0x258] ;  /* 0x0000960000067ab9 */ /* 0x000fe20000000a00 */
[----:B------:R-:W-:-:S04]  /*1970*/  IMAD.WIDE.U32 R26, R207, R4, R38 ;  /* 0x00000004cf1a7225 */ /* 0x000fc800078e0026 */
[----:B------:R-:W-:Y:S02]  /*1980*/  IMAD R19, R10, UR6, RZ ;  /* 0x000000060a137c24 */ /* 0x000fe4000f8e02ff */
[----:B------:R-:W-:-:S04]  /*1990*/  IMAD.WIDE.U32 R24, R210, UR6, R32 ;  /* 0x00000006d2187c25 */ /* 0x000fc8000f8e0020 */
[----:B------:R-:W-:Y:S01]  /*19a0*/  IMAD R19, R210, UR7, R19 ;  /* 0x00000007d2137c24 */ /* 0x000fe2000f8e0213 */
[----:B------:R-:W-:Y:S01]  /*19b0*/  ULDC.64 UR6, c[0x0][0x3e0] ;  /* 0x0000f80000067ab9 */ /* 0x000fe20000000a00 */
[----:B------:R-:W-:Y:S01]  /*19c0*/  IMAD R21, R207, R5, R22 ;  /* 0x00000005cf157224 */ /* 0x000fe200078e0216 */
[----:B------:R-:W-:Y:S01]  /*19d0*/  LEA R248, P2, R24, UR8, 0x1 ;  /* 0x0000000818f87c11 */ /* 0x000fe2000f8408ff */
[----:B---3--:R-:W-:Y:S01]  /*19e0*/  IMAD.WIDE R228, R41, 0x4, R34 ;  /* 0x0000000429e47825 */ /* 0x008fe200078e0222 */
[----:B------:R-:W-:-:S03]  /*19f0*/  LEA R246, P1, R26, UR6, 0x1 ;  /* 0x000000061af67c11 */ /* 0x000fc6000f8208ff */
[----:B--2---:R-:W-:Y:S01]  /*1a00*/  IMAD.WIDE R230, R31, 0x4, R36 ;  /* 0x000000041fe67825 */ /* 0x004fe200078e0224 */
[----:B------:R-:W-:-:S03]  /*1a10*/  MOV R227, R229 ;  /* 0x000000e500e37202 */ /* 0x000fc60000000f00 */
[----:B------:R-:W-:Y:S01]  /*1a20*/  IMAD.IADD R19, R25, 0x1, R19 ;  /* 0x0000000119137824 */ /* 0x000fe200078e0213 */
[----:B------:R-:W-:Y:S01]  /*1a30*/  MOV R229, R231 ;  /* 0x000000e700e57202 */ /* 0x000fe20000000f00 */
[----:B------:R-:W-:Y:S02]  /*1a40*/  IMAD.IADD R21, R27, 0x1, R21 ;  /* 0x000000011b157824 */ /* 0x000fe400078e0215 */
[----:B------:R-:W-:Y:S01]  /*1a50*/  VIADD R237, R237, 0xffffffff ;  /* 0xffffffffeded7836 */ /* 0x000fe20000000000 */
[----:B------:R-:W-:Y:S02]  /*1a60*/  LEA.HI.X R249, R24, UR9, R19, 0x1, P2 ;  /* 0x0000000918f97c11 */ /* 0x000fe400090f0c13 */
[----:B------:R-:W-:Y:S01]  /*1a70*/  LEA.HI.X R247, R26, UR7, R21, 0x1, P1 ;  /* 0x000000071af77c11 */ /* 0x000fe200088f0c15 */
        /* <DEDUP_REMOVED lines=24> */
.L_x_1196:
        /* <DEDUP_REMOVED lines=12> */
.L_x_1197:
        /* <DEDUP_REMOVED lines=32> */
.L_x_1199:
[----:B------:R-:W-:Y:S05]  /*1ec0*/  BSYNC B0 ;  /* 0x0000000000007941 */ /* 0x000fea0003800000 */
.L_x_1198:
        /* <DEDUP_REMOVED lines=20> */
.L_x_1201:
[----:B------:R-:W-:Y:S05]  /*2010*/  BSYNC B0 ;  /* 0x0000000000007941 */ /* 0x000fea0003800000 */
.L_x_1200:
        /* <DEDUP_REMOVED lines=28> */
.L_x_1203:
[----:B------:R-:W-:Y:S05]  /*21e0*/  BSYNC B0 ;  /* 0x0000000000007941 */ /* 0x000fea0003800000 */
.L_x_1202:
        /* <DEDUP_REMOVED lines=20> */
.L_x_1195:
        /* <DEDUP_REMOVED lines=33> */
.L_x_1206:
[----:B------:R-:W-:Y:S05]  /*2540*/  BSYNC B0 ;  /* 0x0000000000007941 */ /* 0x000fea0003800000 */
.L_x_1205:
[----:B------:R4:W-:Y:S01]  /*2550*/  @P4 STS.128 [R216+0xd000], RZ ;  /* 0x00d000ffd8004388 */ /* 0x0009e20000000c00 */
[----:B------:R-:W-:Y:S01]  /*2560*/  VIADD R23, R206, 0x3000 ;  /* 0x00003000ce177836 */ /* 0x000fe20000000000 */
[----:B------:R-:W-:Y:S01]  /*2570*/  ISETP.NE.AND P0, PT, R22, 0x1, PT ;  /* 0x000000011600780c */ /* 0x000fe20003f05270 */
[----:B------:R-:W-:Y:S01]  /*2580*/  BSSY B0, `(.L_x_1207) ;  /* 0x0000023000007945 */ /* 0x000fe20003800000 */
[----:B------:R4:W-:Y:S02]  /*2590*/  @P4 STS.128 [R216+0xf000], RZ ;  /* 0x00f000ffd8004388 */ /* 0x0009e40000000c00 */
[----:B------:R-:W-:Y:S02]  /*25a0*/  SEL R236, R23, R206, !P0 ;  /* 0x000000ce17ec7207 */ /* 0x000fe40004000000 */
[----:B------:R4:W-:Y:S01]  /*25b0*/  @P4 STS.128 [R216+0x11000], RZ ;  /* 0x011000ffd8004388 */ /* 0x0009e20000000c00 */
        /* <DEDUP_REMOVED lines=31> */
.L_x_1208:
[----:B------:R-:W-:Y:S05]  /*27b0*/  BSYNC B0 ;  /* 0x0000000000007941 */ /* 0x000fea0003800000 */
.L_x_1207:
        /* <DEDUP_REMOVED lines=16> */
.L_x_1210:
        /* <DEDUP_REMOVED lines=29> */
.L_x_1211:
[----:B------:R-:W-:Y:S05]  /*2a90*/  BSYNC B0 ;  /* 0x0000000000007941 */ /* 0x000fea0003800000 */
.L_x_1209:
        /* <DEDUP_REMOVED lines=17> */
.L_x_1213:
        /* <DEDUP_REMOVED lines=37> */
.L_x_1214:
[----:B------:R-:W-:Y:S05]  /*2e00*/  BSYNC B0 ;  /* 0x0000000000007941 */ /* 0x000fea0003800000 */
.L_x_1212:
        /* <DEDUP_REMOVED lines=59> */
.L_x_1216:
[----:B------:R-:W-:Y:S05]  /*31c0*/  BSYNC B0 ;  /* 0x0000000000007941 */ /* 0x000fea0003800000 */
.L_x_1215:
        /* <DEDUP_REMOVED lines=41> */
.L_x_1218:
[----:B------:R-:W-:Y:S05]  /*3460*/  BSYNC B0 ;  /* 0x0000000000007941 */ /* 0x000fea0003800000 */
.L_x_1217:
        /* <DEDUP_REMOVED lines=52> */
.L_x_1220:
[----:B------:R-:W-:Y:S05]  /*37b0*/  BSYNC B0 ;  /* 0x0000000000007941 */ /* 0x000fea0003800000 */
.L_x_1219:
        /* <DEDUP_REMOVED lines=42> */
.L_x_1222:
[----:B------:R-:W-:Y:S05]  /*3a60*/  BSYNC B0 ;  /* 0x0000000000007941 */ /* 0x000fea0003800000 */
.L_x_1221:
[----:B------:R-:W2:Y:S01]  /*3a70*/  LDC R234, c[0x0][0x394] ;  /* 0x0000e500ffea7b82 */ /* 0x000ea20000000800 */
[----:B------:R-:W-:Y:S01]  /*3a80*/  IMAD.MOV.U32 R190, RZ, RZ, 0x20 ;  /* 0x00000020ffbe7424 */ /* 0x000fe200078e00ff */
[----:B------:R-:W-:Y:S01]  /*3a90*/  R2P PR, R204, 0x6 ;  /* 0x00000006cc007804 */ /* 0x000fe20000000000 */
[----:B------:R-:W-:Y:S01]  /*3aa0*/  ULDC UR6, c[0x0][0x2d0] ;  /* 0x0000b40000067ab9 */ /* 0x000fe20000000800 */
[----:B------:R-:W-:Y:S01]  /*3ab0*/  ULDC UR8, c[0x0][0x398] ;  /* 0x0000e60000087ab9 */ /* 0x000fe20000000800 */
[----:B------:R-:W-:Y:S01]  /*3ac0*/  ULDC UR7, c[0x0][0x2dc] ;  /* 0x0000b70000077ab9 */ /* 0x000fe20000000800 */
[----:B------:R2:W5:Y:S02]  /*3ad0*/  @!P6 LDG.E R233, desc[UR14][R12.64] ;  /* 0x0000000e0ce9e981 */ /* 0x000564000c1e1900 */
        /* <DEDUP_REMOVED lines=69> */
.L_x_1227:
[----:B------:R-:W0:Y:S01]  /*3f30*/  LDGDEPBAR ;  /* 0x00000000000079af */ /* 0x000e220000000000 */
[C---:B------:R-:W-:Y:S02]  /*3f40*/  IADD3 R150, R192.reuse, R190, RZ ;  /* 0x000000bec0967210 */ /* 0x040fe40007ffe0ff */
[-C--:B------:R-:W-:Y:S02]  /*3f50*/  IADD3 R149, R192, R189.reuse, RZ ;  /* 0x000000bdc0957210 */ /* 0x080fe40007ffe0ff */
[----:B------:R-:W-:Y:S02]  /*3f60*/  IADD3 R148, R150, R189, RZ ;  /* 0x000000bd96947210 */ /* 0x000fe40007ffe0ff */
[----:B------:R-:W-:Y:S02]  /*3f70*/  IADD3 R154, P0, R231, R228, RZ ;  /* 0x000000e4e79a7210 */ /* 0x000fe40007f1e0ff */
[----:B------:R-:W-:Y:S02]  /*3f80*/  SHF.L.U32 R170, R237, 0x6, RZ ;  /* 0x00000006edaa7819 */ /* 0x000fe400000006ff */
[----:B------:R-:W-:Y:S02]  /*3f90*/  IADD3.X R155, R214, R227, RZ, P0, !PT ;  /* 0x000000e3d69b7210 */ /* 0x000fe400007fe4ff */
[----:B------:R-:W-:Y:S02]  /*3fa0*/  ISETP.GE.AND P0, PT, R170, R241, PT ;  /* 0x000000f1aa00720c */ /* 0x000fe40003f06270 */
[----:B------:R-:W-:Y:S01]  /*3fb0*/  MOV R151, R222 ;  /* 0x000000de00977202 */ /* 0x000fe20000000f00 */
        /* <DEDUP_REMOVED lines=10> */
[----:B-----5:R-:W5:Y:S04]  /*4060*/  LDG.E R153, desc[UR14][R154.64] ;  /* 0x0000000e9a997981 */ /* 0x020f68000c1e1900 */
[----:B------:R4:W5:Y:S01]  /*4070*/  LDG.E R152, desc[UR14][R154.64+0x20] ;  /* 0x0000200e9a987981 */ /* 0x000962000c1e1900 */
        /* <DEDUP_REMOVED lines=73> */
[C---:B------:R-:W-:Y:S11]  /*4510*/  HMMA.16816.F32.BF16 R8, R92.reuse, R98, R8 ;  /* 0x000000625c08723c */ /* 0x040ff60000041808 */
[----:B------:R-:W-:Y:S07]  /*4520*/  @!UPT UIADD3 URZ, URZ, URZ, URZ ;  /* 0x0000003f3f3ff290 */ /* 0x000fee000fffe03f */
[----:B------:R-:W-:Y:S01]  /*4530*/  FMUL.FTZ R154, R4, UR9 ;  /* 0x00000009049a7c20 */ /* 0x000fe20008410000 */
[----:B------:R-:W-:Y:S01]  /*4540*/  FMUL.FTZ R155, R5, UR9 ;  /* 0x00000009059b7c20 */ /* 0x000fe20008410000 */
[----:B------:R-:W-:Y:S01]  /*4550*/  FMUL.FTZ R156, R6, UR9 ;  /* 0x00000009069c7c20 */ /* 0x000fe20008410000 */
[----:B------:R-:W-:Y:S03]  /*4560*/  FMUL.FTZ R157, R7, UR9 ;  /* 0x00000009079d7c20 */ /* 0x000fe60008410000 */
[----:B------:R-:W2:Y:S01]  /*4570*/  MUFU.TANH R154, R154 ;  /* 0x0000009a009a7308 */ /* 0x000ea20000002400 */
[----:B------:R-:W-:Y:S01]  /*4580*/  FMUL.FTZ R158, R8, UR9 ;  /* 0x00000009089e7c20 */ /* 0x000fe20008410000 */
[----:B------:R-:W-:Y:S01]  /*4590*/  FMUL.FTZ R159, R9, UR9 ;  /* 0x00000009099f7c20 */ /* 0x000fe20008410000 */
[----:B------:R-:W-:Y:S01]  /*45a0*/  FMUL.FTZ R160, R10, UR9 ;  /* 0x000000090aa07c20 */ /* 0x000fe20008410000 */
[----:B------:R-:W-:Y:S01]  /*45b0*/  FMUL.FTZ R161, R11, UR9 ;  /* 0x000000090ba17c20 */ /* 0x000fe20008410000 */
[C---:B-1----:R-:W-:Y:S05]  /*45c0*/  HMMA.16816.F32.BF16 R12, R92.reuse, R68, R12 ;  /* 0x000000445c0c723c */ /* 0x042fea000004180c */
[----:B------:R-:W1:Y:S01]  /*45d0*/  MUFU.TANH R155, R155 ;  /* 0x0000009b009b7308 */ /* 0x000e620000002400 */
[----:B------:R-:W-:Y:S09]  /*45e0*/  HMMA.16816.F32.BF16 R16, R92, R70, R16 ;  /* 0x000000465c10723c */ /* 0x000ff20000041810 */
[----:B------:R-:W3:Y:S10]  /*45f0*/  MUFU.TANH R156, R156 ;  /* 0x0000009c009c7308 */ /* 0x000ef40000002400 */
[----:B------:R-:W4:Y:S01]  /*4600*/  MUFU.TANH R157, R157 ;  /* 0x0000009d009d7308 */ /* 0x000f220000002400 */
[----:B------:R-:W-:Y:S01]  /*4610*/  FMUL.FTZ R162, R12, UR9 ;  /* 0x000000090ca27c20 */ /* 0x000fe20008410000 */
[----:B------:R-:W-:Y:S01]  /*4620*/  FMUL.FTZ R163, R13, UR9 ;  /* 0x000000090da37c20 */ /* 0x000fe20008410000 */
[----:B------:R-:W-:Y:S07]  /*4630*/  FMUL.FTZ R164, R14, UR9 ;  /* 0x000000090ea47c20 */ /* 0x000fee0008410000 */
[----:B------:R-:W1:Y:S01]  /*4640*/  MUFU.TANH R158, R158 ;  /* 0x0000009e009e7308 */ /* 0x000e620000002400 */
[----:B------:R-:W-:Y:S01]  /*4650*/  FMUL.FTZ R165, R15, UR9 ;  /* 0x000000090fa57c20 */ /* 0x000fe20008410000 */
[----:B------:R-:W-:Y:S01]  /*4660*/  FMUL.FTZ R166, R16, UR9 ;  /* 0x0000000910a67c20 */ /* 0x000fe20008410000 */
[----:B------:R-:W-:Y:S01]  /*4670*/  FMUL.FTZ R167, R17, UR9 ;  /* 0x0000000911a77c20 */ /* 0x000fe20008410000 */
[----:B------:R-:W-:Y:S01]  /*4680*/  FMUL.FTZ R168, R18, UR9 ;  /* 0x0000000912a87c20 */ /* 0x000fe20008410000 */
[----:B------:R-:W-:Y:S05]  /*4690*/  FMUL.FTZ R169, R19, UR9 ;  /* 0x0000000913a97c20 */ /* 0x000fea0008410000 */
[----:B------:R-:W1:Y:S10]  /*46a0*/  MUFU.TANH R159, R159 ;  /* 0x0000009f009f7308 */ /* 0x000e740000002400 */
        /* <DEDUP_REMOVED lines=9> */
[----:B------:R-:W1:Y:S01]  /*4740*/  MUFU.TANH R169, R169 ;  /* 0x000000a900a97308 */ /* 0x000e620000002400 */
[----:B--234-:R-:W-:Y:S05]  /*4750*/  @!P0 BRA `(.L_x_1223) ;  /* 0x00000000005c8947 */ /* 0x01cfea0003800000 */
[----:B------:R-:W-:Y:S01]  /*4760*/  IADD3 R5, R234, R223, -R238 ;  /* 0x000000dfea057210 */ /* 0x000fe20007ffe8ee */
[----:B------:R-:W-:Y:S01]  /*4770*/  VIADD R4, R170, 0x40 ;  /* 0x00000040aa047836 */ /* 0x000fe20000000000 */
[----:B------:R-:W-:Y:S01]  /*4780*/  MOV R151, R234 ;  /* 0x000000ea00977202 */ /* 0x000fe20000000f00 */
[----:B------:R-:W-:Y:S01]  /*4790*/  VIADD R7, R225, 0x40 ;  /* 0x00000040e1077836 */ /* 0x000fe20000000000 */
[----:B-1----:R-:W-:Y:S01]  /*47a0*/  MOV R11, R166 ;  /* 0x000000a6000b7202 */ /* 0x002fe20000000f00 */
[----:B------:R-:W-:Y:S01]  /*47b0*/  IMAD.MOV.U32 R9, RZ, RZ, R167 ;  /* 0x000000ffff097224 */ /* 0x000fe200078e00a7 */
[----:B------:R-:W-:Y:S01]  /*47c0*/  ISETP.GE.AND P1, PT, R4, R5, PT ;  /* 0x000000050400720c */ /* 0x000fe20003f26270 */
[----:B------:R-:W-:Y:S01]  /*47d0*/  IMAD.MOV.U32 R5, RZ, RZ, R169 ;  /* 0x000000ffff057224 */ /* 0x000fe200078e00a9 */
[----:B------:R-:W-:Y:S01]  /*47e0*/  ISETP.LT.AND P0, PT, R7, R238, PT ;  /* 0x000000ee0700720c */ /* 0x000fe20003f01270 */
[----:B------:R-:W-:Y:S01]  /*47f0*/  IMAD.MOV.U32 R13, RZ, RZ, R165 ;  /* 0x000000ffff0d7224 */ /* 0x000fe200078e00a5 */
[----:B------:R-:W-:Y:S01]  /*4800*/  MOV R7, R168 ;  /* 0x000000a800077202 */ /* 0x000fe20000000f00 */
        /* <DEDUP_REMOVED lines=9> */
[----:B------:R-:W-:Y:S02]  /*48a0*/  MOV R87, R156 ;  /* 0x0000009c00577202 */ /* 0x000fe40000000f00 */
[----:B------:R-:W-:Y:S01]  /*48b0*/  MOV R91, R154 ;  /* 0x0000009a005b7202 */ /* 0x000fe20000000f00 */
[----:B------:R-:W-:Y:S06]  /*48c0*/  @!P1 BRA P0, `(.L_x_1224) ;  /* 0x00000004000c9947 */ /* 0x000fec0000000000 */
.L_x_1223:
[----:B------:R-:W-:Y:S01]  /*48d0*/  IADD3 R6, R238, 0x1, -R240 ;  /* 0x00000001ee067810 */ /* 0x000fe20007ffe8f0 */
[----:B------:R-:W-:Y:S01]  /*48e0*/  IMAD.IADD R17, R203, 0x1, R170 ;  /* 0x00000001cb117824 */ /* 0x000fe200078e02aa */
[-C--:B------:R-:W-:Y:S01]  /*48f0*/  IADD3 R4, -R151, R238.reuse, -R240 ;  /* 0x000000ee97047210 */ /* 0x080fe20007ffe9f0 */
[----:B------:R-:W-:Y:S02]  /*4900*/  IMAD R9, R215, 0x40, R202 ;  /* 0x00000040d7097824 */ /* 0x000fe400078e02ca */
[----:B------:R-:W-:Y:S02]  /*4910*/  VIADD R11, R6, UR8 ;  /* 0x00000008060b7c36 */ /* 0x000fe40008000000 */
[----:B------:R-:W-:Y:S02]  /*4920*/  VIADD R5, R17, 0x8 ;  /* 0x0000000811057836 */ /* 0x000fe40000000000 */
[----:B------:R-:W-:Y:S01]  /*4930*/  VIADD R14, R9, 0x1 ;  /* 0x00000001090e7836 */ /* 0x000fe20000000000 */
[-C--:B------:R-:W-:Y:S01]  /*4940*/  VIADDMNMX R11, R11, R17.reuse, R238, PT ;  /* 0x000000110b0b7246 */ /* 0x080fe200038001ee */
[C---:B------:R-:W-:Y:S01]  /*4950*/  VIADD R13, R9.reuse, 0x8 ;  /* 0x00000008090d7836 */ /* 0x040fe20000000000 */
[----:B------:R-:W-:Y:S01]  /*4960*/  VIADDMNMX R17, R4, R17, RZ, !PT ;  /* 0x0000001104117246 */ /* 0x000fe200078001ff */
[----:B------:R-:W-:Y:S01]  /*4970*/  VIADD R12, R9, 0x9 ;  /* 0x00000009090c7836 */ /* 0x000fe20000000000 */
[----:B------:R-:W-:Y:S01]  /*4980*/  IADD3 R15, R5, UR8, R6 ;  /* 0x00000008050f7c10 */ /* 0x000fe2000fffe006 */
[C---:B------:R-:W-:Y:S01]  /*4990*/  VIADD R10, R9.reuse, 0x10 ;  /* 0x00000010090a7836 */ /* 0x040fe20000000000 */
[CC--:B------:R-:W-:Y:S01]  /*49a0*/  ISETP.GE.AND P1, PT, R9.reuse, R17.reuse, PT ;  /* 0x000000110900720c */ /* 0x0c0fe20003f26270 */
[C---:B------:R-:W-:Y:S01]  /*49b0*/  VIADD R8, R9.reuse, 0x11 ;  /* 0x0000001109087836 */ /* 0x040fe20000000000 */
[C---:B------:R-:W-:Y:S01]  /*49c0*/  ISETP.GE.AND P0, PT, R14.reuse, R17, PT ;  /* 0x000000110e00720c */ /* 0x040fe20003f06270 */
[C---:B------:R-:W-:Y:S01]  /*49d0*/  VIADD R7, R9.reuse, 0x18 ;  /* 0x0000001809077836 */ /* 0x040fe20000000000 */
[CC--:B------:R-:W-:Y:S01]  /*49e0*/  ISETP.GE.OR P1, PT, R9.reuse, R11.reuse, !P1 ;  /* 0x0000000b0900720c */ /* 0x0c0fe20004f26670 */
[----:B------:R-:W-:Y:S01]  /*49f0*/  VIADD R6, R9, 0x19 ;  /* 0x0000001909067836 */ /* 0x000fe20000000000 */
[----:B------:R-:W-:Y:S01]  /*4a00*/  ISETP.GE.OR P0, PT, R14, R11, !P0 ;  /* 0x0000000b0e00720c */ /* 0x000fe20004706670 */
[----:B------:R-:W-:Y:S01]  /*4a10*/  IMAD.MOV.U32 R234, RZ, RZ, R151 ;  /* 0x000000ffffea7224 */ /* 0x000fe200078e0097 */
[----:B------:R-:W-:Y:S02]  /*4a20*/  VIADDMNMX R5, R4, R5, RZ, !PT ;  /* 0x0000000504057246 */ /* 0x000fe400078001ff */
[----:B------:R-:W-:Y:S02]  /*4a30*/  FSEL R91, R154, -INF , !P1 ;  /* 0xff8000009a5b7808 */ /* 0x000fe40004800000 */
[----:B-1----:R-:W-:Y:S02]  /*4a40*/  FSEL R89, R155, -INF , !P0 ;  /* 0xff8000009b597808 */ /* 0x002fe40004000000 */
        /* <DEDUP_REMOVED lines=14> */
[-C--:B------:R-:W-:Y:S02]  /*4b30*/  ISETP.GE.OR P0, PT, R9, R4.reuse, !P0 ;  /* 0x000000040900720c */ /* 0x080fe40004706670 */
        /* <DEDUP_REMOVED lines=28> */
.L_x_1224:
[C---:B------:R-:W-:Y:S01]  /*4d00*/  FMUL.FTZ R6, R233.reuse, 1.4426950216293334961 ;  /* 0x3fb8aa3be9067820 */ /* 0x040fe20000410000 */
[----:B------:R-:W-:Y:S01]  /*4d10*/  FSETP.NEU.FTZ.AND P0, PT, R233, -INF , PT ;  /* 0xff800000e900780b */ /* 0x000fe20003f1d000 */
[----:B------:R-:W-:Y:S01]  /*4d20*/  FMUL.FTZ R4, R235, 1.4426950216293334961 ;  /* 0x3fb8aa3beb047820 */ /* 0x000fe20000410000 */
[----:B------:R-:W-:Y:S01]  /*4d30*/  LEA R151, R200, UR5, 0x1 ;  /* 0x00000005c8977c11 */ /* 0x000fe2000f8e08ff */
[----:B------:R-:W-:Y:S01]  /*4d40*/  FFMA.FTZ R154, -R154, R154, 1 ;  /* 0x3f8000009a9a7423 */ /* 0x000fe2000001019a */
[----:B------:R-:W-:Y:S01]  /*4d50*/  FSEL R6, R6, RZ, P0 ;  /* 0x000000ff06067208 */ /* 0x000fe20000000000 */
[----:B------:R-:W-:Y:S01]  /*4d60*/  FFMA.FTZ R155, -R155, R155, 1 ;  /* 0x3f8000009b9b7423 */ /* 0x000fe2000001019b */
[----:B------:R-:W-:Y:S01]  /*4d70*/  FSETP.NEU.FTZ.AND P0, PT, R235, -INF , PT ;  /* 0xff800000eb00780b */ /* 0x000fe20003f1d000 */
[----:B------:R-:W-:Y:S01]  /*4d80*/  FFMA.FTZ R156, -R156, R156, 1 ;  /* 0x3f8000009c9c7423 */ /* 0x000fe2000001019c */
        /* <DEDUP_REMOVED lines=11> */
[----:B------:R-:W-:Y:S01]  /*4e40*/  FFMA.FTZ R178, R17, UR4, -R6 ;  /* 0x0000000411b27c23 */ /* 0x000fe20008010806 */
[--C-:B------:R-:W-:Y:S01]  /*4e50*/  FFMA.FTZ R173, R15, UR4, -R4.reuse ;  /* 0x000000040fad7c23 */ /* 0x100fe20008010804 */
[----:B------:R-:W-:Y:S01]  /*4e60*/  FFMA.FTZ R172, R13, UR4, -R4 ;  /* 0x000000040dac7c23 */ /* 0x000fe20008010804 */
[----:B------:R-:W-:Y:S01]  /*4e70*/  FFMA.FTZ R177, R11, UR4, -R6 ;  /* 0x000000040bb17c23 */ /* 0x000fe20008010806 */
[----:B------:R-:W-:Y:S01]  /*4e80*/  FFMA.FTZ R171, R7, UR4, -R4 ;  /* 0x0000000407ab7c23 */ /* 0x000fe20008010804 */
[----:B------:R-:W-:Y:S01]  /*4e90*/  MUFU.EX2 R185, R185 ;  /* 0x000000b900b97308 */ /* 0x000fe20000000800 */
[----:B------:R-:W-:Y:S01]  /*4ea0*/  FFMA.FTZ R6, R9, UR4, -R6 ;  /* 0x0000000409067c23 */ /* 0x000fe20008010806 */
[----:B------:R-:W-:Y:S01]  /*4eb0*/  FFMA.FTZ R4, R5, UR4, -R4 ;  /* 0x0000000405047c23 */ /* 0x000fe20008010804 */
[C---:B------:R-:W-:Y:S01]  /*4ec0*/  IADD3 R149, R189.reuse, R151, RZ ;  /* 0x00000097bd957210 */ /* 0x040fe20007ffe0ff */
[----:B------:R-:W-:Y:S01]  /*4ed0*/  FFMA.FTZ R158, -R158, R158, 1 ;  /* 0x3f8000009e9e7423 */ /* 0x000fe2000001019e */
[----:B------:R-:W-:Y:S01]  /*4ee0*/  IADD3 R148, R189, R150, RZ ;  /* 0x00000096bd947210 */ /* 0x000fe20007ffe0ff */
[----:B------:R-:W-:Y:S01]  /*4ef0*/  FFMA.FTZ R157, -R157, R157, 1 ;  /* 0x3f8000009d9d7423 */ /* 0x000fe2000001019d */
[----:B------:R-:W-:Y:S03]  /*4f00*/  ISETP.GT.AND P6, PT, R237, R224, PT ;  /* 0x000000e0ed00720c */ /* 0x000fe60003fc4270 */
[----:B------:R-:W-:Y:S01]  /*4f10*/  MUFU.EX2 R184, R184 ;  /* 0x000000b800b87308 */ /* 0x000fe20000000800 */
[----:B------:R-:W-:Y:S01]  /*4f20*/  FFMA.FTZ R159, -R159, R159, 1 ;  /* 0x3f8000009f9f7423 */ /* 0x000fe2000001019f */
[----:B------:R-:W-:Y:S01]  /*4f30*/  FFMA.FTZ R160, -R160, R160, 1 ;  /* 0x3f800000a0a07423 */ /* 0x000fe200000101a0 */
[----:B------:R-:W-:Y:S01]  /*4f40*/  FFMA.FTZ R162, -R162, R162, 1 ;  /* 0x3f800000a2a27423 */ /* 0x000fe200000101a2 */
[----:B------:R-:W-:Y:S01]  /*4f50*/  FFMA.FTZ R163, -R163, R163, 1 ;  /* 0x3f800000a3a37423 */ /* 0x000fe200000101a3 */
[----:B------:R-:W-:Y:S01]  /*4f60*/  FFMA.FTZ R161, -R161, R161, 1 ;  /* 0x3f800000a1a17423 */ /* 0x000fe200000101a1 */
[----:B------:R-:W-:Y:S01]  /*4f70*/  FFMA.FTZ R164, -R164, R164, 1 ;  /* 0x3f800000a4a47423 */ /* 0x000fe200000101a4 */
[----:B------:R-:W-:Y:S03]  /*4f80*/  FFMA.FTZ R165, -R165, R165, 1 ;  /* 0x3f800000a5a57423 */ /* 0x000fe600000101a5 */
[----:B------:R-:W-:Y:S01]  /*4f90*/  MUFU.EX2 R183, R183 ;  /* 0x000000b700b77308 */ /* 0x000fe20000000800 */
[----:B------:R-:W-:Y:S01]  /*4fa0*/  FFMA.FTZ R166, -R166, R166, 1 ;  /* 0x3f800000a6a67423 */ /* 0x000fe200000101a6 */
[----:B------:R-:W-:Y:S01]  /*4fb0*/  FFMA.FTZ R167, -R167, R167, 1 ;  /* 0x3f800000a7a77423 */ /* 0x000fe200000101a7 */
[----:B------:R-:W-:Y:S01]  /*4fc0*/  FFMA.FTZ R168, -R168, R168, 1 ;  /* 0x3f800000a8a87423 */ /* 0x000fe200000101a8 */
[----:B------:R-:W-:Y:S06]  /*4fd0*/  FFMA.FTZ R169, -R169, R169, 1 ;  /* 0x3f800000a9a97423 */ /* 0x000fec00000101a9 */
        /* <DEDUP_REMOVED lines=39> */
[C---:B------:R-:W-:Y:S01]  /*5250*/  HMMA.16816.F32.BF16 R8, R68.reuse, R74, RZ ;  /* 0x0000004a4408723c */ /* 0x040fe200000418ff */
[----:B------:R-:W-:Y:S05]  /*5260*/  LDSM.16.M88.4 R72, [R148+0xc000] ;  /* 0x00c000009448783b */ /* 0x000fea0000000200 */
        /* <DEDUP_REMOVED lines=61> */
[C---:B--2---:R-:W-:Y:S06]  /*5640*/  HMMA.16816.F32.BF16 R12, R76.reuse, R72, R12 ;  /* 0x000000484c0c723c */ /* 0x044fec000004180c */
[----:B------:R-:W-:Y:S01]  /*5650*/  HMMA.16816.F32.BF16 R16, R76, R74, R16 ;  /* 0x0000004a4c10723c */ /* 0x000fe20000041810 */
[----:B------:R-:W2:Y:S05]  /*5660*/  LDSM.16.M88.4 R72, [R195+0xa800] ;  /* 0x00a80000c348783b */ /* 0x000eaa0000000200 */
[C---:B---3--:R-:W-:Y:S05]  /*5670*/  HMMA.16816.F32.BF16 R4, R80.reuse, R84, R4 ;  /* 0x000000545004723c */ /* 0x048fea0000041804 */
[----:B------:R-:W-:Y:S01]  /*5680*/  FMUL.FTZ R77, R154, UR9 ;  /* 0x000000099a4d7c20 */ /* 0x000fe20008410000 */
[C---:B------:R-:W-:Y:S05]  /*5690*/  HMMA.16816.F32.BF16 R8, R80.reuse, R86, R8 ;  /* 0x000000565008723c */ /* 0x040fea0000041808 */
[----:B------:R-:W-:Y:S01]  /*56a0*/  FMUL.FTZ R76, R155, UR9 ;  /* 0x000000099b4c7c20 */ /* 0x000fe20008410000 */
[C---:B-1----:R-:W-:Y:S05]  /*56b0*/  HMMA.16816.F32.BF16 R12, R80.reuse, R68, R12 ;  /* 0x00000044500c723c */ /* 0x042fea000004180c */
[----:B------:R-:W-:Y:S01]  /*56c0*/  FMUL.FTZ R79, R156, UR9 ;  /* 0x000000099c4f7c20 */ /* 0x000fe20008410000 */
[----:B------:R-:W-:Y:S05]  /*56d0*/  HMMA.16816.F32.BF16 R16, R80, R70, R16 ;  /* 0x000000465010723c */ /* 0x000fea0000041810 */
[----:B------:R-:W-:Y:S01]  /*56e0*/  FMUL.FTZ R78, R157, UR9 ;  /* 0x000000099d4e7c20 */ /* 0x000fe20008410000 */
[C---:B----4-:R-:W-:Y:S06]  /*56f0*/  HMMA.16816.F32.BF16 R4, R88.reuse, R92, R4 ;  /* 0x0000005c5804723c */ /* 0x050fec0000041804 */
[C---:B------:R-:W-:Y:S06]  /*5700*/  HMMA.16816.F32.BF16 R8, R88.reuse, R94, R8 ;  /* 0x0000005e5808723c */ /* 0x040fec0000041808 */
[C---:B--2---:R-:W-:Y:S06]  /*5710*/  HMMA.16816.F32.BF16 R12, R88.reuse, R72, R12 ;  /* 0x00000048580c723c */ /* 0x044fec000004180c */
[----:B------:R-:W-:Y:S06]  /*5720*/  HMMA.16816.F32.BF16 R16, R88, R74, R16 ;  /* 0x0000004a5810723c */ /* 0x000fec0000041810 */
[C---:B-----5:R-:W-:Y:S01]  /*5730*/  FADD.FTZ R4, -R153.reuse, R4 ;  /* 0x0000000499047221 */ /* 0x060fe20000010100 */
[----:B------:R-:W-:Y:S01]  /*5740*/  FADD.FTZ R5, -R153, R5 ;  /* 0x0000000599057221 */ /* 0x000fe20000010100 */
[----:B------:R-:W-:Y:S03]  /*5750*/  FADD.FTZ R6, -R152, R6 ;  /* 0x0000000698067221 */ /* 0x000fe60000010100 */
[----:B------:R-:W-:Y:S01]  /*5760*/  FMUL.FTZ R4, R185, R4 ;  /* 0x00000004b9047220 */ /* 0x000fe20000410000 */
[----:B------:R-:W-:Y:S01]  /*5770*/  FMUL.FTZ R5, R184, R5 ;  /* 0x00000005b8057220 */ /* 0x000fe20000410000 */
[C---:B------:R-:W-:Y:S01]  /*5780*/  FADD.FTZ R8, -R153.reuse, R8 ;  /* 0x0000000899087221 */ /* 0x040fe20000010100 */
[----:B------:R-:W-:Y:S01]  /*5790*/  FADD.FTZ R7, -R152, R7 ;  /* 0x0000000798077221 */ /* 0x000fe20000010100 */
[----:B------:R-:W-:Y:S01]  /*57a0*/  FADD.FTZ R9, -R153, R9 ;  /* 0x0000000999097221 */ /* 0x000fe20000010100 */
[----:B------:R-:W-:Y:S01]  /*57b0*/  FMUL.FTZ R4, R4, R77 ;  /* 0x0000004d04047220 */ /* 0x000fe20000410000 */
[----:B------:R-:W-:Y:S01]  /*57c0*/  FMUL.FTZ R6, R183, R6 ;  /* 0x00000006b7067220 */ /* 0x000fe20000410000 */
[----:B------:R-:W-:Y:S01]  /*57d0*/  FMUL.FTZ R8, R181, R8 ;  /* 0x00000008b5087220 */ /* 0x000fe20000410000 */
[----:B------:R-:W-:Y:S01]  /*57e0*/  FMUL.FTZ R5, R5, R76 ;  /* 0x0000004c05057220 */ /* 0x000fe20000410000 */
[----:B------:R-:W-:Y:S01]  /*57f0*/  FMUL.FTZ R77, R158, UR9 ;  /* 0x000000099e4d7c20 */ /* 0x000fe20008410000 */
[----:B------:R-:W-:Y:S01]  /*5800*/  FMUL.FTZ R7, R182, R7 ;  /* 0x00000007b6077220 */ /* 0x000fe20000410000 */
[----:B------:R-:W-:Y:S01]  /*5810*/  FADD.FTZ R10, -R152, R10 ;  /* 0x0000000a980a7221 */ /* 0x000fe20000010100 */
[----:B------:R-:W-:Y:S01]  /*5820*/  FMUL.FTZ R9, R180, R9 ;  /* 0x00000009b4097220 */ /* 0x000fe20000410000 */
[----:B------:R-:W-:Y:S01]  /*5830*/  FMUL.FTZ R76, R159, UR9 ;  /* 0x000000099f4c7c20 */ /* 0x000fe20008410000 */
[C---:B------:R-:W-:Y:S01]  /*5840*/  FADD.FTZ R12, -R153.reuse, R12 ;  /* 0x0000000c990c7221 */ /* 0x040fe20000010100 */
[----:B------:R-:W-:Y:S01]  /*5850*/  FADD.FTZ R13, -R153, R13 ;  /* 0x0000000d990d7221 */ /* 0x000fe20000010100 */
[----:B------:R-:W-:Y:S01]  /*5860*/  FMUL.FTZ R6, R6, R79 ;  /* 0x0000004f06067220 */ /* 0x000fe20000410000 */
[----:B------:R-:W-:Y:S01]  /*5870*/  FMUL.FTZ R8, R8, R77 ;  /* 0x0000004d08087220 */ /* 0x000fe20000410000 */
[----:B------:R-:W-:Y:S01]  /*5880*/  F2FP.BF16.F32.PACK_AB R77, R5, R4 ;  /* 0x00000004054d723e */ /* 0x000fe200000010ff */
[----:B------:R-:W-:Y:S01]  /*5890*/  FMUL.FTZ R10, R175, R10 ;  /* 0x0000000aaf0a7220 */ /* 0x000fe20000410000 */
[----:B------:R-:W-:Y:S01]  /*58a0*/  FMUL.FTZ R7, R7, R78 ;  /* 0x0000004e07077220 */ /* 0x000fe20000410000 */
[----:B------:R-:W-:Y:S01]  /*58b0*/  FMUL.FTZ R79, R160, UR9 ;  /* 0x00000009a04f7c20 */ /* 0x000fe20008410000 */
[----:B------:R-:W-:Y:S01]  /*58c0*/  FMUL.FTZ R9, R9, R76 ;  /* 0x0000004c09097220 */ /* 0x000fe20000410000 */
[----:B------:R-:W-:Y:S01]  /*58d0*/  FMUL.FTZ R12, R179, R12 ;  /* 0x0000000cb30c7220 */ /* 0x000fe20000410000 */
[----:B------:R-:W-:Y:S01]  /*58e0*/  FMUL.FTZ R13, R178, R13 ;  /* 0x0000000db20d7220 */ /* 0x000fe20000410000 */
[----:B------:R-:W-:Y:S01]  /*58f0*/  FMUL.FTZ R5, R162, UR9 ;  /* 0x00000009a2057c20 */ /* 0x000fe20008410000 */
[----:B------:R-:W-:Y:S01]  /*5900*/  FMUL.FTZ R4, R163, UR9 ;  /* 0x00000009a3047c20 */ /* 0x000fe20008410000 */
[C---:B------:R-:W-:Y:S01]  /*5910*/  FADD.FTZ R11, -R152.reuse, R11 ;  /* 0x0000000b980b7221 */ /* 0x040fe20000010100 */
[C---:B------:R-:W-:Y:S01]  /*5920*/  FADD.FTZ R14, -R152.reuse, R14 ;  /* 0x0000000e980e7221 */ /* 0x040fe20000010100 */
[C---:B------:R-:W-:Y:S01]  /*5930*/  FADD.FTZ R15, -R152.reuse, R15 ;  /* 0x0000000f980f7221 */ /* 0x040fe20000010100 */
[C---:B------:R-:W-:Y:S01]  /*5940*/  FADD.FTZ R16, -R153.reuse, R16 ;  /* 0x0000001099107221 */ /* 0x040fe20000010100 */
[----:B------:R-:W-:Y:S01]  /*5950*/  FADD.FTZ R17, -R153, R17 ;  /* 0x0000001199117221 */ /* 0x000fe20000010100 */
[C---:B------:R-:W-:Y:S01]  /*5960*/  FADD.FTZ R18, -R152.reuse, R18 ;  /* 0x0000001298127221 */ /* 0x040fe20000010100 */
[----:B------:R-:W-:Y:S01]  /*5970*/  FADD.FTZ R19, -R152, R19 ;  /* 0x0000001398137221 */ /* 0x000fe20000010100 */
[----:B------:R-:W-:Y:S01]  /*5980*/  FMUL.FTZ R10, R10, R79 ;  /* 0x0000004f0a0a7220 */ /* 0x000fe20000410000 */
[----:B------:R-:W-:Y:S01]  /*5990*/  F2FP.BF16.F32.PACK_AB R79, R7, R6 ;  /* 0x00000006074f723e */ /* 0x000fe200000010ff */
[----:B------:R-:W-:Y:S01]  /*59a0*/  FMUL.FTZ R5, R12, R5 ;  /* 0x000000050c057220 */ /* 0x000fe20000410000 */
[----:B------:R-:W-:Y:S01]  /*59b0*/  FMUL.FTZ R4, R13, R4 ;  /* 0x000000040d047220 */ /* 0x000fe20000410000 */
[----:B------:R-:W-:Y:S01]  /*59c0*/  F2FP.BF16.F32.PACK_AB R76, R9, R8 ;  /* 0x00000008094c723e */ /* 0x000fe200000010ff */
[----:B------:R-:W-:Y:S01]  /*59d0*/  FMUL.FTZ R11, R174, R11 ;  /* 0x0000000bae0b7220 */ /* 0x000fe20000410000 */
[----:B------:R-:W-:Y:S01]  /*59e0*/  FMUL.FTZ R14, R173, R14 ;  /* 0x0000000ead0e7220 */ /* 0x000fe20000410000 */
[----:B------:R-:W-:Y:S01]  /*59f0*/  FMUL.FTZ R15, R172, R15 ;  /* 0x0000000fac0f7220 */ /* 0x000fe20000410000 */
[----:B------:R-:W-:Y:S01]  /*5a00*/  FMUL.FTZ R78, R161, UR9 ;  /* 0x00000009a14e7c20 */ /* 0x000fe20008410000 */
[----:B------:R-:W-:Y:S01]  /*5a10*/  FMUL.FTZ R16, R177, R16 ;  /* 0x00000010b1107220 */ /* 0x000fe20000410000 */
[----:B------:R-:W-:Y:S01]  /*5a20*/  FMUL.FTZ R17, R176, R17 ;  /* 0x00000011b0117220 */ /* 0x000fe20000410000 */
[----:B------:R-:W-:Y:S01]  /*5a30*/  FMUL.FTZ R18, R171, R18 ;  /* 0x00000012ab127220 */ /* 0x000fe20000410000 */
[----:B------:R-:W-:Y:S01]  /*5a40*/  FMUL.FTZ R19, R170, R19 ;  /* 0x00000013aa137220 */ /* 0x000fe20000410000 */
[----:B------:R-:W-:Y:S01]  /*5a50*/  FMUL.FTZ R7, R164, UR9 ;  /* 0x00000009a4077c20 */ /* 0x000fe20008410000 */
[----:B------:R-:W-:Y:S01]  /*5a60*/  FMUL.FTZ R6, R165, UR9 ;  /* 0x00000009a5067c20 */ /* 0x000fe20008410000 */
[----:B------:R-:W-:Y:S01]  /*5a70*/  FMUL.FTZ R9, R166, UR9 ;  /* 0x00000009a6097c20 */ /* 0x000fe20008410000 */
[----:B------:R-:W-:Y:S01]  /*5a80*/  FMUL.FTZ R8, R167, UR9 ;  /* 0x00000009a7087c20 */ /* 0x000fe20008410000 */
[----:B------:R-:W-:Y:S01]  /*5a90*/  F2FP.BF16.F32.PACK_AB R81, R4, R5 ;  /* 0x000000050451723e */ /* 0x000fe200000010ff */
[----:B------:R-:W-:Y:S01]  /*5aa0*/  FMUL.FTZ R13, R168, UR9 ;  /* 0x00000009a80d7c20 */ /* 0x000fe20008410000 */
[----:B------:R-:W-:Y:S01]  /*5ab0*/  FMUL.FTZ R12, R169, UR9 ;  /* 0x00000009a90c7c20 */ /* 0x000fe20008410000 */
        /* <DEDUP_REMOVED lines=9> */
[----:B------:R-:W-:Y:S04]  /*5b50*/  F2FP.BF16.F32.PACK_AB R85, R8, R9 ;  /* 0x000000090855723e */ /* 0x000fe800000010ff */
        /* <DEDUP_REMOVED lines=77> */
.L_x_1225:
        /* <DEDUP_REMOVED lines=137> */
.L_x_1226:
        /* <DEDUP_REMOVED lines=77> */
[----:B------:R-:W-:Y:S01]  /*6d90*/  IMAD R157, R243, 0x18, RZ ;  /* 0x00000018f39d7824 */ /* 0x000fe200078e02ff */
[-C--:B------:R-:W-:Y:S03]  /*6da0*/  LEA.HI.X.SX32 R163, R153, R245.reuse, 0x2, P0 ;  /* 0x000000f599a37211 */ /* 0x080fe600000f16ff */
[-C--:B------:R-:W-:Y:S01]  /*6db0*/  LEA.HI.X.SX32 R167, R161, R245.reuse, 0x2, P1 ;  /* 0x000000f5a1a77211 */ /* 0x080fe200008f16ff */
[----:B------:R-:W-:Y:S01]  /*6dc0*/  IMAD.SHL.U32 R159, R243, 0x20, RZ ;  /* 0x00000020f39f7824 */ /* 0x000fe200078e00ff */
[CC--:B------:R-:W-:Y:S01]  /*6dd0*/  LEA R164, P0, R157.reuse, R244.reuse, 0x2 ;  /* 0x000000f49da47211 */ /* 0x0c0fe200078010ff */
[----:B------:R2:W-:Y:S03]  /*6de0*/  REDG.E.ADD.F32.FTZ.RN.STRONG.GPU desc[UR14][R162.64], R5 ;  /* 0x00000005a20079a6 */ /* 0x0005e6000c10f38e */
[-C--:B------:R-:W-:Y:S01]  /*6df0*/  LEA.HI.X.SX32 R165, R157, R245.reuse, 0x2, P0 ;  /* 0x000000f59da57211 */ /* 0x080fe200000f16ff */
[----:B------:R-:W-:Y:S01]  /*6e00*/  REDG.E.ADD.F32.FTZ.RN.STRONG.GPU desc[UR14][R166.64], R6 ;  /* 0x00000006a60079a6 */ /* 0x000fe2000c10f38e */
[-C--:B------:R-:W-:Y:S01]  /*6e10*/  LEA R158, P1, R159, R244.reuse, 0x2 ;  /* 0x000000f49f9e7211 */ /* 0x080fe200078210ff */
[----:B------:R-:W-:Y:S02]  /*6e20*/  IMAD R157, R243, 0x30, RZ ;  /* 0x00000030f39d7824 */ /* 0x000fe400078e02ff */
[----:B------:R3:W-:Y:S01]  /*6e30*/  REDG.E.ADD.F32.FTZ.RN.STRONG.GPU desc[UR14][R164.64], R7 ;  /* 0x00000007a40079a6 */ /* 0x0007e2000c10f38e */
[-C--:B------:R-:W-:Y:S02]  /*6e40*/  LEA.HI.X.SX32 R159, R159, R245.reuse, 0x2, P1 ;  /* 0x000000f59f9f7211 */ /* 0x080fe400008f16ff */
[-C--:B------:R-:W-:Y:S01]  /*6e50*/  LEA R156, P1, R157, R244.reuse, 0x2 ;  /* 0x000000f49d9c7211 */ /* 0x080fe200078210ff */
[C---:B-1----:R-:W-:Y:S02]  /*6e60*/  IMAD R155, R243.reuse, 0x28, RZ ;  /* 0x00000028f39b7824 */ /* 0x042fe400078e02ff */
[----:B------:R1:W-:Y:S01]  /*6e70*/  REDG.E.ADD.F32.FTZ.RN.STRONG.GPU desc[UR14][R158.64], R8 ;  /* 0x000000089e0079a6 */ /* 0x0003e2000c10f38e */
[----:B------:R-:W-:Y:S01]  /*6e80*/  IMAD R243, R243, 0x38, RZ ;  /* 0x00000038f3f37824 */ /* 0x000fe200078e02ff */
        /* <DEDUP_REMOVED lines=346> */
[----:B------:R-:W-:-:S02]  /*8430*/  F2FP.BF16.F32.PACK_AB R62, R63, R62 ;  /* 0x0000003e3f3e723e */ /* 0x000fc400000010ff */
[C---:B--2---:R-:W-:Y:S01]  /*8440*/  @P0 IMAD R6, R8.reuse, R5, RZ ;  /* 0x0000000508060224 */ /* 0x044fe200078e02ff */
[----:B------:R-:W-:Y:S01]  /*8450*/  STS [R217+0x5000], R136 ;  /* 0x00500088d9007388 */ /* 0x000fe20000000800 */
[----:B------:R-:W-:-:S03]  /*8460*/  @P0 IMAD.WIDE.U32 R8, R8, R4, RZ ;  /* 0x0000000408080225 */ /* 0x000fc600078e00ff */
[----:B------:R-:W-:Y:S02]  /*8470*/  STS [R217+0x5400], R138 ;  /* 0x0054008ad9007388 */ /* 0x000fe40000000800 */
[----:B------:R-:W-:Y:S02]  /*8480*/  @P0 IADD3 R6, R9, R6, RZ ;  /* 0x0000000609060210 */ /* 0x000fe40007ffe0ff */
        /* <DEDUP_REMOVED lines=23> */
[----:B-1----:R-:W-:-:S02]  /*8600*/  @P0 IADD3 R44, R11, R7, RZ ;  /* 0x000000070b2c0210 */ /* 0x002fc40007ffe0ff */
[----:B------:R-:W-:Y:S01]  /*8610*/  SHF.R.S32.HI R11, RZ, 0x1f, R211 ;  /* 0x0000001fff0b7819 */ /* 0x000fe200000114d3 */
[----:B------:R1:W-:Y:S01]  /*8620*/  STS [R217+0xb000], R56 ;  /* 0x00b00038d9007388 */ /* 0x0003e20000000800 */
[----:B--2---:R-:W-:Y:S02]  /*8630*/  @P0 IMAD.MOV.U32 R46, RZ, RZ, R10 ;  /* 0x000000ffff2e0224 */ /* 0x004fe400078e000a */
[----:B-1----:R-:W-:Y:S01]  /*8640*/  @P0 IMAD.MOV.U32 R56, RZ, RZ, R8 ;  /* 0x000000ffff380224 */ /* 0x002fe200078e0008 */
        /* <DEDUP_REMOVED lines=12> */
.L_x_1228:
        /* <DEDUP_REMOVED lines=12> */
.L_x_1229:
[----:B------:R-:W-:Y:S01]  /*87d0*/  STS [R219+0xb000], R60 ;  /* 0x00b0003cdb007388 */ /* 0x000fe20000000800 */
[----:B------:R-:W-:Y:S01]  /*87e0*/  SHF.R.S32.HI R63, RZ, 0x1f, R208 ;  /* 0x0000001fff3f7819 */ /* 0x000fe200000114d0 */
[----:B------:R-:W-:Y:S01]  /*87f0*/  IMAD R238, R215, -0x40, R238 ;  /* 0xffffffc0d7ee7824 */ /* 0x000fe200078e02ee */
[----:B------:R-:W-:Y:S01]  /*8800*/  SHF.R.S32.HI R7, RZ, 0x1f, R225 ;  /* 0x0000001fff077819 */ /* 0x000fe200000114e1 */
[----:B------:R1:W-:Y:S01]  /*8810*/  STS [R219+0xb400], R62 ;  /* 0x00b4003edb007388 */ /* 0x0003e20000000800 */
[----:B------:R-:W-:Y:S01]  /*8820*/  SHF.R.S32.HI R57, RZ, 0x1f, R210 ;  /* 0x0000001fff397819 */ /* 0x000fe200000114d2 */
[----:B------:R-:W-:Y:S01]  /*8830*/  ULDC.64 UR6, c[0x0][0x468] ;  /* 0x00011a0000067ab9 */ /* 0x000fe20000000a00 */
[----:B------:R-:W-:Y:S01]  /*8840*/  BAR.SYNC.DEFER_BLOCKING 0x0 ;  /* 0x0000000000007b1d */ /* 0x000fe20000010000 */
[----:B------:R-:W-:Y:S01]  /*8850*/  IMAD R48, R7, R2, RZ ;  /* 0x0000000207307224 */ /* 0x000fe200078e02ff */
[----:B------:R-:W-:Y:S02]  /*8860*/  ISETP.GE.AND P4, PT, R207, R238, PT ;  /* 0x000000eecf00720c */ /* 0x000fe40003f86270 */
[----:B------:R-:W-:Y:S01]  /*8870*/  SHF.R.S32.HI R59, RZ, 0x1f, R207 ;  /* 0x0000001fff3b7819 */ /* 0x000fe200000114cf */
[C---:B------:R-:W-:Y:S01]  /*8880*/  IMAD R45, R225.reuse, R3, R48 ;  /* 0x00000003e12d7224 */ /* 0x040fe200078e0230 */
[----:B------:R-:W-:Y:S01]  /*8890*/  BSSY B0, `(.L_x_1230) ;  /* 0x0000027000007945 */ /* 0x000fe20003800000 */
        /* <DEDUP_REMOVED lines=38> */
.L_x_1231:
[----:B------:R-:W-:Y:S05]  /*8b00*/  BSYNC B0 ;  /* 0x0000000000007941 */ /* 0x000fea0003800000 */
.L_x_1230:
        /* <DEDUP_REMOVED lines=19> */
.L_x_1233:
[----:B------:R-:W-:Y:S05]  /*8c40*/  BSYNC B0 ;  /* 0x0000000000007941 */ /* 0x000fea0003800000 */
.L_x_1232:
[-C--:B------:R-:W-:Y:S01]  /*8c50*/  IMAD.WIDE.U32 R62, R225, R4.reuse, R62 ;  /* 0x00000004e13e7225 */ /* 0x080fe200078e003e */
[----:B------:R-:W-:Y:S01]  /*8c60*/  ULDC.64 UR6, c[0x0][0x470] ;  /* 0x00011c0000067ab9 */ /* 0x000fe20000000a00 */
[----:B------:R-:W-:Y:S02]  /*8c70*/  BSSY B0, `(.L_x_1234) ;  /* 0x000001a000007945 */ /* 0x000fe40003800000 */
[----:B--2---:R-:W-:Y:S01]  /*8c80*/  IMAD R2, R7, R4, RZ ;  /* 0x0000000407027224 */ /* 0x004fe200078e02ff */
[----:B----4-:R-:W-:Y:S01]  /*8c90*/  IADD3 R32, P0, R56, R62, RZ ;  /* 0x0000003e38207210 */ /* 0x010fe20007f1e0ff */
        /* <DEDUP_REMOVED lines=23> */
.L_x_1235:
[----:B------:R-:W-:Y:S05]  /*8e10*/  BSYNC B0 ;  /* 0x0000000000007941 */ /* 0x000fea0003800000 */
.L_x_1234:
        /* <DEDUP_REMOVED lines=19> */
.L_x_1204:
[----:B------:R-:W-:Y:S05]  /*8f50*/  BSYNC B1 ;  /* 0x0000000000017941 */ /* 0x000fea0003800000 */
.L_x_1190:
[----:B---34-:R-:W3:Y:S02]  /*8f60*/  LDC R2, c[0x0][0xc] ;  /* 0x00000300ff027b82 */ /* 0x018ee40000000800 */
[----:B---3--:R-:W-:-:S04]  /*8f70*/  IADD3 R215, R2, R215, RZ ;  /* 0x000000d702d77210 */ /* 0x008fc80007ffe0ff */
[----:B------:R-:W-:-:S13]  /*8f80*/  ISETP.GE.AND P0, PT, R215, UR12, PT ;  /* 0x0000000cd7007c0c */ /* 0x000fda000bf06270 */
[----:B------:R-:W-:Y:S05]  /*8f90*/  @P0 BRA `(.L_x_1236) ;  /* 0x0000000000040947 */ /* 0x000fea0003800000 */
[----:B------:R-:W-:Y:S05]  /*8fa0*/  BRA `(.L_x_1237) ;  /* 0xffffff7800587947 */ /* 0x000fea000383ffff */
.L_x_1236:
[----:B------:R-:W-:Y:S05]  /*8fb0*/  EXIT ;  /* 0x000000000000794d */ /* 0x000fea0003800000 */
.L_x_1238:
        /* <DEDUP_REMOVED lines=12> */
.L_x_1613:


//--------------------- .text._ZN5flash44flash_bwd_dq_dk_dv_loop_seqk_parallel_kernelI23Flash_bwd_kernel_traitsILi192ELi64ELi64ELi8ELi4ELi2ELi2ELb0ELb0EN7cutlass10bfloat16_tE19Flash_kernel_traitsILi192ELi64ELi64ELi8ES3_EELb1ELb0ELb0ELb0ELb0ELb1ELb0EEEvNS_16Flash_bwd_paramsE --------------------------
	.section	.text._ZN5flash44flash_bwd_dq_dk_dv_loop_seqk_parallel_kernelI23Flash_bwd_kernel_traitsILi192ELi64ELi64ELi8ELi4ELi2ELi2ELb0ELb0EN7cutlass10bfloat16_tE19Flash_kernel_traitsILi192ELi64ELi64ELi8ES3_EELb1ELb0ELb0ELb0ELb0ELb1ELb0EEEvNS_16Flash_bwd_paramsE,"ax",@progbits
	.align	128
        .global         _ZN5flash44flash_bwd_dq_dk_dv_loop_seqk_parallel_kernelI23Flash_bwd_kernel_traitsILi192ELi64ELi64ELi8ELi4ELi2ELi2ELb0ELb0EN7cutlass10bfloat16_tE19Flash_kernel_traitsILi192ELi64ELi64ELi8ES3_EELb1ELb0ELb0ELb0ELb0ELb1ELb0EEEvNS_16Flash_bwd_paramsE
        .type           _ZN5flash44flash_bwd_dq_dk_dv_loop_seqk_parallel_kernelI23Flash_bwd_kernel_traitsILi192ELi64ELi64ELi8ELi4ELi2ELi2ELb0ELb0EN7cutlass10bfloat16_tE19Flash_kernel_traitsILi192ELi64ELi64ELi8ES3_EELb1ELb0ELb0ELb0ELb0ELb1ELb0EEEvNS_16Flash_bwd_paramsE,@function
        .size           _ZN5flash44flash_bwd_dq_dk_dv_loop_seqk_parallel_kernelI23Flash_bwd_kernel_traitsILi192ELi64ELi64ELi8ELi4ELi2ELi2ELb0ELb0EN7cutlass10bfloat16_tE19Flash_kernel_traitsILi192ELi64ELi64ELi8ES3_EELb1ELb0ELb0ELb0ELb0ELb1ELb0EEEvNS_16Flash_bwd_paramsE,(.L_x_1614 - _ZN5flash44flash_bwd_dq_dk_dv_loop_seqk_parallel_kernelI23Flash_bwd_kernel_traitsILi192ELi64ELi64ELi8ELi4ELi2ELi2ELb0ELb0EN7cutlass10bfloat16_tE19Flash_kernel_traitsILi192ELi64ELi64ELi8ES3_EELb1ELb0ELb0ELb0ELb0ELb1ELb0EEEvNS_16Flash_bwd_paramsE)
        .other          _ZN5flash44flash_bwd_dq_dk_dv_loop_seqk_parallel_kernelI23Flash_bwd_kernel_traitsILi192ELi64ELi64ELi8ELi4ELi2ELi2ELb0ELb0EN7cutlass10bfloat16_tE19Flash_kernel_traitsILi192ELi64ELi64ELi8ES3_EELb1ELb0ELb0ELb0ELb0ELb1ELb0EEEvNS_16Flash_bwd_paramsE,@"STO_CUDA_ENTRY STV_DEFAULT"
_ZN5flash44flash_bwd_dq_dk_dv_loop_seqk_parallel_kernelI23Flash_bwd_kernel_traitsILi192ELi64ELi64ELi8ELi4ELi2ELi2ELb0ELb0EN7cutlass10bfloat16_tE19Flash_kernel_traitsILi192ELi64ELi64ELi8ES3_EELb1ELb0ELb0ELb0ELb0ELb1ELb0EEEvNS_16Flash_bwd_paramsE:
.text._ZN5flash44flash_bwd_dq_dk_dv_loop_seqk_parallel_kernelI23Flash_bwd_kernel_traitsILi192ELi64ELi64ELi8ELi4ELi2ELi2ELb0ELb0EN7cutlass10bfloat16_tE19Flash_kernel_traitsILi192ELi64ELi64ELi8ES3_EELb1ELb0ELb0ELb0ELb0ELb1ELb0EEEvNS_16Flash_bwd_paramsE:
        /* <DEDUP_REMOVED lines=29> */
[----:B------:R-:W-:Y:S02]  /*01d0*/  SHF.R.S32.HI R2, RZ, 0x4, R6 ;  /* 0x00000004ff027819 */ /* 0x000fe40000011406 */
[--C-:B------:R-:W-:Y:S02]  /*01e0*/  SHF.R.S32.HI R4, RZ, 0x2, R0.reuse ;  /* 0x00000002ff047819 */ /* 0x100fe40000011400 */
[----:B------:R-:W-:Y:S02]  /*01f0*/  SHF.R.S32.HI R5, RZ, 0x1f, R0 ;  /* 0x0000001fff057819 */ /* 0x000fe40000011400 */
[----:B------:R-:W-:Y:S02]  /*0200*/  LOP3.LUT R3, R0, 0x7ffffffc, RZ, 0xc0, !PT ;  /* 0x7ffffffc00037812 */ /* 0x000fe400078ec0ff */
[C---:B------:R-:W-:Y:S02]  /*0210*/  LOP3.LUT R9, R6.reuse, 0xfffffff0, RZ, 0xc0, !PT ;  /* 0xfffffff006097812 */ /* 0x040fe400078ec0ff */
[----:B------:R-:W-:Y:S01]  /*0220*/  LEA.HI R6, R6, R2, RZ, 0x1 ;  /* 0x0000000206067211 */ /* 0x000fe200078f08ff */
[C---:B------:R-:W-:Y:S01]  /*0230*/  IMAD.IADD R14, R10.reuse, 0x1, -R3 ;  /* 0x000000010a0e7824 */ /* 0x040fe200078e0a03 */
[----:B------:R-:W-:Y:S01]  /*0240*/  LEA.HI R5, R5, R4, RZ, 0x3 ;  /* 0x0000000405057211 */ /* 0x000fe200078f18ff */
[----:B------:R-:W-:Y:S01]  /*0250*/  IMAD.IADD R9, R10, 0x1, -R9 ;  /* 0x000000010a097824 */ /* 0x000fe200078e0a09 */
[----:B------:R-:W-:-:S02]  /*0260*/  LOP3.LUT R0, R7, 0xfffffff8, RZ, 0xc0, !PT ;  /* 0xfffffff807007812 */ /* 0x000fc400078ec0ff */
[----:B------:R-:W-:Y:S02]  /*0270*/  LOP3.LUT R11, R8, 0xffffffe0, RZ, 0xc0, !PT ;  /* 0xffffffe0080b7812 */ /* 0x000fe400078ec0ff */
[----:B------:R-:W-:Y:S01]  /*0280*/  SHF.R.S32.HI R220, RZ, 0x3, R7 ;  /* 0x00000003ffdc7819 */ /* 0x000fe20000011407 */
[----:B------:R-:W-:Y:S01]  /*0290*/  IMAD.IADD R0, R10, 0x1, -R0 ;  /* 0x000000010a007824 */ /* 0x000fe200078e0a00 */
[----:B------:R-:W-:Y:S01]  /*02a0*/  LOP3.LUT R6, R6, 0xfffffffe, RZ, 0xc0, !PT ;  /* 0xfffffffe06067812 */ /* 0x000fe200078ec0ff */
[----:B------:R-:W-:Y:S01]  /*02b0*/  IMAD.IADD R233, R10, 0x1, -R11 ;  /* 0x000000010ae97824 */ /* 0x000fe200078e0a0b */
[----:B------:R-:W-:Y:S01]  /*02c0*/  LOP3.LUT R3, R5, 0xfffffff8, RZ, 0xc0, !PT ;  /* 0xfffffff805037812 */ /* 0x000fe200078ec0ff */
[----:B------:R-:W-:Y:S01]  /*02d0*/  IMAD.SHL.U32 R5, R220, 0x40, RZ ;  /* 0x00000040dc057824 */ /* 0x000fe200078e00ff */
[----:B------:R-:W-:Y:S01]  /*02e0*/  SHF.R.S32.HI R251, RZ, 0x5, R8 ;  /* 0x00000005fffb7819 */ /* 0x000fe20000011408 */
[----:B------:R-:W-:Y:S01]  /*02f0*/  IMAD.IADD R10, R2, 0x1, -R6 ;  /* 0x00000001020a7824 */ /* 0x000fe200078e0a06 */
[----:B------:R-:W-:Y:S01]  /*0300*/  LOP3.LUT P4, RZ, R0, 0x2, RZ, 0xc0, !PT ;  /* 0x0000000200ff7812 */ /* 0x000fe2000788c0ff */
[----:B------:R-:W-:Y:S01]  /*0310*/  IMAD.IADD R6, R4, 0x1, -R3 ;  /* 0x0000000104067824 */ /* 0x000fe200078e0a03 */
[----:B------:R-:W-:Y:S01]  /*0320*/  LEA.HI R3, R8, R251, RZ, 0x1 ;  /* 0x000000fb08037211 */ /* 0x000fe200078f08ff */
[----:B------:R-:W-:Y:S01]  /*0330*/  IMAD.SHL.U32 R230, R0, 0x8, RZ ;  /* 0x0000000800e67824 */ /* 0x000fe200078e00ff */
[----:B------:R-:W-:Y:S01]  /*0340*/  LOP3.LUT R2, R5, 0x1c0, RZ, 0xc0, !PT ;  /* 0x000001c005027812 */ /* 0x000fe200078ec0ff */
[----:B------:R-:W-:Y:S01]  /*0350*/  IMAD.SHL.U32 R181, R10, 0x200, RZ ;  /* 0x000002000ab57824 */ /* 0x000fe200078e00ff */
[----:B------:R-:W-:-:S02]  /*0360*/  LOP3.LUT R3, R3, 0xfffffffe, RZ, 0xc0, !PT ;  /* 0xfffffffe03037812 */ /* 0x000fc400078ec0ff */
[----:B------:R-:W-:Y:S02]  /*0370*/  SHF.R.U32.HI R4, RZ, 0x3, R2 ;  /* 0x00000003ff047819 */ /* 0x000fe40000011602 */
[----:B------:R-:W-:Y:S01]  /*0380*/  LOP3.LUT R2, R2, 0x38, R230, 0xf8, !PT ;  /* 0x0000003802027812 */ /* 0x000fe200078ef8e6 */
[----:B------:R-:W-:Y:S01]  /*0390*/  IMAD.IADD R186, R251, 0x1, -R3 ;  /* 0x00000001fbba7824 */ /* 0x000fe200078e0a03 */
[C---:B------:R-:W-:Y:S01]  /*03a0*/  LOP3.LUT P3, RZ, R0.reuse, 0x4, RZ, 0xc0, !PT ;  /* 0x0000000400ff7812 */ /* 0x040fe2000786c0ff */
[----:B------:R-:W-:Y:S01]  /*03b0*/  IMAD.SHL.U32 R0, R0, 0x40, RZ ;  /* 0x0000004000007824 */ /* 0x000fe200078e00ff */
[----:B------:R-:W-:Y:S01]  /*03c0*/  LOP3.LUT R12, R2, R4, RZ, 0x3c, !PT ;  /* 0x00000004020c7212 */ /* 0x000fe200078e3cff */
[----:B------:R-:W-:Y:S01]  /*03d0*/  IMAD.SHL.U32 R2, R186, 0x10, RZ ;  /* 0x00000010ba027824 */ /* 0x000fe200078e00ff */
[----:B------:R-:W-:Y:S02]  /*03e0*/  SHF.R.S32.HI R3, RZ, 0x1f, R9 ;  /* 0x0000001fff037819 */ /* 0x000fe40000011409 */
[----:B------:R-:W-:-:S02]  /*03f0*/  LOP3.LUT R0, R0, 0x1c0, RZ, 0xc0, !PT ;  /* 0x000001c000007812 */ /* 0x000fc400078ec0ff */
[----:B------:R-:W-:Y:S02]  /*0400*/  LEA.HI R11, R3, R9, RZ, 0x3 ;  /* 0x00000009030b7211 */ /* 0x000fe400078f18ff */
[C---:B------:R-:W-:Y:S02]  /*0410*/  LOP3.LUT R3, R0.reuse, 0x10, R2, 0xf8, !PT ;  /* 0x0000001000037812 */ /* 0x040fe400078ef802 */
[----:B------:R-:W-:Y:S02]  /*0420*/  SHF.R.S32.HI R228, RZ, 0x7, R228 ;  /* 0x00000007ffe47819 */ /* 0x000fe400000114e4 */
[----:B------:R-:W-:Y:S02]  /*0430*/  LOP3.LUT R177, R0, 0x8, R7, 0xf8, !PT ;  /* 0x0000000800b17812 */ /* 0x000fe400078ef807 */
[----:B------:R-:W-:Y:S01]  /*0440*/  SHF.R.U32.HI R0, RZ, 0x3, R0 ;  /* 0x00000003ff007819 */ /* 0x000fe20000011600 */
[C---:B------:R-:W-:Y:S01]  /*0450*/  IMAD R2, R228.reuse, 0x800, R181 ;  /* 0x00000800e4027824 */ /* 0x040fe200078e02b5 */
[----:B------:R-:W-:Y:S01]  /*0460*/  LOP3.LUT R3, R3, 0x8, R7, 0xf8, !PT ;  /* 0x0000000803037812 */ /* 0x000fe200078ef807 */
[----:B------:R-:W-:Y:S01]  /*0470*/  IMAD.SHL.U32 R15, R228, 0x20, RZ ;  /* 0x00000020e40f7824 */ /* 0x000fe200078e00ff */
[----:B------:R-:W-:Y:S01]  /*0480*/  LOP3.LUT R4, R6, 0x1, RZ, 0xc0, !PT ;  /* 0x0000000106047812 */ /* 0x000fe200078ec0ff */
[----:B------:R-:W-:Y:S01]  /*0490*/  IMAD.SHL.U32 R7, R14, 0x2, RZ ;  /* 0x000000020e077824 */ /* 0x000fe200078e00ff */
[----:B------:R-:W-:-:S02]  /*04a0*/  LOP3.LUT R177, R177, R0, RZ, 0x3c, !PT ;  /* 0x00000000b1b17212 */ /* 0x000fc400078e3cff */
[----:B------:R-:W-:Y:S01]  /*04b0*/  LOP3.LUT R181, R181, R3, R0, 0xf6, !PT ;  /* 0x00000003b5b57212 */ /* 0x000fe200078ef600 */
[----:B------:R-:W-:Y:S01]  /*04c0*/  IMAD.SHL.U32 R3, R6, 0x40, RZ ;  /* 0x0000004006037824 */ /* 0x000fe200078e00ff */
[----:B------:R-:W-:Y:S01]  /*04d0*/  SHF.R.S32.HI R0, RZ, 0x6, R13 ;  /* 0x00000006ff007819 */ /* 0x000fe2000001140d */
[----:B------:R-:W-:Y:S01]  /*04e0*/  IMAD.IADD R177, R2, 0x1, R177 ;  /* 0x0000000102b17824 */ /* 0x000fe200078e02b1 */
[----:B------:R-:W-:Y:S02]  /*04f0*/  LOP3.LUT R5, R11, 0xfffffff8, RZ, 0xc0, !PT ;  /* 0xfffffff80b057812 */ /* 0x000fe400078ec0ff */
[----:B------:R-:W-:Y:S01]  /*0500*/  ISETP.NE.U32.AND P0, PT, R4, 0x1, PT ;  /* 0x000000010400780c */ /* 0x000fe20003f05070 */
[C---:B------:R-:W-:Y:S01]  /*0510*/  IMAD R236, R0.reuse, 0x200, R12 ;  /* 0x0000020000ec7824 */ /* 0x040fe200078e020c */
[----:B------:R-:W-:Y:S01]  /*0520*/  SHF.R.S32.HI R4, RZ, 0x1f, R8 ;  /* 0x0000001fff047819 */ /* 0x000fe20000011408 */
[----:B------:R-:W-:Y:S01]  /*0530*/  IMAD.SHL.U32 R2, R0, 0x8, RZ ;  /* 0x0000000800027824 */ /* 0x000fe200078e00ff */
[----:B------:R-:W-:Y:S01]  /*0540*/  LOP3.LUT R0, R3, 0x1c0, RZ, 0xc0, !PT ;  /* 0x000001c003007812 */ /* 0x000fe200078ec0ff */
[----:B------:R-:W-:Y:S01]  /*0550*/  IMAD.IADD R252, R9, 0x1, -R5 ;  /* 0x0000000109fc7824 */ /* 0x000fe200078e0a05 */
[----:B------:R-:W-:Y:S01]  /*0560*/  LEA.HI R5, R4, R251, RZ, 0x2 ;  /* 0x000000fb04057211 */ /* 0x000fe200078f10ff */
[----:B------:R-:W-:Y:S01]  /*0570*/  IMAD.SHL.U32 R4, R10, 0x20, RZ ;  /* 0x000000200a047824 */ /* 0x000fe200078e00ff */
[----:B------:R-:W-:-:S02]  /*0580*/  LOP3.LUT R2, R2, 0x18, RZ, 0xc0, !PT ;  /* 0x0000001802027812 */ /* 0x000fc400078ec0ff */
[----:B------:R-:W-:Y:S02]  /*0590*/  SHF.R.U32.HI R3, RZ, 0x3, R0 ;  /* 0x00000003ff037819 */ /* 0x000fe40000011600 */
[----:B------:R-:W-:Y:S02]  /*05a0*/  LOP3.LUT R5, R5, 0xfffffffc, RZ, 0xc0, !PT ;  /* 0xfffffffc05057812 */ /* 0x000fe400078ec0ff */
[----:B------:R-:W-:Y:S01]  /*05b0*/  LOP3.LUT R8, R2, 0x20, R4, 0xf8, !PT ;  /* 0x0000002002087812 */ /* 0x000fe200078ef804 */
[----:B------:R-:W-:Y:S01]  /*05c0*/  IMAD.SHL.U32 R4, R11, 0x40, RZ ;  /* 0x000000400b047824 */ /* 0x000fe200078e00ff */
[----:B------:R-:W-:Y:S01]  /*05d0*/  LOP3.LUT R9, R3, R0, R2, 0x1e, !PT ;  /* 0x0000000003097212 */ /* 0x000fe200078e1e02 */
[----:B------:R-:W-:Y:S01]  /*05e0*/  IMAD.SHL.U32 R2, R252, 0x40, RZ ;  /* 0x00000040fc027824 */ /* 0x000fe200078e00ff */
[----:B------:R-:W-:Y:S01]  /*05f0*/  LOP3.LUT R0, R0, 0x20, R15, 0xf8, !PT ;  /* 0x0000002000007812 */ /* 0x000fe200078ef80f */
[----:B------:R-:W-:Y:S01]  /*0600*/  IMAD.IADD R227, R251, 0x1, -R5 ;  /* 0x00000001fbe37824 */ /* 0x000fe200078e0a05 */
[----:B------:R-:W-:Y:S01]  /*0610*/  R2P PR, R6, 0x6 ;  /* 0x0000000606007804 */ /* 0x000fe20000000000 */
[----:B------:R-:W-:Y:S01]  /*0620*/  IMAD.SHL.U32 R5, R10, 0x8, RZ ;  /* 0x000000080a057824 */ /* 0x000fe200078e00ff */
[----:B------:R-:W-:Y:S01]  /*0630*/  LOP3.LUT R6, R0, R3, RZ, 0x3c, !PT ;  /* 0x0000000300067212 */ /* 0x000fe200078e3cff */
[----:B------:R-:W-:Y:S01]  /*0640*/  IMAD R0, R227, 0x400, R7 ;  /* 0x00000400e3007824 */ /* 0x000fe200078e0207 */
[----:B------:R-:W-:-:S02]  /*0650*/  LOP3.LUT R3, R2, 0x1c0, RZ, 0xc0, !PT ;  /* 0x000001c002037812 */ /* 0x000fc400078ec0ff */
[----:B------:R-:W-:Y:S01]  /*0660*/  SEL R178, R178, 0xffffffe0, !P4 ;  /* 0xffffffe0b2b27807 */ /* 0x000fe20006000000 */
[----:B------:R-:W-:Y:S01]  /*0670*/  IMAD.IADD R209, R0, 0x1, R6 ;  /* 0x0000000100d17824 */ /* 0x000fe200078e0206 */
[----:B------:R-:W-:Y:S02]  /*0680*/  SHF.R.U32.HI R2, RZ, 0x3, R3 ;  /* 0x00000003ff027819 */ /* 0x000fe40000011603 */
[----:B------:R-:W-:Y:S01]  /*0690*/  LOP3.LUT R6, R3, 0x8, R5, 0xf8, !PT ;  /* 0x0000000803067812 */ /* 0x000fe200078ef805 */
[----:B------:R-:W-:Y:S01]  /*06a0*/  IMAD R5, R186, 0x400, R7 ;  /* 0x00000400ba057824 */ /* 0x000fe200078e0207 */
[----:B------:R-:W-:Y:S02]  /*06b0*/  LOP3.LUT R0, R4, 0xfffffe00, RZ, 0xc0, !PT ;  /* 0xfffffe0004007812 */ /* 0x000fe400078ec0ff */
[----:B------:R-:W-:Y:S01]  /*06c0*/  LOP3.LUT R3, R2, R8, R3, 0x1e, !PT ;  /* 0x0000000802037212 */ /* 0x000fe200078e1e03 */
[----:B------:R-:W-:Y:S01]  /*06d0*/  IMAD.IADD R5, R5, 0x1, R9 ;  /* 0x0000000105057824 */ /* 0x000fe200078e0209 */
[----:B------:R-:W-:Y:S01]  /*06e0*/  LOP3.LUT R2, R6, R2, RZ, 0x3c, !PT ;  /* 0x0000000206027212 */ /* 0x000fe200078e3cff */
[--C-:B------:R-:W-:Y:S01]  /*06f0*/  IMAD R4, R227, 0x400, R0.reuse ;  /* 0x00000400e3047824 */ /* 0x100fe200078e0200 */
[----:B------:R-:W-:Y:S01]  /*0700*/  LOP3.LUT R191, R3, R0, RZ, 0xfc, !PT ;  /* 0x0000000003bf7212 */ /* 0x000fe200078efcff */
[----:B------:R-:W-:Y:S01]  /*0710*/  IMAD R186, R186, 0x400, R0 ;  /* 0x00000400baba7824 */ /* 0x000fe200078e0200 */
[----:B------:R-:W-:Y:S01]  /*0720*/  SHF.R.S32.HI R0, RZ, 0x1f, R233 ;  /* 0x0000001fff007819 */ /* 0x000fe200000114e9 */
[----:B------:R-:W-:Y:S01]  /*0730*/  IMAD.IADD R190, R4, 0x1, R2 ;  /* 0x0000000104be7824 */ /* 0x000fe200078e0202 */
[----:B------:R-:W-:Y:S01]  /*0740*/  LEA R177, R177, UR5, 0x1 ;  /* 0x00000005b1b17c11 */ /* 0x000fe2000f8e08ff */
[----:B------:R-:W-:Y:S01]  /*0750*/  IMAD.IADD R186, R2, 0x1, R186 ;  /* 0x0000000102ba7824 */ /* 0x000fe200078e02ba */
[----:B------:R-:W-:-:S02]  /*0760*/  LEA R209, R209, UR5, 0x1 ;  /* 0x00000005d1d17c11 */ /* 0x000fc4000f8e08ff */
[----:B------:R-:W-:Y:S01]  /*0770*/  LEA.HI R0, R0, R233, RZ, 0x2 ;  /* 0x000000e900007211 */ /* 0x000fe200078f10ff */
[--C-:B------:R-:W-:Y:S01]  /*0780*/  IMAD.IADD R178, R178, 0x1, R177.reuse ;  /* 0x00000001b2b27824 */ /* 0x100fe200078e02b1 */
[----:B------:R-:W-:Y:S01]  /*0790*/  SEL R182, R182, 0xffffffc0, !P3 ;  /* 0xffffffc0b6b67807 */ /* 0x000fe20005800000 */
[----:B------:R-:W-:Y:S01]  /*07a0*/  VIADD R210, R209, 0x20 ;  /* 0x00000020d1d27836 */ /* 0x000fe20000000000 */
[----:B------:R-:W-:Y:S01]  /*07b0*/  SEL R211, R211, 0x10, !P0 ;  /* 0x00000010d3d37807 */ /* 0x000fe20004000000 */
[----:B------:R-:W-:Y:S01]  /*07c0*/  @P1 VIADD R210, R209, 0xffffffe0 ;  /* 0xffffffe0d1d21836 */ /* 0x000fe20000000000 */
        /* <DEDUP_REMOVED lines=15> */
.L_x_1267:
[----:B-12---:R-:W1:Y:S01]  /*08c0*/  LDC.64 R2, c[0x0][0x2f0] ;  /* 0x0000bc00ff027b82 */ /* 0x006e620000000a00 */
[C---:B------:R-:W-:Y:S01]  /*08d0*/  IMAD.SHL.U32 R12, R234.reuse, 0x4, RZ ;  /* 0x00000004ea0c7824 */ /* 0x040fe200078e00ff */
[----:B------:R-:W-:Y:S01]  /*08e0*/  SHF.L.U64.HI R11, R234, 0x2, R235 ;  /* 0x00000002ea0b7819 */ /* 0x000fe200000102eb */
[----:B------:R-:W-:Y:S01]  /*08f0*/  IMAD.MOV.U32 R0, RZ, RZ, -0x1 ;  /* 0xffffffffff007424 */ /* 0x000fe200078e00ff */
[----:B------:R-:W-:-:S04]  /*0900*/  ISETP.NE.U32.AND P3, PT, RZ, UR12, PT ;  /* 0x0000000cff007c0c */ /* 0x000fc8000bf65070 */
[----:B------:R-:W2:Y:S01]  /*0910*/  LDC.64 R8, c[0x0][0x308] ;  /* 0x0000c200ff087b82 */ /* 0x000ea20000000a00 */
[----:B------:R-:W-:-:S07]  /*0920*/  ISETP.NE.AND.EX P3, PT, RZ, UR13, PT, P3 ;  /* 0x0000000dff007c0c */ /* 0x000fce000bf65330 */
[----:B------:R-:W3:Y:S01]  /*0930*/  LDC.U8 R13, c[0x0][0x3c2] ;  /* 0x0000f080ff0d7b82 */ /* 0x000ee20000000000 */
[----:B-1----:R-:W-:-:S07]  /*0940*/  ISETP.NE.U32.AND P4, PT, R2, RZ, PT ;  /* 0x000000ff0200720c */ /* 0x002fce0003f85070 */
[----:B------:R-:W1:Y:S01]  /*0950*/  LDC.64 R4, c[0x0][0x2f8] ;  /* 0x0000be00ff047b82 */ /* 0x000e620000000a00 */
[----:B------:R-:W-:Y:S02]  /*0960*/  IADD3 R2, P0, R12, R2, RZ ;  /* 0x000000020c027210 */ /* 0x000fe40007f1e0ff */
[----:B------:R-:W-:-:S03]  /*0970*/  ISETP.NE.AND.EX P4, PT, R3, RZ, PT, P4 ;  /* 0x000000ff0300720c */ /* 0x000fc60003f85340 */
[----:B------:R-:W-:Y:S01]  /*0980*/  IMAD.X R3, R11, 0x1, R3, P0 ;  /* 0x000000010b037824 */ /* 0x000fe200000e0603 */
[----:B--2---:R-:W-:-:S04]  /*0990*/  ISETP.NE.U32.AND P2, PT, R8, RZ, PT ;  /* 0x000000ff0800720c */ /* 0x004fc80003f45070 */
[----:B------:R-:W-:-:S05]  /*09a0*/  ISETP.NE.AND.EX P2, PT, R9, RZ, PT, P2 ;  /* 0x000000ff0900720c */ /* 0x000fca0003f45320 */
[----:B------:R-:W2:Y:S04]  /*09b0*/  @P4 LDG.E R0, desc[UR16][R2.64] ;  /* 0x0000001002004981 */ /* 0x000ea8000c1e1900 */
[----:B----4-:R4:W2:Y:S01]  /*09c0*/  @P4 LDG.E R10, desc[UR16][R2.64+0x4] ;  /* 0x00000410020a4981 */ /* 0x0108a2000c1e1900 */
[----:B------:R-:W-:Y:S01]  /*09d0*/  @P3 IADD3 R6, P1, R12, UR12, RZ ;  /* 0x0000000c0c063c10 */ /* 0x000fe2000ff3e0ff */
[----:B------:R-:W-:-:S03]  /*09e0*/  IMAD.MOV.U32 R217, RZ, RZ, RZ ;  /* 0x000000ffffd97224 */ /* 0x000fc600078e00ff */
[----:B------:R-:W-:-:S05]  /*09f0*/  @P3 IADD3.X R7, R11, UR13, RZ, P1, !PT ;  /* 0x0000000d0b073c10 */ /* 0x000fca0008ffe4ff */
[----:B------:R1:W2:Y:S01]  /*0a00*/  @P3 LDG.E R217, desc[UR16][R6.64] ;  /* 0x0000001006d93981 */ /* 0x0002a2000c1e1900 */
[----:B----4-:R-:W-:-:S05]  /*0a10*/  @P2 IADD3 R2, P0, R12, R8, RZ ;  /* 0x000000080c022210 */ /* 0x010fca0007f1e0ff */
[----:B------:R-:W-:Y:S01]  /*0a20*/  @P2 IMAD.X R3, R11, 0x1, R9, P0 ;  /* 0x000000010b032824 */ /* 0x000fe200000e0609 */
[----:B---3--:R-:W-:Y:S01]  /*0a30*/  ISETP.NE.AND P3, PT, R13, RZ, PT ;  /* 0x000000ff0d00720c */ /* 0x008fe20003f65270 */
[----:B------:R-:W-:Y:S01]  /*0a40*/  IMAD.MOV.U32 R229, RZ, RZ, -0x1 ;  /* 0xffffffffffe57424 */ /* 0x000fe200078e00ff */
[----:B-1----:R-:W-:Y:S01]  /*0a50*/  ISETP.EQ.U32.AND P1, PT, R4, RZ, PT ;  /* 0x000000ff0400720c */ /* 0x002fe20003f22070 */
[----:B------:R-:W1:Y:S01]  /*0a60*/  @!P2 LDC R9, c[0x0][0x2cc] ;  /* 0x0000b300ff09ab82 */ /* 0x000e620000000800 */
[----:B------:R3:W4:Y:S02]  /*0a70*/  @P2 LDG.E R8, desc[UR16][R2.64] ;  /* 0x0000001002082981 */ /* 0x000724000c1e1900 */
[----:B------:R-:W-:-:S05]  /*0a80*/  ISETP.EQ.OR.EX P1, PT, R5, RZ, !P3, P1 ;  /* 0x000000ff0500720c */ /* 0x000fca0005f22710 */
[----:B------:R-:W1:Y:S01]  /*0a90*/  @!P2 LDC.64 R6, c[0x0][0x318] ;  /* 0x0000c600ff06ab82 */ /* 0x000e620000000a00 */
[----:B---3--:R-:W-:-:S05]  /*0aa0*/  IADD3 R2, P0, R12, R4, RZ ;  /* 0x000000040c027210 */ /* 0x008fca0007f1e0ff */
[----:B------:R-:W-:-:S05]  /*0ab0*/  IMAD.X R3, R11, 0x1, R5, P0 ;  /* 0x000000010b037824 */ /* 0x000fca00000e0605 */
[----:B-----5:R3:W5:Y:S01]  /*0ac0*/  @!P1 LDG.E R229, desc[UR16][R2.64] ;  /* 0x0000001002e59981 */ /* 0x020762000c1e1900 */
[----:B------:R-:W-:Y:S02]  /*0ad0*/  ISETP.NE.U32.AND P1, PT, R4, RZ, PT ;  /* 0x000000ff0400720c */ /* 0x000fe40003f25070 */
[----:B------:R-:W2:Y:S02]  /*0ae0*/  LDC R4, c[0x0][0x2c8] ;  /* 0x0000b200ff047b82 */ /* 0x000ea40000000800 */
[----:B------:R-:W-:Y:S02]  /*0af0*/  ISETP.NE.AND.EX P1, PT, R5, RZ, PT, P1 ;  /* 0x000000ff0500720c */ /* 0x000fe40003f25310 */
[----:B-1----:R-:W-:-:S04]  /*0b00*/  @!P2 ISETP.NE.U32.AND P0, PT, R6, RZ, PT ;  /* 0x000000ff0600a20c */ /* 0x002fc80003f05070 */
[----:B------:R-:W-:-:S04]  /*0b10*/  @!P2 ISETP.NE.AND.EX P0, PT, R7, RZ, PT, P0 ;  /* 0x000000ff0700a20c */ /* 0x000fc80003f05300 */
[----:B------:R-:W-:Y:S01]  /*0b20*/  @!P2 SEL R5, R9, RZ, P0 ;  /* 0x000000ff0905a207 */ /* 0x000fe20000000000 */
[----:B--2---:R-:W-:-:S06]  /*0b30*/  @P4 IMAD.IADD R26, R10, 0x1, -R0 ;  /* 0x000000010a1a4824 */ /* 0x004fcc00078e0a00 */
[----:B------:R-:W1:Y:S01]  /*0b40*/  @!P4 LDC R26, c[0x0][0x2c4] ;  /* 0x0000b100ff1acb82 */ /* 0x000e620000000800 */
[----:B----4-:R-:W-:Y:S01]  /*0b50*/  @P2 IMAD.IADD R200, R8, 0x1, -R217 ;  /* 0x0000000108c82824 */ /* 0x010fe200078e0ad9 */
[----:B---3--:R-:W-:Y:S06]  /*0b60*/  @!P1 BRA `(.L_x_1239) ;  /* 0x00000000000c9947 */ /* 0x008fec0003800000 */
[----:B------:R-:W2:Y:S02]  /*0b70*/  @P3 LDG.E R4, desc[UR16][R2.64+0x4] ;  /* 0x0000041002043981 */ /* 0x000ea4000c1e1900 */
[----:B--2--5:R-:W-:-:S06]  /*0b80*/  @P3 IADD3 R4, R4, -R229, RZ ;  /* 0x800000e504043210 */ /* 0x024fcc0007ffe0ff */
[----:B------:R2:W5:Y:S02]  /*0b90*/  @!P3 LDG.E R4, desc[UR16][R2.64] ;  /* 0x000000100204b981 */ /* 0x000564000c1e1900 */
.L_x_1239:
        /* <DEDUP_REMOVED lines=8> */
[----:B------:R-:W-:Y:S02]  /*0c20*/  ISETP.NE.AND P1, PT, R0, -0x1, PT ;  /* 0xffffffff0000780c */ /* 0x000fe40003f25270 */
[----:B------:R-:W-:Y:S01]  /*0c30*/  SHF.R.S32.HI R232, RZ, 0x1f, R226 ;  /* 0x0000001fffe87819 */ /* 0x000fe200000114e2 */
[----:B------:R-:W5:Y:S01]  /*0c40*/  LDC.64 R6, c[0x0][0x228] ;  /* 0x00008a00ff067b82 */ /* 0x000f620000000a00 */
[----:B------:R-:W-:-:S07]  /*0c50*/  SHF.R.S32.HI R250, RZ, 0x1f, R249 ;  /* 0x0000001ffffa7819 */ /* 0x000fce00000114f9 */
[----:B------:R-:W4:Y:S01]  /*0c60*/  LDC.64 R30, c[0x0][0x240] ;  /* 0x00009000ff1e7b82 */ /* 0x000f220000000a00 */
[----:B---3--:R-:W-:-:S07]  /*0c70*/  IABS R9, R15 ;  /* 0x0000000f00097213 */ /* 0x008fce0000000000 */
[----:B------:R-:W3:Y:S01]  /*0c80*/  LDC R41, c[0x0][0x2d4] ;  /* 0x0000b500ff297b82 */ /* 0x000ee20000000800 */
[----:B--2---:R-:W2:Y:S01]  /*0c90*/  I2F.RP R2, R9 ;  /* 0x0000000900027306 */ /* 0x004ea20000209400 */
[----:B-----5:R-:W-:-:S06]  /*0ca0*/  IMAD R8, R235, R6, RZ ;  /* 0x00000006eb087224 */ /* 0x020fcc00078e02ff */
[----:B------:R-:W5:Y:S01]  /*0cb0*/  @P0 LDC.64 R20, c[0x0][0x250] ;  /* 0x00009400ff140b82 */ /* 0x000f620000000a00 */
[----:B------:R-:W-:-:S07]  /*0cc0*/  IMAD R8, R234, R7, R8 ;  /* 0x00000007ea087224 */ /* 0x000fce00078e0208 */
[----:B------:R-:W1:Y:S01]  /*0cd0*/  LDC R39, c[0x0][0x2dc] ;  /* 0x0000b700ff277b82 */ /* 0x000e620000000800 */
[----:B--2---:R-:W2:Y:S07]  /*0ce0*/  MUFU.RCP R2, R2 ;  /* 0x0000000200027308 */ /* 0x004eae0000001000 */
[----:B------:R-:W1:Y:S01]  /*0cf0*/  LDC R40, c[0x0][0x270] ;  /* 0x00009c00ff287b82 */ /* 0x000e620000000800 */
[----:B---3--:R-:W-:Y:S01]  /*0d00*/  SHF.R.S32.HI R10, RZ, 0x1f, R41 ;  /* 0x0000001fff0a7819 */ /* 0x008fe20000011429 */
[----:B------:R-:W-:-:S06]  /*0d10*/  IMAD.WIDE.U32 R12, R234, R41, RZ ;  /* 0x00000029ea0c7225 */ /* 0x000fcc00078e00ff */
[----:B------:R-:W3:Y:S01]  /*0d20*/  LDC.U8 R14, c[0x0][0x3d8] ;  /* 0x0000f600ff0e7b82 */ /* 0x000ee20000000000 */
[----:B--2---:R-:W-:-:S04]  /*0d30*/  IADD3 R2, R2, 0xffffffe, RZ ;  /* 0x0ffffffe02027810 */ /* 0x004fc80007ffe0ff */
[----:B------:R-:W2:Y:S03]  /*0d40*/  F2I.FTZ.U32.TRUNC.NTZ R3, R2 ;  /* 0x0000000200037305 */ /* 0x000ea6000021f000 */
[----:B------:R-:W3:Y:S01]  /*0d50*/  LDC R27, c[0x0][0x2c4] ;  /* 0x0000b100ff1b7b82 */ /* 0x000ee20000000800 */
[----:B-1----:R-:W-:-:S07]  /*0d60*/  IMAD.WIDE R22, R39, R40, RZ ;  /* 0x0000002827167225 */ /* 0x002fce00078e02ff */
[----:B------:R-:W1:Y:S01]  /*0d70*/  @P0 LDC.64 R18, c[0x0][0x248] ;  /* 0x00009200ff120b82 */ /* 0x000e620000000a00 */
[----:B--2---:R-:W-:-:S07]  /*0d80*/  IMAD.MOV R2, RZ, RZ, -R3 ;  /* 0x000000ffff027224 */ /* 0x004fce00078e0a03 */
[----:B------:R-:W2:Y:S01]  /*0d90*/  LDC.U8 R29, c[0x0][0x480] ;  /* 0x00012000ff1d7b82 */ /* 0x000ea20000000000 */
[----:B------:R-:W-:Y:S01]  /*0da0*/  IMAD R4, R2, R9, RZ ;  /* 0x0000000902047224 */ /* 0x000fe200078e02ff */
[----:B------:R-:W-:-:S05]  /*0db0*/  MOV R2, RZ ;  /* 0x000000ff00027202 */ /* 0x000fca0000000f00 */
[----:B------:R-:W-:-:S04]  /*0dc0*/  IMAD.HI.U32 R2, R3, R4, R2 ;  /* 0x0000000403027227 */ /* 0x000fc800078e0002 */
[----:B------:R-:W-:-:S04]  /*0dd0*/  IMAD.MOV.U32 R4, RZ, RZ, R5 ;  /* 0x000000ffff047224 */ /* 0x000fc800078e0005 */
[----:B------:R-:W-:-:S05]  /*0de0*/  IMAD.HI.U32 R2, R2, R4, RZ ;  /* 0x0000000402027227 */ /* 0x000fca00078e00ff */
[----:B------:R-:W-:Y:S02]  /*0df0*/  IADD3 R3, -R2, RZ, RZ ;  /* 0x000000ff02037210 */ /* 0x000fe40007ffe1ff */
[----:B--2---:R-:W-:-:S03]  /*0e00*/  ISETP.NE.AND P6, PT, R29, RZ, PT ;  /* 0x000000ff1d00720c */ /* 0x004fc60003fc5270 */
[----:B------:R-:W-:Y:S02]  /*0e10*/  IMAD R3, R9, R3, R4 ;  /* 0x0000000309037224 */ /* 0x000fe400078e0204 */
[----:B------:R-:W-:-:S03]  /*0e20*/  VIADD R4, R26, 0x3f ;  /* 0x0000003f1a047836 */ /* 0x000fc60000000000 */
[----:B------:R-:W-:Y:S02]  /*0e30*/  ISETP.GT.U32.AND P5, PT, R9, R3, PT ;  /* 0x000000030900720c */ /* 0x000fe40003fa4070 */
[----:B------:R-:W-:-:S04]  /*0e40*/  SHF.R.S32.HI R5, RZ, 0x1f, R4 ;  /* 0x0000001fff057819 */ /* 0x000fc80000011404 */
[----:B------:R-:W-:Y:S01]  /*0e50*/  LEA.HI R35, R5, R4, RZ, 0x6 ;  /* 0x0000000405237211 */ /* 0x000fe200078f30ff */
[----:B------:R-:W-:-:S04]  /*0e60*/  IMAD.WIDE.U32 R4, R234, R6, RZ ;  /* 0x00000006ea047225 */ /* 0x000fc800078e00ff */
[----:B----4-:R-:W-:Y:S02]  /*0e70*/  IMAD.WIDE.U32 R6, R0, R30, RZ ;  /* 0x0000001e00067225 */ /* 0x010fe400078e00ff */
[-C--:B------:R-:W-:Y:S02]  /*0e80*/  @!P5 IADD3 R3, R3, -R9.reuse, RZ ;  /* 0x800000090303d210 */ /* 0x080fe40007ffe0ff */
[----:B------:R-:W-:Y:S01]  /*0e90*/  IMAD.IADD R32, R5, 0x1, R8 ;  /* 0x0000000105207824 */ /* 0x000fe200078e0208 */
[----:B------:R-:W-:Y:S01]  /*0ea0*/  SEL R37, R4, R6, !P1 ;  /* 0x0000000604257207 */ /* 0x000fe20004800000 */
[----:B------:R-:W-:Y:S01]  /*0eb0*/  IMAD R6, R10, R234, RZ ;  /* 0x000000ea0a067224 */ /* 0x000fe200078e02ff */
[----:B------:R-:W-:Y:S01]  /*0ec0*/  ISETP.GE.U32.AND P2, PT, R3, R9, PT ;  /* 0x000000090300720c */ /* 0x000fe20003f46070 */
[----:B------:R-:W-:Y:S01]  /*0ed0*/  IMAD R8, R0, R31, RZ ;  /* 0x0000001f00087224 */ /* 0x000fe200078e02ff */
[----:B------:R-:W-:Y:S01]  /*0ee0*/  @P0 IADD3 R3, R217, R229, RZ ;  /* 0x000000e5d9030210 */ /* 0x000fe20007ffe0ff */
[----:B------:R-:W-:Y:S01]  /*0ef0*/  IMAD R6, R235, R41, R6 ;  /* 0x00000029eb067224 */ /* 0x000fe200078e0206 */
[----:B------:R-:W-:-:S02]  /*0f00*/  LOP3.LUT R10, R249, R15, RZ, 0x3c, !PT ;  /* 0x0000000ff90a7212 */ /* 0x000fc400078e3cff */
[----:B------:R-:W-:Y:S01]  /*0f10*/  @!P5 IADD3 R2, R2, 0x1, RZ ;  /* 0x000000010202d810 */ /* 0x000fe20007ffe0ff */
[C---:B-----5:R-:W-:Y:S01]  /*0f20*/  @P0 IMAD R9, R3.reuse, R21, RZ ;  /* 0x0000001503090224 */ /* 0x060fe200078e02ff */
[----:B------:R-:W-:Y:S01]  /*0f30*/  ISETP.GE.AND P3, PT, R10, RZ, PT ;  /* 0x000000ff0a00720c */ /* 0x000fe20003f66270 */
[----:B------:R-:W-:Y:S01]  /*0f40*/  @P0 IMAD.WIDE.U32 R4, R3, R20, RZ ;  /* 0x0000001403040225 */ /* 0x000fe200078e00ff */
[----:B------:R-:W2:Y:S01]  /*0f50*/  @P1 LDC.64 R10, c[0x0][0x420] ;  /* 0x00010800ff0a1b82 */ /* 0x000ea20000000a00 */
[----:B------:R-:W-:Y:S02]  /*0f60*/  @P1 IADD3 R32, R7, R8, RZ ;  /* 0x0000000807201210 */ /* 0x000fe40007ffe0ff */
[----:B------:R-:W-:Y:S01]  /*0f70*/  @P2 IADD3 R2, R2, 0x1, RZ ;  /* 0x0000000102022810 */ /* 0x000fe20007ffe0ff */
[----:B------:R-:W-:Y:S01]  /*0f80*/  IMAD.IADD R3, R13, 0x1, R6 ;  /* 0x000000010d037824 */ /* 0x000fe200078e0206 */
[----:B------:R-:W-:Y:S01]  /*0f90*/  @P0 IADD3 R34, R5, R9, RZ ;  /* 0x0000000905220210 */ /* 0x000fe20007ffe0ff */
[----:B------:R-:W-:Y:S01]  /*0fa0*/  IMAD R7, R23, R12, RZ ;  /* 0x0000000c17077224 */ /* 0x000fe200078e02ff */
[----:B---3--:R-:W-:Y:S01]  /*0fb0*/  ISETP.NE.AND P2, PT, R14, RZ, PT ;  /* 0x000000ff0e00720c */ /* 0x008fe20003f45270 */
[----:B------:R-:W3:Y:S01]  /*0fc0*/  @!P1 LDC.64 R8, c[0x0][0x418] ;  /* 0x00010600ff089b82 */ /* 0x000ee20000000a00 */
[----:B------:R-:W-:Y:S01]  /*0fd0*/  @P0 IMAD.MOV.U32 R33, RZ, RZ, R4 ;  /* 0x000000ffff210224 */ /* 0x000fe200078e0004 */
[----:B------:R-:W-:Y:S01]  /*0fe0*/  MOV R14, R2 ;  /* 0x00000002000e7202 */ /* 0x000fe20000000f00 */
[C---:B------:R-:W-:Y:S01]  /*0ff0*/  IMAD R7, R22.reuse, R3, R7 ;  /* 0x0000000316077224 */ /* 0x040fe200078e0207 */
[----:B------:R-:W-:Y:S01]  /*1000*/  ISETP.NE.AND P5, PT, R15, RZ, PT ;  /* 0x000000ff0f00720c */ /* 0x000fe20003fa5270 */
[----:B------:R-:W-:-:S03]  /*1010*/  IMAD.WIDE.U32 R4, R22, R12, RZ ;  /* 0x0000000c16047225 */ /* 0x000fc600078e00ff */
[----:B------:R-:W4:Y:S01]  /*1020*/  LDC.64 R12, c[0x0][0x488] ;  /* 0x00012200ff0c7b82 */ /* 0x000f220000000a00 */
[----:B------:R-:W-:Y:S01]  /*1030*/  IMAD.WIDE.U32 R2, R22, R0, RZ ;  /* 0x0000000016027225 */ /* 0x000fe200078e00ff */
[----:B------:R-:W-:-:S03]  /*1040*/  IADD3 R24, R5, R7, RZ ;  /* 0x0000000705187210 */ /* 0x000fc60007ffe0ff */
[----:B------:R-:W-:Y:S01]  /*1050*/  IMAD R6, R23, R0, RZ ;  /* 0x0000000017067224 */ /* 0x000fe200078e02ff */
[----:B------:R-:W-:Y:S01]  /*1060*/  SEL R36, R4, R2, !P1 ;  /* 0x0000000204247207 */ /* 0x000fe20004800000 */
[----:B------:R-:W-:Y:S01]  /*1070*/  IMAD.SHL.U32 R7, R234, 0x80, RZ ;  /* 0x00000080ea077824 */ /* 0x000fe200078e00ff */
[----:B------:R-:W5:Y:S01]  /*1080*/  @P2 LDC R25, c[0x0][0x2e4] ;  /* 0x0000b900ff192b82 */ /* 0x000f620000000800 */
[----:B------:R-:W-:Y:S01]  /*1090*/  @!P3 IMAD.MOV R14, RZ, RZ, -R14 ;  /* 0x000000ffff0eb224 */ /* 0x000fe200078e0a0e */
[----:B------:R-:W-:Y:S01]  /*10a0*/  @P1 IADD3 R24, R3, R6, RZ ;  /* 0x0000000603181210 */ /* 0x000fe20007ffe0ff */
[----:B--2---:R-:W-:Y:S01]  /*10b0*/  @P1 IMAD.WIDE.U32 R4, R0, R10, RZ ;  /* 0x0000000a00041225 */ /* 0x004fe200078e00ff */
[----:B------:R-:W-:Y:S02]  /*10c0*/  LOP3.LUT R6, R35, 0xffffffc0, RZ, 0xc0, !PT ;  /* 0xffffffc023067812 */ /* 0x000fe400078ec0ff */
[----:B------:R-:W-:Y:S01]  /*10d0*/  SHF.L.U64.HI R3, R234, 0x7, R235 ;  /* 0x00000007ea037819 */ /* 0x000fe200000102eb */
[----:B------:R-:W-:Y:S01]  /*10e0*/  @P1 IMAD R17, R0, R11, R5 ;  /* 0x0000000b00111224 */ /* 0x000fe200078e0205 */
[----:B------:R-:W-:Y:S01]  /*10f0*/  SEL R7, R7, RZ, P4 ;  /* 0x000000ff07077207 */ /* 0x000fe20002000000 */
[----:B---3--:R-:W-:Y:S01]  /*1100*/  @!P1 IMAD R2, R235, R8, RZ ;  /* 0x00000008eb029224 */ /* 0x008fe200078e02ff */
[----:B------:R-:W-:Y:S01]  /*1110*/  IADD3 R6, R6, -0x40, RZ ;  /* 0xffffffc006067810 */ /* 0x000fe20007ffe0ff */
[C---:B------:R-:W-:Y:S01]  /*1120*/  @P2 IMAD R10, R234.reuse, R27, RZ ;  /* 0x0000001bea0a2224 */ /* 0x040fe200078e02ff */
[----:B------:R-:W-:Y:S01]  /*1130*/  @!P5 LOP3.LUT R14, RZ, R15, RZ, 0x33, !PT ;  /* 0x0000000fff0ed212 */ /* 0x000fe200078e33ff */
[----:B------:R-:W-:Y:S01]  /*1140*/  @!P1 IMAD R9, R234, R9, R2 ;  /* 0x00000009ea099224 */ /* 0x000fe200078e0202 */
[----:B------:R-:W-:-:S02]  /*1150*/  SEL R3, R3, RZ, P4 ;  /* 0x000000ff03037207 */ /* 0x000fc40002000000 */
[----:B------:R-:W-:Y:S02]  /*1160*/  IADD3 R7, P3, R6, R7, RZ ;  /* 0x0000000706077210 */ /* 0x000fe40007f7e0ff */
[----:B------:R-:W-:-:S03]  /*1170*/  SHF.R.S32.HI R15, RZ, 0x1f, R6 ;  /* 0x0000001fff0f7819 */ /* 0x000fc60000011406 */
[----:B------:R-:W-:Y:S01]  /*1180*/  IMAD R16, R23, R7, RZ ;  /* 0x0000000717107224 */ /* 0x000fe200078e02ff */
[----:B------:R-:W-:Y:S01]  /*1190*/  IADD3.X R5, R15, R3, RZ, P3, !PT ;  /* 0x000000030f057210 */ /* 0x000fe20001ffe4ff */
[----:B------:R-:W-:Y:S01]  /*11a0*/  @!P1 IMAD.WIDE.U32 R2, R234, R8, RZ ;  /* 0x00000008ea029225 */ /* 0x000fe200078e00ff */
[----:B------:R-:W-:-:S03]  /*11b0*/  @P2 SEL R8, R10, R0, !P1 ;  /* 0x000000000a082207 */ /* 0x000fc60004800000 */
[----:B------:R-:W-:Y:S01]  /*11c0*/  IMAD R23, R22, R5, R16 ;  /* 0x0000000516177224 */ /* 0x000fe200078e0210 */
[----:B------:R-:W-:Y:S01]  /*11d0*/  @!P1 IADD3 R17, R3, R9, RZ ;  /* 0x0000000903119210 */ /* 0x000fe20007ffe0ff */
[----:B------:R-:W-:Y:S01]  /*11e0*/  @P1 IMAD.MOV.U32 R16, RZ, RZ, R4 ;  /* 0x000000ffff101224 */ /* 0x000fe200078e0004 */
[----:B------:R-:W-:Y:S01]  /*11f0*/  @!P1 MOV R16, R2 ;  /* 0x0000000200109202 */ /* 0x000fe20000000f00 */
[----:B----4-:R-:W-:-:S04]  /*1200*/  IMAD.WIDE.U32 R2, R28, R12, RZ ;  /* 0x0000000c1c027225 */ /* 0x010fc800078e00ff */
[----:B------:R-:W-:Y:S02]  /*1210*/  @!P2 IMAD R5, R234, R40, R249 ;  /* 0x00000028ea05a224 */ /* 0x000fe400078e02f9 */
[----:B------:R-:W-:Y:S02]  /*1220*/  @P0 IMAD.IADD R4, R217, 0x1, R229 ;  /* 0x00000001d9040824 */ /* 0x000fe400078e02e5 */
[----:B------:R-:W-:-:S04]  /*1230*/  IMAD.WIDE.U32 R10, R22, R7, RZ ;  /* 0x00000007160a7225 */ /* 0x000fc800078e00ff */
[----:B-----5:R-:W-:Y:S02]  /*1240*/  @P2 IMAD R22, R249, R25, R8 ;  /* 0x00000019f9162224 */ /* 0x020fe400078e0208 */
[----:B------:R-:W-:Y:S02]  /*1250*/  IMAD R7, R28, R13, R3 ;  /* 0x0000000d1c077224 */ /* 0x000fe400078e0203 */
[----:B------:R-:W-:Y:S01]  /*1260*/  @!P2 IMAD R22, R5, R27, RZ ;  /* 0x0000001b0516a224 */ /* 0x000fe200078e02ff */
[----:B------:R-:W-:Y:S01]  /*1270*/  SEL R27, R2, RZ, P6 ;  /* 0x000000ff021b7207 */ /* 0x000fe20003000000 */
[C---:B-1----:R-:W-:Y:S01]  /*1280*/  @P0 IMAD R3, R4.reuse, R19, RZ ;  /* 0x0000001304030224 */ /* 0x042fe200078e02ff */
[----:B------:R-:W-:Y:S01]  /*1290*/  SEL R29, R7, RZ, P6 ;  /* 0x000000ff071d7207 */ /* 0x000fe20003000000 */
[----:B------:R-:W-:Y:S02]  /*12a0*/  IMAD R9, R249, R39, RZ ;  /* 0x00000027f9097224 */ /* 0x000fe400078e02ff */
[----:B------:R-:W-:-:S03]  /*12b0*/  @P0 IMAD.WIDE.U32 R4, R4, R18, RZ ;  /* 0x0000001204040225 */ /* 0x000fc600078e00ff */
        /* <DEDUP_REMOVED lines=16> */
.L_x_1241:
        /* <DEDUP_REMOVED lines=13> */
.L_x_1242:
        /* <DEDUP_REMOVED lines=10> */
.L_x_1243:
[----:B------:R-:W-:-:S04]  /*1530*/  IMAD R0, R234, R40, R249 ;  /* 0x00000028ea007224 */ /* 0x000fc800078e02f9 */
[----:B------:R-:W-:-:S07]  /*1540*/  IMAD R0, R0, R41, RZ ;  /* 0x0000002900007224 */ /* 0x000fce00078e02ff */
.L_x_1244:
[----:B------:R-:W1:Y:S01]  /*1550*/  LDC.64 R12, c[0x0][0x420] ;  /* 0x00010800ff0c7b82 */ /* 0x000e620000000a00 */
[----:B------:R-:W-:Y:S01]  /*1560*/  IADD3 R2, P0, R230, R16, RZ ;  /* 0x00000010e6027210 */ /* 0x000fe20007f1e0ff */
[----:B------:R-:W-:Y:S01]  /*1570*/  IMAD R11, R39, R40, RZ ;  /* 0x00000028270b7224 */ /* 0x000fe200078e02ff */
[----:B------:R-:W-:Y:S01]  /*1580*/  SHF.R.S32.HI R231, RZ, 0x1f, R230 ;  /* 0x0000001fffe77819 */ /* 0x000fe200000114e6 */
[----:B------:R-:W-:Y:S01]  /*1590*/  ULDC.64 UR6, c[0x0][0x428] ;  /* 0x00010a0000067ab9 */ /* 0x000fe20000000a00 */
[----:B------:R-:W-:Y:S01]  /*15a0*/  SHF.R.S32.HI R41, RZ, 0x1f, R220 ;  /* 0x0000001fff297819 */ /* 0x000fe200000114dc */
[----:B------:R-:W-:Y:S01]  /*15b0*/  ULDC.64 UR10, c[0x0][0x210] ;  /* 0x00008400000a7ab9 */ /* 0x000fe20000000a00 */
[----:B------:R-:W-:Y:S01]  /*15c0*/  SHF.L.U32 R7, R11, 0x6, RZ ;  /* 0x000000060b077819 */ /* 0x000fe200000006ff */
[----:B------:R-:W-:Y:S01]  /*15d0*/  IMAD.X R3, R231, 0x1, R17, P0 ;  /* 0x00000001e7037824 */ /* 0x000fe200000e0611 */
[----:B------:R-:W-:Y:S01]  /*15e0*/  IADD3 R16, R6, R0, RZ ;  /* 0x0000000006107210 */ /* 0x000fe20007ffe0ff */
[----:B------:R-:W2:Y:S01]  /*15f0*/  LDC.64 R204, c[0x0][0x2b0] ;  /* 0x0000ac00ffcc7b82 */ /* 0x000ea20000000a00 */
[----:B------:R-:W-:Y:S01]  /*1600*/  IADD3 R9, P1, P0, R10, R7, R9 ;  /* 0x000000070a097210 */ /* 0x000fe2000783e009 */
[----:B------:R-:W-:Y:S01]  /*1610*/  ULDC.64 UR8, c[0x0][0x3e0] ;  /* 0x0000f80000087ab9 */ /* 0x000fe20000000a00 */
[----:B------:R-:W-:Y:S01]  /*1620*/  SHF.R.S32.HI R7, RZ, 0x1f, R7 ;  /* 0x0000001fff077819 */ /* 0x000fe20000011407 */
[----:B------:R-:W-:Y:S01]  /*1630*/  BSSY B1, `(.L_x_1240) ;  /* 0x000067f000017945 */ /* 0x000fe20003800000 */
[----:B------:R-:W-:-:S02]  /*1640*/  IADD3 R22, R6, R22, RZ ;  /* 0x0000001606167210 */ /* 0x000fc40007ffe0ff */
[----:B------:R-:W-:Y:S02]  /*1650*/  IADD3.X R7, R8, R7, R38, P1, P0 ;  /* 0x0000000708077210 */ /* 0x000fe40000fe0426 */
[----:B------:R-:W-:Y:S01]  /*1660*/  IADD3 R10, P1, P0, R27, R9, R36 ;  /* 0x000000091b0a7210 */ /* 0x000fe2000783e024 */
[----:B------:R-:W3:Y:S03]  /*1670*/  LDC.64 R38, c[0x0][0x478] ;  /* 0x00011e00ff267b82 */ /* 0x000ee60000000a00 */
[----:B------:R-:W-:Y:S01]  /*1680*/  IADD3.X R9, R29, R7, R24, P1, P0 ;  /* 0x000000071d097210 */ /* 0x000fe20000fe0418 */
[-C--:B-1----:R-:W-:Y:S02]  /*1690*/  IMAD R4, R15, R12.reuse, RZ ;  /* 0x0000000c0f047224 */ /* 0x082fe400078e02ff */
[----:B------:R-:W-:-:S04]  /*16a0*/  IMAD.WIDE.U32 R2, R6, R12, R2 ;  /* 0x0000000c06027225 */ /* 0x000fc800078e0002 */
[----:B------:R-:W-:Y:S01]  /*16b0*/  IMAD R5, R6, R13, R4 ;  /* 0x0000000d06057224 */ /* 0x000fe200078e0204 */
[----:B------:R-:W-:Y:S01]  /*16c0*/  IADD3 R4, P2, R220, R6, RZ ;  /* 0x00000006dc047210 */ /* 0x000fe20007f5e0ff */
[----:B------:R-:W-:Y:S02]  /*16d0*/  IMAD R6, R250, UR6, RZ ;  /* 0x00000006fa067c24 */ /* 0x000fe4000f8e02ff */
[----:B------:R-:W-:Y:S02]  /*16e0*/  IMAD.IADD R3, R3, 0x1, R5 ;  /* 0x0000000103037824 */ /* 0x000fe400078e0205 */
[----:B------:R-:W-:Y:S02]  /*16f0*/  IMAD.X R0, R41, 0x1, R15, P2 ;  /* 0x0000000129007824 */ /* 0x000fe400010e060f */
[----:B------:R-:W-:Y:S02]  /*1700*/  IMAD R6, R249, UR7, R6 ;  /* 0x00000007f9067c24 */ /* 0x000fe4000f8e0206 */
[----:B------:R-:W-:-:S02]  /*1710*/  IMAD R5, R0, R30, RZ ;  /* 0x0000001e00057224 */ /* 0x000fc400078e02ff */
[----:B------:R-:W-:Y:S01]  /*1720*/  IMAD.WIDE.U32 R2, R249, UR6, R2 ;  /* 0x00000006f9027c25 */ /* 0x000fe2000f8e0002 */
[----:B------:R-:W-:-:S03]  /*1730*/  ULDC.64 UR6, c[0x0][0x258] ;  /* 0x0000960000067ab9 */ /* 0x000fc60000000a00 */
[C---:B------:R-:W-:Y:S02]  /*1740*/  IMAD R8, R4.reuse, R31, R5 ;  /* 0x0000001f04087224 */ /* 0x040fe400078e0205 */
[----:B------:R-:W-:-:S04]  /*1750*/  IMAD.WIDE.U32 R4, R4, R30, R230 ;  /* 0x0000001e04047225 */ /* 0x000fc800078e00e6 */
[----:B------:R-:W-:Y:S01]  /*1760*/  IMAD R0, R251, R11, R233 ;  /* 0x0000000bfb007224 */ /* 0x000fe200078e02e9 */
[----:B------:R-:W-:Y:S01]  /*1770*/  IADD3 R4, P1, R37, R4, RZ ;  /* 0x0000000425047210 */ /* 0x000fe20007f3e0ff */
[----:B------:R-:W-:Y:S02]  /*1780*/  IMAD.IADD R3, R3, 0x1, R6 ;  /* 0x0000000103037824 */ /* 0x000fe400078e0206 */
[----:B------:R-:W-:Y:S01]  /*1790*/  IMAD R6, R250, UR6, RZ ;  /* 0x00000006fa067c24 */ /* 0x000fe2000f8e02ff */
[----:B------:R-:W-:Y:S01]  /*17a0*/  IADD3.X R5, R32, R5, R8, P1, !PT ;  /* 0x0000000520057210 */ /* 0x000fe20000ffe408 */
[----:B------:R-:W-:Y:S01]  /*17b0*/  IMAD.WIDE.U32 R2, R220, R12, R2 ;  /* 0x0000000cdc027225 */ /* 0x000fe200078e0002 */
[----:B------:R-:W-:-:S03]  /*17c0*/  IADD3 R7, P0, R0, R10, RZ ;  /* 0x0000000a00077210 */ /* 0x000fc60007f1e0ff */
[C---:B------:R-:W-:Y:S01]  /*17d0*/  IMAD R6, R249.reuse, UR7, R6 ;  /* 0x00000007f9067c24 */ /* 0x040fe2000f8e0206 */
[----:B------:R-:W-:Y:S01]  /*17e0*/  LEA.HI.X.SX32 R9, R0, R9, 0x1, P0 ;  /* 0x0000000900097211 */ /* 0x000fe200000f0eff */
[----:B------:R-:W-:Y:S01]  /*17f0*/  IMAD.WIDE.U32 R4, R249, UR6, R4 ;  /* 0x00000006f9047c25 */ /* 0x000fe2000f8e0004 */
[----:B------:R-:W-:Y:S02]  /*1800*/  ULDC.64 UR6, c[0x0][0x400] ;  /* 0x0001000000067ab9 */ /* 0x000fe40000000a00 */
[----:B------:R-:W-:Y:S01]  /*1810*/  LEA R192, P0, R7, UR6, 0x2 ;  /* 0x0000000607c07c11 */ /* 0x000fe2000f8010ff */
[----:B------:R-:W-:Y:S01]  /*1820*/  IMAD R0, R41, R12, RZ ;  /* 0x0000000c29007224 */ /* 0x000fe200078e02ff */
[----:B------:R-:W-:Y:S01]  /*1830*/  IADD3 R5, R5, R6, RZ ;  /* 0x0000000605057210 */ /* 0x000fe20007ffe0ff */
[----:B--2---:R-:W-:Y:S01]  /*1840*/  IMAD.WIDE R204, R22, 0x4, R204 ;  /* 0x0000000416cc7825 */ /* 0x004fe200078e02cc */
[----:B------:R-:W-:Y:S02]  /*1850*/  LEA.HI.X R193, R7, UR7, R9, 0x2, P0 ;  /* 0x0000000707c17c11 */ /* 0x000fe400080f1409 */
[----:B------:R-:W-:Y:S01]  /*1860*/  ISETP.GE.AND P0, PT, R26, 0x1, PT ;  /* 0x000000011a00780c */ /* 0x000fe20003f06270 */
[----:B------:R-:W-:Y:S01]  /*1870*/  IMAD R0, R220, R13, R0 ;  /* 0x0000000ddc007224 */ /* 0x000fe200078e0200 */
[----:B------:R-:W-:Y:S01]  /*1880*/  LEA R10, P2, R4, UR10, 0x1 ;  /* 0x0000000a040a7c11 */ /* 0x000fe2000f8408ff */
[----:B---3--:R-:W-:Y:S01]  /*1890*/  IMAD.WIDE R36, R16, 0x4, R38 ;  /* 0x0000000410247825 */ /* 0x008fe200078e0226 */
[----:B------:R-:W-:-:S02]  /*18a0*/  LEA R6, P1, R2, UR8, 0x1 ;  /* 0x0000000802067c11 */ /* 0x000fc4000f8208ff */
[----:B------:R-:W-:Y:S01]  /*18b0*/  LEA.HI.X R11, R4, UR11, R5, 0x1, P2 ;  /* 0x0000000b040b7c11 */ /* 0x000fe200090f0c05 */
[----:B------:R-:W-:-:S05]  /*18c0*/  IMAD.IADD R0, R3, 0x1, R0 ;  /* 0x0000000103007824 */ /* 0x000fca00078e0200 */
[----:B------:R-:W-:Y:S02]  /*18d0*/  LEA.HI.X R7, R2, UR9, R0, 0x1, P1 ;  /* 0x0000000902077c11 */ /* 0x000fe400088f0c00 */
[----:B------:R-:W-:Y:S01]  /*18e0*/  LEA.HI.SX32 R0, R35, 0xffffffff, 0x1a ;  /* 0xffffffff23007811 */ /* 0x000fe200078fd2ff */
[----:B------:R-:W-:Y:S06]  /*18f0*/  @!P0 BRA `(.L_x_1245) ;  /* 0x0000005c00588947 */ /* 0x000fec0003800000 */
[----:B------:R-:W-:Y:S01]  /*1900*/  IMAD.MOV.U32 R202, RZ, RZ, R0 ;  /* 0x000000ffffca7224 */ /* 0x000fe200078e0000 */
[----:B------:R-:W-:Y:S01]  /*1910*/  ULDC.64 UR8, c[0x0][0x260] ;  /* 0x0000980000087ab9 */ /* 0x000fe20000000a00 */
[----:B------:R-:W-:Y:S01]  /*1920*/  VIADD R16, R220, 0x20 ;  /* 0x00000020dc107836 */ /* 0x000fe20000000000 */
[----:B------:R-:W-:Y:S01]  /*1930*/  ULDC.64 UR6, c[0x0][0x268] ;  /* 0x00009a0000067ab9 */ /* 0x000fe20000000a00 */
[----:B------:R-:W-:Y:S01]  /*1940*/  IMAD R24, R202, -0x40, R26 ;  /* 0xffffffc0ca187824 */ /* 0x000fe200078e021a */
[----:B------:R-:W1:Y:S01]  /*1950*/  LDC.64 R218, c[0x0][0x3b8] ;  /* 0x0000ee00ffda7b82 */ /* 0x000e620000000a00 */
[----:B------:R-:W-:Y:S01]  /*1960*/  IMAD R0, R216, -0x40, R200 ;  /* 0xffffffc0d8007824 */ /* 0x000fe200078e02c8 */
[----:B------:R-:W-:Y:S01]  /*1970*/  ULDC UR4, c[0x0][0x2dc] ;  /* 0x0000b70000047ab9 */ /* 0x000fe20000000800 */
[--C-:B------:R-:W-:Y:S01]  /*1980*/  IMAD.WIDE.U32 R4, R226, R18, R230.reuse ;  /* 0x00000012e2047225 */ /* 0x100fe200078e00e6 */
[C---:B------:R-:W-:Y:S02]  /*1990*/  ISETP.GE.AND P4, PT, R16.reuse, R24, PT ;  /* 0x000000181000720c */ /* 0x040fe40003f86270 */
[----:B------:R-:W-:Y:S01]  /*19a0*/  ISETP.GE.AND P2, PT, R16, R0, PT ;  /* 0x000000001000720c */ /* 0x000fe20003f46270 */
[----:B------:R-:W-:Y:S01]  /*19b0*/  IMAD.WIDE.U32 R2, R226, R20, R230 ;  /* 0x00000014e2027225 */ /* 0x000fe200078e00e6 */
[----:B------:R-:W-:Y:S01]  /*19c0*/  IADD3 R4, P1, R25, R4, RZ ;  /* 0x0000000419047210 */ /* 0x000fe20007f3e0ff */
[----:B------:R-:W2:Y:S01]  /*19d0*/  LDC R225, c[0x0][0x270] ;  /* 0x00009c00ffe17b82 */ /* 0x000ea20000000800 */
[----:B------:R-:W-:Y:S01]  /*19e0*/  ISETP.GE.AND P3, PT, R220, R0, PT ;  /* 0x00000000dc00720c */ /* 0x000fe20003f66270 */
[----:B------:R-:W-:Y:S01]  /*19f0*/  IMAD R8, R232, R18, RZ ;  /* 0x00000012e8087224 */ /* 0x000fe200078e02ff */
[----:B------:R-:W-:Y:S01]  /*1a00*/  LEA.HI R0, R202, R202, RZ, 0x1 ;  /* 0x000000caca007211 */ /* 0x000fe200078f08ff */
[----:B------:R-:W-:-:S02]  /*1a10*/  IMAD R9, R232, R20, RZ ;  /* 0x00000014e8097224 */ /* 0x000fc400078e02ff */
[C---:B------:R-:W-:Y:S01]  /*1a20*/  IMAD R15, R226.reuse, R19, R8 ;  /* 0x00000013e20f7224 */ /* 0x040fe200078e0208 */
[----:B------:R-:W-:Y:S01]  /*1a30*/  IADD3 R8, P0, R33, R2, RZ ;  /* 0x0000000221087210 */ /* 0x000fe20007f1e0ff */
[----:B------:R-:W-:Y:S01]  /*1a40*/  IMAD R9, R226, R21, R9 ;  /* 0x00000015e2097224 */ /* 0x000fe200078e0209 */
[----:B------:R-:W-:Y:S01]  /*1a50*/  LOP3.LUT R0, R0, 0xfffffffe, RZ, 0xc0, !PT ;  /* 0xfffffffe00007812 */ /* 0x000fe200078ec0ff */
[----:B------:R-:W-:Y:S01]  /*1a60*/  IMAD.MOV.U32 R196, RZ, RZ, R10 ;  /* 0x000000ffffc47224 */ /* 0x000fe200078e000a */
[----:B------:R-:W-:Y:S01]  /*1a70*/  IADD3.X R5, R28, R5, R15, P1, !PT ;  /* 0x000000051c057210 */ /* 0x000fe20000ffe40f */
[----:B------:R-:W-:Y:S01]  /*1a80*/  IMAD.SHL.U32 R15, R13, 0x40, RZ ;  /* 0x000000400d0f7824 */ /* 0x000fe200078e00ff */
[----:B------:R-:W-:Y:S01]  /*1a90*/  IADD3.X R9, R34, R3, R9, P0, !PT ;  /* 0x0000000322097210 */ /* 0x000fe200007fe409 */
[----:B------:R-:W-:-:S04]  /*1aa0*/  IMAD.WIDE.U32 R2, R30, 0x40, RZ ;  /* 0x000000401e027825 */ /* 0x000fc800078e00ff */
[----:B------:R-:W-:Y:S01]  /*1ab0*/  IMAD.WIDE.U32 R12, R12, 0x40, RZ ;  /* 0x000000400c0c7825 */ /* 0x000fe200078e00ff */
[----:B------:R-:W-:-:S03]  /*1ac0*/  @!P4 IADD3 R10, P0, R196, R2, RZ ;  /* 0x00000002c40ac210 */ /* 0x000fc60007f1e0ff */
[----:B------:R-:W-:Y:S02]  /*1ad0*/  IMAD.MOV.U32 R198, RZ, RZ, R6 ;  /* 0x000000ffffc67224 */ /* 0x000fe400078e0006 */
[----:B------:R-:W-:Y:S02]  /*1ae0*/  IMAD.MOV.U32 R199, RZ, RZ, R7 ;  /* 0x000000ffffc77224 */ /* 0x000fe400078e0007 */
[----:B------:R-:W-:Y:S01]  /*1af0*/  IMAD.IADD R2, R202, 0x1, -R0 ;  /* 0x00000001ca027824 */ /* 0x000fe200078e0a00 */
[----:B------:R-:W-:Y:S01]  /*1b00*/  @!P4 IADD3 R6, P1, R198, R12, RZ ;  /* 0x0000000cc606c210 */ /* 0x000fe20007f3e0ff */
[----:B------:R-:W-:Y:S01]  /*1b10*/  IMAD.MOV.U32 R197, RZ, RZ, R11 ;  /* 0x000000ffffc57224 */ /* 0x000fe200078e000b */
[C---:B------:R-:W-:Y:S01]  /*1b20*/  @!P2 IADD3 R12, P5, R220.reuse, 0x20, RZ ;  /* 0x00000020dc0ca810 */ /* 0x040fe20007fbe0ff */
[----:B------:R-:W-:Y:S01]  /*1b30*/  IMAD R0, R23, UR8, RZ ;  /* 0x0000000817007c24 */ /* 0x000fe2000f8e02ff */
[----:B------:R-:W-:Y:S01]  /*1b40*/  @!P4 IADD3.X R7, R199, R13, R15, P1, !PT ;  /* 0x0000000dc707c210 */ /* 0x000fe20000ffe40f */
[----:B------:R-:W-:Y:S01]  /*1b50*/  IMAD.SHL.U32 R11, R31, 0x40, RZ ;  /* 0x000000401f0b7824 */ /* 0x000fe200078e00ff */
[----:B------:R-:W-:Y:S01]  /*1b60*/  @!P2 IADD3 R13, P1, R220, 0x20, RZ ;  /* 0x00000020dc0da810 */ /* 0x000fe20007f3e0ff */
[----:B------:R-:W-:-:S02]  /*1b70*/  IMAD R17, R14, UR9, R0 ;  /* 0x000000090e117c24 */ /* 0x000fc4000f8e0200 */
[----:B------:R-:W-:Y:S01]  /*1b80*/  @!P2 IMAD.X R0, RZ, RZ, R41, P5 ;  /* 0x000000ffff00a224 */ /* 0x000fe200028e0629 */
[----:B------:R-:W-:Y:S01]  /*1b90*/  @!P4 IADD3.X R11, R197, R3, R11, P0, !PT ;  /* 0x00000003c50bc210 */ /* 0x000fe200007fe40b */
[----:B------:R-:W-:Y:S01]  /*1ba0*/  IMAD R15, R23, UR6, RZ ;  /* 0x00000006170f7c24 */ /* 0x000fe2000f8e02ff */
[----:B------:R-:W-:Y:S01]  /*1bb0*/  ISETP.NE.AND P0, PT, R2, 0x1, PT ;  /* 0x000000010200780c */ /* 0x000fe20003f05270 */
[----:B------:R-:W-:Y:S01]  /*1bc0*/  IMAD.WIDE.U32 R2, R14, UR8, R4 ;  /* 0x000000080e027c25 */ /* 0x000fe2000f8e0004 */
[----:B------:R-:W3:Y:S03]  /*1bd0*/  @!P2 LDC.64 R22, c[0x0][0x220] ;  /* 0x00008800ff16ab82 */ /* 0x000ee60000000a00 */
[----:B------:R-:W-:Y:S02]  /*1be0*/  @!P2 IMAD R4, R0, R18, RZ ;  /* 0x000000120004a224 */ /* 0x000fe400078e02ff */
[----:B------:R-:W-:Y:S01]  /*1bf0*/  @!P2 IMAD.X R5, RZ, RZ, R41, P1 ;  /* 0x000000ffff05a224 */ /* 0x000fe200008e0629 */
[----:B------:R-:W-:Y:S01]  /*1c00*/  ISETP.GE.AND P1, PT, R220, R24, PT ;  /* 0x00000018dc00720c */ /* 0x000fe20003f26270 */
[----:B------:R-:W-:Y:S01]  /*1c10*/  @!P2 IMAD R26, R12, R19, R4 ;  /* 0x000000130c1aa224 */ /* 0x000fe200078e0204 */
[----:B------:R-:W-:Y:S01]  /*1c20*/  @P6 BAR.SYNC.DEFER_BLOCKING 0x0 ;  /* 0x0000000000006b1d */ /* 0x000fe20000010000 */
[----:B------:R-:W-:-:S02]  /*1c30*/  IMAD R16, R14, UR7, R15 ;  /* 0x000000070e107c24 */ /* 0x000fc4000f8e020f */
[----:B------:R-:W-:Y:S02]  /*1c40*/  @!P2 IMAD R4, R5, R20, RZ ;  /* 0x000000140504a224 */ /* 0x000fe400078e02ff */
[----:B------:R-:W-:Y:S02]  /*1c50*/  @!P3 IMAD R15, R41, R18, RZ ;  /* 0x00000012290fb224 */ /* 0x000fe400078e02ff */
[----:B------:R-:W-:-:S04]  /*1c60*/  IMAD.WIDE.U32 R8, R14, UR6, R8 ;  /* 0x000000060e087c25 */ /* 0x000fc8000f8e0008 */
[----:B------:R-:W-:Y:S02]  /*1c70*/  IMAD.MOV.U32 R203, RZ, RZ, 0x7f800000 ;  /* 0x7f800000ffcb7424 */ /* 0x000fe400078e00ff */
[----:B------:R-:W-:Y:S02]  /*1c80*/  IMAD.MOV.U32 R206, RZ, RZ, 0x7f800000 ;  /* 0x7f800000ffce7424 */ /* 0x000fe400078e00ff */
[----:B------:R-:W-:Y:S02]  /*1c90*/  IMAD.MOV.U32 R185, RZ, RZ, 0x20 ;  /* 0x00000020ffb97424 */ /* 0x000fe400078e00ff */
[----:B------:R-:W-:Y:S02]  /*1ca0*/  IMAD.MOV.U32 R184, RZ, RZ, 0x40 ;  /* 0x00000040ffb87424 */ /* 0x000fe400078e00ff */
[----:B------:R-:W-:Y:S02]  /*1cb0*/  VIADD R183, R190, 0x3000 ;  /* 0x00003000beb77836 */ /* 0x000fe40000000000 */
[----:B------:R-:W-:-:S02]  /*1cc0*/  VIADD R176, R191, 0x3000 ;  /* 0x00003000bfb07836 */ /* 0x000fc40000000000 */
[----:B------:R-:W-:Y:S01]  /*1cd0*/  IMAD.SHL.U32 R68, R228, 0x20, RZ ;  /* 0x00000020e4447824 */ /* 0x000fe200078e00ff */
[----:B------:R4:W-:Y:S01]  /*1ce0*/  @P1 STS.128 [R201+0xc000], RZ ;  /* 0x00c000ffc9001388 */ /* 0x0009e20000000c00 */
[----:B------:R-:W-:Y:S01]  /*1cf0*/  IMAD.IADD R5, R3, 0x1, R17 ;  /* 0x0000000103057824 */ /* 0x000fe200078e0211 */
[----:B------:R-:W-:Y:S01]  /*1d00*/  CS2R R142, SRZ ;  /* 0x00000000008e7805 */ /* 0x000fe2000001ff00 */
[----:B------:R-:W-:Y:S01]  /*1d10*/  @!P2 IMAD R25, R13, R21, R4 ;  /* 0x000000150d19a224 */ /* 0x000fe200078e0204 */
[----:B------:R4:W-:Y:S01]  /*1d20*/  @P1 STS.128 [R201+0xe000], RZ ;  /* 0x00e000ffc9001388 */ /* 0x0009e20000000c00 */
[----:B------:R-:W-:Y:S01]  /*1d30*/  @!P3 IMAD R27, R220, R19, R15 ;  /* 0x00000013dc1bb224 */ /* 0x000fe200078e020f */
[----:B------:R-:W-:Y:S01]  /*1d40*/  CS2R R140, SRZ ;  /* 0x00000000008c7805 */ /* 0x000fe2000001ff00 */
[----:B------:R-:W-:Y:S01]  /*1d50*/  IMAD.IADD R3, R9, 0x1, R16 ;  /* 0x0000000109037824 */ /* 0x000fe200078e0210 */
[----:B------:R4:W-:Y:S01]  /*1d60*/  @P1 STS.128 [R201+0x10000], RZ ;  /* 0x010000ffc9001388 */ /* 0x0009e20000000c00 */
[--C-:B------:R-:W-:Y:S01]  /*1d70*/  @!P3 IMAD.MOV.U32 R4, RZ, RZ, R2.reuse ;  /* 0x000000ffff04b224 */ /* 0x100fe200078e0002 */
[----:B------:R-:W-:Y:S01]  /*1d80*/  CS2R R146, SRZ ;  /* 0x0000000000927805 */ /* 0x000fe2000001ff00 */
[----:B------:R-:W-:Y:S01]  /*1d90*/  @!P2 IMAD.MOV.U32 R14, RZ, RZ, R2 ;  /* 0x000000ffff0ea224 */ /* 0x000fe200078e0002 */
[----:B------:R-:W-:Y:S01]  /*1da0*/  @!PT LDS RZ, [RZ] ;  /* 0x00000000fffff984 */ /* 0x000fe20000000800 */
[----:B------:R-:W-:Y:S01]  /*1db0*/  @!PT LDS RZ, [RZ] ;  /* 0x00000000fffff984 */ /* 0x000fe20000000800 */
[----:B------:R-:W-:Y:S01]  /*1dc0*/  @!PT LDS RZ, [RZ] ;  /* 0x00000000fffff984 */ /* 0x000fe20000000800 */
[----:B------:R-:W-:Y:S01]  /*1dd0*/  @!P1 LDGSTS.E.BYPASS.LTC128B.128 [R201+0xc000], desc[UR16][R198.64] ;  /* 0x0c000000c6c99fae */ /* 0x000fe2000b901d50 */
[----:B------:R-:W-:Y:S01]  /*1de0*/  @!P2 IMAD.MOV.U32 R15, RZ, RZ, R5 ;  /* 0x000000ffff0fa224 */ /* 0x000fe200078e0005 */
[----:B------:R-:W-:Y:S01]  /*1df0*/  CS2R R144, SRZ ;  /* 0x0000000000907805 */ /* 0x000fe2000001ff00 */
[--C-:B------:R-:W-:Y:S01]  /*1e00*/  @!P3 IMAD.MOV.U32 R2, RZ, RZ, R8.reuse ;  /* 0x000000ffff02b224 */ /* 0x100fe200078e0008 */
[----:B------:R-:W-:Y:S01]  /*1e10*/  @!P1 LDGSTS.E.BYPASS.LTC128B.128 [R201+0xe000], desc[UR16][R198.64+0x80] ;  /* 0x0e000080c6c99fae */ /* 0x000fe2000b901d50 */
[----:B------:R-:W-:Y:S01]  /*1e20*/  @!P2 IMAD.MOV.U32 R16, RZ, RZ, R8 ;  /* 0x000000ffff10a224 */ /* 0x000fe200078e0008 */
[----:B------:R-:W-:Y:S01]  /*1e30*/  CS2R R138, SRZ ;  /* 0x00000000008a7805 */ /* 0x000fe2000001ff00 */
[----:B------:R-:W1:Y:S01]  /*1e40*/  @!P3 LDC.64 R8, c[0x0][0x218] ;  /* 0x00008600ff08bb82 */ /* 0x000e620000000a00 */
[----:B------:R-:W-:Y:S01]  /*1e50*/  @!P2 IMAD.MOV.U32 R17, RZ, RZ, R3 ;  /* 0x000000ffff11a224 */ /* 0x000fe200078e0003 */
[----:B------:R-:W-:Y:S01]  /*1e60*/  @!P1 LDGSTS.E.BYPASS.LTC128B.128 [R201+0x10000], desc[UR16][R198.64+0x100] ;  /* 0x10000100c6c99fae */ /* 0x000fe2000b901d50 */
[----:B------:R-:W-:Y:S01]  /*1e70*/  @!P3 IMAD R0, R41, R20, RZ ;  /* 0x000000142900b224 */ /* 0x000fe200078e02ff */
[----:B------:R-:W-:Y:S01]  /*1e80*/  CS2R R136, SRZ ;  /* 0x0000000000887805 */ /* 0x000fe2000001ff00 */
[----:B------:R-:W-:Y:S01]  /*1e90*/  @!P2 IMAD.WIDE.U32 R14, R12, R18, R14 ;  /* 0x000000120c0ea225 */ /* 0x000fe200078e000e */
[----:B------:R4:W-:Y:S01]  /*1ea0*/  @P4 STS.128 [R201+0xd000], RZ ;  /* 0x00d000ffc9004388 */ /* 0x0009e20000000c00 */
[----:B------:R-:W-:-:S02]  /*1eb0*/  CS2R R134, SRZ ;  /* 0x0000000000867805 */ /* 0x000fc4000001ff00 */
[----:B------:R-:W-:Y:S01]  /*1ec0*/  CS2R R132, SRZ ;  /* 0x0000000000847805 */ /* 0x000fe2000001ff00 */
[C---:B------:R-:W-:Y:S01]  /*1ed0*/  @!P3 IMAD.WIDE.U32 R4, R220.reuse, R18, R4 ;  /* 0x00000012dc04b225 */ /* 0x040fe200078e0004 */
[----:B------:R4:W-:Y:S01]  /*1ee0*/  @P4 STS.128 [R201+0xf000], RZ ;  /* 0x00f000ffc9004388 */ /* 0x0009e20000000c00 */
[----:B------:R-:W2:Y:S01]  /*1ef0*/  @!P2 LDC.64 R18, c[0x0][0x218] ;  /* 0x00008600ff12ab82 */ /* 0x000ea20000000a00 */
[----:B------:R-:W-:Y:S01]  /*1f00*/  CS2R R126, SRZ ;  /* 0x00000000007e7805 */ /* 0x000fe2000001ff00 */
[-C--:B------:R-:W-:Y:S01]  /*1f10*/  @!P2 IMAD.WIDE.U32 R16, R13, R20.reuse, R16 ;  /* 0x000000140d10a225 */ /* 0x080fe200078e0010 */
[----:B------:R4:W-:Y:S01]  /*1f20*/  @P4 STS.128 [R201+0x11000], RZ ;  /* 0x011000ffc9004388 */ /* 0x0009e20000000c00 */
[----:B------:R-:W-:Y:S02]  /*1f30*/  CS2R R124, SRZ ;  /* 0x00000000007c7805 */ /* 0x000fe4000001ff00 */
[----:B------:R-:W-:Y:S01]  /*1f40*/  CS2R R130, SRZ ;  /* 0x0000000000827805 */ /* 0x000fe2000001ff00 */
[C---:B------:R-:W-:Y:S01]  /*1f50*/  @!P3 IMAD R28, R220.reuse, R21, R0 ;  /* 0x00000015dc1cb224 */ /* 0x040fe200078e0200 */
[----:B------:R-:W-:Y:S01]  /*1f60*/  @!PT LDS RZ, [RZ] ;  /* 0x00000000fffff984 */ /* 0x000fe20000000800 */
[----:B------:R-:W-:Y:S01]  /*1f70*/  @!PT LDS RZ, [RZ] ;  /* 0x00000000fffff984 */ /* 0x000fe20000000800 */
[----:B------:R-:W-:Y:S01]  /*1f80*/  @!PT LDS RZ, [RZ] ;  /* 0x00000000fffff984 */ /* 0x000fe20000000800 */
[----:B------:R-:W-:Y:S01]  /*1f90*/  @!P4 LDGSTS.E.BYPASS.LTC128B.128 [R201+0xd000], desc[UR16][R6.64] ;  /* 0x0d00000006c9cfae */ /* 0x000fe2000b901d50 */
[----:B------:R-:W-:Y:S01]  /*1fa0*/  @!P3 IMAD.WIDE.U32 R12, R220, R20, R2 ;  /* 0x00000014dc0cb225 */ /* 0x000fe200078e0002 */
[----:B------:R-:W-:Y:S01]  /*1fb0*/  CS2R R128, SRZ ;  /* 0x0000000000807805 */ /* 0x000fe2000001ff00 */
[----:B------:R-:W4:Y:S01]  /*1fc0*/  @!P3 LDC.64 R20, c[0x0][0x220] ;  /* 0x00008800ff14bb82 */ /* 0x000f220000000a00 */
[----:B------:R-:W-:Y:S01]  /*1fd0*/  @!P4 LDGSTS.E.BYPASS.LTC128B.128 [R201+0xf000], desc[UR16][R6.64+0x80] ;  /* 0x0f00008006c9cfae */ /* 0x000fe2000b901d50 */
[----:B------:R-:W-:Y:S01]  /*1fe0*/  VIADD R0, R236, 0x3000 ;  /* 0x00003000ec007836 */ /* 0x000fe20000000000 */
[----:B-1----:R-:W-:Y:S01]  /*1ff0*/  @!P3 LEA R8, P6, R4, R8, 0x1 ;  /* 0x000000080408b211 */ /* 0x002fe200078c08ff */
[----:B------:R-:W-:Y:S01]  /*2000*/  @!P2 IMAD.IADD R2, R15, 0x1, R26 ;  /* 0x000000010f02a824 */ /* 0x000fe200078e021a */
[----:B------:R2:W-:Y:S01]  /*2010*/  @!P4 LDGSTS.E.BYPASS.LTC128B.128 [R201+0x11000], desc[UR16][R6.64+0x100] ;  /* 0x1100010006c9cfae */ /* 0x0005e2000b901d50 */
[----:B------:R-:W-:Y:S01]  /*2020*/  @!P2 IMAD.IADD R3, R17, 0x1, R25 ;  /* 0x000000011103a824 */ /* 0x000fe200078e0219 */
[----:B------:R-:W-:Y:S01]  /*2030*/  SEL R0, R0, R236, !P0 ;  /* 0x000000ec00007207 */ /* 0x000fe20004000000 */
[----:B------:R-:W-:Y:S01]  /*2040*/  IMAD.MOV.U32 R208, RZ, RZ, R36 ;  /* 0x000000ffffd07224 */ /* 0x000fe200078e0024 */
[----:B------:R-:W-:Y:S01]  /*2050*/  CS2R R122, SRZ ;  /* 0x00000000007a7805 */ /* 0x000fe2000001ff00 */
[----:B------:R-:W-:Y:S01]  /*2060*/  IMAD.MOV.U32 R207, RZ, RZ, R37 ;  /* 0x000000ffffcf7224 */ /* 0x000fe200078e0025 */
[----:B------:R-:W-:Y:S01]  /*2070*/  LEA R195, R0, UR5, 0x1 ;  /* 0x0000000500c37c11 */ /* 0x000fe2000f8e08ff */
[----:B------:R-:W-:Y:S01]  /*2080*/  @!P3 IMAD.IADD R0, R5, 0x1, R27 ;  /* 0x000000010500b824 */ /* 0x000fe200078e021b */
[----:B------:R-:W-:-:S02]  /*2090*/  CS2R R120, SRZ ;  /* 0x0000000000787805 */ /* 0x000fc4000001ff00 */
[----:B------:R-:W-:Y:S02]  /*20a0*/  CS2R R118, SRZ ;  /* 0x0000000000767805 */ /* 0x000fe4000001ff00 */
[----:B------:R-:W-:Y:S01]  /*20b0*/  CS2R R116, SRZ ;  /* 0x0000000000747805 */ /* 0x000fe2000001ff00 */
[----:B------:R1:W-:Y:S01]  /*20c0*/  @P1 STS [R195], RZ ;  /* 0x000000ffc3001388 */ /* 0x0003e20000000800 */
[----:B------:R-:W-:Y:S01]  /*20d0*/  @!P3 LEA.HI.X R9, R4, R9, R0, 0x1, P6 ;  /* 0x000000090409b211 */ /* 0x000fe200030f0c00 */
[----:B------:R-:W-:Y:S01]  /*20e0*/  @!P3 IMAD.IADD R0, R13, 0x1, R28 ;  /* 0x000000010d00b824 */ /* 0x000fe200078e021c */
[----:B------:R-:W-:Y:S01]  /*20f0*/  CS2R R110, SRZ ;  /* 0x00000000006e7805 */ /* 0x000fe2000001ff00 */
[----:B------:R1:W-:Y:S01]  /*2100*/  @P1 STS [R195+0x4], RZ ;  /* 0x000004ffc3001388 */ /* 0x0003e20000000800 */
[----:B------:R-:W-:Y:S02]  /*2110*/  CS2R R108, SRZ ;  /* 0x00000000006c7805 */ /* 0x000fe4000001ff00 */
[----:B------:R-:W-:-:S02]  /*2120*/  CS2R R114, SRZ ;  /* 0x0000000000727805 */ /* 0x000fc4000001ff00 */
[----:B------:R-:W-:Y:S01]  /*2130*/  CS2R R112, SRZ ;  /* 0x0000000000707805 */ /* 0x000fe2000001ff00 */
[----:B------:R1:W-:Y:S01]  /*2140*/  @P1 STS [R195+0x8], RZ ;  /* 0x000008ffc3001388 */ /* 0x0003e20000000800 */
[----:B------:R-:W-:Y:S02]  /*2150*/  CS2R R106, SRZ ;  /* 0x00000000006a7805 */ /* 0x000fe4000001ff00 */
[----:B------:R-:W-:Y:S02]  /*2160*/  CS2R R104, SRZ ;  /* 0x0000000000687805 */ /* 0x000fe4000001ff00 */
[----:B------:R-:W-:Y:S01]  /*2170*/  CS2R R102, SRZ ;  /* 0x0000000000667805 */ /* 0x000fe2000001ff00 */
[----:B------:R1:W-:Y:S01]  /*2180*/  @P1 STS [R195+0xc], RZ ;  /* 0x00000cffc3001388 */ /* 0x0003e20000000800 */
[----:B------:R-:W-:Y:S02]  /*2190*/  CS2R R100, SRZ ;  /* 0x0000000000647805 */ /* 0x000fe4000001ff00 */
[----:B------:R-:W-:-:S02]  /*21a0*/  CS2R R62, SRZ ;  /* 0x00000000003e7805 */ /* 0x000fc4000001ff00 */
[----:B------:R-:W-:Y:S01]  /*21b0*/  CS2R R60, SRZ ;  /* 0x00000000003c7805 */ /* 0x000fe2000001ff00 */
[----:B------:R1:W-:Y:S01]  /*21c0*/  @P1 STS [R195+0x2000], RZ ;  /* 0x002000ffc3001388 */ /* 0x0003e20000000800 */
[C---:B--2---:R-:W-:Y:S02]  /*21d0*/  @!P2 LEA R6, P5, R14.reuse, R18, 0x1 ;  /* 0x000000120e06a211 */ /* 0x044fe400078a08ff */
[----:B------:R-:W-:Y:S02]  /*21e0*/  CS2R R66, SRZ ;  /* 0x0000000000427805 */ /* 0x000fe4000001ff00 */
[----:B------:R-:W-:Y:S01]  /*21f0*/  CS2R R64, SRZ ;  /* 0x0000000000407805 */ /* 0x000fe2000001ff00 */
[----:B------:R1:W-:Y:S01]  /*2200*/  @P1 STS [R195+0x2004], RZ ;  /* 0x002004ffc3001388 */ /* 0x0003e20000000800 */
[----:B------:R-:W-:Y:S02]  /*2210*/  @!P2 LEA.HI.X R7, R14, R19, R2, 0x1, P5 ;  /* 0x000000130e07a211 */ /* 0x000fe400028f0c02 */
        /* <DEDUP_REMOVED lines=16> */
[----:B------:R-:W-:Y:S01]  /*2320*/  CS2R R32, SRZ ;  /* 0x0000000000207805 */ /* 0x000fe2000001ff00 */
[----:B------:R-:W-:Y:S01]  /*2330*/  ULDC.U8 UR7, c[0x0][0x388] ;  /* 0x0000e20000077ab9 */ /* 0x000fe20000000000 */
[----:B------:R1:W-:Y:S01]  /*2340*/  @P1 STS [R195+0x4008], RZ ;  /* 0x004008ffc3001388 */ /* 0x0003e20000000800 */
[----:B------:R-:W-:-:S03]  /*2350*/  ULDC UR6, c[0x0][0x2ec] ;  /* 0x0000bb0000067ab9 */ /* 0x000fc60000000800 */
[----:B------:R1:W-:Y:S04]  /*2360*/  @P1 STS [R195+0x400c], RZ ;  /* 0x00400cffc3001388 */ /* 0x0003e80000000800 */
[----:B------:R-:W-:Y:S01]  /*2370*/  @!PT LDS RZ, [RZ] ;  /* 0x00000000fffff984 */ /* 0x000fe20000000800 */
[----:B------:R-:W-:Y:S01]  /*2380*/  @!PT LDS RZ, [RZ] ;  /* 0x00000000fffff984 */ /* 0x000fe20000000800 */
[----:B------:R-:W-:Y:S01]  /*2390*/  @!PT LDS RZ, [RZ] ;  /* 0x00000000fffff984 */ /* 0x000fe20000000800 */
[----:B------:R-:W-:Y:S04]  /*23a0*/  @!P1 LDGSTS.E.BYPASS.LTC128B.128 [R195], desc[UR16][R196.64] ;  /* 0x00000000c4c39fae */ /* 0x000fe8000b901d50 */
[----:B------:R-:W-:Y:S04]  /*23b0*/  @!P1 LDGSTS.E.BYPASS.LTC128B.128 [R195+0x2000], desc[UR16][R196.64+0x80] ;  /* 0x02000080c4c39fae */ /* 0x000fe8000b901d50 */
[----:B------:R-:W-:Y:S01]  /*23c0*/  @!P1 LDGSTS.E.BYPASS.LTC128B.128 [R195+0x4000], desc[UR16][R196.64+0x100] ;  /* 0x04000100c4c39fae */ /* 0x000fe2000b901d50 */
[----:B---3--:R-:W-:-:S03]  /*23d0*/  @!P2 LEA R2, P1, R16, R22, 0x1 ;  /* 0x000000161002a211 */ /* 0x008fc600078208ff */
[----:B------:R1:W-:Y:S01]  /*23e0*/  @P4 STS [R195+0x1000], RZ ;  /* 0x001000ffc3004388 */ /* 0x0003e20000000800 */
[----:B------:R-:W-:-:S03]  /*23f0*/  @!P2 LEA.HI.X R3, R16, R23, R3, 0x1, P1 ;  /* 0x000000171003a211 */ /* 0x000fc600008f0c03 */
        /* <DEDUP_REMOVED lines=27> */
[----:B------:R-:W-:Y:S04]  /*25b0*/  @!P3 LDGSTS.E.BYPASS.LTC128B.128 [R201+0x16000], desc[UR16][R8.64+0x100] ;  /* 0x1600010008c9bfae */ /* 0x000fe8000b901d50 */
        /* <DEDUP_REMOVED lines=27> */
[----:B------:R-:W-:-:S03]  /*2770*/  ISETP.GE.AND P2, PT, R213, R24, PT ;  /* 0x00000018d500720c */ /* 0x000fc60003f46270 */
[----:B------:R-:W0:Y:S04]  /*2780*/  LDGDEPBAR ;  /* 0x00000000000079af */ /* 0x000e280000000000 */
[----:B------:R-:W3:Y:S04]  /*2790*/  LDG.E.64 R4, desc[UR16][R218.64+0x8] ;  /* 0x00000810da047981 */ /* 0x000ee8000c1e1b00 */
[----:B------:R-:W4:Y:S01]  /*27a0*/  LDG.E.64 R218, desc[UR16][R218.64] ;  /* 0x00000010dada7981 */ /* 0x000f22000c1e1b00 */
[C---:B------:R-:W-:Y:S02]  /*27b0*/  VIADD R0, R213.reuse, 0x8 ;  /* 0x00000008d5007836 */ /* 0x040fe40000000000 */
[----:B--2---:R-:W-:-:S03]  /*27c0*/  IMAD.WIDE R2, R213, 0x4, R204 ;  /* 0x00000004d5027825 */ /* 0x004fc600078e02cc */
[----:B------:R-:W-:Y:S02]  /*27d0*/  ISETP.GE.AND P1, PT, R0, R24, PT ;  /* 0x000000180000720c */ /* 0x000fe40003f26270 */
[----:B------:R-:W5:Y:S01]  /*27e0*/  @!P2 LDG.E R203, desc[UR16][R2.64] ;  /* 0x0000001002cba981 */ /* 0x000f62000c1e1900 */
[----:B------:R-:W-:-:S10]  /*27f0*/  IMAD R0, R234, R40, R249 ;  /* 0x00000028ea007224 */ /* 0x000fd400078e02f9 */
[----:B------:R2:W5:Y:S01]  /*2800*/  @!P1 LDG.E R206, desc[UR16][R2.64+0x20] ;  /* 0x0000201002ce9981 */ /* 0x000562000c1e1900 */
[----:B------:R-:W-:Y:S01]  /*2810*/  IMAD.SHL.U32 R0, R0, 0x20, RZ ;  /* 0x0000002000007824 */ /* 0x000fe200078e00ff */
[----:B------:R-:W-:Y:S02]  /*2820*/  SHF.R.S32.HI R6, RZ, 0x1f, R233 ;  /* 0x0000001fff067819 */ /* 0x000fe400000114e9 */
[----:B------:R-:W-:Y:S02]  /*2830*/  CS2R R40, SRZ ;  /* 0x0000000000287805 */ /* 0x000fe4000001ff00 */
[----:B------:R-:W-:Y:S02]  /*2840*/  SEL R183, R183, R190, !P0 ;  /* 0x000000beb7b77207 */ /* 0x000fe40004000000 */
[----:B------:R-:W-:Y:S02]  /*2850*/  CS2R R36, SRZ ;  /* 0x0000000000247805 */ /* 0x000fe4000001ff00 */
[----:B------:R-:W-:-:S02]  /*2860*/  SEL R176, R176, R191, !P0 ;  /* 0x000000bfb0b07207 */ /* 0x000fc40004000000 */
[----:B------:R-:W-:Y:S02]  /*2870*/  CS2R R28, SRZ ;  /* 0x00000000001c7805 */ /* 0x000fe4000001ff00 */
[----:B------:R-:W-:Y:S02]  /*2880*/  CS2R R26, SRZ ;  /* 0x00000000001a7805 */ /* 0x000fe4000001ff00 */
[----:B------:R-:W-:Y:S02]  /*2890*/  CS2R R24, SRZ ;  /* 0x0000000000187805 */ /* 0x000fe4000001ff00 */
[----:B------:R-:W-:Y:S02]  /*28a0*/  CS2R R22, SRZ ;  /* 0x0000000000167805 */ /* 0x000fe4000001ff00 */
[----:B------:R-:W-:Y:S02]  /*28b0*/  CS2R R20, SRZ ;  /* 0x0000000000147805 */ /* 0x000fe4000001ff00 */
[----:B------:R-:W-:-:S02]  /*28c0*/  LEA R183, R183, UR5, 0x1 ;  /* 0x00000005b7b77c11 */ /* 0x000fc4000f8e08ff */
[----:B------:R-:W-:Y:S01]  /*28d0*/  LEA R176, R176, UR5, 0x1 ;  /* 0x00000005b0b07c11 */ /* 0x000fe2000f8e08ff */
[----:B--2---:R-:W-:Y:S01]  /*28e0*/  VIADD R3, R226, 0x40 ;  /* 0x00000040e2037836 */ /* 0x004fe20000000000 */
[----:B------:R-:W-:-:S04]  /*28f0*/  SHF.R.S32.HI R2, RZ, 0x1f, R0 ;  /* 0x0000001fff027819 */ /* 0x000fc80000011400 */
[----:B------:R-:W-:Y:S02]  /*2900*/  ISETP.GE.AND P3, PT, R3, R200, PT ;  /* 0x000000c80300720c */ /* 0x000fe40003f66270 */
[----:B---3--:R-:W-:-:S11]  /*2910*/  IADD3 R214, P2, P1, R0, R4, R233 ;  /* 0x0000000400d67210 */ /* 0x008fd6000795e0e9 */
[----:B------:R-:W2:Y:S01]  /*2920*/  @P3 S2R R0, SR_TID.X ;  /* 0x0000000000003919 */ /* 0x000ea20000002100 */
[----:B------:R-:W-:Y:S01]  /*2930*/  IADD3.X R224, R2, R5, R6, P2, P1 ;  /* 0x0000000502e07210 */ /* 0x000fe200017e2406 */
[----:B------:R-:W-:Y:S01]  /*2940*/  IMAD.WIDE.U32 R214, R214, -0x2daee0ad, RZ ;  /* 0xd2511f53d6d67825 */ /* 0x000fe200078e00ff */
[----:B------:R-:W-:-:S05]  /*2950*/  R2P PR, R252, 0x6 ;  /* 0x00000006fc007804 */ /* 0x000fca0000000000 */
[----:B------:R-:W-:Y:S02]  /*2960*/  SEL R185, R185, 0xffffffe0, !P1 ;  /* 0xffffffe0b9b97807 */ /* 0x000fe40004800000 */
[----:B------:R-:W-:-:S03]  /*2970*/  SEL R184, R184, 0xffffffc0, !P2 ;  /* 0xffffffc0b8b87807 */ /* 0x000fc60005000000 */
[C---:B------:R-:W-:Y:S02]  /*2980*/  IMAD.IADD R187, R186.reuse, 0x1, R185 ;  /* 0x00000001babb7824 */ /* 0x040fe400078e02b9 */
[----:B------:R-:W-:Y:S02]  /*2990*/  IMAD.IADD R188, R186, 0x1, R184 ;  /* 0x00000001babc7824 */ /* 0x000fe400078e02b8 */
[----:B------:R-:W-:Y:S02]  /*29a0*/  IMAD.IADD R189, R184, 0x1, R187 ;  /* 0x00000001b8bd7824 */ /* 0x000fe400078e02bb */
[C---:B----4-:R-:W-:Y:S02]  /*29b0*/  VIADD R248, R218.reuse, 0x9e3779b9 ;  /* 0x9e3779b9daf87836 */ /* 0x050fe40000000000 */
[----:B------:R-:W-:Y:S02]  /*29c0*/  VIADD R247, R219, 0xbb67ae85 ;  /* 0xbb67ae85dbf77836 */ /* 0x000fe40000000000 */
[----:B------:R-:W-:-:S02]  /*29d0*/  VIADD R246, R218, 0x3c6ef372 ;  /* 0x3c6ef372daf67836 */ /* 0x000fc40000000000 */
[C---:B------:R-:W-:Y:S02]  /*29e0*/  VIADD R245, R219.reuse, 0x76cf5d0a ;  /* 0x76cf5d0adbf57836 */ /* 0x040fe40000000000 */
[----:B------:R-:W-:Y:S02]  /*29f0*/  VIADD R244, R218, 0xdaa66d2b ;  /* 0xdaa66d2bdaf47836 */ /* 0x000fe40000000000 */
[----:B--2---:R-:W-:Y:S02]  /*2a00*/  @P3 IMAD.SHL.U32 R0, R0, 0x2, RZ ;  /* 0x0000000200003824 */ /* 0x004fe400078e00ff */
[C---:B------:R-:W-:Y:S02]  /*2a10*/  VIADD R243, R219.reuse, 0x32370b8f ;  /* 0x32370b8fdbf37836 */ /* 0x040fe40000000000 */
[----:B------:R-:W-:Y:S01]  /*2a20*/  VIADD R242, R218, 0x78dde6e4 ;  /* 0x78dde6e4daf27836 */ /* 0x000fe20000000000 */
[----:B------:R-:W-:Y:S01]  /*2a30*/  @P3 LOP3.LUT R223, R68, 0x6, R0, 0xf8, !PT ;  /* 0x0000000644df3812 */ /* 0x000fe200078ef800 */
[----:B------:R-:W-:-:S02]  /*2a40*/  VIADD R241, R219, 0xed9eba14 ;  /* 0xed9eba14dbf17836 */ /* 0x000fc40000000000 */
[C---:B------:R-:W-:Y:S02]  /*2a50*/  VIADD R240, R218.reuse, 0x1715609d ;  /* 0x1715609ddaf07836 */ /* 0x040fe40000000000 */
[C---:B------:R-:W-:Y:S02]  /*2a60*/  VIADD R239, R219.reuse, 0xa9066899 ;  /* 0xa9066899dbef7836 */ /* 0x040fe40000000000 */
[----:B------:R-:W-:Y:S02]  /*2a70*/  VIADD R238, R218, 0xb54cda56 ;  /* 0xb54cda56daee7836 */ /* 0x000fe40000000000 */
[----:B-1----:R-:W-:-:S07]  /*2a80*/  VIADD R237, R219, 0x646e171e ;  /* 0x646e171edbed7836 */ /* 0x002fce0000000000 */
.L_x_1248:
[----:B------:R-:W0:Y:S01]  /*2a90*/  LDGDEPBAR ;  /* 0x00000000000079af */ /* 0x000e220000000000 */
[----:B------:R-:W-:Y:S01]  /*2aa0*/  IMAD.IADD R0, R183, 0x1, R185 ;  /* 0x00000001b7007824 */ /* 0x000fe200078e02b9 */
[----:B-----5:R-:W-:Y:S01]  /*2ab0*/  FSETP.NEU.FTZ.AND P0, PT, R203, -INF , PT ;  /* 0xff800000cb00780b */ /* 0x020fe20003f1d000 */
[--C-:B------:R-:W-:Y:S01]  /*2ac0*/  IMAD.IADD R2, R183, 0x1, R184.reuse ;  /* 0x00000001b7027824 */ /* 0x100fe200078e02b8 */
[----:B------:R-:W-:Y:S01]  /*2ad0*/  FSETP.NEU.FTZ.AND P1, PT, R206, -INF , PT ;  /* 0xff800000ce00780b */ /* 0x000fe20003f3d000 */
[----:B------:R-:W-:Y:S01]  /*2ae0*/  IMAD.IADD R3, R0, 0x1, R184 ;  /* 0x0000000100037824 */ /* 0x000fe200078e02b8 */
        /* <DEDUP_REMOVED lines=65> */
[----:B------:R-:W-:Y:S04]  /*2f00*/  LDSM.16.M88.4 R80, [R2+0x4000] ;  /* 0x004000000250783b */ /* 0x000fe80000000200 */
[----:B--2---:R-:W-:Y:S01]  /*2f10*/  @P3 IMAD R0, R216, 0x40, R223 ;  /* 0x00000040d8003824 */ /* 0x004fe200078e02df */
[C---:B------:R-:W-:Y:S01]  /*2f20*/  HMMA.16816.F32.BF16 R8, R84.reuse, R90, R8 ;  /* 0x0000005a5408723c */ /* 0x040fe20000041808 */
[----:B------:R-:W2:Y:S03]  /*2f30*/  LDSM.16.M88.4 R88, [R180+0x16000] ;  /* 0x01600000b458783b */ /* 0x000ea60000000200 */
[----:B------:R-:W-:Y:S02]  /*2f40*/  @P3 ISETP.GE.AND P5, PT, R0, R200, PT ;  /* 0x000000c80000320c */ /* 0x000fe40003fa6270 */
[C---:B-1----:R-:W-:Y:S06]  /*2f50*/  HMMA.16816.F32.BF16 R12, R84.reuse, R68, R12 ;  /* 0x00000044540c723c */ /* 0x042fec000004180c */
[----:B------:R-:W-:Y:S01]  /*2f60*/  HMMA.16816.F32.BF16 R16, R84, R70, R16 ;  /* 0x000000465410723c */ /* 0x000fe20000041810 */
[----:B------:R-:W1:Y:S05]  /*2f70*/  LDSM.16.M88.4 R68, [R180+0x16800] ;  /* 0x01680000b444783b */ /* 0x000e6a0000000200 */
[C---:B------:R-:W-:Y:S01]  /*2f80*/  HMMA.16816.F32.BF16 R4, R76.reuse, R92, R4 ;  /* 0x0000005c4c04723c */ /* 0x040fe20000041804 */
[----:B------:R4:W-:Y:S05]  /*2f90*/  LDSM.16.M88.4 R84, [R3+0x4000] ;  /* 0x004000000354783b */ /* 0x0009ea0000000200 */
[C---:B------:R-:W-:Y:S01]  /*2fa0*/  HMMA.16816.F32.BF16 R8, R76.reuse, R94, R8 ;  /* 0x0000005e4c08723c */ /* 0x040fe20000041808 */
[----:B------:R-:W4:Y:S05]  /*2fb0*/  LDSM.16.M88.4 R92, [R179+0x16000] ;  /* 0x01600000b35c783b */ /* 0x000f2a0000000200 */
[C---:B---3--:R-:W-:Y:S06]  /*2fc0*/  HMMA.16816.F32.BF16 R12, R76.reuse, R72, R12 ;  /* 0x000000484c0c723c */ /* 0x048fec000004180c */
[----:B------:R-:W-:Y:S05]  /*2fd0*/  HMMA.16816.F32.BF16 R16, R76, R74, R16 ;  /* 0x0000004a4c10723c */ /* 0x000fea0000041810 */
[----:B------:R-:W-:Y:S01]  /*2fe0*/  IMAD R72, R202, 0x4, R227 ;  /* 0x00000004ca487824 */ /* 0x000fe200078e02e3 */
[C---:B--2---:R-:W-:Y:S05]  /*2ff0*/  HMMA.16816.F32.BF16 R4, R80.reuse, R88, R4 ;  /* 0x000000585004723c */ /* 0x044fea0000041804 */
[----:B------:R-:W-:Y:S01]  /*3000*/  IMAD.WIDE.U32 R72, R72, -0x326172a9, RZ ;  /* 0xcd9e8d5748487825 */ /* 0x000fe200078e00ff */
[C---:B------:R-:W-:Y:S05]  /*3010*/  HMMA.16816.F32.BF16 R8, R80.reuse, R90, R8 ;  /* 0x0000005a5008723c */ /* 0x040fea0000041808 */
[----:B------:R-:W-:Y:S01]  /*3020*/  LOP3.LUT R2, R73, R224, R218, 0x96, !PT ;  /* 0x000000e049027212 */ /* 0x000fe200078e96da */
[C---:B-1----:R-:W-:Y:S05]  /*3030*/  HMMA.16816.F32.BF16 R12, R80.reuse, R68, R12 ;  /* 0x00000044500c723c */ /* 0x042fea000004180c */
[----:B----4-:R-:W-:Y:S01]  /*3040*/  IMAD.WIDE.U32 R2, R2, -0x2daee0ad, RZ ;  /* 0xd2511f5302027825 */ /* 0x010fe200078e00ff */
[----:B------:R-:W-:Y:S05]  /*3050*/  HMMA.16816.F32.BF16 R16, R80, R70, R16 ;  /* 0x000000465010723c */ /* 0x000fea0000041810 */
[----:B------:R-:W-:Y:S01]  /*3060*/  IMAD R68, R216, 0x2, R228 ;  /* 0x00000002d8447824 */ /* 0x000fe200078e02e4 */
[C---:B------:R-:W-:Y:S05]  /*3070*/  HMMA.16816.F32.BF16 R4, R84.reuse, R92, R4 ;  /* 0x0000005c5404723c */ /* 0x040fea0000041804 */
[----:B------:R-:W-:Y:S01]  /*3080*/  LOP3.LUT R68, R215, R219, R68, 0x96, !PT ;  /* 0x000000dbd7447212 */ /* 0x000fe200078e9644 */
[C---:B------:R-:W-:Y:S05]  /*3090*/  HMMA.16816.F32.BF16 R8, R84.reuse, R94, R8 ;  /* 0x0000005e5408723c */ /* 0x040fea0000041808 */
[----:B------:R-:W-:Y:S06]  /*30a0*/  IMAD.WIDE.U32 R68, R68, -0x326172a9, RZ ;  /* 0xcd9e8d5744447825 */ /* 0x000fec00078e00ff */
[----:B------:R-:W-:Y:S02]  /*30b0*/  LOP3.LUT R74, R69, R72, R248, 0x96, !PT ;  /* 0x00000048454a7212 */ /* 0x000fe400078e96f8 */
[----:B------:R-:W-:Y:S01]  /*30c0*/  LOP3.LUT R72, R3, R214, R247, 0x96, !PT ;  /* 0x000000d603487212 */ /* 0x000fe200078e96f7 */
[----:B------:R-:W-:Y:S02]  /*30d0*/  @P3 VIADD R3, R0, 0x1 ;  /* 0x0000000100033836 */ /* 0x000fe40000000000 */
[----:B------:R-:W-:Y:S03]  /*30e0*/  IMAD.WIDE.U32 R74, R74, -0x2daee0ad, RZ ;  /* 0xd2511f534a4a7825 */ /* 0x000fe600078e00ff */
[----:B------:R-:W-:Y:S01]  /*30f0*/  @P3 ISETP.GE.AND P2, PT, R3, R200, PT ;  /* 0x000000c80300320c */ /* 0x000fe20003f46270 */
[----:B------:R-:W-:Y:S01]  /*3100*/  FMUL.FTZ R3, R203, 1.4426950216293334961 ;  /* 0x3fb8aa3bcb037820 */ /* 0x000fe20000410000 */
[----:B------:R-:W-:Y:S01]  /*3110*/  IMAD.WIDE.U32 R72, R72, -0x326172a9, RZ ;  /* 0xcd9e8d5748487825 */ /* 0x000fe200078e00ff */
[----:B------:R-:W-:Y:S02]  /*3120*/  @P3 FSEL R4, R4, -INF , !P5 ;  /* 0xff80000004043808 */ /* 0x000fe40006800000 */
[----:B------:R-:W-:Y:S01]  /*3130*/  LOP3.LUT R78, R75, R2, R245, 0x96, !PT ;  /* 0x000000024b4e7212 */ /* 0x000fe200078e96f5 */
[----:B------:R-:W-:Y:S01]  /*3140*/  @P3 VIADD R2, R0, 0x8 ;  /* 0x0000000800023836 */ /* 0x000fe20000000000 */
[----:B------:R-:W-:Y:S02]  /*3150*/  FSEL R3, R3, RZ, P0 ;  /* 0x000000ff03037208 */ /* 0x000fe40000000000 */
[----:B------:R-:W-:Y:S01]  /*3160*/  LOP3.LUT R76, R73, R68, R246, 0x96, !PT ;  /* 0x00000044494c7212 */ /* 0x000fe200078e96f6 */
[----:B------:R-:W-:Y:S01]  /*3170*/  IMAD.WIDE.U32 R78, R78, -0x326172a9, RZ ;  /* 0xcd9e8d574e4e7825 */ /* 0x000fe200078e00ff */
[----:B------:R-:W1:Y:S01]  /*3180*/  LDSM.16.M88.4 R68, [R179+0x16800] ;  /* 0x01680000b344783b */ /* 0x000e620000000200 */
[----:B------:R-:W-:Y:S02]  /*3190*/  @P3 ISETP.GE.AND P0, PT, R2, R200, PT ;  /* 0x000000c80200320c */ /* 0x000fe40003f06270 */
[--C-:B------:R-:W-:Y:S01]  /*31a0*/  FFMA.FTZ R4, R4, UR6, -R3.reuse ;  /* 0x0000000604047c23 */ /* 0x100fe20008010803 */
[----:B------:R-:W-:Y:S01]  /*31b0*/  @P3 FSEL R5, R5, -INF , !P2 ;  /* 0xff80000005053808 */ /* 0x000fe20005000000 */
[----:B------:R-:W-:Y:S01]  /*31c0*/  FMUL.FTZ R2, R206, 1.4426950216293334961 ;  /* 0x3fb8aa3bce027820 */ /* 0x000fe20000410000 */
[----:B------:R-:W-:Y:S01]  /*31d0*/  @P3 FSEL R6, R6, -INF , !P5 ;  /* 0xff80000006063808 */ /* 0x000fe20006800000 */
[----:B------:R2:W3:Y:S01]  /*31e0*/  MUFU.EX2 R164, R4 ;  /* 0x0000000400a47308 */ /* 0x0004e20000000800 */
[----:B------:R-:W-:Y:S02]  /*31f0*/  @P3 VIADD R73, R0, 0x9 ;  /* 0x0000000900493836 */ /* 0x000fe40000000000 */
[----:B------:R-:W-:Y:S01]  /*3200*/  FFMA.FTZ R5, R5, UR6, -R3 ;  /* 0x0000000605057c23 */ /* 0x000fe20008010803 */
[----:B------:R-:W-:Y:S01]  /*3210*/  FSEL R2, R2, RZ, P1 ;  /* 0x000000ff02027208 */ /* 0x000fe20000800000 */
[----:B------:R-:W-:Y:S01]  /*3220*/  IMAD.WIDE.U32 R76, R76, -0x2daee0ad, RZ ;  /* 0xd2511f534c4c7825 */ /* 0x000fe200078e00ff */
[----:B------:R-:W-:Y:S02]  /*3230*/  @P3 FSEL R7, R7, -INF , !P2 ;  /* 0xff80000007073808 */ /* 0x000fe40005000000 */
[----:B------:R-:W-:Y:S02]  /*3240*/  LOP3.LUT R72, R79, R72, R244, 0x96, !PT ;  /* 0x000000484f487212 */ /* 0x000fe400078e96f4 */
[----:B------:R4:W3:Y:S01]  /*3250*/  MUFU.EX2 R163, R5 ;  /* 0x0000000500a37308 */ /* 0x0008e20000000800 */
[--C-:B------:R-:W-:Y:S01]  /*3260*/  FFMA.FTZ R6, R6, UR6, -R2.reuse ;  /* 0x0000000606067c23 */ /* 0x100fe20008010802 */
[----:B------:R-:W-:Y:S01]  /*3270*/  @P3 ISETP.GE.AND P4, PT, R73, R200, PT ;  /* 0x000000c84900320c */ /* 0x000fe20003f86270 */
[----:B------:R-:W-:Y:S01]  /*3280*/  FFMA.FTZ R7, R7, UR6, -R2 ;  /* 0x0000000607077c23 */ /* 0x000fe20008010802 */
[----:B------:R-:W-:Y:S01]  /*3290*/  @P3 FSEL R8, R8, -INF , !P0 ;  /* 0xff80000008083808 */ /* 0x000fe20004000000 */
[----:B------:R-:W-:Y:S01]  /*32a0*/  IMAD.WIDE.U32 R72, R72, -0x2daee0ad, RZ ;  /* 0xd2511f5348487825 */ /* 0x000fe200078e00ff */
[----:B------:R-:W-:Y:S04]  /*32b0*/  LOP3.LUT R75, R77, R74, R243, 0x96, !PT ;  /* 0x0000004a4d4b7212 */ /* 0x000fe800078e96f3 */
[----:B------:R3:W3:Y:S01]  /*32c0*/  MUFU.EX2 R166, R6 ;  /* 0x0000000600a67308 */ /* 0x0006e20000000800 */
[----:B--2---:R-:W-:Y:S02]  /*32d0*/  @P3 VIADD R4, R0, 0x10 ;  /* 0x0000001000043836 */ /* 0x004fe40000000000 */
[----:B------:R-:W-:Y:S01]  /*32e0*/  FFMA.FTZ R8, R8, UR6, -R3 ;  /* 0x0000000608087c23 */ /* 0x000fe20008010803 */
[----:B------:R-:W-:Y:S01]  /*32f0*/  LOP3.LUT R74, R73, R76, R241, 0x96, !PT ;  /* 0x0000004c494a7212 */ /* 0x000fe200078e96f1 */
[----:B------:R-:W-:Y:S01]  /*3300*/  @P3 VIADD R73, R0, 0x11 ;  /* 0x0000001100493836 */ /* 0x000fe20000000000 */
[----:B------:R-:W-:Y:S02]  /*3310*/  @P3 FSEL R9, R9, -INF , !P4 ;  /* 0xff80000009093808 */ /* 0x000fe40006000000 */
[----:B------:R-:W-:Y:S02]  /*3320*/  @P3 ISETP.GE.AND P1, PT, R4, R200, PT ;  /* 0x000000c80400320c */ /* 0x000fe40003f26270 */
[----:B------:R2:W2:Y:S01]  /*3330*/  MUFU.EX2 R165, R7 ;  /* 0x0000000700a57308 */ /* 0x0004a20000000800 */
[----:B----4-:R-:W-:Y:S01]  /*3340*/  IMAD.WIDE.U32 R4, R75, -0x326172a9, RZ ;  /* 0xcd9e8d574b047825 */ /* 0x010fe200078e00ff */
[----:B------:R-:W-:Y:S03]  /*3350*/  @P3 FSEL R10, R10, -INF , !P0 ;  /* 0xff8000000a0a3808 */ /* 0x000fe60004000000 */
[----:B------:R-:W-:Y:S01]  /*3360*/  FFMA.FTZ R9, R9, UR6, -R3 ;  /* 0x0000000609097c23 */ /* 0x000fe20008010803 */
[----:B------:R-:W-:Y:S01]  /*3370*/  IMAD.WIDE.U32 R74, R74, -0x326172a9, RZ ;  /* 0xcd9e8d574a4a7825 */ /* 0x000fe200078e00ff */
[----:B------:R-:W-:Y:S03]  /*3380*/  LOP3.LUT R5, R5, R78, R242, 0x96, !PT ;  /* 0x0000004e05057212 */ /* 0x000fe600078e96f2 */
[----:B------:R4:W4:Y:S01]  /*3390*/  MUFU.EX2 R160, R8 ;  /* 0x0000000800a07308 */ /* 0x0009220000000800 */
[----:B------:R-:W-:Y:S01]  /*33a0*/  FFMA.FTZ R10, R10, UR6, -R2 ;  /* 0x000000060a0a7c23 */ /* 0x000fe20008010802 */
[C---:B-1----:R-:W-:Y:S03]  /*33b0*/  HMMA.16816.F32.BF16 R12, R84.reuse, R68, R12 ;  /* 0x00000044540c723c */ /* 0x042fe6000004180c */
[----:B------:R-:W-:Y:S01]  /*33c0*/  @P3 ISETP.GE.AND P6, PT, R73, R200, PT ;  /* 0x000000c84900320c */ /* 0x000fe20003fc6270 */
[----:B---3--:R-:W-:Y:S01]  /*33d0*/  @P3 VIADD R6, R0, 0x18 ;  /* 0x0000001800063836 */ /* 0x008fe20000000000 */
[----:B------:R-:W-:Y:S01]  /*33e0*/  LOP3.LUT R73, R75, R4, R240, 0x96, !PT ;  /* 0x000000044b497212 */ /* 0x000fe200078e96f0 */
[----:B------:R-:W-:Y:S02]  /*33f0*/  HMMA.16816.F32.BF16 R16, R84, R70, R16 ;  /* 0x000000465410723c */ /* 0x000fe40000041810 */
[----:B------:R1:W3:Y:S01]  /*3400*/  MUFU.EX2 R159, R9 ;  /* 0x00000009009f7308 */ /* 0x0002e20000000800 */
[----:B------:R-:W-:Y:S02]  /*3410*/  @P3 ISETP.GE.AND P2, PT, R6, R200, PT ;  /* 0x000000c80600320c */ /* 0x000fe40003f46270 */
[----:B------:R-:W-:Y:S01]  /*3420*/  IMAD.WIDE.U32 R4, R5, -0x2daee0ad, RZ ;  /* 0xd2511f5305047825 */ /* 0x000fe200078e00ff */
[----:B------:R-:W-:Y:S06]  /*3430*/  @P3 FSEL R11, R11, -INF , !P4 ;  /* 0xff8000000b0b3808 */ /* 0x000fec0006000000 */
[----:B------:R3:W3:Y:S01]  /*3440*/  MUFU.EX2 R162, R10 ;  /* 0x0000000a00a27308 */ /* 0x0006e20000000800 */
[----:B--2---:R-:W-:Y:S01]  /*3450*/  IMAD.WIDE.U32 R6, R73, -0x2daee0ad, RZ ;  /* 0xd2511f5349067825 */ /* 0x004fe200078e00ff */
[----:B------:R-:W-:Y:S03]  /*3460*/  LOP3.LUT R5, R5, R72, R239, 0x96, !PT ;  /* 0x0000004805057212 */ /* 0x000fe600078e96ef */
[----:B------:R-:W-:Y:S01]  /*3470*/  FFMA.FTZ R11, R11, UR6, -R2 ;  /* 0x000000060b0b7c23 */ /* 0x000fe20008010802 */
[----:B------:R-:W-:Y:S01]  /*3480*/  @P3 VIADD R0, R0, 0x19 ;  /* 0x0000001900003836 */ /* 0x000fe20000000000 */
[----:B----4-:R-:W-:Y:S01]  /*3490*/  LOP3.LUT R8, R7, R4, R237, 0x96, !PT ;  /* 0x0000000407087212 */ /* 0x010fe200078e96ed */
[----:B------:R-:W-:Y:S01]  /*34a0*/  IMAD.WIDE.U32 R4, R5, -0x326172a9, RZ ;  /* 0xcd9e8d5705047825 */ /* 0x000fe200078e00ff */
[----:B------:R-:W-:Y:S01]  /*34b0*/  LOP3.LUT R69, R6, 0xff, RZ, 0xc0, !PT ;  /* 0x000000ff06457812 */ /* 0x000fe200078ec0ff */
[----:B------:R-:W2:Y:S01]  /*34c0*/  MUFU.EX2 R161, R11 ;  /* 0x0000000b00a17308 */ /* 0x000ea20000000800 */
[----:B------:R-:W-:Y:S02]  /*34d0*/  @P3 ISETP.GE.AND P5, PT, R0, R200, PT ;  /* 0x000000c80000320c */ /* 0x000fe40003fa6270 */
[----:B------:R-:W-:Y:S02]  /*34e0*/  LOP3.LUT R0, R5, R74, R238, 0x96, !PT ;  /* 0x0000004a05007212 */ /* 0x000fe400078e96ee */
[--C-:B------:R-:W-:Y:S02]  /*34f0*/  SHF.R.U32.HI R68, RZ, 0x18, R6.reuse ;  /* 0x00000018ff447819 */ /* 0x100fe40000011606 */
[----:B------:R-:W-:Y:S02]  /*3500*/  LOP3.LUT R73, R6, 0xffff, RZ, 0xc0, !PT ;  /* 0x0000ffff06497812 */ /* 0x000fe400078ec0ff */
[----:B------:R-:W-:Y:S02]  /*3510*/  SHF.R.U32.HI R72, RZ, 0x10, R6 ;  /* 0x00000010ff487819 */ /* 0x000fe40000011606 */
[C---:B-1----:R-:W-:Y:S02]  /*3520*/  LOP3.LUT R9, R4.reuse, 0xff, RZ, 0xc0, !PT ;  /* 0x000000ff04097812 */ /* 0x042fe400078ec0ff */
[--C-:B---3--:R-:W-:Y:S02]  /*3530*/  SHF.R.U32.HI R10, RZ, 0x18, R4.reuse ;  /* 0x00000018ff0a7819 */ /* 0x108fe40000011604 */
[----:B------:R-:W-:Y:S02]  /*3540*/  LOP3.LUT R6, R4, 0xffff, RZ, 0xc0, !PT ;  /* 0x0000ffff04067812 */ /* 0x000fe400078ec0ff */
[----:B------:R-:W-:Y:S02]  /*3550*/  SHF.R.U32.HI R7, RZ, 0x10, R4 ;  /* 0x00000010ff077819 */ /* 0x000fe40000011604 */
[C---:B------:R-:W-:Y:S02]  /*3560*/  LOP3.LUT R4, R0.reuse, 0xffff, RZ, 0xc0, !PT ;  /* 0x0000ffff00047812 */ /* 0x040fe400078ec0ff */
[----:B------:R-:W-:Y:S02]  /*3570*/  LOP3.LUT R5, R0, 0xff, RZ, 0xc0, !PT ;  /* 0x000000ff00057812 */ /* 0x000fe400078ec0ff */
[----:B------:R-:W-:Y:S02]  /*3580*/  SHF.R.U32.HI R4, RZ, 0x8, R4 ;  /* 0x00000008ff047819 */ /* 0x000fe40000011604 */
[----:B------:R-:W-:Y:S02]  /*3590*/  @P3 FSEL R12, R12, -INF , !P1 ;  /* 0xff8000000c0c3808 */ /* 0x000fe40004800000 */
[----:B------:R-:W-:Y:S02]  /*35a0*/  @P3 FSEL R14, R14, -INF , !P1 ;  /* 0xff8000000e0e3808 */ /* 0x000fe40004800000 */
[----:B------:R-:W-:Y:S01]  /*35b0*/  ISETP.LE.U32.AND P1, PT, R5, UR7, PT ;  /* 0x0000000705007c0c */ /* 0x000fe2000bf23070 */
[--C-:B------:R-:W-:Y:S01]  /*35c0*/  FFMA.FTZ R12, R12, UR6, -R3.reuse ;  /* 0x000000060c0c7c23 */ /* 0x100fe20008010803 */
[----:B------:R-:W-:Y:S01]  /*35d0*/  LOP3.LUT R4, R4, 0xffff, RZ, 0xc0, !PT ;  /* 0x0000ffff04047812 */ /* 0x000fe200078ec0ff */
[----:B------:R-:W-:Y:S01]  /*35e0*/  FFMA.FTZ R14, R14, UR6, -R2 ;  /* 0x000000060e0e7c23 */ /* 0x000fe20008010802 */
[----:B------:R-:W-:Y:S01]  /*35f0*/  SHF.R.U32.HI R5, RZ, 0x10, R0 ;  /* 0x00000010ff057819 */ /* 0x000fe20000011600 */
[----:B------:R-:W1:Y:S01]  /*3600*/  MUFU.EX2 R155, R12 ;  /* 0x0000000c009b7308 */ /* 0x000e620000000800 */
[----:B------:R-:W-:Y:S02]  /*3610*/  @P3 FSEL R13, R13, -INF , !P6 ;  /* 0xff8000000d0d3808 */ /* 0x000fe40007000000 */
[----:B------:R-:W-:Y:S02]  /*3620*/  @P3 FSEL R15, R15, -INF , !P6 ;  /* 0xff8000000f0f3808 */ /* 0x000fe40007000000 */
[----:B------:R-:W-:Y:S01]  /*3630*/  ISETP.LE.U32.AND P6, PT, R4, UR7, PT ;  /* 0x0000000704007c0c */ /* 0x000fe2000bfc3070 */
[--C-:B------:R-:W-:Y:S01]  /*3640*/  FFMA.FTZ R13, R13, UR6, -R3.reuse ;  /* 0x000000060d0d7c23 */ /* 0x100fe20008010803 */
[----:B------:R-:W-:Y:S01]  /*3650*/  LOP3.LUT R4, R5, 0xff, RZ, 0xc0, !PT ;  /* 0x000000ff05047812 */ /* 0x000fe200078ec0ff */
[----:B------:R-:W-:Y:S01]  /*3660*/  @!P1 FADD.FTZ R164, -R164, -RZ ;  /* 0x800000ffa4a49221 */ /* 0x000fe20000010100 */
[----:B------:R-:W-:Y:S01]  /*3670*/  @P3 FSEL R16, R16, -INF , !P2 ;  /* 0xff80000010103808 */ /* 0x000fe20005000000 */
[----:B------:R-:W-:Y:S01]  /*3680*/  FFMA.FTZ R15, R15, UR6, -R2 ;  /* 0x000000060f0f7c23 */ /* 0x000fe20008010802 */
[----:B------:R-:W-:Y:S01]  /*3690*/  @P3 FSEL R18, R18, -INF , !P2 ;  /* 0xff80000012123808 */ /* 0x000fe20005000000 */
[----:B------:R-:W3:Y:S01]  /*36a0*/  MUFU.EX2 R154, R13 ;  /* 0x0000000d009a7308 */ /* 0x000ee20000000800 */
[----:B------:R-:W-:Y:S01]  /*36b0*/  ISETP.LE.U32.AND P2, PT, R4, UR7, PT ;  /* 0x0000000704007c0c */ /* 0x000fe2000bf43070 */
[--C-:B------:R-:W-:Y:S01]  /*36c0*/  FFMA.FTZ R16, R16, UR6, -R3.reuse ;  /* 0x0000000610107c23 */ /* 0x100fe20008010803 */
[----:B------:R-:W-:Y:S01]  /*36d0*/  SHF.R.U32.HI R0, RZ, 0x18, R0 ;  /* 0x00000018ff007819 */ /* 0x000fe20000011600 */
[----:B------:R-:W-:Y:S01]  /*36e0*/  FFMA.FTZ R18, R18, UR6, -R2 ;  /* 0x0000000612127c23 */ /* 0x000fe20008010802 */
[----:B------:R-:W-:Y:S01]  /*36f0*/  @P3 FSEL R17, R17, -INF , !P5 ;  /* 0xff80000011113808 */ /* 0x000fe20006800000 */
[----:B------:R-:W-:Y:S01]  /*3700*/  @!P6 FADD.FTZ R163, -R163, -RZ ;  /* 0x800000ffa3a3e221 */ /* 0x000fe20000010100 */
[----:B------:R-:W-:Y:S03]  /*3710*/  @P3 FSEL R19, R19, -INF , !P5 ;  /* 0xff80000013133808 */ /* 0x000fe60006800000 */
[----:B------:R-:W-:Y:S01]  /*3720*/  MUFU.EX2 R158, R14 ;  /* 0x0000000e009e7308 */ /* 0x000fe20000000800 */
[----:B------:R-:W-:Y:S01]  /*3730*/  ISETP.LE.U32.AND P5, PT, R0, UR7, PT ;  /* 0x0000000700007c0c */ /* 0x000fe2000bfa3070 */
[----:B------:R-:W-:Y:S01]  /*3740*/  FFMA.FTZ R3, R17, UR6, -R3 ;  /* 0x0000000611037c23 */ /* 0x000fe20008010803 */
[----:B------:R-:W-:Y:S01]  /*3750*/  SHF.R.U32.HI R0, RZ, 0x8, R6 ;  /* 0x00000008ff007819 */ /* 0x000fe20000011606 */
[----:B------:R-:W-:Y:S01]  /*3760*/  FFMA.FTZ R2, R19, UR6, -R2 ;  /* 0x0000000613027c23 */ /* 0x000fe20008010802 */
[----:B------:R-:W-:Y:S01]  /*3770*/  ISETP.LE.U32.AND P1, PT, R9, UR7, PT ;  /* 0x0000000709007c0c */ /* 0x000fe2000bf23070 */
[----:B------:R-:W-:Y:S01]  /*3780*/  @!P2 FADD.FTZ R166, -R166, -RZ ;  /* 0x800000ffa6a6a221 */ /* 0x000fe20000010100 */
[----:B------:R-:W-:Y:S03]  /*3790*/  LOP3.LUT R0, R0, 0xffff, RZ, 0xc0, !PT ;  /* 0x0000ffff00007812 */ /* 0x000fe600078ec0ff */
[----:B------:R4:W-:Y:S01]  /*37a0*/  MUFU.EX2 R151, R3 ;  /* 0x0000000300977308 */ /* 0x0009e20000000800 */
[----:B------:R-:W-:Y:S02]  /*37b0*/  LOP3.LUT R4, R7, 0xff, RZ, 0xc0, !PT ;  /* 0x000000ff07047812 */ /* 0x000fe400078ec0ff */
[----:B------:R-:W-:Y:S02]  /*37c0*/  ISETP.LE.U32.AND P2, PT, R0, UR7, PT ;  /* 0x0000000700007c0c */ /* 0x000fe4000bf43070 */
[----:B------:R-:W-:Y:S01]  /*37d0*/  LOP3.LUT R0, R8, 0xffff, RZ, 0xc0, !PT ;  /* 0x0000ffff08007812 */ /* 0x000fe200078ec0ff */
[----:B------:R-:W-:Y:S01]  /*37e0*/  @!P5 FADD.FTZ R165, -R165, -RZ ;  /* 0x800000ffa5a5d221 */ /* 0x000fe20000010100 */
[----:B------:R-:W-:Y:S03]  /*37f0*/  ISETP.LE.U32.AND P5, PT, R4, UR7, PT ;  /* 0x0000000704007c0c */ /* 0x000fe6000bfa3070 */
[----:B------:R-:W-:Y:S01]  /*3800*/  MUFU.EX2 R153, R2 ;  /* 0x0000000200997308 */ /* 0x000fe20000000800 */
[----:B------:R-:W-:Y:S01]  /*3810*/  LOP3.LUT R4, R8, 0xff, RZ, 0xc0, !PT ;  /* 0x000000ff08047812 */ /* 0x000fe200078ec0ff */
[----:B------:R-:W-:Y:S01]  /*3820*/  @!P1 FADD.FTZ R160, -R160, -RZ ;  /* 0x800000ffa0a09221 */ /* 0x000fe20000010100 */
[----:B------:R-:W-:Y:S02]  /*3830*/  SHF.R.U32.HI R0, RZ, 0x8, R0 ;  /* 0x00000008ff007819 */ /* 0x000fe40000011600 */
[----:B------:R-:W-:Y:S02]  /*3840*/  ISETP.LE.U32.AND P6, PT, R10, UR7, PT ;  /* 0x000000070a007c0c */ /* 0x000fe4000bfc3070 */
[----:B------:R-:W-:Y:S01]  /*3850*/  LOP3.LUT R0, R0, 0xffff, RZ, 0xc0, !PT ;  /* 0x0000ffff00007812 */ /* 0x000fe200078ec0ff */
[----:B------:R-:W-:Y:S01]  /*3860*/  @!P2 FADD.FTZ R159, -R159, -RZ ;  /* 0x800000ff9f9fa221 */ /* 0x000fe20000010100 */
[----:B------:R-:W-:Y:S01]  /*3870*/  ISETP.LE.U32.AND P1, PT, R4, UR7, PT ;  /* 0x0000000704007c0c */ /* 0x000fe2000bf23070 */
[----:B------:R-:W3:Y:S01]  /*3880*/  MUFU.EX2 R157, R15 ;  /* 0x0000000f009d7308 */ /* 0x000ee20000000800 */
[----:B------:R-:W-:Y:S01]  /*3890*/  ISETP.LE.U32.AND P2, PT, R0, UR7, PT ;  /* 0x0000000700007c0c */ /* 0x000fe2000bf43070 */
[----:B------:R-:W-:Y:S01]  /*38a0*/  @!P5 FADD.FTZ R162, -R162, -RZ ;  /* 0x800000ffa2a2d221 */ /* 0x000fe20000010100 */
[--C-:B----4-:R-:W-:Y:S02]  /*38b0*/  SHF.R.U32.HI R3, RZ, 0x18, R8.reuse ;  /* 0x00000018ff037819 */ /* 0x110fe40000011608 */
[----:B------:R-:W-:Y:S02]  /*38c0*/  SHF.R.U32.HI R0, RZ, 0x10, R8 ;  /* 0x00000010ff007819 */ /* 0x000fe40000011608 */
[----:B------:R-:W-:Y:S01]  /*38d0*/  ISETP.LE.U32.AND P5, PT, R3, UR7, PT ;  /* 0x0000000703007c0c */ /* 0x000fe2000bfa3070 */
[----:B--2---:R-:W-:Y:S01]  /*38e0*/  @!P6 FADD.FTZ R161, -R161, -RZ ;  /* 0x800000ffa1a1e221 */ /* 0x004fe20000010100 */
[----:B------:R-:W-:Y:S01]  /*38f0*/  LOP3.LUT R0, R0, 0xff, RZ, 0xc0, !PT ;  /* 0x000000ff00007812 */ /* 0x000fe200078ec0ff */
[----:B------:R-:W2:Y:S01]  /*3900*/  MUFU.EX2 R156, R18 ;  /* 0x00000012009c7308 */ /* 0x000ea20000000800 */
[----:B------:R-:W-:Y:S01]  /*3910*/  SHF.R.U32.HI R4, RZ, 0x8, R73 ;  /* 0x00000008ff047819 */ /* 0x000fe20000011649 */
[----:B-1----:R-:W-:Y:S01]  /*3920*/  @!P1 FADD.FTZ R155, -R155, -RZ ;  /* 0x800000ff9b9b9221 */ /* 0x002fe20000010100 */
[----:B------:R-:W-:Y:S01]  /*3930*/  LOP3.LUT R3, R72, 0xff, RZ, 0xc0, !PT ;  /* 0x000000ff48037812 */ /* 0x000fe200078ec0ff */
[----:B---3--:R-:W-:Y:S01]  /*3940*/  @!P2 FADD.FTZ R154, -R154, -RZ ;  /* 0x800000ff9a9aa221 */ /* 0x008fe20000010100 */
[----:B------:R-:W-:Y:S02]  /*3950*/  ISETP.LE.U32.AND P6, PT, R0, UR7, PT ;  /* 0x0000000700007c0c */ /* 0x000fe4000bfc3070 */
[----:B------:R-:W-:Y:S03]  /*3960*/  LOP3.LUT R0, R4, 0xffff, RZ, 0xc0, !PT ;  /* 0x0000ffff04007812 */ /* 0x000fe600078ec0ff */
[----:B------:R-:W1:Y:S01]  /*3970*/  MUFU.EX2 R152, R16 ;  /* 0x0000001000987308 */ /* 0x000e620000000800 */
[----:B------:R-:W-:Y:S01]  /*3980*/  ISETP.LE.U32.AND P1, PT, R3, UR7, PT ;  /* 0x0000000703007c0c */ /* 0x000fe2000bf23070 */
[----:B------:R-:W-:Y:S01]  /*3990*/  @!P5 FADD.FTZ R157, -R157, -RZ ;  /* 0x800000ff9d9dd221 */ /* 0x000fe20000010100 */
[----:B------:R-:W-:Y:S02]  /*39a0*/  F2FP.RELU.BF16.F32.PACK_AB R3, R163, R164 ;  /* 0x000000a4a303723e */ /* 0x000fe400000018ff */
[----:B------:R-:W-:Y:S02]  /*39b0*/  F2FP.RELU.BF16.F32.PACK_AB R2, R165, R166 ;  /* 0x000000a6a502723e */ /* 0x000fe400000018ff */
[----:B------:R-:W-:Y:S01]  /*39c0*/  ISETP.LE.U32.AND P2, PT, R0, UR7, PT ;  /* 0x0000000700007c0c */ /* 0x000fe2000bf43070 */
[----:B------:R3:W-:Y:S01]  /*39d0*/  STS [R209+0x20000], R3 ;  /* 0x02000003d1007388 */ /* 0x0007e20000000800 */
[----:B------:R-:W-:Y:S01]  /*39e0*/  F2FP.RELU.BF16.F32.PACK_AB R0, R159, R160 ;  /* 0x000000a09f00723e */ /* 0x000fe200000018ff */
[----:B------:R-:W-:Y:S01]  /*39f0*/  @!P6 FADD.FTZ R158, -R158, -RZ ;  /* 0x800000ff9e9ee221 */ /* 0x000fe20000010100 */
[----:B------:R-:W-:Y:S02]  /*3a00*/  ISETP.LE.U32.AND P0, PT, R68, UR7, PT ;  /* 0x0000000744007c0c */ /* 0x000fe4000bf03070 */
[----:B------:R4:W-:Y:S01]  /*3a10*/  STS [R209+0x20400], R2 ;  /* 0x02040002d1007388 */ /* 0x0009e20000000800 */
[----:B------:R-:W-:Y:S01]  /*3a20*/  ISETP.LE.U32.AND P4, PT, R69, UR7, PT ;  /* 0x0000000745007c0c */ /* 0x000fe2000bf83070 */
[----:B--2---:R-:W-:Y:S01]  /*3a30*/  @!P1 FADD.FTZ R156, -R156, -RZ ;  /* 0x800000ff9c9c9221 */ /* 0x004fe20000010100 */
[----:B------:R-:W-:Y:S02]  /*3a40*/  F2FP.RELU.BF16.F32.PACK_AB R5, R154, R155 ;  /* 0x0000009b9a05723e */ /* 0x000fe400000018ff */
[----:B------:R2:W-:Y:S01]  /*3a50*/  STS [R212+0x20000], R0 ;  /* 0x02000000d4007388 */ /* 0x0005e20000000800 */
[----:B------:R-:W-:Y:S02]  /*3a60*/  F2FP.RELU.BF16.F32.PACK_AB R4, R157, R158 ;  /* 0x0000009e9d04723e */ /* 0x000fe400000018ff */
[----:B------:R-:W-:Y:S01]  /*3a70*/  FSETP.GE.FTZ.AND P1, PT, R164, RZ, PT ;  /* 0x000000ffa400720b */ /* 0x000fe20003f36000 */
[----:B------:R-:W-:Y:S01]  /*3a80*/  @!P2 FADD.FTZ R151, -R151, -RZ ;  /* 0x800000ff9797a221 */ /* 0x000fe20000010100 */
[----:B------:R-:W-:Y:S02]  /*3a90*/  FSETP.GE.FTZ.AND P2, PT, R159, RZ, PT ;  /* 0x000000ff9f00720b */ /* 0x000fe40003f56000 */
[----:B------:R-:W-:Y:S01]  /*3aa0*/  FSETP.GE.FTZ.AND P5, PT, R166, RZ, PT ;  /* 0x000000ffa600720b */ /* 0x000fe20003fb6000 */
[----:B------:R-:W-:Y:S01]  /*3ab0*/  @!P0 FADD.FTZ R153, -R153, -RZ ;  /* 0x800000ff99998221 */ /* 0x000fe20000010100 */
[----:B-1----:R-:W-:Y:S01]  /*3ac0*/  @!P4 FADD.FTZ R152, -R152, -RZ ;  /* 0x800000ff9898c221 */ /* 0x002fe20000010100 */
[----:B------:R-:W-:Y:S04]  /*3ad0*/  FSETP.GE.FTZ.AND P4, PT, R160, RZ, PT ;  /* 0x000000ffa000720b */ /* 0x000fe80003f96000 */
[----:B---3--:R-:W-:Y:S02]  /*3ae0*/  F2FP.RELU.BF16.F32.PACK_AB R3, R151, R152 ;  /* 0x000000989703723e */ /* 0x008fe400000018ff */
[----:B----4-:R-:W-:Y:S02]  /*3af0*/  F2FP.RELU.BF16.F32.PACK_AB R2, R153, R156 ;  /* 0x0000009c9902723e */ /* 0x010fe400000018ff */
[----:B--2---:R-:W-:Y:S05]  /*3b00*/  F2FP.RELU.BF16.F32.PACK_AB R0, R161, R162 ;  /* 0x000000a2a100723e */ /* 0x004fea00000018ff */
[----:B------:R1:W-:Y:S05]  /*3b10*/  STS [R212+0x20400], R0 ;  /* 0x02040000d4007388 */ /* 0x0003ea0000000800 */
[----:B------:R-:W-:Y:S05]  /*3b20*/  STS [R210+0x20000], R5 ;  /* 0x02000005d2007388 */ /* 0x000fea0000000800 */
[----:B------:R-:W-:Y:S05]  /*3b30*/  STS [R210+0x20400], R4 ;  /* 0x02040004d2007388 */ /* 0x000fea0000000800 */
[----:B------:R2:W-:Y:S05]  /*3b40*/  STS [R211+0x20400], R2 ;  /* 0x02040002d3007388 */ /* 0x0005ea0000000800 */
[----:B------:R3:W-:Y:S05]  /*3b50*/  STS [R211+0x20000], R3 ;  /* 0x02000003d3007388 */ /* 0x0007ea0000000800 */
[----:B------:R-:W-:Y:S01]  /*3b60*/  LDSM.16.M88.4 R8, [R177+0x18000] ;  /* 0x01800000b108783b */ /* 0x000fe20000000200 */
[----:B-1----:R-:W-:Y:S04]  /*3b70*/  LEA R0, R190, UR5, 0x1 ;  /* 0x00000005be007c11 */ /* 0x002fe8000f8e08ff */
[----:B------:R-:W-:Y:S05]  /*3b80*/  LDSM.16.M88.4 R68, [R177+0x18800] ;  /* 0x01880000b144783b */ /* 0x000fea0000000200 */
[----:B------:R-:W1:Y:S05]  /*3b90*/  LDSM.16.M88.4 R16, [R0+0xc000] ;  /* 0x00c000000010783b */ /* 0x000e6a0000000200 */
[----:B------:R-:W-:Y:S01]  /*3ba0*/  LDSM.16.M88.4 R76, [R178+0x18000] ;  /* 0x01800000b24c783b */ /* 0x000fe20000000200 */
[----:B--2---:R-:W-:Y:S02]  /*3bb0*/  IMAD.MOV.U32 R2, RZ, RZ, R208 ;  /* 0x000000ffff027224 */ /* 0x004fe400078e00d0 */
[----:B---3--:R-:W-:Y:S03]  /*3bc0*/  IMAD.MOV.U32 R3, RZ, RZ, R207 ;  /* 0x000000ffff037224 */ /* 0x008fe600078e00cf */
[----:B------:R-:W-:Y:S01]  /*3bd0*/  LEA R92, P0, R213, R2, 0x2 ;  /* 0x00000002d55c7211 */ /* 0x000fe200078010ff */
[--C-:B------:R-:W-:Y:S01]  /*3be0*/  IMAD.IADD R2, R185, 0x1, R0.reuse ;  /* 0x00000001b9027824 */ /* 0x100fe200078e0200 */
[----:B------:R-:W-:Y:S02]  /*3bf0*/  LDSM.16.M88.4 R80, [R178+0x18800] ;  /* 0x01880000b250783b */ /* 0x000fe40000000200 */
[----:B------:R-:W-:Y:S01]  /*3c00*/  LEA.HI.X.SX32 R93, R213, R3, 0x2, P0 ;  /* 0x00000003d55d7211 */ /* 0x000fe200000f16ff */
[C---:B------:R-:W-:Y:S01]  /*3c10*/  IMAD.IADD R3, R184.reuse, 0x1, R0 ;  /* 0x00000001b8037824 */ /* 0x040fe200078e0200 */
[----:B------:R-:W-:Y:S01]  /*3c20*/  FSETP.GE.FTZ.AND P0, PT, R163, RZ, PT ;  /* 0x000000ffa300720b */ /* 0x000fe20003f16000 */
[----:B------:R-:W2:Y:S01]  /*3c30*/  LDSM.16.M88.4 R72, [R2+0xc000] ;  /* 0x00c000000248783b */ /* 0x000ea20000000200 */
[----:B------:R-:W-:Y:S04]  /*3c40*/  IMAD.IADD R148, R184, 0x1, R2 ;  /* 0x00000001b8947824 */ /* 0x000fe800078e0202 */
[----:B------:R-:W3:Y:S05]  /*3c50*/  LDG.E R150, desc[UR16][R92.64] ;  /* 0x000000105c967981 */ /* 0x000eea000c1e1900 */
[----:B------:R-:W-:Y:S05]  /*3c60*/  LDSM.16.M88.4 R84, [R3+0xc000] ;  /* 0x00c000000354783b */ /* 0x000fea0000000200 */
[----:B------:R4:W3:Y:S05]  /*3c70*/  LDG.E R149, desc[UR16][R92.64+0x20] ;  /* 0x000020105c957981 */ /* 0x0008ea000c1e1900 */
[----:B------:R-:W2:Y:S01]  /*3c80*/  LDSM.16.M88.4 R88, [R180+0x18000] ;  /* 0x01800000b458783b */ /* 0x000ea20000000200 */
[C---:B-1----:R-:W-:Y:S04]  /*3c90*/  HMMA.16816.F32.BF16 R4, R16.reuse, R8, RZ ;  /* 0x000000081004723c */ /* 0x042fe800000418ff */
[----:B------:R-:W-:Y:S02]  /*3ca0*/  LDSM.16.M88.4 R96, [R179+0x18000] ;  /* 0x01800000b360783b */ /* 0x000fe40000000200 */
[C---:B------:R-:W-:Y:S06]  /*3cb0*/  HMMA.16816.F32.BF16 R8, R16.reuse, R10, RZ ;  /* 0x0000000a1008723c */ /* 0x040fec00000418ff */
[C---:B------:R-:W-:Y:S01]  /*3cc0*/  HMMA.16816.F32.BF16 R12, R16.reuse, R68, RZ ;  /* 0x00000044100c723c */ /* 0x040fe200000418ff */
[----:B----4-:R-:W-:Y:S05]  /*3cd0*/  LDSM.16.M88.4 R92, [R148+0xc000] ;  /* 0x00c00000945c783b */ /* 0x010fea0000000200 */
[----:B------:R-:W-:Y:S01]  /*3ce0*/  HMMA.16816.F32.BF16 R16, R16, R70, RZ ;  /* 0x000000461010723c */ /* 0x000fe200000418ff */
[----:B------:R-:W1:Y:S05]  /*3cf0*/  LDSM.16.M88.4 R68, [R180+0x18800] ;  /* 0x01880000b444783b */ /* 0x000e6a0000000200 */
[C---:B--2---:R-:W-:Y:S06]  /*3d00*/  HMMA.16816.F32.BF16 R4, R72.reuse, R76, R4 ;  /* 0x0000004c4804723c */ /* 0x044fec0000041804 */
[C---:B------:R-:W-:Y:S01]  /*3d10*/  HMMA.16816.F32.BF16 R8, R72.reuse, R78, R8 ;  /* 0x0000004e4808723c */ /* 0x040fe20000041808 */
[----:B------:R-:W-:Y:S05]  /*3d20*/  LDSM.16.M88.4 R76, [R0+0xe000] ;  /* 0x00e00000004c783b */ /* 0x000fea0000000200 */
[C---:B------:R-:W-:Y:S06]  /*3d30*/  HMMA.16816.F32.BF16 R12, R72.reuse, R80, R12 ;  /* 0x00000050480c723c */ /* 0x040fec000004180c */
[----:B------:R-:W-:Y:S01]  /*3d40*/  HMMA.16816.F32.BF16 R16, R72, R82, R16 ;  /* 0x000000524810723c */ /* 0x000fe20000041810 */
[----:B------:R-:W2:Y:S05]  /*3d50*/  LDSM.16.M88.4 R72, [R179+0x18800] ;  /* 0x01880000b348783b */ /* 0x000eaa0000000200 */
[C---:B------:R-:W-:Y:S01]  /*3d60*/  HMMA.16816.F32.BF16 R4, R84.reuse, R88, R4 ;  /* 0x000000585404723c */ /* 0x040fe20000041804 */
[----:B------:R-:W4:Y:S05]  /*3d70*/  LDSM.16.M88.4 R80, [R177+0x1a000] ;  /* 0x01a00000b150783b */ /* 0x000f2a0000000200 */
[C---:B------:R-:W-:Y:S01]  /*3d80*/  HMMA.16816.F32.BF16 R8, R84.reuse, R90, R8 ;  /* 0x0000005a5408723c */ /* 0x040fe20000041808 */
[----:B------:R-:W-:Y:S05]  /*3d90*/  LDSM.16.M88.4 R88, [R178+0x1a000] ;  /* 0x01a00000b258783b */ /* 0x000fea0000000200 */
[C---:B-1----:R-:W-:Y:S06]  /*3da0*/  HMMA.16816.F32.BF16 R12, R84.reuse, R68, R12 ;  /* 0x00000044540c723c */ /* 0x042fec000004180c */
[----:B------:R-:W-:Y:S01]  /*3db0*/  HMMA.16816.F32.BF16 R16, R84, R70, R16 ;  /* 0x000000465410723c */ /* 0x000fe20000041810 */
[----:B------:R-:W1:Y:S05]  /*3dc0*/  LDSM.16.M88.4 R68, [R177+0x1a800] ;  /* 0x01a80000b144783b */ /* 0x000e6a0000000200 */
[C---:B------:R-:W-:Y:S01]  /*3dd0*/  HMMA.16816.F32.BF16 R4, R92.reuse, R96, R4 ;  /* 0x000000605c04723c */ /* 0x040fe20000041804 */
[----:B------:R-:W1:Y:S05]  /*3de0*/  LDSM.16.M88.4 R84, [R2+0xe000] ;  /* 0x00e000000254783b */ /* 0x000e6a0000000200 */
[C---:B------:R-:W-:Y:S01]  /*3df0*/  HMMA.16816.F32.BF16 R8, R92.reuse, R98, R8 ;  /* 0x000000625c08723c */ /* 0x040fe20000041808 */
[----:B------:R-:W-:Y:S05]  /*3e00*/  LDSM.16.M88.4 R96, [R180+0x1a000] ;  /* 0x01a00000b460783b */ /* 0x000fea0000000200 */
[C---:B--2---:R-:W-:Y:S06]  /*3e10*/  HMMA.16816.F32.BF16 R12, R92.reuse, R72, R12 ;  /* 0x000000485c0c723c */ /* 0x044fec000004180c */
[----:B------:R-:W-:Y:S01]  /*3e20*/  HMMA.16816.F32.BF16 R16, R92, R74, R16 ;  /* 0x0000004a5c10723c */ /* 0x000fe20000041810 */
[----:B------:R-:W2:Y:S05]  /*3e30*/  LDSM.16.M88.4 R72, [R178+0x1a800] ;  /* 0x01a80000b248783b */ /* 0x000eaa0000000200 */
[C---:B----4-:R-:W-:Y:S01]  /*3e40*/  HMMA.16816.F32.BF16 R4, R76.reuse, R80, R4 ;  /* 0x000000504c04723c */ /* 0x050fe20000041804 */
        /* <DEDUP_REMOVED lines=36> */
[C---:B------:R-:W-:Y:S06]  /*4090*/  HMMA.16816.F32.BF16 R8, R92.reuse, R98, R8 ;  /* 0x000000625c08723c */ /* 0x040fec0000041808 */
[C---:B--2---:R-:W-:Y:S06]  /*40a0*/  HMMA.16816.F32.BF16 R12, R92.reuse, R72, R12 ;  /* 0x000000485c0c723c */ /* 0x044fec000004180c */
[----:B------:R-:W-:Y:S01]  /*40b0*/  HMMA.16816.F32.BF16 R16, R92, R74, R16 ;  /* 0x0000004a5c10723c */ /* 0x000fe20000041810 */
[----:B------:R-:W2:Y:S05]  /*40c0*/  LDSM.16.M88.4 R72, [R179+0x1c800] ;  /* 0x01c80000b348783b */ /* 0x000eaa0000000200 */
[C---:B----4-:R-:W-:Y:S06]  /*40d0*/  HMMA.16816.F32.BF16 R4, R76.reuse, R80, R4 ;  /* 0x000000504c04723c */ /* 0x050fec0000041804 */
[C---:B------:R-:W-:Y:S06]  /*40e0*/  HMMA.16816.F32.BF16 R8, R76.reuse, R82, R8 ;  /* 0x000000524c08723c */ /* 0x040fec0000041808 */
[C---:B-1----:R-:W-:Y:S06]  /*40f0*/  HMMA.16816.F32.BF16 R12, R76.reuse, R68, R12 ;  /* 0x000000444c0c723c */ /* 0x042fec000004180c */
[----:B------:R-:W-:Y:S06]  /*4100*/  HMMA.16816.F32.BF16 R16, R76, R70, R16 ;  /* 0x000000464c10723c */ /* 0x000fec0000041810 */
[C---:B------:R-:W-:Y:S06]  /*4110*/  HMMA.16816.F32.BF16 R4, R84.reuse, R88, R4 ;  /* 0x000000585404723c */ /* 0x040fec0000041804 */
[C---:B------:R-:W-:Y:S06]  /*4120*/  HMMA.16816.F32.BF16 R8, R84.reuse, R90, R8 ;  /* 0x0000005a5408723c */ /* 0x040fec0000041808 */
[C---:B--2---:R-:W-:Y:S06]  /*4130*/  HMMA.16816.F32.BF16 R12, R84.reuse, R72, R12 ;  /* 0x00000048540c723c */ /* 0x044fec000004180c */
[----:B------:R-:W-:Y:S06]  /*4140*/  HMMA.16816.F32.BF16 R16, R84, R74, R16 ;  /* 0x0000004a5410723c */ /* 0x000fec0000041810 */
[C---:B---3--:R-:W-:Y:S01]  /*4150*/  FADD.FTZ R0, -R150.reuse, R5 ;  /* 0x0000000596007221 */ /* 0x048fe20000010100 */
[----:B------:R-:W-:Y:S01]  /*4160*/  FADD.FTZ R2, -R150, R4 ;  /* 0x0000000496027221 */ /* 0x000fe20000010100 */
[----:B------:R-:W-:Y:S03]  /*4170*/  FADD.FTZ R6, -R149, R6 ;  /* 0x0000000695067221 */ /* 0x000fe60000010100 */
[-C--:B------:R-:W-:Y:S01]  /*4180*/  FSEL R0, R0, R150.reuse, P0 ;  /* 0x0000009600007208 */ /* 0x080fe20000000000 */
[C---:B------:R-:W-:Y:S01]  /*4190*/  FADD.FTZ R9, -R150.reuse, R9 ;  /* 0x0000000996097221 */ /* 0x040fe20000010100 */
[----:B------:R-:W-:Y:S01]  /*41a0*/  FSETP.GE.FTZ.AND P0, PT, R151, RZ, PT ;  /* 0x000000ff9700720b */ /* 0x000fe20003f16000 */
[----:B------:R-:W-:Y:S01]  /*41b0*/  FADD.FTZ R8, -R150, R8 ;  /* 0x0000000896087221 */ /* 0x000fe20000010100 */
[----:B------:R-:W-:Y:S01]  /*41c0*/  FSEL R2, R2, R150, P1 ;  /* 0x0000009602027208 */ /* 0x000fe20000800000 */
[----:B------:R-:W-:Y:S01]  /*41d0*/  FMUL.FTZ R4, R163, R0 ;  /* 0x00000000a3047220 */ /* 0x000fe20000410000 */
[----:B------:R-:W-:Y:S01]  /*41e0*/  FSETP.GE.FTZ.AND P1, PT, R155, RZ, PT ;  /* 0x000000ff9b00720b */ /* 0x000fe20003f36000 */
[C---:B------:R-:W-:Y:S01]  /*41f0*/  FADD.FTZ R12, -R150.reuse, R12 ;  /* 0x0000000c960c7221 */ /* 0x040fe20000010100 */
[----:B------:R-:W-:Y:S01]  /*4200*/  FSEL R9, R9, R150, P2 ;  /* 0x0000009609097208 */ /* 0x000fe20001000000 */
[----:B------:R-:W-:Y:S01]  /*4210*/  FADD.FTZ R13, -R150, R13 ;  /* 0x0000000d960d7221 */ /* 0x000fe20000010100 */
[----:B------:R-:W-:Y:S01]  /*4220*/  FSETP.GE.FTZ.AND P2, PT, R154, RZ, PT ;  /* 0x000000ff9a00720b */ /* 0x000fe20003f56000 */
[----:B------:R-:W-:Y:S01]  /*4230*/  FMUL.FTZ R2, R164, R2 ;  /* 0x00000002a4027220 */ /* 0x000fe20000410000 */
[-C--:B------:R-:W-:Y:S01]  /*4240*/  FSEL R12, R12, R150.reuse, P1 ;  /* 0x000000960c0c7208 */ /* 0x080fe20000800000 */
[----:B------:R-:W-:Y:S01]  /*4250*/  FADD.FTZ R16, -R150, R16 ;  /* 0x0000001096107221 */ /* 0x000fe20000010100 */
[----:B------:R-:W-:Y:S01]  /*4260*/  FSETP.GE.FTZ.AND P1, PT, R152, RZ, PT ;  /* 0x000000ff9800720b */ /* 0x000fe20003f36000 */
[----:B------:R-:W-:Y:S01]  /*4270*/  FADD.FTZ R7, -R149, R7 ;  /* 0x0000000795077221 */ /* 0x000fe20000010100 */
[----:B------:R-:W-:Y:S01]  /*4280*/  FSEL R8, R8, R150, P4 ;  /* 0x0000009608087208 */ /* 0x000fe20002000000 */
[----:B------:R-:W-:Y:S01]  /*4290*/  FMUL.FTZ R12, R155, R12 ;  /* 0x0000000c9b0c7220 */ /* 0x000fe20000410000 */
[-C--:B------:R-:W-:Y:S02]  /*42a0*/  FSEL R13, R13, R150.reuse, P2 ;  /* 0x000000960d0d7208 */ /* 0x080fe40001000000 */
[----:B------:R-:W-:Y:S01]  /*42b0*/  FSEL R16, R16, R150, P1 ;  /* 0x0000009610107208 */ /* 0x000fe20000800000 */
[----:B------:R-:W-:Y:S01]  /*42c0*/  @P0 FADD.FTZ R150, -R150, R17 ;  /* 0x0000001196960221 */ /* 0x000fe20000010100 */
[----:B------:R-:W-:Y:S01]  /*42d0*/  ISETP.GE.AND P0, PT, R202, 0x1, PT ;  /* 0x00000001ca00780c */ /* 0x000fe20003f06270 */
[----:B------:R-:W-:Y:S01]  /*42e0*/  FMUL.FTZ R0, R160, R8 ;  /* 0x00000008a0007220 */ /* 0x000fe20000410000 */
[----:B------:R-:W-:Y:S01]  /*42f0*/  F2FP.BF16.F32.PACK_AB R4, R4, R2 ;  /* 0x000000020404723e */ /* 0x000fe200000010ff */
[----:B------:R-:W-:Y:S01]  /*4300*/  FMUL.FTZ R8, R159, R9 ;  /* 0x000000099f087220 */ /* 0x000fe20000410000 */
[----:B------:R-:W-:Y:S01]  /*4310*/  FSETP.GE.FTZ.AND P4, PT, R165, RZ, PT ;  /* 0x000000ffa500720b */ /* 0x000fe20003f96000 */
[----:B------:R-:W-:Y:S01]  /*4320*/  FMUL.FTZ R5, R154, R13 ;  /* 0x0000000d9a057220 */ /* 0x000fe20000410000 */
[----:B------:R-:W-:Y:S01]  /*4330*/  FMUL.FTZ R16, R152, R16 ;  /* 0x0000001098107220 */ /* 0x000fe20000410000 */
[----:B------:R-:W-:Y:S01]  /*4340*/  FMUL.FTZ R150, R151, R150 ;  /* 0x0000009697967220 */ /* 0x000fe20000410000 */
[----:B------:R-:W-:Y:S02]  /*4350*/  F2FP.BF16.F32.PACK_AB R8, R8, R0 ;  /* 0x000000000808723e */ /* 0x000fe400000010ff */
[----:B------:R-:W-:Y:S03]  /*4360*/  F2FP.BF16.F32.PACK_AB R5, R5, R12 ;  /* 0x0000000c0505723e */ /* 0x000fe600000010ff */
[----:B------:R-:W-:Y:S05]  /*4370*/  @!P0 BRA `(.L_x_1246) ;  /* 0x0000000000648947 */ /* 0x000fea0003800000 */
        /* <DEDUP_REMOVED lines=8> */
[C---:B-1----:R-:W-:Y:S05]  /*4400*/  IMAD.U32 R2, R9.reuse, -0x40, RZ ;  /* 0xffffffc009027824 */ /* 0x042fea00078e00ff */
[C---:B------:R-:W-:Y:S04]  /*4410*/  LEA R3, P1, R2.reuse, R196, 0x1 ;  /* 0x000000c402037211 */ /* 0x040fe800078208ff */
        /* <DEDUP_REMOVED lines=15> */
.L_x_1246:
[----:B------:R2:W-:Y:S01]  /*4510*/  STS [R209+0x1e000], R4 ;  /* 0x01e00004d1007388 */ /* 0x0005e20000000800 */
[-C--:B-1----:R-:W-:Y:S01]  /*4520*/  FSEL R3, R6, R149.reuse, P5 ;  /* 0x0000009506037208 */ /* 0x082fe20002800000 */
[----:B------:R-:W-:Y:S01]  /*4530*/  FADD.FTZ R0, -R149, R10 ;  /* 0x0000000a95007221 */ /* 0x000fe20000010100 */
[-C--:B------:R-:W-:Y:S01]  /*4540*/  FSEL R2, R7, R149.reuse, P4 ;  /* 0x0000009507027208 */ /* 0x080fe20002000000 */
[C---:B------:R-:W-:Y:S01]  /*4550*/  FADD.FTZ R11, -R149.reuse, R11 ;  /* 0x0000000b950b7221 */ /* 0x040fe20000010100 */
[----:B------:R-:W-:Y:S01]  /*4560*/  FSETP.GE.FTZ.AND P1, PT, R162, RZ, PT ;  /* 0x000000ffa200720b */ /* 0x000fe20003f36000 */
[----:B------:R-:W-:Y:S01]  /*4570*/  FADD.FTZ R14, -R149, R14 ;  /* 0x0000000e950e7221 */ /* 0x000fe20000010100 */
[----:B------:R-:W-:Y:S01]  /*4580*/  FSETP.GE.FTZ.AND P2, PT, R161, RZ, PT ;  /* 0x000000ffa100720b */ /* 0x000fe20003f56000 */
[C---:B------:R-:W-:Y:S01]  /*4590*/  FADD.FTZ R15, -R149.reuse, R15 ;  /* 0x0000000f950f7221 */ /* 0x040fe20000010100 */
[-C--:B------:R-:W-:Y:S01]  /*45a0*/  FSEL R0, R0, R149.reuse, P1 ;  /* 0x0000009500007208 */ /* 0x080fe20000800000 */
[----:B------:R-:W-:Y:S01]  /*45b0*/  FADD.FTZ R18, -R149, R18 ;  /* 0x0000001295127221 */ /* 0x000fe20000010100 */
[----:B------:R-:W-:Y:S01]  /*45c0*/  FSETP.GE.FTZ.AND P1, PT, R153, RZ, PT ;  /* 0x000000ff9900720b */ /* 0x000fe20003f36000 */
[----:B------:R-:W-:Y:S01]  /*45d0*/  IMAD R194, R225, UR4, RZ ;  /* 0x00000004e1c27c24 */ /* 0x000fe2000f8e02ff */
[----:B------:R-:W-:Y:S01]  /*45e0*/  FSETP.GE.FTZ.AND P5, PT, R158, RZ, PT ;  /* 0x000000ff9e00720b */ /* 0x000fe20003fb6000 */
[----:B------:R-:W-:Y:S01]  /*45f0*/  FMUL.FTZ R7, R162, R0 ;  /* 0x00000000a2077220 */ /* 0x000fe20000410000 */
[-C--:B------:R-:W-:Y:S02]  /*4600*/  FSEL R0, R11, R149.reuse, P2 ;  /* 0x000000950b007208 */ /* 0x080fe40001000000 */
[----:B------:R-:W-:Y:S02]  /*4610*/  FSETP.GE.FTZ.AND P4, PT, R157, RZ, PT ;  /* 0x000000ff9d00720b */ /* 0x000fe40003f96000 */
[----:B------:R-:W-:Y:S02]  /*4620*/  FSETP.GE.FTZ.AND P2, PT, R156, RZ, PT ;  /* 0x000000ff9c00720b */ /* 0x000fe40003f56000 */
[-C--:B------:R-:W-:Y:S02]  /*4630*/  FSEL R15, R15, R149.reuse, P4 ;  /* 0x000000950f0f7208 */ /* 0x080fe40002000000 */
[----:B------:R-:W-:Y:S01]  /*4640*/  FSEL R18, R18, R149, P2 ;  /* 0x0000009512127208 */ /* 0x000fe20001000000 */
[----:B--2---:R-:W-:Y:S01]  /*4650*/  FMUL.FTZ R4, R166, R3 ;  /* 0x00000003a6047220 */ /* 0x004fe20000410000 */
[----:B------:R-:W-:Y:S01]  /*4660*/  FMUL.FTZ R3, R165, R2 ;  /* 0x00000002a5037220 */ /* 0x000fe20000410000 */
[----:B------:R-:W-:Y:S01]  /*4670*/  FMUL.FTZ R2, R161, R0 ;  /* 0x00000000a1027220 */ /* 0x000fe20000410000 */
[----:B------:R-:W-:Y:S01]  /*4680*/  FSEL R0, R14, R149, P5 ;  /* 0x000000950e007208 */ /* 0x000fe20002800000 */
[----:B------:R-:W-:Y:S01]  /*4690*/  @P1 FADD.FTZ R149, -R149, R19 ;  /* 0x0000001395951221 */ /* 0x000fe20000010100 */
[----:B------:R-:W-:Y:S01]  /*46a0*/  FMUL.FTZ R18, R156, R18 ;  /* 0x000000129c127220 */ /* 0x000fe20000410000 */
[----:B------:R-:W-:Y:S02]  /*46b0*/  F2FP.BF16.F32.PACK_AB R3, R3, R4 ;  /* 0x000000040303723e */ /* 0x000fe400000010ff */
[----:B------:R-:W-:Y:S01]  /*46c0*/  FMUL.FTZ R6, R158, R0 ;  /* 0x000000009e067220 */ /* 0x000fe20000410000 */
[----:B------:R-:W-:Y:S01]  /*46d0*/  FMUL.FTZ R0, R157, R15 ;  /* 0x0000000f9d007220 */ /* 0x000fe20000410000 */
[----:B------:R-:W-:Y:S01]  /*46e0*/  F2FP.BF16.F32.PACK_AB R2, R2, R7 ;  /* 0x000000070202723e */ /* 0x000fe200000010ff */
[----:B------:R1:W-:Y:S01]  /*46f0*/  STS [R209+0x1e400], R3 ;  /* 0x01e40003d1007388 */ /* 0x0003e20000000800 */
[----:B------:R-:W-:Y:S01]  /*4700*/  FMUL.FTZ R149, R153, R149 ;  /* 0x0000009599957220 */ /* 0x000fe20000410000 */
[----:B------:R-:W-:Y:S02]  /*4710*/  F2FP.BF16.F32.PACK_AB R4, R150, R16 ;  /* 0x000000109604723e */ /* 0x000fe400000010ff */
[----:B------:R-:W-:Y:S01]  /*4720*/  F2FP.BF16.F32.PACK_AB R0, R0, R6 ;  /* 0x000000060000723e */ /* 0x000fe200000010ff */
[----:B------:R-:W-:Y:S04]  /*4730*/  STS [R212+0x1e000], R8 ;  /* 0x01e00008d4007388 */ /* 0x000fe80000000800 */
[----:B------:R2:W-:Y:S04]  /*4740*/  STS [R212+0x1e400], R2 ;  /* 0x01e40002d4007388 */ /* 0x0005e80000000800 */
[----:B------:R-:W-:Y:S04]  /*4750*/  STS [R210+0x1e000], R5 ;  /* 0x01e00005d2007388 */ /* 0x000fe80000000800 */
[----:B------:R3:W-:Y:S04]  /*4760*/  STS [R210+0x1e400], R0 ;  /* 0x01e40000d2007388 */ /* 0x0007e80000000800 */
[----:B------:R-:W-:Y:S01]  /*4770*/  STS [R211+0x1e000], R4 ;  /* 0x01e00004d3007388 */ /* 0x000fe20000000800 */
[----:B-1----:R-:W-:Y:S05]  /*4780*/  F2FP.BF16.F32.PACK_AB R3, R149, R18 ;  /* 0x000000129503723e */ /* 0x002fea00000010ff */
[----:B------:R-:W-:Y:S01]  /*4790*/  STS [R211+0x1e400], R3 ;  /* 0x01e40003d3007388 */ /* 0x000fe20000000800 */
[----:B------:R-:W-:Y:S01]  /*47a0*/  BAR.SYNC.DEFER_BLOCKING 0x0 ;  /* 0x0000000000007b1d */ /* 0x000fe20000010000 */
[----:B--2---:R-:W-:Y:S05]  /*47b0*/  IMAD.U32 R2, R194, -0x40, RZ ;  /* 0xffffffc0c2027824 */ /* 0x004fea00078e00ff */
[C---:B------:R-:W-:Y:S02]  /*47c0*/  LEA R192, P1, R2.reuse, R192, 0x2 ;  /* 0x000000c002c07211 */ /* 0x040fe400078210ff */
[----:B---3--:R-:W-:Y:S02]  /*47d0*/  LEA R0, R191, UR5, 0x1 ;  /* 0x00000005bf007c11 */ /* 0x008fe4000f8e08ff */
[----:B------:R-:W-:Y:S01]  /*47e0*/  LEA.HI.X.SX32 R193, R2, R193, 0x2, P1 ;  /* 0x000000c102c17211 */ /* 0x000fe200008f16ff */
[----:B------:R-:W-:Y:S04]  /*47f0*/  LDSM.16.MT88.4 R4, [R181+0x20000] ;  /* 0x02000000b504783b */ /* 0x000fe80000004200 */
        /* <DEDUP_REMOVED lines=90> */
.L_x_1247:
[----:B------:R-:W-:Y:S01]  /*4da0*/  LDSM.16.M88.4 R96, [R186] ;  /* 0x00000000ba60783b */ /* 0x000fe20000000200 */
[----:B-1----:R-:W-:Y:S03]  /*4db0*/  @P0 IADD3 R2, P1, R204, -0x100, RZ ;  /* 0xffffff00cc020810 */ /* 0x002fe60007f3e0ff */
[----:B------:R-:W1:Y:S02]  /*4dc0*/  LDSM.16.MT88.4 R16, [R0+0x12000] ;  /* 0x012000000010783b */ /* 0x000e640000004200 */
[----:B------:R-:W-:Y:S02]  /*4dd0*/  @P0 IMAD.MOV.U32 R204, RZ, RZ, R2 ;  /* 0x000000ffffcc0224 */ /* 0x000fe400078e0002 */
        /* <DEDUP_REMOVED lines=9> */
[-C--:B-1----:R-:W-:Y:S06]  /*4e70*/  HMMA.16816.F32.BF16 R4, R96, R16.reuse, RZ ;  /* 0x000000106004723c */ /* 0x082fec00000418ff */
[C---:B--2---:R-:W-:Y:S06]  /*4e80*/  HMMA.16816.F32.BF16 R8, R92.reuse, R16, RZ ;  /* 0x000000105c08723c */ /* 0x044fec00000418ff */
        /* <DEDUP_REMOVED lines=41> */
[----:B------:R3:W4:Y:S05]  /*5120*/  LDSM.16.MT88.4 R164, [R0+0x17800] ;  /* 0x0178000000a4783b */ /* 0x00072a0000004200 */
[----:B------:R-:W-:Y:S06]  /*5130*/  HMMA.16816.F32.BF16 R96, R148, R162, R96 ;  /* 0x000000a29460723c */ /* 0x000fec0000041860 */
[-C--:B-1----:R-:W-:Y:S05]  /*5140*/  HMMA.16816.F32.BF16 R4, R152, R156.reuse, R4 ;  /* 0x0000009c9804723c */ /* 0x082fea0000041804 */
[C---:B------:R-:W-:Y:S01]  /*5150*/  IMAD.SHL.U32 R149, R194.reuse, 0x20, RZ ;  /* 0x00000020c2957824 */ /* 0x040fe200078e00ff */
[C---:B------:R-:W-:Y:S06]  /*5160*/  HMMA.16816.F32.BF16 R8, R168.reuse, R156, R8 ;  /* 0x0000009ca808723c */ /* 0x040fec0000041808 */
[-C--:B------:R-:W-:Y:S05]  /*5170*/  HMMA.16816.F32.BF16 R12, R168, R158.reuse, R12 ;  /* 0x0000009ea80c723c */ /* 0x080fea000004180c */
[----:B---3--:R-:W-:Y:S01]  /*5180*/  @P0 IADD3.X R0, R205, -0x1, RZ, P1, !PT ;  /* 0xffffffffcd000810 */ /* 0x008fe20000ffe4ff */
        /* <DEDUP_REMOVED lines=9> */
[C---:B------:R-:W-:Y:S01]  /*5220*/  IMAD.SHL.U32 R156, R194.reuse, 0x10, RZ ;  /* 0x00000010c29c7824 */ /* 0x040fe200078e00ff */
[C---:B------:R-:W-:Y:S01]  /*5230*/  HMMA.16816.F32.BF16 R80, R152.reuse, R174, R80 ;  /* 0x000000ae9850723c */ /* 0x040fe20000041850 */
[----:B------:R2:W-:Y:S04]  /*5240*/  REDG.E.ADD.F32.FTZ.RN.STRONG.GPU desc[UR16][R192.64], R4 ;  /* 0x00000004c00079a6 */ /* 0x0005e8000c10f390 */
[----:B------:R-:W-:Y:S01]  /*5250*/  IMAD R0, R194, 0x18, RZ ;  /* 0x00000018c2007824 */ /* 0x000fe200078e02ff */
[-C--:B----4-:R-:W-:Y:S05]  /*5260*/  HMMA.16816.F32.BF16 R84, R152, R164.reuse, R84 ;  /* 0x000000a49854723c */ /* 0x090fea0000041854 */
[CC--:B------:R-:W-:Y:S01]  /*5270*/  LEA R150, P2, R156.reuse, R192.reuse, 0x2 ;  /* 0x000000c09c967211 */ /* 0x0c0fe200078410ff */
[C---:B------:R-:W-:Y:S05]  /*5280*/  HMMA.16816.F32.BF16 R88, R168.reuse, R164, R88 ;  /* 0x000000a4a858723c */ /* 0x040fea0000041858 */
[-C--:B------:R-:W-:Y:S01]  /*5290*/  LEA.HI.X.SX32 R151, R156, R193.reuse, 0x2, P2 ;  /* 0x000000c19c977211 */ /* 0x080fe200010f16ff */
[-C--:B------:R-:W-:Y:S05]  /*52a0*/  HMMA.16816.F32.BF16 R92, R168, R166.reuse, R92 ;  /* 0x000000a6a85c723c */ /* 0x080fea000004185c */
[CC--:B-1----:R-:W-:Y:S01]  /*52b0*/  LEA R2, P1, R157.reuse, R192.reuse, 0x2 ;  /* 0x000000c09d027211 */ /* 0x0c2fe200078210ff */
[----:B------:R-:W-:Y:S05]  /*52c0*/  HMMA.16816.F32.BF16 R96, R152, R166, R96 ;  /* 0x000000a69860723c */ /* 0x000fea0000041860 */
[-C--:B------:R-:W-:Y:S02]  /*52d0*/  LEA.HI.X.SX32 R3, R157, R193.reuse, 0x2, P1 ;  /* 0x000000c19d037211 */ /* 0x080fe400008f16ff */
[-C--:B--2---:R-:W-:Y:S01]  /*52e0*/  LEA R4, P1, R0, R192.reuse, 0x2 ;  /* 0x000000c000047211 */ /* 0x084fe200078210ff */
[----:B------:R-:W-:Y:S02]  /*52f0*/  IMAD R152, R194, 0x28, RZ ;  /* 0x00000028c2987824 */ /* 0x000fe400078e02ff */
[----:B------:R1:W-:Y:S01]  /*5300*/  REDG.E.ADD.F32.FTZ.RN.STRONG.GPU desc[UR16][R2.64], R5 ;  /* 0x00000005020079a6 */ /* 0x0003e2000c10f390 */
[CC--:B------:R-:W-:Y:S03]  /*5310*/  LEA R148, P2, R149.reuse, R192.reuse, 0x2 ;  /* 0x000000c095947211 */ /* 0x0c0fe600078410ff */
[----:B------:R2:W-:Y:S01]  /*5320*/  REDG.E.ADD.F32.FTZ.RN.STRONG.GPU desc[UR16][R150.64], R6 ;  /* 0x00000006960079a6 */ /* 0x0005e2000c10f390 */
[-C--:B------:R-:W-:Y:S02]  /*5330*/  LEA.HI.X.SX32 R149, R149, R193.reuse, 0x2, P2 ;  /* 0x000000c195957211 */ /* 0x080fe400010f16ff */
[-C--:B-1----:R-:W-:Y:S01]  /*5340*/  LEA.HI.X.SX32 R5, R0, R193.reuse, 0x2, P1 ;  /* 0x000000c100057211 */ /* 0x082fe200008f16ff */
[C---:B------:R-:W-:Y:S02]  /*5350*/  IMAD R0, R194.reuse, 0x30, RZ ;  /* 0x00000030c2007824 */ /* 0x040fe400078e02ff */
[----:B------:R-:W-:Y:S01]  /*5360*/  IMAD R194, R194, 0x38, RZ ;  /* 0x00000038c2c27824 */ /* 0x000fe200078e02ff */
[CC--:B--2---:R-:W-:Y:S01]  /*5370*/  LEA R6, P1, R152.reuse, R192.reuse, 0x2 ;  /* 0x000000c098067211 */ /* 0x0c4fe200078210ff */
[----:B------:R1:W-:Y:S04]  /*5380*/  REDG.E.ADD.F32.FTZ.RN.STRONG.GPU desc[UR16][R4.64], R7 ;  /* 0x00000007040079a6 */ /* 0x0003e8000c10f390 */
[----:B------:R2:W-:Y:S01]  /*5390*/  REDG.E.ADD.F32.FTZ.RN.STRONG.GPU desc[UR16][R148.64], R8 ;  /* 0x00000008940079a6 */ /* 0x0005e2000c10f390 */
[-C--:B-1----:R-:W-:Y:S02]  /*53a0*/  LEA.HI.X.SX32 R7, R152, R193.reuse, 0x2, P1 ;  /* 0x000000c198077211 */ /* 0x082fe400008f16ff */
[-C--:B------:R-:W-:Y:S02]  /*53b0*/  LEA R4, P2, R0, R192.reuse, 0x2 ;  /* 0x000000c000047211 */ /* 0x080fe400078410ff */
[-C--:B--2---:R-:W-:Y:S01]  /*53c0*/  LEA R8, P1, R194, R192.reuse, 0x2 ;  /* 0x000000c0c2087211 */ /* 0x084fe200078210ff */
[----:B------:R1:W-:Y:S01]  /*53d0*/  REDG.E.ADD.F32.FTZ.RN.STRONG.GPU desc[UR16][R6.64], R9 ;  /* 0x00000009060079a6 */ /* 0x0003e2000c10f390 */
[-C--:B------:R-:W-:Y:S05]  /*53e0*/  LEA.HI.X.SX32 R5, R0, R193.reuse, 0x2, P2 ;  /* 0x000000c100057211 */ /* 0x080fea00010f16ff */
[----:B------:R2:W-:Y:S01]  /*53f0*/  REDG.E.ADD.F32.FTZ.RN.STRONG.GPU desc[UR16][R4.64], R10 ;  /* 0x0000000a040079a6 */ /* 0x0005e2000c10f390 */
[-C--:B-1----:R-:W-:Y:S01]  /*5400*/  LEA.HI.X.SX32 R9, R194, R193.reuse, 0x2, P1 ;  /* 0x000000c1c2097211 */ /* 0x082fe200008f16ff */
[----:B------:R-:W-:Y:S04]  /*5410*/  VIADD R7, R156, 0x20 ;  /* 0x000000209c077836 */ /* 0x000fe80000000000 */
[----:B------:R1:W-:Y:S01]  /*5420*/  REDG.E.ADD.F32.FTZ.RN.STRONG.GPU desc[UR16][R8.64], R11 ;  /* 0x0000000b080079a6 */ /* 0x0003e2000c10f390 */
[-C--:B------:R-:W-:Y:S01]  /*5430*/  LEA R6, P1, R7, R192.reuse, 0x2 ;  /* 0x000000c007067211 */ /* 0x080fe200078210ff */
[----:B------:R-:W-:Y:S02]  /*5440*/  IMAD.IADD R0, R157, 0x1, R7 ;  /* 0x000000019d007824 */ /* 0x000fe400078e0207 */
[----:B------:R-:W-:Y:S01]  /*5450*/  REDG.E.ADD.F32.FTZ.RN.STRONG.GPU desc[UR16][R192.64+0x80], R16 ;  /* 0x00008010c00079a6 */ /* 0x000fe2000c10f390 */
[-C--:B------:R-:W-:Y:S01]  /*5460*/  LEA.HI.X.SX32 R7, R7, R193.reuse, 0x2, P1 ;  /* 0x000000c107077211 */ /* 0x080fe200008f16ff */
[C---:B--2---:R-:W-:Y:S01]  /*5470*/  IMAD.IADD R5, R157.reuse, 0x1, R0 ;  /* 0x000000019d057824 */ /* 0x044fe200078e0200 */
[CC--:B------:R-:W-:Y:S01]  /*5480*/  LEA R148, P1, R0.reuse, R192.reuse, 0x2 ;  /* 0x000000c000947211 */ /* 0x0c0fe200078210ff */
[----:B------:R-:W-:Y:S02]  /*5490*/  REDG.E.ADD.F32.FTZ.RN.STRONG.GPU desc[UR16][R2.64+0x80], R17 ;  /* 0x00008011020079a6 */ /* 0x000fe4000c10f390 */
[C---:B------:R-:W-:Y:S01]  /*54a0*/  IMAD.IADD R4, R157.reuse, 0x1, R5 ;  /* 0x000000019d047824 */ /* 0x040fe200078e0205 */
[-C--:B------:R-:W-:Y:S01]  /*54b0*/  LEA.HI.X.SX32 R149, R0, R193.reuse, 0x2, P1 ;  /* 0x000000c100957211 */ /* 0x080fe200008f16ff */
[----:B------:R2:W-:Y:S02]  /*54c0*/  REDG.E.ADD.F32.FTZ.RN.STRONG.GPU desc[UR16][R6.64], R18 ;  /* 0x00000012060079a6 */ /* 0x0005e4000c10f390 */
[----:B------:R-:W-:Y:S01]  /*54d0*/  IMAD.IADD R0, R157, 0x1, R4 ;  /* 0x000000019d007824 */ /* 0x000fe200078e0204 */
[CC--:B------:R-:W-:Y:S01]  /*54e0*/  LEA R10, P1, R4.reuse, R192.reuse, 0x2 ;  /* 0x000000c0040a7211 */ /* 0x0c0fe200078210ff */
[----:B------:R-:W-:Y:S04]  /*54f0*/  REDG.E.ADD.F32.FTZ.RN.STRONG.GPU desc[UR16][R148.64], R19 ;  /* 0x00000013940079a6 */ /* 0x000fe8000c10f390 */
[----:B------:R-:W-:Y:S01]  /*5500*/  LDSM.16.MT88.4 R16, [R176+0x2000] ;  /* 0x00200000b010783b */ /* 0x000fe20000004200 */
[CC--:B-1----:R-:W-:Y:S02]  /*5510*/  LEA R8, P2, R5.reuse, R192.reuse, 0x2 ;  /* 0x000000c005087211 */ /* 0x0c2fe400078410ff */
[-C--:B------:R-:W-:Y:S02]  /*5520*/  LEA.HI.X.SX32 R11, R4, R193.reuse, 0x2, P1 ;  /* 0x000000c1040b7211 */ /* 0x080fe400008f16ff */
[-C--:B------:R-:W-:Y:S01]  /*5530*/  LEA.HI.X.SX32 R9, R5, R193.reuse, 0x2, P2 ;  /* 0x000000c105097211 */ /* 0x080fe200010f16ff */
[----:B------:R-:W-:Y:S04]  /*5540*/  IMAD.IADD R5, R157, 0x1, R0 ;  /* 0x000000019d057824 */ /* 0x000fe800078e0200 */
[----:B------:R1:W-:Y:S01]  /*5550*/  REDG.E.ADD.F32.FTZ.RN.STRONG.GPU desc[UR16][R8.64], R12 ;  /* 0x0000000c080079a6 */ /* 0x0003e2000c10f390 */
[CC--:B--2---:R-:W-:Y:S03]  /*5560*/  LEA R6, P1, R0.reuse, R192.reuse, 0x2 ;  /* 0x000000c000067211 */ /* 0x0c4fe600078210ff */
[----:B------:R-:W-:Y:S01]  /*5570*/  REDG.E.ADD.F32.FTZ.RN.STRONG.GPU desc[UR16][R10.64], R13 ;  /* 0x0000000d0a0079a6 */ /* 0x000fe2000c10f390 */
[-C--:B------:R-:W-:Y:S02]  /*5580*/  LEA.HI.X.SX32 R7, R0, R193.reuse, 0x2, P1 ;  /* 0x000000c100077211 */ /* 0x080fe400008f16ff */
[CC--:B------:R-:W-:Y:S03]  /*5590*/  LEA R4, P1, R5.reuse, R192.reuse, 0x2 ;  /* 0x000000c005047211 */ /* 0x0c0fe600078210ff */
[----:B------:R2:W-:Y:S01]  /*55a0*/  REDG.E.ADD.F32.FTZ.RN.STRONG.GPU desc[UR16][R6.64], R14 ;  /* 0x0000000e060079a6 */ /* 0x0005e2000c10f390 */
[-C--:B------:R-:W-:Y:S05]  /*55b0*/  LEA.HI.X.SX32 R5, R5, R193.reuse, 0x2, P1 ;  /* 0x000000c105057211 */ /* 0x080fea00008f16ff */
[----:B------:R3:W-:Y:S04]  /*55c0*/  REDG.E.ADD.F32.FTZ.RN.STRONG.GPU desc[UR16][R4.64], R15 ;  /* 0x0000000f040079a6 */ /* 0x0007e8000c10f390 */
[----:B------:R-:W-:Y:S04]  /*55d0*/  REDG.E.ADD.F32.FTZ.RN.STRONG.GPU desc[UR16][R192.64+0x100], R68 ;  /* 0x00010044c00079a6 */ /* 0x000fe8000c10f390 */
[----:B------:R-:W-:Y:S01]  /*55e0*/  REDG.E.ADD.F32.FTZ.RN.STRONG.GPU desc[UR16][R2.64+0x100], R69 ;  /* 0x00010045020079a6 */ /* 0x000fe2000c10f390 */
[----:B-1----:R-:W-:Y:S04]  /*55f0*/  VIADD R8, R156, 0x40 ;  /* 0x000000409c087836 */ /* 0x002fe80000000000 */
[C---:B------:R-:W-:Y:S01]  /*5600*/  IMAD.IADD R0, R157.reuse, 0x1, R8 ;  /* 0x000000019d007824 */ /* 0x040fe200078e0208 */
[CC--:B--2---:R-:W-:Y:S04]  /*5610*/  LEA R6, P1, R8.reuse, R192.reuse, 0x2 ;  /* 0x000000c008067211 */ /* 0x0c4fe800078210ff */
[-C--:B------:R-:W-:Y:S01]  /*5620*/  LEA.HI.X.SX32 R7, R8, R193.reuse, 0x2, P1 ;  /* 0x000000c108077211 */ /* 0x080fe200008f16ff */
[C---:B---3--:R-:W-:Y:S01]  /*5630*/  IMAD.IADD R5, R157.reuse, 0x1, R0 ;  /* 0x000000019d057824 */ /* 0x048fe200078e0200 */
[CC--:B------:R-:W-:Y:S03]  /*5640*/  LEA R12, P1, R0.reuse, R192.reuse, 0x2 ;  /* 0x000000c0000c7211 */ /* 0x0c0fe600078210ff */
[----:B------:R1:W-:Y:S01]  /*5650*/  REDG.E.ADD.F32.FTZ.RN.STRONG.GPU desc[UR16][R6.64], R70 ;  /* 0x00000046060079a6 */ /* 0x0003e2000c10f390 */
[----:B------:R-:W-:Y:S01]  /*5660*/  IMAD.IADD R4, R157, 0x1, R5 ;  /* 0x000000019d047824 */ /* 0x000fe200078e0205 */
[-C--:B------:R-:W-:Y:S02]  /*5670*/  LEA.HI.X.SX32 R13, R0, R193.reuse, 0x2, P1 ;  /* 0x000000c1000d7211 */ /* 0x080fe400008f16ff */
[-C--:B------:R-:W-:Y:S01]  /*5680*/  LEA R8, P2, R5, R192.reuse, 0x2 ;  /* 0x000000c005087211 */ /* 0x080fe200078410ff */
[----:B------:R-:W-:Y:S01]  /*5690*/  IMAD.IADD R0, R157, 0x1, R4 ;  /* 0x000000019d007824 */ /* 0x000fe200078e0204 */
[CC--:B------:R-:W-:Y:S01]  /*56a0*/  LEA R10, P1, R4.reuse, R192.reuse, 0x2 ;  /* 0x000000c0040a7211 */ /* 0x0c0fe200078210ff */
[----:B------:R-:W-:Y:S01]  /*56b0*/  REDG.E.ADD.F32.FTZ.RN.STRONG.GPU desc[UR16][R12.64], R71 ;  /* 0x000000470c0079a6 */ /* 0x000fe2000c10f390 */
[-C--:B------:R-:W-:Y:S01]  /*56c0*/  LEA.HI.X.SX32 R9, R5, R193.reuse, 0x2, P2 ;  /* 0x000000c105097211 */ /* 0x080fe200010f16ff */
[----:B------:R-:W-:Y:S01]  /*56d0*/  IMAD.IADD R5, R157, 0x1, R0 ;  /* 0x000000019d057824 */ /* 0x000fe200078e0200 */
[-C--:B------:R-:W-:Y:S01]  /*56e0*/  LEA.HI.X.SX32 R11, R4, R193.reuse, 0x2, P1 ;  /* 0x000000c1040b7211 */ /* 0x080fe200008f16ff */
[----:B------:R-:W-:Y:S04]  /*56f0*/  LDSM.16.MT88.4 R68, [R176+0x4000] ;  /* 0x00400000b044783b */ /* 0x000fe80000004200 */
[----:B------:R2:W-:Y:S04]  /*5700*/  REDG.E.ADD.F32.FTZ.RN.STRONG.GPU desc[UR16][R8.64], R72 ;  /* 0x00000048080079a6 */ /* 0x0005e8000c10f390 */
[----:B------:R-:W-:Y:S01]  /*5710*/  REDG.E.ADD.F32.FTZ.RN.STRONG.GPU desc[UR16][R10.64], R73 ;  /* 0x000000490a0079a6 */ /* 0x000fe2000c10f390 */
[CC--:B-1----:R-:W-:Y:S04]  /*5720*/  LEA R6, P1, R0.reuse, R192.reuse, 0x2 ;  /* 0x000000c000067211 */ /* 0x0c2fe800078210ff */
[-C--:B------:R-:W-:Y:S02]  /*5730*/  LEA.HI.X.SX32 R7, R0, R193.reuse, 0x2, P1 ;  /* 0x000000c100077211 */ /* 0x080fe400008f16ff */
[CC--:B------:R-:W-:Y:S03]  /*5740*/  LEA R4, P1, R5.reuse, R192.reuse, 0x2 ;  /* 0x000000c005047211 */ /* 0x0c0fe600078210ff */
[----:B------:R1:W-:Y:S01]  /*5750*/  REDG.E.ADD.F32.FTZ.RN.STRONG.GPU desc[UR16][R6.64], R74 ;  /* 0x0000004a060079a6 */ /* 0x0003e2000c10f390 */
[-C--:B------:R-:W-:Y:S05]  /*5760*/  LEA.HI.X.SX32 R5, R5, R193.reuse, 0x2, P1 ;  /* 0x000000c105057211 */ /* 0x080fea00008f16ff */
[----:B------:R3:W-:Y:S01]  /*5770*/  REDG.E.ADD.F32.FTZ.RN.STRONG.GPU desc[UR16][R4.64], R75 ;  /* 0x0000004b040079a6 */ /* 0x0007e2000c10f390 */
[----:B--2---:R-:W-:Y:S03]  /*5780*/  VIADD R8, R156, 0x60 ;  /* 0x000000609c087836 */ /* 0x004fe60000000000 */
[----:B------:R-:W-:Y:S01]  /*5790*/  REDG.E.ADD.F32.FTZ.RN.STRONG.GPU desc[UR16][R192.64+0x180], R80 ;  /* 0x00018050c00079a6 */ /* 0x000fe2000c10f390 */
[C---:B------:R-:W-:Y:S03]  /*57a0*/  IMAD.IADD R0, R157.reuse, 0x1, R8 ;  /* 0x000000019d007824 */ /* 0x040fe600078e0208 */
[----:B------:R-:W-:Y:S04]  /*57b0*/  REDG.E.ADD.F32.FTZ.RN.STRONG.GPU desc[UR16][R2.64+0x180], R81 ;  /* 0x00018051020079a6 */ /* 0x000fe8000c10f390 */
[----:B------:R-:W-:Y:S01]  /*57c0*/  LDSM.16.MT88.4 R72, [R181+0x1e800] ;  /* 0x01e80000b548783b */ /* 0x000fe20000004200 */
[CC--:B-1----:R-:W-:Y:S04]  /*57d0*/  LEA R6, P1, R8.reuse, R192.reuse, 0x2 ;  /* 0x000000c008067211 */ /* 0x0c2fe800078210ff */
        /* <DEDUP_REMOVED lines=45> */
[-C--:B------:R-:W-:Y:S01]  /*5ab0*/  LEA.HI.X.SX32 R7, R0, R193.reuse, 0x2, P1 ;  /* 0x000000c100077211 */ /* 0x080fe200008f16ff */
[----:B------:R-:W-:Y:S01]  /*5ac0*/  VIADD R0, R156, 0xa0 ;  /* 0x000000a09c007836 */ /* 0x000fe20000000000 */
[CC--:B------:R-:W-:Y:S03]  /*5ad0*/  LEA R4, P1, R5.reuse, R192.reuse, 0x2 ;  /* 0x000000c005047211 */ /* 0x0c0fe600078210ff */
[----:B------:R1:W-:Y:S01]  /*5ae0*/  REDG.E.ADD.F32.FTZ.RN.STRONG.GPU desc[UR16][R6.64], R90 ;  /* 0x0000005a060079a6 */ /* 0x0003e2000c10f390 */
[-C--:B------:R-:W-:Y:S05]  /*5af0*/  LEA.HI.X.SX32 R5, R5, R193.reuse, 0x2, P1 ;  /* 0x000000c105057211 */ /* 0x080fea00008f16ff */
[----:B------:R3:W-:Y:S01]  /*5b00*/  REDG.E.ADD.F32.FTZ.RN.STRONG.GPU desc[UR16][R4.64], R91 ;  /* 0x0000005b040079a6 */ /* 0x0007e2000c10f390 */
[C---:B--2---:R-:W-:Y:S03]  /*5b10*/  IMAD.IADD R8, R157.reuse, 0x1, R0 ;  /* 0x000000019d087824 */ /* 0x044fe600078e0200 */
[----:B------:R-:W-:Y:S04]  /*5b20*/  REDG.E.ADD.F32.FTZ.RN.STRONG.GPU desc[UR16][R192.64+0x280], R96 ;  /* 0x00028060c00079a6 */ /* 0x000fe8000c10f390 */
[----:B------:R2:W-:Y:S04]  /*5b30*/  REDG.E.ADD.F32.FTZ.RN.STRONG.GPU desc[UR16][R2.64+0x280], R97 ;  /* 0x00028061020079a6 */ /* 0x0005e8000c10f390 */
        /* <DEDUP_REMOVED lines=13> */
[----:B--2---:R-:W-:Y:S01]  /*5c10*/  IMAD.IADD R3, R157, 0x1, R0 ;  /* 0x000000019d037824 */ /* 0x004fe200078e0200 */
[-C--:B------:R-:W-:Y:S01]  /*5c20*/  LEA.HI.X.SX32 R9, R4, R193.reuse, 0x2, P4 ;  /* 0x000000c104097211 */ /* 0x080fe200020f16ff */
[----:B------:R-:W-:Y:S01]  /*5c30*/  LDSM.16.MT88.4 R12, [R182+0x1e000] ;  /* 0x01e00000b60c783b */ /* 0x000fe20000004200 */
[----:B------:R-:W-:Y:S02]  /*5c40*/  ISETP.GT.AND P4, PT, R202, RZ, PT ;  /* 0x000000ffca00720c */ /* 0x000fe40003f84270 */
[CC--:B------:R-:W-:Y:S01]  /*5c50*/  LEA R2, P1, R3.reuse, R192.reuse, 0x2 ;  /* 0x000000c003027211 */ /* 0x0c0fe200078210ff */
[----:B------:R-:W-:Y:S03]  /*5c60*/  REDG.E.ADD.F32.FTZ.RN.STRONG.GPU desc[UR16][R10.64], R92 ;  /* 0x0000005c0a0079a6 */ /* 0x000fe6000c10f390 */
[-C--:B------:R-:W-:Y:S01]  /*5c70*/  LEA.HI.X.SX32 R3, R3, R193.reuse, 0x2, P1 ;  /* 0x000000c103037211 */ /* 0x080fe200008f16ff */
[----:B------:R-:W-:Y:S04]  /*5c80*/  REDG.E.ADD.F32.FTZ.RN.STRONG.GPU desc[UR16][R8.64], R93 ;  /* 0x0000005d080079a6 */ /* 0x000fe8000c10f390 */
[----:B------:R-:W-:Y:S01]  /*5c90*/  LDSM.16.MT88.4 R8, [R176] ;  /* 0x00000000b008783b */ /* 0x000fe20000004200 */
[C---:B-1----:R-:W-:Y:S04]  /*5ca0*/  LEA R6, P2, R0.reuse, R192, 0x2 ;  /* 0x000000c000067211 */ /* 0x042fe800078410ff */
[----:B------:R-:W-:Y:S02]  /*5cb0*/  LEA.HI.X.SX32 R7, R0, R193, 0x2, P2 ;  /* 0x000000c100077211 */ /* 0x000fe400010f16ff */
[----:B------:R-:W-:Y:S02]  /*5cc0*/  LOP3.LUT R0, R202, 0x1, RZ, 0xc0, !PT ;  /* 0x00000001ca007812 */ /* 0x000fe400078ec0ff */
[----:B------:R-:W-:Y:S01]  /*5cd0*/  @P0 IADD3 R208, P2, R208, -0x100, RZ ;  /* 0xffffff00d0d00810 */ /* 0x000fe20007f5e0ff */
[----:B------:R-:W-:Y:S01]  /*5ce0*/  REDG.E.ADD.F32.FTZ.RN.STRONG.GPU desc[UR16][R6.64], R94 ;  /* 0x0000005e060079a6 */ /* 0x000fe2000c10f390 */
[----:B------:R-:W-:Y:S01]  /*5cf0*/  ISETP.NE.U32.AND P1, PT, R0, 0x1, PT ;  /* 0x000000010000780c */ /* 0x000fe20003f25070 */
[C---:B------:R-:W-:Y:S01]  /*5d00*/  VIADD R0, R176.reuse, 0xffffa000 ;  /* 0xffffa000b0007836 */ /* 0x040fe20000000000 */
[----:B------:R-:W-:Y:S01]  /*5d10*/  @P0 IADD3.X R207, R207, -0x1, RZ, P2, !PT ;  /* 0xffffffffcfcf0810 */ /* 0x000fe200017fe4ff */
[----:B------:R-:W1:Y:S04]  /*5d20*/  LDSM.16.MT88.4 R4, [R181+0x1e000] ;  /* 0x01e00000b504783b */ /* 0x000e680000004200 */
[----:B------:R2:W-:Y:S04]  /*5d30*/  REDG.E.ADD.F32.FTZ.RN.STRONG.GPU desc[UR16][R2.64], R95 ;  /* 0x0000005f020079a6 */ /* 0x0005e8000c10f390 */
[----:B------:R-:W-:Y:S02]  /*5d40*/  LDSM.16.MT88.4 R92, [R176+0x3800] ;  /* 0x00380000b05c783b */ /* 0x000fe40000004200 */
[----:B------:R-:W-:Y:S02]  /*5d50*/  @P1 VIADD R0, R176, 0x6000 ;  /* 0x00006000b0001836 */ /* 0x000fe40000000000 */
[----:B--2---:R-:W-:Y:S04]  /*5d60*/  VIADD R2, R202, 0xffffffff ;  /* 0xffffffffca027836 */ /* 0x004fe80000000000 */
[----:B------:R-:W-:Y:S01]  /*5d70*/  IMAD.MOV.U32 R202, RZ, RZ, R2 ;  /* 0x000000ffffca7224 */ /* 0x000fe200078e0002 */
        /* <DEDUP_REMOVED lines=32> */
[----:B------:R4:W3:Y:S05]  /*5f80*/  LDSM.16.MT88.4 R72, [R176+0x5800] ;  /* 0x00580000b048783b */ /* 0x0008ea0000004200 */
[-C--:B-1----:R-:W-:Y:S06]  /*5f90*/  HMMA.16816.F32.BF16 R100, R4, R8.reuse, R100 ;  /* 0x000000080464723c */ /* 0x082fec0000041864 */
[C---:B------:R-:W-:Y:S06]  /*5fa0*/  HMMA.16816.F32.BF16 R104, R12.reuse, R8, R104 ;  /* 0x000000080c68723c */ /* 0x040fec0000041868 */
[-C--:B------:R-:W-:Y:S06]  /*5fb0*/  HMMA.16816.F32.BF16 R108, R12, R10.reuse, R108 ;  /* 0x0000000a0c6c723c */ /* 0x080fec000004186c */
[C---:B------:R-:W-:Y:S05]  /*5fc0*/  HMMA.16816.F32.BF16 R112, R4.reuse, R10, R112 ;  /* 0x0000000a0470723c */ /* 0x040fea0000041870 */
[----:B----4-:R-:W-:Y:S01]  /*5fd0*/  IMAD.MOV.U32 R176, RZ, RZ, R0 ;  /* 0x000000ffffb07224 */ /* 0x010fe200078e0000 */
        /* <DEDUP_REMOVED lines=119> */
[----:B------:R1:W-:Y:S01]  /*6750*/  STS [R222+0x1000], R26 ;  /* 0x0010001ade007388 */ /* 0x0003e20000000800 */
[----:B------:R-:W-:Y:S01]  /*6760*/  F2FP.BF16.F32.PACK_AB R14, R14, R136 ;  /* 0x000000880e0e723e */ /* 0x000fe200000010ff */
[----:B------:R-:W-:Y:S01]  /*6770*/  FMUL.FTZ R74, R38, UR6 ;  /* 0x00000006264a7c20 */ /* 0x000fe20008410000 */
[----:B------:R-:W-:Y:S01]  /*6780*/  F2FP.BF16.F32.PACK_AB R13, R13, R138 ;  /* 0x0000008a0d0d723e */ /* 0x000fe200000010ff */
[----:B------:R-:W-:Y:S01]  /*6790*/  STS [R222+0x1400], R25 ;  /* 0x00140019de007388 */ /* 0x000fe20000000800 */
[----:B------:R-:W-:Y:S01]  /*67a0*/  FMUL.FTZ R73, R39, UR6 ;  /* 0x0000000627497c20 */ /* 0x000fe20008410000 */
[----:B------:R-:W-:Y:S01]  /*67b0*/  FMUL.FTZ R70, R42, UR6 ;  /* 0x000000062a467c20 */ /* 0x000fe20008410000 */
[----:B------:R-:W-:Y:S01]  /*67c0*/  FMUL.FTZ R69, R43, UR6 ;  /* 0x000000062b457c20 */ /* 0x000fe20008410000 */
[----:B------:R-:W-:Y:S01]  /*67d0*/  STS [R221+0x2000], R24 ;  /* 0x00200018dd007388 */ /* 0x000fe20000000800 */
        /* <DEDUP_REMOVED lines=13> */
[----:B------:R-:W-:Y:S01]  /*68b0*/  F2FP.BF16.F32.PACK_AB R4, R4, R79 ;  /* 0x0000004f0404723e */ /* 0x000fe200000010ff */
[----:B------:R-:W-:Y:S01]  /*68c0*/  FMUL.FTZ R49, R44, UR6 ;  /* 0x000000062c317c20 */ /* 0x000fe20008410000 */
[----:B------:R-:W-:Y:S01]  /*68d0*/  STS [R221+0x3000], R22 ;  /* 0x00300016dd007388 */ /* 0x000fe20000000800 */
[----:B------:R-:W-:Y:S01]  /*68e0*/  F2FP.BF16.F32.PACK_AB R3, R3, R78 ;  /* 0x0000004e0303723e */ /* 0x000fe200000010ff */
[----:B------:R-:W-:Y:S01]  /*68f0*/  FMUL.FTZ R41, R45, UR6 ;  /* 0x000000062d297c20 */ /* 0x000fe20008410000 */
[----:B------:R-:W-:Y:S01]  /*6900*/  FMUL.FTZ R48, R46, UR6 ;  /* 0x000000062e307c20 */ /* 0x000fe20008410000 */
        /* <DEDUP_REMOVED lines=27> */
[----:B-1----:R-:W1:Y:S01]  /*6ac0*/  @P0 LDC.64 R26, c[0x0][0x458] ;  /* 0x00011600ff1a0b82 */ /* 0x002e620000000a00 */
        /* <DEDUP_REMOVED lines=18> */
[----:B------:R-:W-:Y:S01]  /*6bf0*/  F2FP.BF16.F32.PACK_AB R37, R37, R56 ;  /* 0x000000382525723e */ /* 0x000fe200000010ff */
[----:B------:R-:W-:Y:S01]  /*6c00*/  STS [R221+0x6400], R7 ;  /* 0x00640007dd007388 */ /* 0x000fe20000000800 */
[----:B------:R-:W-:Y:S02]  /*6c10*/  F2FP.BF16.F32.PACK_AB R36, R36, R58 ;  /* 0x0000003a2424723e */ /* 0x000fe400000010ff */
[----:B------:R-:W-:Y:S01]  /*6c20*/  F2FP.BF16.F32.PACK_AB R60, R61, R60 ;  /* 0x0000003c3d3c723e */ /* 0x000fe200000010ff */
[----:B------:R3:W-:Y:S01]  /*6c30*/  STS [R222+0x6000], R4 ;  /* 0x00600004de007388 */ /* 0x0007e20000000800 */
[----:B------:R-:W-:-:S03]  /*6c40*/  F2FP.BF16.F32.PACK_AB R62, R63, R62 ;  /* 0x0000003e3f3e723e */ /* 0x000fc600000010ff */
[----:B------:R-:W-:Y:S04]  /*6c50*/  STS [R222+0x6400], R3 ;  /* 0x00640003de007388 */ /* 0x000fe80000000800 */
[----:B------:R-:W-:Y:S01]  /*6c60*/  STS [R221+0x7000], R6 ;  /* 0x00700006dd007388 */ /* 0x000fe20000000800 */
[----:B--2---:R-:W2:Y:S03]  /*6c70*/  @P0 LDC.64 R10, c[0x0][0x450] ;  /* 0x00011400ff0a0b82 */ /* 0x004ea60000000a00 */
[----:B------:R-:W-:Y:S04]  /*6c80*/  STS [R221+0x7400], R5 ;  /* 0x00740005dd007388 */ /* 0x000fe80000000800 */
[----:B------:R4:W-:Y:S04]  /*6c90*/  STS [R222+0x7000], R2 ;  /* 0x00700002de007388 */ /* 0x0009e80000000800 */
[----:B------:R2:W-:Y:S04]  /*6ca0*/  STS [R222+0x7400], R0 ;  /* 0x00740000de007388 */ /* 0x0005e80000000800 */
[----:B------:R1:W-:Y:S01]  /*6cb0*/  STS [R221+0x8000], R33 ;  /* 0x00800021dd007388 */ /* 0x0003e20000000800 */
[----:B---3--:R-:W-:-:S03]  /*6cc0*/  @P0 IADD3 R4, R217, R229, RZ ;  /* 0x000000e5d9040210 */ /* 0x008fc60007ffe0ff */
[----:B------:R3:W-:Y:S04]  /*6cd0*/  STS [R221+0x8400], R46 ;  /* 0x0084002edd007388 */ /* 0x0007e80000000800 */
[----:B------:R3:W-:Y:S04]  /*6ce0*/  STS [R222+0x8000], R43 ;  /* 0x0080002bde007388 */ /* 0x0007e80000000800 */
[----:B------:R3:W-:Y:S04]  /*6cf0*/  STS [R222+0x8400], R42 ;  /* 0x0084002ade007388 */ /* 0x0007e80000000800 */
[----:B------:R3:W-:Y:S01]  /*6d00*/  STS [R221+0x9000], R45 ;  /* 0x0090002ddd007388 */ /* 0x0007e20000000800 */
[----:B----4-:R-:W-:-:S03]  /*6d10*/  @P0 IADD3 R2, R217, R229, RZ ;  /* 0x000000e5d9020210 */ /* 0x010fc60007ffe0ff */
[----:B------:R3:W-:Y:S01]  /*6d20*/  STS [R221+0x9400], R44 ;  /* 0x0094002cdd007388 */ /* 0x0007e20000000800 */
[----:B--2---:R-:W-:Y:S02]  /*6d30*/  @P0 IMAD R0, R4, R11, RZ ;  /* 0x0000000b04000224 */ /* 0x004fe400078e02ff */
[C---:B-1----:R-:W-:Y:S01]  /*6d40*/  @P0 IMAD R6, R2.reuse, R27, RZ ;  /* 0x0000001b02060224 */ /* 0x042fe200078e02ff */
[----:B------:R3:W-:Y:S01]  /*6d50*/  STS [R222+0x9000], R41 ;  /* 0x00900029de007388 */ /* 0x0007e20000000800 */
[----:B------:R-:W-:-:S03]  /*6d60*/  @P0 IMAD.WIDE.U32 R2, R2, R26, RZ ;  /* 0x0000001a02020225 */ /* 0x000fc600078e00ff */
[----:B------:R3:W-:Y:S01]  /*6d70*/  STS [R222+0x9400], R40 ;  /* 0x00940028de007388 */ /* 0x0007e20000000800 */
[----:B------:R-:W-:Y:S01]  /*6d80*/  @P0 IMAD.WIDE.U32 R4, R4, R10, RZ ;  /* 0x0000000a04040225 */ /* 0x000fe200078e00ff */
[----:B------:R-:W-:Y:S02]  /*6d90*/  @P0 IADD3 R52, R3, R6, RZ ;  /* 0x0000000603340210 */ /* 0x000fe40007ffe0ff */
[----:B------:R3:W-:Y:S01]  /*6da0*/  STS [R221+0xa000], R39 ;  /* 0x00a00027dd007388 */ /* 0x0007e20000000800 */
[----:B------:R-:W-:Y:S02]  /*6db0*/  @P0 MOV R25, R2 ;  /* 0x0000000200190202 */ /* 0x000fe40000000f00 */
[----:B------:R-:W-:Y:S01]  /*6dc0*/  @P0 IADD3 R8, R5, R0, RZ ;  /* 0x0000000005080210 */ /* 0x000fe20007ffe0ff */
[----:B------:R3:W-:Y:S01]  /*6dd0*/  STS [R221+0xa400], R38 ;  /* 0x00a40026dd007388 */ /* 0x0007e20000000800 */
[----:B------:R-:W-:-:S03]  /*6de0*/  @P0 MOV R7, R4 ;  /* 0x0000000400070202 */ /* 0x000fc60000000f00 */
[----:B------:R3:W-:Y:S04]  /*6df0*/  STS [R222+0xa000], R35 ;  /* 0x00a00023de007388 */ /* 0x0007e80000000800 */
[----:B------:R3:W-:Y:S04]  /*6e00*/  STS [R222+0xa400], R34 ;  /* 0x00a40022de007388 */ /* 0x0007e80000000800 */
        /* <DEDUP_REMOVED lines=15> */
.L_x_1249:
        /* <DEDUP_REMOVED lines=13> */
.L_x_1250:
[----:B------:R1:W-:Y:S01]  /*6fd0*/  STS [R222+0xb000], R60 ;  /* 0x00b0003cde007388 */ /* 0x0003e20000000800 */
[----:B------:R-:W-:Y:S01]  /*6fe0*/  SHF.R.S32.HI R5, RZ, 0x1f, R230 ;  /* 0x0000001fff057819 */ /* 0x000fe200000114e6 */
[----:B------:R-:W-:Y:S01]  /*6ff0*/  IMAD R0, R232, R10, RZ ;  /* 0x0000000ae8007224 */ /* 0x000fe200078e02ff */
[----:B------:R-:W-:Y:S01]  /*7000*/  MOV R4, R230 ;  /* 0x000000e600047202 */ /* 0x000fe20000000f00 */
[----:B------:R1:W-:Y:S01]  /*7010*/  STS [R222+0xb400], R62 ;  /* 0x00b4003ede007388 */ /* 0x0003e20000000800 */
[----:B------:R-:W-:Y:S01]  /*7020*/  ULDC.64 UR6, c[0x0][0x468] ;  /* 0x00011a0000067ab9 */ /* 0x000fe20000000a00 */
[C---:B------:R-:W-:Y:S01]  /*7030*/  IMAD R6, R226.reuse, R11, R0 ;  /* 0x0000000be2067224 */ /* 0x040fe200078e0200 */
[----:B------:R-:W-:Y:S01]  /*7040*/  BSSY B0, `(.L_x_1251) ;  /* 0x0000027000007945 */ /* 0x000fe20003800000 */
[----:B------:R-:W-:Y:S01]  /*7050*/  BAR.SYNC.DEFER_BLOCKING 0x0 ;  /* 0x0000000000007b1d */ /* 0x000fe20000010000 */
[----:B------:R-:W-:Y:S01]  /*7060*/  IMAD.WIDE.U32 R2, R226, R10, R4 ;  /* 0x0000000ae2027225 */ /* 0x000fe200078e0004 */
[----:B------:R-:W-:-:S03]  /*7070*/  SHF.R.S32.HI R53, RZ, 0x1f, R220 ;  /* 0x0000001fff357819 */ /* 0x000fc600000114dc */
[----:B------:R-:W-:Y:S01]  /*7080*/  IMAD R0, R216, -0x40, R200 ;  /* 0xffffffc0d8007824 */ /* 0x000fe200078e02c8 */
[----:B------:R-:W-:Y:S02]  /*7090*/  IADD3 R2, P0, R7, R2, RZ ;  /* 0x0000000207027210 */ /* 0x000fe40007f1e0ff */
[C---:B------:R-:W-:Y:S02]  /*70a0*/  IADD3 R7, R220.reuse, 0x20, RZ ;  /* 0x00000020dc077810 */ /* 0x040fe40007ffe0ff */
[-C--:B------:R-:W-:Y:S02]  /*70b0*/  ISETP.GE.AND P2, PT, R220, R0.reuse, PT ;  /* 0x00000000dc00720c */ /* 0x080fe40003f46270 */
[----:B------:R-:W-:Y:S01]  /*70c0*/  IADD3.X R3, R8, R3, R6, P0, !PT ;  /* 0x0000000308037210 */ /* 0x000fe200007fe406 */
[----:B------:R-:W-:Y:S01]  /*70d0*/  IMAD R6, R250, UR6, RZ ;  /* 0x00000006fa067c24 */ /* 0x000fe2000f8e02ff */
[----:B------:R-:W-:-:S03]  /*70e0*/  ISETP.GE.AND P1, PT, R7, R0, PT ;  /* 0x000000000700720c */ /* 0x000fc60003f26270 */
[C---:B------:R-:W-:Y:S02]  /*70f0*/  IMAD R0, R249.reuse, UR7, R6 ;  /* 0x00000007f9007c24 */ /* 0x040fe4000f8e0206 */
[----:B------:R-:W-:Y:S01]  /*7100*/  IMAD.WIDE.U32 R6, R249, UR6, R2 ;  /* 0x00000006f9067c25 */ /* 0x000fe2000f8e0002 */
[----:B---3--:R1:W2:Y:S04]  /*7110*/  LDS.128 R36, [R201+0x13000] ;  /* 0x01300000c9247984 */ /* 0x0082a80000000c00 */
        /* <DEDUP_REMOVED lines=12> */
[----:B------:R-:W-:Y:S01]  /*71e0*/  IMAD R0, R53, R10, RZ ;  /* 0x0000000a35007224 */ /* 0x000fe200078e02ff */
        /* <DEDUP_REMOVED lines=12> */
.L_x_1252:
[----:B------:R-:W-:Y:S05]  /*72b0*/  BSYNC B0 ;  /* 0x0000000000007941 */ /* 0x000fea0003800000 */
.L_x_1251:
[----:B------:R-:W-:Y:S04]  /*72c0*/  BSSY B0, `(.L_x_1253) ;  /* 0x0000010000007945 */ /* 0x000fe80003800000 */
[----:B------:R-:W-:Y:S05]  /*72d0*/  @P1 BRA `(.L_x_1254) ;  /* 0x0000000000381947 */ /* 0x000fea0003800000 */
[----:B------:R-:W-:Y:S01]  /*72e0*/  IADD3 R0, P0, R220, 0x20, RZ ;  /* 0x00000020dc007810 */ /* 0x000fe20007f1e0ff */
[----:B------:R-:W-:Y:S01]  /*72f0*/  ULDC.64 UR6, c[0x0][0x3f0] ;  /* 0x0000fc0000067ab9 */ /* 0x000fe20000000a00 */
[----:B--2---:R-:W-:-:S03]  /*7300*/  MOV R3, R24 ;  /* 0x0000001800037202 */ /* 0x004fc60000000f00 */
[----:B------:R-:W-:-:S04]  /*7310*/  IMAD.X R2, RZ, RZ, R53, P0 ;  /* 0x000000ffff027224 */ /* 0x000fc800000e0635 */
[----:B------:R-:W-:Y:S02]  /*7320*/  IMAD R8, R2, R10, RZ ;  /* 0x0000000a02087224 */ /* 0x000fe400078e02ff */
[----:B------:R-:W-:-:S04]  /*7330*/  IMAD.MOV.U32 R2, RZ, RZ, R6 ;  /* 0x000000ffff027224 */ /* 0x000fc800078e0006 */
        /* <DEDUP_REMOVED lines=8> */
.L_x_1254:
[----:B------:R-:W-:Y:S05]  /*73c0*/  BSYNC B0 ;  /* 0x0000000000007941 */ /* 0x000fea0003800000 */
.L_x_1253:
[-C--:B--2---:R-:W-:Y:S01]  /*73d0*/  IMAD.WIDE.U32 R2, R226, R26.reuse, R4 ;  /* 0x0000001ae2027225 */ /* 0x084fe200078e0004 */
[----:B------:R-:W-:Y:S01]  /*73e0*/  ULDC.64 UR6, c[0x0][0x470] ;  /* 0x00011c0000067ab9 */ /* 0x000fe20000000a00 */
[----:B------:R-:W-:Y:S02]  /*73f0*/  BSSY B0, `(.L_x_1255) ;  /* 0x0000016000007945 */ /* 0x000fe40003800000 */
[----:B------:R-:W-:Y:S01]  /*7400*/  IMAD R0, R232, R26, RZ ;  /* 0x0000001ae8007224 */ /* 0x000fe200078e02ff */
[----:B------:R-:W-:-:S03]  /*7410*/  IADD3 R2, P0, R25, R2, RZ ;  /* 0x0000000219027210 */ /* 0x000fc60007f1e0ff */
[----:B------:R-:W-:-:S05]  /*7420*/  IMAD R0, R226, R27, R0 ;  /* 0x0000001be2007224 */ /* 0x000fca00078e0200 */
[----:B------:R-:W-:Y:S01]  /*7430*/  IADD3.X R3, R52, R3, R0, P0, !PT ;  /* 0x0000000334037210 */ /* 0x000fe200007fe400 */
[----:B------:R-:W-:-:S04]  /*7440*/  IMAD R0, R250, UR6, RZ ;  /* 0x00000006fa007c24 */ /* 0x000fc8000f8e02ff */
[C---:B------:R-:W-:Y:S02]  /*7450*/  IMAD R0, R249.reuse, UR7, R0 ;  /* 0x00000007f9007c24 */ /* 0x040fe4000f8e0200 */
[----:B------:R-:W-:-:S05]  /*7460*/  IMAD.WIDE.U32 R4, R249, UR6, R2 ;  /* 0x00000006f9047c25 */ /* 0x000fca000f8e0002 */
[----:B------:R-:W-:Y:S01]  /*7470*/  IADD3 R8, R5, R0, RZ ;  /* 0x0000000005087210 */ /* 0x000fe20007ffe0ff */
[----:B------:R-:W-:Y:S06]  /*7480*/  @P2 BRA `(.L_x_1256) ;  /* 0x0000000000302947 */ /* 0x000fec0003800000 */
[----:B------:R-:W-:Y:S01]  /*7490*/  MOV R2, R4 ;  /* 0x0000000400027202 */ /* 0x000fe20000000f00 */
[----:B------:R-:W-:Y:S01]  /*74a0*/  IMAD R0, R53, R26, RZ ;  /* 0x0000001a35007224 */ /* 0x000fe200078e02ff */
        /* <DEDUP_REMOVED lines=10> */
.L_x_1256:
[----:B------:R-:W-:Y:S05]  /*7550*/  BSYNC B0 ;  /* 0x0000000000007941 */ /* 0x000fea0003800000 */
.L_x_1255:
        /* <DEDUP_REMOVED lines=12> */
[----:B-1----:R1:W-:Y:S04]  /*7620*/  STG.E.128 desc[UR16][R2.64], R64 ;  /* 0x0000004002007986 */ /* 0x0023e8000c101d10 */
[----:B------:R1:W-:Y:S04]  /*7630*/  STG.E.128 desc[UR16][R2.64+0x80], R60 ;  /* 0x0000803c02007986 */ /* 0x0003e8000c101d10 */
[----:B------:R1:W-:Y:S01]  /*7640*/  STG.E.128 desc[UR16][R2.64+0x100], R56 ;  /* 0x0001003802007986 */ /* 0x0003e2000c101d10 */
[----:B------:R-:W-:Y:S05]  /*7650*/  BRA `(.L_x_1257) ;  /* 0x0000000400f07947 */ /* 0x000fea0003800000 */
.L_x_1245:
        /* <DEDUP_REMOVED lines=26> */
.L_x_1258:
        /* <DEDUP_REMOVED lines=13> */
.L_x_1259:
[-C--:B------:R-:W-:Y:S01]  /*78d0*/  IMAD R0, R232, R8.reuse, RZ ;  /* 0x00000008e8007224 */ /* 0x080fe200078e02ff */
[----:B------:R-:W-:Y:S01]  /*78e0*/  ULDC.64 UR6, c[0x0][0x468] ;  /* 0x00011a0000067ab9 */ /* 0x000fe20000000a00 */
[C---:B------:R-:W-:Y:S01]  /*78f0*/  IMAD.WIDE.U32 R2, R226.reuse, R8, R230 ;  /* 0x00000008e2027225 */ /* 0x040fe200078e00e6 */
[----:B------:R-:W-:Y:S01]  /*7900*/  BSSY B0, `(.L_x_1260) ;  /* 0x000001a000007945 */ /* 0x000fe20003800000 */
[----:B------:R-:W-:Y:S02]  /*7910*/  SHF.R.S32.HI R15, RZ, 0x1f, R220 ;  /* 0x0000001fff0f7819 */ /* 0x000fe400000114dc */
[----:B------:R-:W-:Y:S01]  /*7920*/  IMAD R5, R226, R9, R0 ;  /* 0x00000009e2057224 */ /* 0x000fe200078e0200 */
[----:B------:R-:W-:Y:S01]  /*7930*/  IADD3 R4, P0, R6, R2, RZ ;  /* 0x0000000206047210 */ /* 0x000fe20007f1e0ff */
[----:B------:R-:W-:Y:S01]  /*7940*/  IMAD R0, R216, -0x40, R200 ;  /* 0xffffffc0d8007824 */ /* 0x000fe200078e02c8 */
[----:B------:R-:W-:Y:S01]  /*7950*/  IADD3 R2, R220, 0x20, RZ ;  /* 0x00000020dc027810 */ /* 0x000fe20007ffe0ff */
[----:B------:R-:W-:Y:S01]  /*7960*/  IMAD R10, R250, UR6, RZ ;  /* 0x00000006fa0a7c24 */ /* 0x000fe2000f8e02ff */
[----:B------:R-:W-:-:S02]  /*7970*/  IADD3.X R5, R7, R3, R5, P0, !PT ;  /* 0x0000000307057210 */ /* 0x000fc400007fe405 */
[-C--:B------:R-:W-:Y:S01]  /*7980*/  ISETP.GE.AND P2, PT, R220, R0.reuse, PT ;  /* 0x00000000dc00720c */ /* 0x080fe20003f46270 */
[C---:B------:R-:W-:Y:S01]  /*7990*/  IMAD R10, R249.reuse, UR7, R10 ;  /* 0x00000007f90a7c24 */ /* 0x040fe2000f8e020a */
[----:B------:R-:W-:Y:S01]  /*79a0*/  ISETP.GE.AND P1, PT, R2, R0, PT ;  /* 0x000000000200720c */ /* 0x000fe20003f26270 */
[----:B------:R-:W-:-:S05]  /*79b0*/  IMAD.WIDE.U32 R4, R249, UR6, R4 ;  /* 0x00000006f9047c25 */ /* 0x000fca000f8e0004 */
[----:B------:R-:W-:-:S05]  /*79c0*/  IADD3 R10, R10, R5, RZ ;  /* 0x000000050a0a7210 */ /* 0x000fca0007ffe0ff */
[----:B------:R-:W-:Y:S05]  /*79d0*/  @P2 BRA `(.L_x_1261) ;  /* 0x0000000000302947 */ /* 0x000fea0003800000 */
        /* <DEDUP_REMOVED lines=12> */
.L_x_1261:
[----:B------:R-:W-:Y:S05]  /*7aa0*/  BSYNC B0 ;  /* 0x0000000000007941 */ /* 0x000fea0003800000 */
.L_x_1260:
[----:B------:R-:W-:Y:S04]  /*7ab0*/  BSSY B0, `(.L_x_1262) ;  /* 0x000000f000007945 */ /* 0x000fe80003800000 */
[----:B------:R-:W-:Y:S05]  /*7ac0*/  @P1 BRA `(.L_x_1263) ;  /* 0x0000000000341947 */ /* 0x000fea0003800000 */
[----:B------:R-:W-:Y:S01]  /*7ad0*/  IADD3 R0, P0, R220, 0x20, RZ ;  /* 0x00000020dc007810 */ /* 0x000fe20007f1e0ff */
[----:B------:R-:W-:Y:S01]  /*7ae0*/  ULDC.64 UR6, c[0x0][0x3f0] ;  /* 0x0000fc0000067ab9 */ /* 0x000fe20000000a00 */
[----:B------:R-:W-:Y:S02]  /*7af0*/  MOV R5, R10 ;  /* 0x0000000a00057202 */ /* 0x000fe40000000f00 */
[----:B-1----:R-:W-:Y:S01]  /*7b00*/  IADD3.X R2, RZ, R15, RZ, P0, !PT ;  /* 0x0000000fff027210 */ /* 0x002fe200007fe4ff */
[----:B------:R-:W-:-:S04]  /*7b10*/  IMAD.WIDE.U32 R4, R0, R8, R4 ;  /* 0x0000000800047225 */ /* 0x000fc800078e0004 */
[----:B------:R-:W-:-:S04]  /*7b20*/  IMAD R2, R2, R8, RZ ;  /* 0x0000000802027224 */ /* 0x000fc800078e02ff */
[----:B------:R-:W-:Y:S01]  /*7b30*/  IMAD R0, R0, R9, R2 ;  /* 0x0000000900007224 */ /* 0x000fe200078e0202 */
[----:B------:R-:W-:-:S04]  /*7b40*/  LEA R2, P0, R4, UR6, 0x1 ;  /* 0x0000000604027c11 */ /* 0x000fc8000f8008ff */
[----:B------:R-:W-:-:S04]  /*7b50*/  IADD3 R0, R0, R5, RZ ;  /* 0x0000000500007210 */ /* 0x000fc80007ffe0ff */
[----:B------:R-:W-:-:S05]  /*7b60*/  LEA.HI.X R3, R4, UR7, R0, 0x1, P0 ;  /* 0x0000000704037c11 */ /* 0x000fca00080f0c00 */
[----:B------:R2:W-:Y:S04]  /*7b70*/  STG.E.128 desc[UR16][R2.64], RZ ;  /* 0x000000ff02007986 */ /* 0x0005e8000c101d10 */
[----:B------:R2:W-:Y:S04]  /*7b80*/  STG.E.128 desc[UR16][R2.64+0x80], RZ ;  /* 0x000080ff02007986 */ /* 0x0005e8000c101d10 */
[----:B------:R2:W-:Y:S02]  /*7b90*/  STG.E.128 desc[UR16][R2.64+0x100], RZ ;  /* 0x000100ff02007986 */ /* 0x0005e4000c101d10 */
.L_x_1263:
[----:B------:R-:W-:Y:S05]  /*7ba0*/  BSYNC B0 ;  /* 0x0000000000007941 */ /* 0x000fea0003800000 */
.L_x_1262:
[-C--:B-12---:R-:W-:Y:S01]  /*7bb0*/  IMAD.WIDE.U32 R2, R226, R12.reuse, R230 ;  /* 0x0000000ce2027225 */ /* 0x086fe200078e00e6 */
        /* <DEDUP_REMOVED lines=23> */
.L_x_1265:
[----:B------:R-:W-:Y:S05]  /*7d30*/  BSYNC B0 ;  /* 0x0000000000007941 */ /* 0x000fea0003800000 */
.L_x_1264:
        /* <DEDUP_REMOVED lines=14> */
.L_x_1257:
[----:B------:R-:W-:Y:S05]  /*7e20*/  BSYNC B1 ;  /* 0x0000000000017941 */ /* 0x000fea0003800000 */
.L_x_1240:
[----:B------:R-:W3:Y:S02]  /*7e30*/  LDC R0, c[0x0][0xc] ;  /* 0x00000300ff007b82 */ /* 0x000ee40000000800 */
[----:B---3--:R-:W-:-:S04]  /*7e40*/  IADD3 R216, R0, R216, RZ ;  /* 0x000000d800d87210 */ /* 0x008fc80007ffe0ff */
[----:B------:R-:W-:-:S13]  /*7e50*/  ISETP.GE.AND P0, PT, R216, UR14, PT ;  /* 0x0000000ed8007c0c */ /* 0x000fda000bf06270 */
[----:B------:R-:W-:Y:S05]  /*7e60*/  @P0 BRA `(.L_x_1266) ;  /* 0x0000000000040947 */ /* 0x000fea0003800000 */
[----:B------:R-:W-:Y:S05]  /*7e70*/  BRA `(.L_x_1267) ;  /* 0xffffff8800907947 */ /* 0x000fea000383ffff */
.L_x_1266:
[----:B------:R-:W-:Y:S05]  /*7e80*/  EXIT ;  /* 0x000000000000794d */ /* 0x000fea0003800000 */
.L_x_1268:
        /* <DEDUP_REMOVED lines=15> */
.L_x_1614:


//--------------------- .text._ZN5flash44flash_bwd_dq_dk_dv_loop_seqk_parallel_kernelI23Flash_bwd_kernel_traitsILi192ELi64ELi64ELi8ELi4ELi2ELi2ELb0ELb0EN7cutlass10bfloat16_tE19Flash_kernel_traitsILi192ELi64ELi64ELi8ES3_EELb0ELb0ELb0ELb0ELb0ELb1ELb1EEEvNS_16Flash_bwd_paramsE --------------------------
	.section	.text._ZN5flash44flash_bwd_dq_dk_dv_loop_seqk_parallel_kernelI23Flash_bwd_kernel_traitsILi192ELi64ELi64ELi8ELi4ELi2ELi2ELb0ELb0EN7cutlass10bfloat16_tE19Flash_kernel_traitsILi192ELi64ELi64ELi8ES3_EELb0ELb0ELb0ELb0ELb0ELb1ELb1EEEvNS_16Flash_bwd_paramsE,"ax",@progbits
	.align	128
        .global         _ZN5flash44flash_bwd_dq_dk_dv_loop_seqk_parallel_kernelI23Flash_bwd_kernel_traitsILi192ELi64ELi64ELi8ELi4ELi2ELi2ELb0ELb0EN7cutlass10bfloat16_tE19Flash_kernel_traitsILi192ELi64ELi64ELi8ES3_EELb0ELb0ELb0ELb0ELb0ELb1ELb1EEEvNS_16Flash_bwd_paramsE
        .type           _ZN5flash44flash_bwd_dq_dk_dv_loop_seqk_parallel_kernelI23Flash_bwd_kernel_traitsILi192ELi64ELi64ELi8ELi4ELi2ELi2ELb0ELb0EN7cutlass10bfloat16_tE19Flash_kernel_traitsILi192ELi64ELi64ELi8ES3_EELb0ELb0ELb0ELb0ELb0ELb1ELb1EEEvNS_16Flash_bwd_paramsE,@function
        .size           _ZN5flash44flash_bwd_dq_dk_dv_loop_seqk_parallel_kernelI23Flash_bwd_kernel_traitsILi192ELi64ELi64ELi8ELi4ELi2ELi2ELb0ELb0EN7cutlass10bfloat16_tE19Flash_kernel_traitsILi192ELi64ELi64ELi8ES3_EELb0ELb0ELb0ELb0ELb0ELb1ELb1EEEvNS_16Flash_bwd_paramsE,(.L_x_1615 - _ZN5flash44flash_bwd_dq_dk_dv_loop_seqk_parallel_kernelI23Flash_bwd_kernel_traitsILi192ELi64ELi64ELi8ELi4ELi2ELi2ELb0ELb0EN7cutlass10bfloat16_tE19Flash_kernel_traitsILi192ELi64ELi64ELi8ES3_EELb0ELb0ELb0ELb0ELb0ELb1ELb1EEEvNS_16Flash_bwd_paramsE)
        .other          _ZN5flash44flash_bwd_dq_dk_dv_loop_seqk_parallel_kernelI23Flash_bwd_kernel_traitsILi192ELi64ELi64ELi8ELi4ELi2ELi2ELb0ELb0EN7cutlass10bfloat16_tE19Flash_kernel_traitsILi192ELi64ELi64ELi8ES3_EELb0ELb0ELb0ELb0ELb0ELb1ELb1EEEvNS_16Flash_bwd_paramsE,@"STO_CUDA_ENTRY STV_DEFAULT"
_ZN5flash44flash_bwd_dq_dk_dv_loop_seqk_parallel_kernelI23Flash_bwd_kernel_traitsILi192ELi64ELi64ELi8ELi4ELi2ELi2ELb0ELb0EN7cutlass10bfloat16_tE19Flash_kernel_traitsILi192ELi64ELi64ELi8ES3_EELb0ELb0ELb0ELb0ELb0ELb1ELb1EEEvNS_16Flash_bwd_paramsE:
.text._ZN5flash44flash_bwd_dq_dk_dv_loop_seqk_parallel_kernelI23Flash_bwd_kernel_traitsILi192ELi64ELi64ELi8ELi4ELi2ELi2ELb0ELb0EN7cutlass10bfloat16_tE19Flash_kernel_traitsILi192ELi64ELi64ELi8ES3_EELb0ELb0ELb0ELb0ELb0ELb1ELb1EEEvNS_16Flash_bwd_paramsE:
        /* <DEDUP_REMOVED lines=147> */
.L_x_1297:
        /* <DEDUP_REMOVED lines=46> */
.L_x_1269:
        /* <DEDUP_REMOVED lines=127> */
.L_x_1271:
        /* <DEDUP_REMOVED lines=13> */
.L_x_1272:
        /* <DEDUP_REMOVED lines=10> */
.L_x_1273:
[----:B------:R-:W-:-:S04]  /*1570*/  IMAD R6, R206, R20, R221 ;  /* 0x00000014ce067224 */ /* 0x000fc800078e02dd */
[----:B------:R-:W-:-:S07]  /*1580*/  IMAD R27, R6, R27, RZ ;  /* 0x0000001b061b7224 */ /* 0x000fce00078e02ff */
.L_x_1274:
        /* <DEDUP_REMOVED lines=74> */
[----:B------:R-:W-:Y:S01]  /*1a30*/  ISETP.GE.AND P2, PT, R213, R20, PT ;  /* 0x00000014d500720c */ /* 0x000fe20003f46270 */
[----:B------:R-:W-:-:S02]  /*1a40*/  ULDC UR4, c[0x0][0x2dc] ;  /* 0x0000b70000047ab9 */ /* 0x000fc40000000800 */
[----:B------:R-:W-:Y:S01]  /*1a50*/  IMAD.WIDE.U32 R22, R6, 0x40, RZ ;  /* 0x0000004006167825 */ /* 0x000fe200078e00ff */
[----:B------:R-:W-:Y:S02]  /*1a60*/  IADD3 R24, P0, R18, R24, RZ ;  /* 0x0000001812187210 */ /* 0x000fe40007f1e0ff */
[----:B------:R-:W-:Y:S01]  /*1a70*/  @!P3 IADD3 R18, P4, R250, R26, RZ ;  /* 0x0000001afa12b210 */ /* 0x000fe20007f9e0ff */
[----:B------:R-:W-:Y:S01]  /*1a80*/  IMAD R6, R229, R2, RZ ;  /* 0x00000002e5067224 */ /* 0x000fe200078e02ff */
[----:B------:R-:W-:Y:S01]  /*1a90*/  @!P3 IADD3 R22, P5, R248, R22, RZ ;  /* 0x00000016f816b210 */ /* 0x000fe20007fbe0ff */
[----:B------:R-:W-:Y:S02]  /*1aa0*/  IMAD.SHL.U32 R9, R9, 0x40, RZ ;  /* 0x0000004009097824 */ /* 0x000fe400078e00ff */
[----:B------:R-:W-:Y:S02]  /*1ab0*/  IMAD R11, R241, R3, R6 ;  /* 0x00000003f10b7224 */ /* 0x000fe400078e0206 */
[----:B------:R-:W-:Y:S01]  /*1ac0*/  IMAD.SHL.U32 R7, R7, 0x40, RZ ;  /* 0x0000004007077824 */ /* 0x000fe200078e00ff */
[----:B------:R-:W-:Y:S01]  /*1ad0*/  @!P3 IADD3.X R19, R251, R27, R9, P4, !PT ;  /* 0x0000001bfb13b210 */ /* 0x000fe200027fe409 */
[----:B------:R-:W-:Y:S01]  /*1ae0*/  IMAD R17, R10, UR8, RZ ;  /* 0x000000080a117c24 */ /* 0x000fe2000f8e02ff */
[----:B------:R-:W-:Y:S01]  /*1af0*/  LEA.HI R9, R240, R240, RZ, 0x1 ;  /* 0x000000f0f0097211 */ /* 0x000fe200078f08ff */
[----:B------:R-:W-:Y:S01]  /*1b00*/  IMAD.WIDE.U32 R32, R14, UR8, R32 ;  /* 0x000000080e207c25 */ /* 0x000fe2000f8e0020 */
[----:B------:R-:W-:-:S02]  /*1b10*/  IADD3.X R25, R16, R25, R11, P0, !PT ;  /* 0x0000001910197210 */ /* 0x000fc400007fe40b */
[----:B------:R-:W-:Y:S01]  /*1b20*/  @!P1 IADD3 R6, P0, R213, 0x20, RZ ;  /* 0x00000020d5069810 */ /* 0x000fe20007f1e0ff */
[----:B------:R-:W-:Y:S01]  /*1b30*/  VIADD R239, R212, 0x3000 ;  /* 0x00003000d4ef7836 */ /* 0x000fe20000000000 */
[----:B------:R-:W-:Y:S01]  /*1b40*/  LOP3.LUT R9, R9, 0xfffffffe, RZ, 0xc0, !PT ;  /* 0xfffffffe09097812 */ /* 0x000fe200078ec0ff */
[----:B------:R-:W-:Y:S01]  /*1b50*/  IMAD.WIDE.U32 R24, R14, UR6, R24 ;  /* 0x000000060e187c25 */ /* 0x000fe2000f8e0018 */
[----:B------:R-:W-:Y:S02]  /*1b60*/  @!P3 IADD3.X R23, R249, R23, R7, P5, !PT ;  /* 0x00000017f917b210 */ /* 0x000fe40002ffe407 */
[CC--:B------:R-:W-:Y:S01]  /*1b70*/  ISETP.GE.AND P4, PT, R213.reuse, R15.reuse, PT ;  /* 0x0000000fd500720c */ /* 0x0c0fe20003f86270 */
[----:B------:R-:W-:Y:S01]  /*1b80*/  @!P1 IMAD.X R11, RZ, RZ, R217, P0 ;  /* 0x000000ffff0b9224 */ /* 0x000fe200000e06d9 */
[----:B------:R-:W-:Y:S01]  /*1b90*/  @!P1 IADD3 R7, P0, R213, 0x20, RZ ;  /* 0x00000020d5079810 */ /* 0x000fe20007f1e0ff */
[----:B------:R-:W-:Y:S01]  /*1ba0*/  IMAD.IADD R8, R240, 0x1, -R9 ;  /* 0x00000001f0087824 */ /* 0x000fe200078e0a09 */
[----:B------:R-:W-:Y:S01]  /*1bb0*/  ISETP.GE.AND P5, PT, R220, R15, PT ;  /* 0x0000000fdc00720c */ /* 0x000fe20003fa6270 */
[----:B------:R-:W-:-:S02]  /*1bc0*/  IMAD R15, R10, UR6, RZ ;  /* 0x000000060a0f7c24 */ /* 0x000fc4000f8e02ff */
[----:B------:R-:W-:Y:S02]  /*1bd0*/  IMAD.SHL.U32 R235, R208, 0x4, RZ ;  /* 0x00000004d0eb7824 */ /* 0x000fe400078e00ff */
[----:B------:R-:W-:Y:S02]  /*1be0*/  IMAD.MOV.U32 R231, RZ, RZ, R233 ;  /* 0x000000ffffe77224 */ /* 0x000fe400078e00e9 */
[----:B------:R-:W-:Y:S02]  /*1bf0*/  IMAD.MOV.U32 R237, RZ, RZ, 0x7f800000 ;  /* 0x7f800000ffed7424 */ /* 0x000fe400078e00ff */
[----:B------:R-:W-:Y:S01]  /*1c00*/  IMAD.MOV.U32 R238, RZ, RZ, 0x7f800000 ;  /* 0x7f800000ffee7424 */ /* 0x000fe200078e00ff */
[----:B------:R2:W-:Y:S01]  /*1c10*/  @P4 STS.128 [R222+0xc000], RZ ;  /* 0x00c000ffde004388 */ /* 0x0005e20000000c00 */
[----:B------:R-:W-:Y:S01]  /*1c20*/  @!P1 IMAD.X R9, RZ, RZ, R217, P0 ;  /* 0x000000ffff099224 */ /* 0x000fe200000e06d9 */
[----:B------:R-:W-:Y:S01]  /*1c30*/  ISETP.NE.AND P0, PT, R8, 0x1, PT ;  /* 0x000000010800780c */ /* 0x000fe20003f05270 */
[C---:B------:R-:W-:Y:S01]  /*1c40*/  IMAD R8, R14.reuse, UR9, R17 ;  /* 0x000000090e087c24 */ /* 0x040fe2000f8e0211 */
[----:B------:R2:W-:Y:S01]  /*1c50*/  @P4 STS.128 [R222+0xe000], RZ ;  /* 0x00e000ffde004388 */ /* 0x0005e20000000c00 */
[----:B------:R-:W-:Y:S01]  /*1c60*/  IMAD R16, R14, UR7, R15 ;  /* 0x000000070e107c24 */ /* 0x000fe2000f8e020f */
[----:B------:R-:W-:Y:S01]  /*1c70*/  SEL R239, R239, R212, !P0 ;  /* 0x000000d4efef7207 */ /* 0x000fe20004000000 */
[----:B------:R-:W-:Y:S01]  /*1c80*/  @!P1 IMAD R11, R11, R4, RZ ;  /* 0x000000040b0b9224 */ /* 0x000fe200078e02ff */
[----:B------:R2:W-:Y:S01]  /*1c90*/  @P4 STS.128 [R222+0x10000], RZ ;  /* 0x010000ffde004388 */ /* 0x0005e20000000c00 */
[----:B------:R-:W-:Y:S01]  /*1ca0*/  @!P1 IMAD R20, R9, R2, RZ ;  /* 0x0000000209149224 */ /* 0x000fe200078e02ff */
[----:B------:R-:W-:Y:S01]  /*1cb0*/  LEA R239, R239, UR5, 0x1 ;  /* 0x00000005efef7c11 */ /* 0x000fe2000f8e08ff */
[----:B------:R-:W-:Y:S01]  /*1cc0*/  IMAD.IADD R33, R33, 0x1, R8 ;  /* 0x0000000121217824 */ /* 0x000fe200078e0208 */
[----:B------:R-:W-:Y:S01]  /*1cd0*/  @!PT LDS RZ, [RZ] ;  /* 0x00000000fffff984 */ /* 0x000fe20000000800 */
[----:B------:R-:W-:Y:S01]  /*1ce0*/  @!PT LDS RZ, [RZ] ;  /* 0x00000000fffff984 */ /* 0x000fe20000000800 */
[----:B------:R-:W-:Y:S01]  /*1cf0*/  @!PT LDS RZ, [RZ] ;  /* 0x00000000fffff984 */ /* 0x000fe20000000800 */
[----:B------:R-:W-:Y:S01]  /*1d00*/  @!P4 LDGSTS.E.BYPASS.LTC128B.128 [R222+0xc000], desc[UR16][R248.64] ;  /* 0x0c000000f8decfae */ /* 0x000fe2000b901d50 */
[----:B------:R-:W-:Y:S01]  /*1d10*/  IMAD.IADD R27, R25, 0x1, R16 ;  /* 0x00000001191b7824 */ /* 0x000fe200078e0210 */
[----:B------:R-:W3:Y:S01]  /*1d20*/  @!P2 LDC.64 R8, c[0x0][0x218] ;  /* 0x00008600ff08ab82 */ /* 0x000ee20000000a00 */
[----:B------:R-:W-:Y:S01]  /*1d30*/  @!P1 IMAD R15, R6, R5, R11 ;  /* 0x00000005060f9224 */ /* 0x000fe200078e020b */
[----:B------:R-:W-:Y:S01]  /*1d40*/  @!P4 LDGSTS.E.BYPASS.LTC128B.128 [R222+0xe000], desc[UR16][R248.64+0x80] ;  /* 0x0e000080f8decfae */ /* 0x000fe2000b901d50 */
[----:B------:R-:W-:-:S02]  /*1d50*/  @!P1 IMAD R11, R7, R3, R20 ;  /* 0x00000003070b9224 */ /* 0x000fc400078e0214 */
[----:B------:R-:W-:Y:S01]  /*1d60*/  IMAD.MOV.U32 R194, RZ, RZ, 0x20 ;  /* 0x00000020ffc27424 */ /* 0x000fe200078e00ff */
[----:B------:R-:W-:Y:S01]  /*1d70*/  @!P4 LDGSTS.E.BYPASS.LTC128B.128 [R222+0x10000], desc[UR16][R248.64+0x100] ;  /* 0x10000100f8decfae */ /* 0x000fe2000b901d50 */
[----:B------:R-:W-:Y:S02]  /*1d80*/  @!P1 IMAD.MOV.U32 R16, RZ, RZ, R32 ;  /* 0x000000ffff109224 */ /* 0x000fe400078e0020 */
[----:B------:R-:W-:Y:S01]  /*1d90*/  IMAD.MOV.U32 R193, RZ, RZ, 0x40 ;  /* 0x00000040ffc17424 */ /* 0x000fe200078e00ff */
[----:B------:R2:W-:Y:S01]  /*1da0*/  @P3 STS.128 [R222+0xd000], RZ ;  /* 0x00d000ffde003388 */ /* 0x0005e20000000c00 */
        /* <DEDUP_REMOVED lines=11> */
[----:B------:R-:W-:Y:S01]  /*1e60*/  @!PT LDS RZ, [RZ] ;  /* 0x00000000fffff984 */ /* 0x000fe20000000800 */
[----:B------:R-:W-:Y:S01]  /*1e70*/  @!PT LDS RZ, [RZ] ;  /* 0x00000000fffff984 */ /* 0x000fe20000000800 */
[----:B------:R-:W-:Y:S01]  /*1e80*/  @!PT LDS RZ, [RZ] ;  /* 0x00000000fffff984 */ /* 0x000fe20000000800 */
[----:B------:R-:W-:Y:S01]  /*1e90*/  @!P3 LDGSTS.E.BYPASS.LTC128B.128 [R222+0xd000], desc[UR16][R22.64] ;  /* 0x0d00000016debfae */ /* 0x000fe2000b901d50 */
[----:B------:R-:W4:Y:S01]  /*1ea0*/  @!P2 LDC.64 R6, c[0x0][0x220] ;  /* 0x00008800ff06ab82 */ /* 0x000f220000000a00 */
[----:B------:R-:W-:Y:S01]  /*1eb0*/  CS2R R138, SRZ ;  /* 0x00000000008a7805 */ /* 0x000fe2000001ff00 */
[-C--:B------:R-:W-:Y:S01]  /*1ec0*/  @!P2 IMAD R14, R217, R2.reuse, RZ ;  /* 0x00000002d90ea224 */ /* 0x080fe200078e02ff */
        /* <DEDUP_REMOVED lines=8> */
[----:B------:R2:W-:Y:S01]  /*1f50*/  @P4 STS [R239], RZ ;  /* 0x000000ffef004388 */ /* 0x0005e20000000800 */
[-C--:B------:R-:W-:Y:S01]  /*1f60*/  @!P2 IMAD R10, R217, R4.reuse, RZ ;  /* 0x00000004d90aa224 */ /* 0x080fe200078e02ff */
[----:B------:R-:W-:Y:S01]  /*1f70*/  CS2R R132, SRZ ;  /* 0x0000000000847805 */ /* 0x000fe2000001ff00 */
[----:B------:R-:W-:Y:S01]  /*1f80*/  @!P2 IMAD.WIDE.U32 R24, R213, R4, R32 ;  /* 0x00000004d518a225 */ /* 0x000fe200078e0020 */
[----:B------:R2:W-:Y:S01]  /*1f90*/  @P4 STS [R239+0x4], RZ ;  /* 0x000004ffef004388 */ /* 0x0005e20000000800 */
        /* <DEDUP_REMOVED lines=55> */
[C---:B---3--:R-:W-:Y:S02]  /*2310*/  @!P2 LEA R8, P4, R24.reuse, R8, 0x1 ;  /* 0x000000081808a211 */ /* 0x048fe400078808ff */
[----:B------:R-:W-:Y:S02]  /*2320*/  CS2R R36, SRZ ;  /* 0x0000000000247805 */ /* 0x000fe4000001ff00 */
[----:B------:R-:W-:Y:S01]  /*2330*/  CS2R R30, SRZ ;  /* 0x00000000001e7805 */ /* 0x000fe2000001ff00 */
[----:B------:R3:W-:Y:S01]  /*2340*/  @P3 STS [R239+0x1000], RZ ;  /* 0x001000ffef003388 */ /* 0x0007e20000000800 */
[----:B------:R-:W-:-:S02]  /*2350*/  @!P2 LEA.HI.X R9, R24, R9, R10, 0x1, P4 ;  /* 0x000000091809a211 */ /* 0x000fc400020f0c0a */
[----:B------:R-:W-:Y:S02]  /*2360*/  CS2R R28, SRZ ;  /* 0x00000000001c7805 */ /* 0x000fe4000001ff00 */
[C---:B--2---:R-:W-:Y:S01]  /*2370*/  @!P1 LEA R4, P4, R16.reuse, R4, 0x1 ;  /* 0x0000000410049211 */ /* 0x044fe200078808ff */
[----:B------:R3:W-:Y:S01]  /*2380*/  @P3 STS [R239+0x1004], RZ ;  /* 0x001004ffef003388 */ /* 0x0007e20000000800 */
[----:B------:R-:W-:Y:S01]  /*2390*/  CS2R R34, SRZ ;  /* 0x0000000000227805 */ /* 0x000fe2000001ff00 */
[----:B------:R-:W-:Y:S01]  /*23a0*/  ULDC UR7, c[0x0][0x39c] ;  /* 0x0000e70000077ab9 */ /* 0x000fe20000000800 */
[----:B------:R-:W-:Y:S01]  /*23b0*/  @!P1 LEA.HI.X R5, R16, R5, R15, 0x1, P4 ;  /* 0x0000000510059211 */ /* 0x000fe200020f0c0f */
[----:B------:R3:W-:Y:S01]  /*23c0*/  @P3 STS [R239+0x1008], RZ ;  /* 0x001008ffef003388 */ /* 0x0007e20000000800 */
[----:B------:R-:W-:-:S03]  /*23d0*/  ULDC UR6, c[0x0][0x2ec] ;  /* 0x0000bb0000067ab9 */ /* 0x000fc60000000800 */
        /* <DEDUP_REMOVED lines=79> */
.L_x_1278:
[----:B------:R-:W0:Y:S01]  /*28d0*/  LDGDEPBAR ;  /* 0x00000000000079af */ /* 0x000e220000000000 */
[C---:B------:R-:W-:Y:S01]  /*28e0*/  IADD3 R150, R196.reuse, R194, RZ ;  /* 0x000000c2c4967210 */ /* 0x040fe20007ffe0ff */
[C---:B-----5:R-:W-:Y:S01]  /*28f0*/  FMUL.FTZ R176, R237.reuse, 1.4426950216293334961 ;  /* 0x3fb8aa3bedb07820 */ /* 0x060fe20000410000 */
[-C--:B------:R-:W-:Y:S02]  /*2900*/  IADD3 R149, R196, R193.reuse, RZ ;  /* 0x000000c1c4957210 */ /* 0x080fe40007ffe0ff */
[----:B------:R-:W-:Y:S02]  /*2910*/  IADD3 R148, R150, R193, RZ ;  /* 0x000000c196947210 */ /* 0x000fe40007ffe0ff */
[----:B------:R-:W-:Y:S02]  /*2920*/  @P3 LEA R168, R216, R207, 0x6 ;  /* 0x000000cfd8a83211 */ /* 0x000fe400078e30ff */
[----:B------:R-:W-:Y:S02]  /*2930*/  FSETP.NEU.FTZ.AND P0, PT, R237, -INF , PT ;  /* 0xff800000ed00780b */ /* 0x000fe40003f1d000 */
[----:B------:R-:W-:Y:S02]  /*2940*/  @P3 IADD3 R186, R168, 0x18, RZ ;  /* 0x00000018a8ba3810 */ /* 0x000fe40007ffe0ff */
[----:B------:R-:W-:Y:S02]  /*2950*/  FSEL R176, R176, RZ, P0 ;  /* 0x000000ffb0b07208 */ /* 0x000fe40000000000 */
[----:B------:R-:W-:Y:S02]  /*2960*/  FSETP.NEU.FTZ.AND P0, PT, R238, -INF , PT ;  /* 0xff800000ee00780b */ /* 0x000fe40003f1d000 */
[C---:B------:R-:W-:Y:S02]  /*2970*/  @P3 IADD3 R178, R168.reuse, 0x10, RZ ;  /* 0x00000010a8b23810 */ /* 0x040fe40007ffe0ff */
[CC--:B------:R-:W-:Y:S02]  /*2980*/  @P3 ISETP.GE.AND P1, PT, R168.reuse, R243.reuse, PT ;  /* 0x000000f3a800320c */ /* 0x0c0fe40003f26270 */
[----:B------:R-:W-:Y:S02]  /*2990*/  @P3 IADD3 R170, R168, 0x1, RZ ;  /* 0x00000001a8aa3810 */ /* 0x000fe40007ffe0ff */
[----:B------:R-:W-:Y:S01]  /*29a0*/  ISETP.GE.AND P4, PT, R240, 0x1, PT ;  /* 0x00000001f000780c */ /* 0x000fe20003f86270 */
[----:B------:R-:W-:Y:S04]  /*29b0*/  DEPBAR.LE SB0, 0x0 ;  /* 0x000080000000791a */ /* 0x000fe80000000000 */
[----:B------:R-:W-:Y:S01]  /*29c0*/  BAR.SYNC.DEFER_BLOCKING 0x0 ;  /* 0x0000000000007b1d */ /* 0x000fe20000010000 */
[----:B------:R-:W-:Y:S05]  /*29d0*/  @P3 ISETP.GE.AND P2, PT, R170, R243, PT ;  /* 0x000000f3aa00320c */ /* 0x000fea0003f46270 */
[----:B------:R-:W-:Y:S05]  /*29e0*/  LDSM.16.M88.4 R68, [R196] ;  /* 0x00000000c444783b */ /* 0x000fea0000000200 */
[----:B------:R-:W1:Y:S05]  /*29f0*/  LDSM.16.M88.4 R72, [R202+UR5+0x12000] ;  /* 0x01200005ca48783b */ /* 0x000e6a0008000200 */
[----:B------:R-:W2:Y:S05]  /*2a00*/  LDSM.16.M88.4 R76, [R202+UR5+0x12800] ;  /* 0x01280005ca4c783b */ /* 0x000eaa0008000200 */
[----:B------:R-:W-:Y:S05]  /*2a10*/  LDSM.16.M88.4 R80, [R150] ;  /* 0x000000009650783b */ /* 0x000fea0000000200 */
[----:B------:R-:W3:Y:S05]  /*2a20*/  LDSM.16.M88.4 R84, [R201] ;  /* 0x00000000c954783b */ /* 0x000eea0000000200 */
[----:B------:R-:W4:Y:S05]  /*2a30*/  LDSM.16.M88.4 R88, [R201+0x800] ;  /* 0x00080000c958783b */ /* 0x000f2a0000000200 */
[----:B------:R-:W-:Y:S05]  /*2a40*/  LDSM.16.M88.4 R92, [R149] ;  /* 0x00000000955c783b */ /* 0x000fea0000000200 */
[----:B------:R-:W4:Y:S01]  /*2a50*/  LDSM.16.M88.4 R96, [R200] ;  /* 0x00000000c860783b */ /* 0x000f220000000200 */
[C---:B-1----:R-:W-:Y:S06]  /*2a60*/  HMMA.16816.F32.BF16 R4, R68.reuse, R72, RZ ;  /* 0x000000484404723c */ /* 0x042fec00000418ff */
[C---:B------:R-:W-:Y:S01]  /*2a70*/  HMMA.16816.F32.BF16 R8, R68.reuse, R74, RZ ;  /* 0x0000004a4408723c */ /* 0x040fe200000418ff */
[----:B------:R-:W-:Y:S05]  /*2a80*/  LDSM.16.M88.4 R72, [R148] ;  /* 0x000000009448783b */ /* 0x000fea0000000200 */
[C---:B--2---:R-:W-:Y:S06]  /*2a90*/  HMMA.16816.F32.BF16 R12, R68.reuse, R76, RZ ;  /* 0x0000004c440c723c */ /* 0x044fec00000418ff */
[----:B------:R-:W-:Y:S01]  /*2aa0*/  HMMA.16816.F32.BF16 R16, R68, R78, RZ ;  /* 0x0000004e4410723c */ /* 0x000fe200000418ff */
[----:B------:R-:W1:Y:S05]  /*2ab0*/  LDSM.16.M88.4 R68, [R200+0x800] ;  /* 0x00080000c844783b */ /* 0x000e6a0000000200 */
[C---:B---3--:R-:W-:Y:S01]  /*2ac0*/  HMMA.16816.F32.BF16 R4, R80.reuse, R84, R4 ;  /* 0x000000545004723c */ /* 0x048fe20000041804 */
[----:B------:R-:W2:Y:S05]  /*2ad0*/  LDSM.16.M88.4 R76, [R199] ;  /* 0x00000000c74c783b */ /* 0x000eaa0000000200 */
[C---:B------:R-:W-:Y:S01]  /*2ae0*/  HMMA.16816.F32.BF16 R8, R80.reuse, R86, R8 ;  /* 0x000000565008723c */ /* 0x040fe20000041808 */
[----:B------:R-:W-:Y:S05]  /*2af0*/  LDSM.16.M88.4 R84, [R196+0x2000] ;  /* 0x00200000c454783b */ /* 0x000fea0000000200 */
[C---:B----4-:R-:W-:Y:S06]  /*2b00*/  HMMA.16816.F32.BF16 R12, R80.reuse, R88, R12 ;  /* 0x00000058500c723c */ /* 0x050fec000004180c */
[----:B------:R-:W-:Y:S01]  /*2b10*/  HMMA.16816.F32.BF16 R16, R80, R90, R16 ;  /* 0x0000005a5010723c */ /* 0x000fe20000041810 */
[----:B------:R-:W3:Y:S05]  /*2b20*/  LDSM.16.M88.4 R80, [R199+0x800] ;  /* 0x00080000c750783b */ /* 0x000eea0000000200 */
[C---:B------:R-:W-:Y:S01]  /*2b30*/  HMMA.16816.F32.BF16 R4, R92.reuse, R96, R4 ;  /* 0x000000605c04723c */ /* 0x040fe20000041804 */
[----:B------:R-:W4:Y:S05]  /*2b40*/  LDSM.16.M88.4 R88, [R202+UR5+0x14000] ;  /* 0x01400005ca58783b */ /* 0x000f2a0008000200 */
[C---:B------:R-:W-:Y:S01]  /*2b50*/  HMMA.16816.F32.BF16 R8, R92.reuse, R98, R8 ;  /* 0x000000625c08723c */ /* 0x040fe20000041808 */
[----:B------:R-:W-:Y:S05]  /*2b60*/  LDSM.16.M88.4 R96, [R201+0x2000] ;  /* 0x00200000c960783b */ /* 0x000fea0000000200 */
[C---:B-1----:R-:W-:Y:S06]  /*2b70*/  HMMA.16816.F32.BF16 R12, R92.reuse, R68, R12 ;  /* 0x000000445c0c723c */ /* 0x042fec000004180c */
[----:B------:R-:W-:Y:S01]  /*2b80*/  HMMA.16816.F32.BF16 R16, R92, R70, R16 ;  /* 0x000000465c10723c */ /* 0x000fe20000041810 */
[----:B------:R-:W1:Y:S05]  /*2b90*/  LDSM.16.M88.4 R68, [R202+UR5+0x14800] ;  /* 0x01480005ca44783b */ /* 0x000e6a0008000200 */
[C---:B--2---:R-:W-:Y:S01]  /*2ba0*/  HMMA.16816.F32.BF16 R4, R72.reuse, R76, R4 ;  /* 0x0000004c4804723c */ /* 0x044fe20000041804 */
[----:B------:R-:W2:Y:S05]  /*2bb0*/  LDSM.16.M88.4 R92, [R150+0x2000] ;  /* 0x00200000965c783b */ /* 0x000eaa0000000200 */
[C---:B------:R-:W-:Y:S01]  /*2bc0*/  HMMA.16816.F32.BF16 R8, R72.reuse, R78, R8 ;  /* 0x0000004e4808723c */ /* 0x040fe20000041808 */
[----:B------:R-:W-:Y:S05]  /*2bd0*/  LDSM.16.M88.4 R76, [R149+0x2000] ;  /* 0x00200000954c783b */ /* 0x000fea0000000200 */
[C---:B---3--:R-:W-:Y:S06]  /*2be0*/  HMMA.16816.F32.BF16 R12, R72.reuse, R80, R12 ;  /* 0x00000050480c723c */ /* 0x048fec000004180c */
[----:B------:R-:W-:Y:S01]  /*2bf0*/  HMMA.16816.F32.BF16 R16, R72, R82, R16 ;  /* 0x000000524810723c */ /* 0x000fe20000041810 */
[----:B------:R-:W3:Y:S05]  /*2c00*/  LDSM.16.M88.4 R72, [R201+0x2800] ;  /* 0x00280000c948783b */ /* 0x000eea0000000200 */
[C---:B----4-:R-:W-:Y:S01]  /*2c10*/  HMMA.16816.F32.BF16 R4, R84.reuse, R88, R4 ;  /* 0x000000585404723c */ /* 0x050fe20000041804 */
[----:B------:R-:W4:Y:S05]  /*2c20*/  LDSM.16.M88.4 R80, [R200+0x2000] ;  /* 0x00200000c850783b */ /* 0x000f2a0000000200 */
[C---:B------:R-:W-:Y:S01]  /*2c30*/  HMMA.16816.F32.BF16 R8, R84.reuse, R90, R8 ;  /* 0x0000005a5408723c */ /* 0x040fe20000041808 */
[----:B------:R-:W-:Y:S05]  /*2c40*/  LDSM.16.M88.4 R88, [R199+0x2000] ;  /* 0x00200000c758783b */ /* 0x000fea0000000200 */
[C---:B-1----:R-:W-:Y:S06]  /*2c50*/  HMMA.16816.F32.BF16 R12, R84.reuse, R68, R12 ;  /* 0x00000044540c723c */ /* 0x042fec000004180c */
[----:B------:R-:W-:Y:S01]  /*2c60*/  HMMA.16816.F32.BF16 R16, R84, R70, R16 ;  /* 0x000000465410723c */ /* 0x000fe20000041810 */
[----:B------:R-:W1:Y:S05]  /*2c70*/  LDSM.16.M88.4 R68, [R200+0x2800] ;  /* 0x00280000c844783b */ /* 0x000e6a0000000200 */
[C---:B--2---:R-:W-:Y:S01]  /*2c80*/  HMMA.16816.F32.BF16 R4, R92.reuse, R96, R4 ;  /* 0x000000605c04723c */ /* 0x044fe20000041804 */
[----:B------:R-:W2:Y:S05]  /*2c90*/  LDSM.16.M88.4 R84, [R148+0x2000] ;  /* 0x002000009454783b */ /* 0x000eaa0000000200 */
[C---:B------:R-:W-:Y:S01]  /*2ca0*/  HMMA.16816.F32.BF16 R8, R92.reuse, R98, R8 ;  /* 0x000000625c08723c */ /* 0x040fe20000041808 */
[----:B------:R-:W-:Y:S05]  /*2cb0*/  LDSM.16.M88.4 R96, [R202+UR5+0x16000] ;  /* 0x01600005ca60783b */ /* 0x000fea0008000200 */
        /* <DEDUP_REMOVED lines=26> */
[C---:B------:R-:W-:Y:S06]  /*2e60*/  HMMA.16816.F32.BF16 R8, R76.reuse, R82, R8 ;  /* 0x000000524c08723c */ /* 0x040fec0000041808 */
[C---:B---3--:R-:W-:Y:S06]  /*2e70*/  HMMA.16816.F32.BF16 R12, R76.reuse, R72, R12 ;  /* 0x000000484c0c723c */ /* 0x048fec000004180c */
[----:B------:R-:W-:Y:S06]  /*2e80*/  HMMA.16816.F32.BF16 R16, R76, R74, R16 ;  /* 0x0000004a4c10723c */ /* 0x000fec0000041810 */
[C---:B----4-:R-:W-:Y:S06]  /*2e90*/  HMMA.16816.F32.BF16 R4, R84.reuse, R88, R4 ;  /* 0x000000585404723c */ /* 0x050fec0000041804 */
[C---:B------:R-:W-:Y:S06]  /*2ea0*/  HMMA.16816.F32.BF16 R8, R84.reuse, R90, R8 ;  /* 0x0000005a5408723c */ /* 0x040fec0000041808 */
[C---:B-1----:R-:W-:Y:S06]  /*2eb0*/  HMMA.16816.F32.BF16 R12, R84.reuse, R68, R12 ;  /* 0x00000044540c723c */ /* 0x042fec000004180c */
[----:B------:R-:W-:Y:S01]  /*2ec0*/  HMMA.16816.F32.BF16 R16, R84, R70, R16 ;  /* 0x000000465410723c */ /* 0x000fe20000041810 */
[----:B------:R-:W1:Y:S05]  /*2ed0*/  LDSM.16.M88.4 R68, [R199+0x4800] ;  /* 0x00480000c744783b */ /* 0x000e6a0000000200 */
[C---:B--2---:R-:W-:Y:S06]  /*2ee0*/  HMMA.16816.F32.BF16 R4, R92.reuse, R96, R4 ;  /* 0x000000605c04723c */ /* 0x044fec0000041804 */
[C---:B------:R-:W-:Y:S07]  /*2ef0*/  HMMA.16816.F32.BF16 R8, R92.reuse, R98, R8 ;  /* 0x000000625c08723c */ /* 0x040fee0000041808 */
[----:B------:R-:W-:Y:S04]  /*2f00*/  LEA R99, R204, UR5, 0x1 ;  /* 0x00000005cc637c11 */ /* 0x000fe8000f8e08ff */
[-C--:B------:R-:W-:Y:S02]  /*2f10*/  IADD3 R98, R194, R99.reuse, RZ ;  /* 0x00000063c2627210 */ /* 0x080fe40007ffe0ff */
[C---:B------:R-:W-:Y:S02]  /*2f20*/  IADD3 R97, R193.reuse, R99, RZ ;  /* 0x00000063c1617210 */ /* 0x040fe40007ffe0ff */
[----:B------:R-:W-:Y:S03]  /*2f30*/  IADD3 R96, R193, R98, RZ ;  /* 0x00000062c1607210 */ /* 0x000fe60007ffe0ff */
        /* <DEDUP_REMOVED lines=12> */
[----:B------:R-:W3:Y:S02]  /*3000*/  MUFU.TANH R154, R154 ;  /* 0x0000009a009a7308 */ /* 0x000ee40000002400 */
[-C--:B--2---:R-:W-:Y:S02]  /*3010*/  MOV R167, R151.reuse ;  /* 0x0000009700a77202 */ /* 0x084fe40000000f00 */
[C---:B------:R-:W-:Y:S01]  /*3020*/  @P3 FSEL R167, R151.reuse, -INF , !P1 ;  /* 0xff80000097a73808 */ /* 0x040fe20004800000 */
[----:B------:R-:W-:Y:S04]  /*3030*/  FFMA.FTZ R151, -R151, R151, 1 ;  /* 0x3f80000097977423 */ /* 0x000fe80000010197 */
[--C-:B------:R-:W-:Y:S01]  /*3040*/  FFMA.FTZ R183, R167, UR6, -R176.reuse ;  /* 0x00000006a7b77c23 */ /* 0x100fe200080108b0 */
[----:B------:R-:W-:Y:S01]  /*3050*/  FMUL.FTZ R167, R238, 1.4426950216293334961 ;  /* 0x3fb8aa3beea77820 */ /* 0x000fe20000410000 */
[----:B------:R-:W2:Y:S01]  /*3060*/  MUFU.TANH R157, R157 ;  /* 0x0000009d009d7308 */ /* 0x000ea20000002400 */
[----:B-1----:R-:W-:Y:S01]  /*3070*/  MOV R172, R153 ;  /* 0x0000009900ac7202 */ /* 0x002fe20000000f00 */
[----:B------:R-:W-:Y:S01]  /*3080*/  FMUL.FTZ R151, R151, UR7 ;  /* 0x0000000797977c20 */ /* 0x000fe20008410000 */
[----:B------:R-:W-:Y:S01]  /*3090*/  @P3 FSEL R172, R153, -INF , !P1 ;  /* 0xff80000099ac3808 */ /* 0x000fe20004800000 */
[----:B------:R-:W-:Y:S01]  /*30a0*/  FMUL.FTZ R159, R12, UR7 ;  /* 0x000000070c9f7c20 */ /* 0x000fe20008410000 */
[----:B------:R-:W-:Y:S01]  /*30b0*/  FSEL R167, R167, RZ, P0 ;  /* 0x000000ffa7a77208 */ /* 0x000fe20000000000 */
[----:B------:R-:W-:Y:S01]  /*30c0*/  FMUL.FTZ R160, R13, UR7 ;  /* 0x000000070da07c20 */ /* 0x000fe20008410000 */
[----:B---3--:R-:W-:Y:S03]  /*30d0*/  MOV R170, R154 ;  /* 0x0000009a00aa7202 */ /* 0x008fe60000000f00 */
[----:B------:R-:W1:Y:S01]  /*30e0*/  MUFU.TANH R152, R152 ;  /* 0x0000009800987308 */ /* 0x000e620000002400 */
[----:B------:R-:W-:Y:S01]  /*30f0*/  @P3 FSEL R170, R154, -INF , !P2 ;  /* 0xff8000009aaa3808 */ /* 0x000fe20005000000 */
[----:B------:R-:W-:Y:S01]  /*3100*/  FMUL.FTZ R161, R14, UR7 ;  /* 0x000000070ea17c20 */ /* 0x000fe20008410000 */
[--C-:B------:R-:W-:Y:S01]  /*3110*/  FFMA.FTZ R175, R172, UR6, -R167.reuse ;  /* 0x00000006acaf7c23 */ /* 0x100fe200080108a7 */
[----:B------:R-:W-:Y:S01]  /*3120*/  FMUL.FTZ R162, R15, UR7 ;  /* 0x000000070fa27c20 */ /* 0x000fe20008410000 */
[----:B------:R-:W-:Y:S01]  /*3130*/  @P3 IADD3 R172, R168, 0x8, RZ ;  /* 0x00000008a8ac3810 */ /* 0x000fe20007ffe0ff */
[--C-:B------:R-:W-:Y:S01]  /*3140*/  FFMA.FTZ R174, R170, UR6, -R167.reuse ;  /* 0x00000006aaae7c23 */ /* 0x100fe200080108a7 */
[----:B------:R-:W-:Y:S03]  /*3150*/  @P3 IADD3 R170, R168, 0x9, RZ ;  /* 0x00000009a8aa3810 */ /* 0x000fe60007ffe0ff */
[----:B------:R-:W3:Y:S01]  /*3160*/  MUFU.TANH R158, R158 ;  /* 0x0000009e009e7308 */ /* 0x000ee20000002400 */
[-C--:B------:R-:W-:Y:S01]  /*3170*/  @P3 ISETP.GE.AND P0, PT, R172, R243.reuse, PT ;  /* 0x000000f3ac00320c */ /* 0x080fe20003f06270 */
[----:B------:R-:W-:Y:S01]  /*3180*/  FMUL.FTZ R163, R16, UR7 ;  /* 0x0000000710a37c20 */ /* 0x000fe20008410000 */
[----:B------:R-:W-:Y:S01]  /*3190*/  @P3 ISETP.GE.AND P1, PT, R170, R243, PT ;  /* 0x000000f3aa00320c */ /* 0x000fe20003f26270 */
[----:B------:R-:W-:Y:S01]  /*31a0*/  FMUL.FTZ R165, R18, UR7 ;  /* 0x0000000712a57c20 */ /* 0x000fe20008410000 */
[----:B--2---:R-:W-:Y:S01]  /*31b0*/  MOV R172, R157 ;  /* 0x0000009d00ac7202 */ /* 0x004fe20000000f00 */
[----:B------:R-:W-:Y:S01]  /*31c0*/  FMUL.FTZ R166, R19, UR7 ;  /* 0x0000000713a67c20 */ /* 0x000fe20008410000 */
[----:B------:R-:W-:Y:S03]  /*31d0*/  @P3 FSEL R172, R157, -INF , !P0 ;  /* 0xff8000009dac3808 */ /* 0x000fe60004000000 */
[----:B------:R-:W2:Y:S01]  /*31e0*/  MUFU.TANH R155, R155 ;  /* 0x0000009b009b7308 */ /* 0x000ea20000002400 */
[-C--:B-1----:R-:W-:Y:S01]  /*31f0*/  MOV R169, R152.reuse ;  /* 0x0000009800a97202 */ /* 0x082fe20000000f00 */
[----:B------:R-:W-:Y:S01]  /*3200*/  FMUL.FTZ R164, R17, UR7 ;  /* 0x0000000711a47c20 */ /* 0x000fe20008410000 */
[----:B------:R-:W-:Y:S01]  /*3210*/  @P3 FSEL R169, R152, -INF , !P2 ;  /* 0xff80000098a93808 */ /* 0x000fe20005000000 */
[--C-:B------:R-:W-:Y:S01]  /*3220*/  FFMA.FTZ R173, R172, UR6, -R167.reuse ;  /* 0x00000006acad7c23 */ /* 0x100fe200080108a7 */
[----:B------:R-:W-:Y:S01]  /*3230*/  FFMA.FTZ R152, -R152, R152, 1 ;  /* 0x3f80000098987423 */ /* 0x000fe20000010198 */
[----:B------:R-:W-:Y:S01]  /*3240*/  FFMA.FTZ R153, -R153, R153, 1 ;  /* 0x3f80000099997423 */ /* 0x000fe20000010199 */
[----:B------:R-:W-:Y:S03]  /*3250*/  FFMA.FTZ R154, -R154, R154, 1 ;  /* 0x3f8000009a9a7423 */ /* 0x000fe6000001019a */
[----:B------:R-:W1:Y:S01]  /*3260*/  MUFU.TANH R156, R156 ;  /* 0x0000009c009c7308 */ /* 0x000e620000002400 */
[-C--:B---3--:R-:W-:Y:S01]  /*3270*/  MOV R170, R158.reuse ;  /* 0x0000009e00aa7202 */ /* 0x088fe20000000f00 */
[--C-:B------:R-:W-:Y:S01]  /*3280*/  FFMA.FTZ R182, R169, UR6, -R176.reuse ;  /* 0x00000006a9b67c23 */ /* 0x100fe200080108b0 */
[----:B------:R-:W-:Y:S01]  /*3290*/  @P3 FSEL R170, R158, -INF , !P1 ;  /* 0xff8000009eaa3808 */ /* 0x000fe20004800000 */
[----:B------:R-:W-:Y:S01]  /*32a0*/  FMUL.FTZ R152, R152, UR7 ;  /* 0x0000000798987c20 */ /* 0x000fe20008410000 */
[----:B------:R-:W-:Y:S01]  /*32b0*/  FMUL.FTZ R153, R153, UR7 ;  /* 0x0000000799997c20 */ /* 0x000fe20008410000 */
[----:B------:R-:W-:Y:S01]  /*32c0*/  FMUL.FTZ R154, R154, UR7 ;  /* 0x000000079a9a7c20 */ /* 0x000fe20008410000 */
[----:B------:R-:W-:Y:S03]  /*32d0*/  FFMA.FTZ R157, -R157, R157, 1 ;  /* 0x3f8000009d9d7423 */ /* 0x000fe6000001019d */
[----:B------:R-:W3:Y:S01]  /*32e0*/  MUFU.TANH R159, R159 ;  /* 0x0000009f009f7308 */ /* 0x000ee20000002400 */
[--C-:B------:R-:W-:Y:S01]  /*32f0*/  FFMA.FTZ R172, R170, UR6, -R167.reuse ;  /* 0x00000006aaac7c23 */ /* 0x100fe200080108a7 */
[-C--:B--2---:R-:W-:Y:S01]  /*3300*/  MOV R171, R155.reuse ;  /* 0x0000009b00ab7202 */ /* 0x084fe20000000f00 */
[----:B------:R-:W-:Y:S01]  /*3310*/  FFMA.FTZ R158, -R158, R158, 1 ;  /* 0x3f8000009e9e7423 */ /* 0x000fe2000001019e */
[C---:B------:R-:W-:Y:S01]  /*3320*/  @P3 FSEL R171, R155.reuse, -INF , !P0 ;  /* 0xff8000009bab3808 */ /* 0x040fe20004000000 */
[----:B------:R-:W-:Y:S01]  /*3330*/  FFMA.FTZ R155, -R155, R155, 1 ;  /* 0x3f8000009b9b7423 */ /* 0x000fe2000001019b */
[----:B------:R-:W-:Y:S01]  /*3340*/  @P3 IADD3 R170, R168, 0x11, RZ ;  /* 0x00000011a8aa3810 */ /* 0x000fe20007ffe0ff */
[----:B------:R-:W-:Y:S03]  /*3350*/  FMUL.FTZ R157, R157, UR7 ;  /* 0x000000079d9d7c20 */ /* 0x000fe60008410000 */
[----:B------:R-:W2:Y:S01]  /*3360*/  MUFU.TANH R161, R161 ;  /* 0x000000a100a17308 */ /* 0x000ea20000002400 */
[-C--:B-1----:R-:W-:Y:S01]  /*3370*/  MOV R169, R156.reuse ;  /* 0x0000009c00a97202 */ /* 0x082fe20000000f00 */
[--C-:B------:R-:W-:Y:S01]  /*3380*/  FFMA.FTZ R181, R171, UR6, -R176.reuse ;  /* 0x00000006abb57c23 */ /* 0x100fe200080108b0 */
[C---:B------:R-:W-:Y:S01]  /*3390*/  @P3 FSEL R169, R156.reuse, -INF , !P1 ;  /* 0xff8000009ca93808 */ /* 0x040fe20004800000 */
[----:B------:R-:W-:Y:S01]  /*33a0*/  FFMA.FTZ R156, -R156, R156, 1 ;  /* 0x3f8000009c9c7423 */ /* 0x000fe2000001019c */
[-C--:B------:R-:W-:Y:S01]  /*33b0*/  @P3 ISETP.GE.AND P0, PT, R178, R243.reuse, PT ;  /* 0x000000f3b200320c */ /* 0x080fe20003f06270 */
[----:B------:R-:W-:Y:S01]  /*33c0*/  FMUL.FTZ R155, R155, UR7 ;  /* 0x000000079b9b7c20 */ /* 0x000fe20008410000 */
[----:B------:R-:W-:Y:S03]  /*33d0*/  @P3 ISETP.GE.AND P1, PT, R170, R243, PT ;  /* 0x000000f3aa00320c */ /* 0x000fe60003f26270 */
[----:B------:R-:W1:Y:S01]  /*33e0*/  MUFU.TANH R160, R160 ;  /* 0x000000a000a07308 */ /* 0x000e620000002400 */
[--C-:B------:R-:W-:Y:S01]  /*33f0*/  FFMA.FTZ R180, R169, UR6, -R176.reuse ;  /* 0x00000006a9b47c23 */ /* 0x100fe200080108b0 */
[-C--:B---3--:R-:W-:Y:S01]  /*3400*/  MOV R171, R159.reuse ;  /* 0x0000009f00ab7202 */ /* 0x088fe20000000f00 */
[----:B------:R-:W-:Y:S01]  /*3410*/  FMUL.FTZ R156, R156, UR7 ;  /* 0x000000079c9c7c20 */ /* 0x000fe20008410000 */
[C---:B------:R-:W-:Y:S01]  /*3420*/  @P3 FSEL R171, R159.reuse, -INF , !P0 ;  /* 0xff8000009fab3808 */ /* 0x040fe20004000000 */
[----:B------:R-:W-:Y:S01]  /*3430*/  FFMA.FTZ R159, -R159, R159, 1 ;  /* 0x3f8000009f9f7423 */ /* 0x000fe2000001019f */
[----:B------:R-:W-:Y:S01]  /*3440*/  @P3 IADD3 R168, R168, 0x19, RZ ;  /* 0x00000019a8a83810 */ /* 0x000fe20007ffe0ff */
[----:B------:R-:W-:Y:S03]  /*3450*/  FMUL.FTZ R158, R158, UR7 ;  /* 0x000000079e9e7c20 */ /* 0x000fe60008410000 */
[----:B------:R-:W3:Y:S01]  /*3460*/  MUFU.TANH R162, R162 ;  /* 0x000000a200a27308 */ /* 0x000ee20000002400 */
[----:B--2---:R-:W-:Y:S01]  /*3470*/  MOV R170, R161 ;  /* 0x000000a100aa7202 */ /* 0x004fe20000000f00 */
[--C-:B------:R-:W-:Y:S01]  /*3480*/  FFMA.FTZ R179, R171, UR6, -R176.reuse ;  /* 0x00000006abb37c23 */ /* 0x100fe200080108b0 */
[----:B------:R-:W-:Y:S01]  /*3490*/  @P3 FSEL R170, R161, -INF , !P0 ;  /* 0xff800000a1aa3808 */ /* 0x000fe20004000000 */
[----:B------:R-:W-:Y:S01]  /*34a0*/  FMUL.FTZ R159, R159, UR7 ;  /* 0x000000079f9f7c20 */ /* 0x000fe20008410000 */
[----:B------:R-:W-:Y:S01]  /*34b0*/  @P3 ISETP.GE.AND P0, PT, R186, R243, PT ;  /* 0x000000f3ba00320c */ /* 0x000fe20003f06270 */
[----:B------:R-:W-:Y:S04]  /*34c0*/  FFMA.FTZ R161, -R161, R161, 1 ;  /* 0x3f800000a1a17423 */ /* 0x000fe800000101a1 */
[----:B------:R-:W2:Y:S01]  /*34d0*/  MUFU.TANH R163, R163 ;  /* 0x000000a300a37308 */ /* 0x000ea20000002400 */
[-C--:B-1----:R-:W-:Y:S01]  /*34e0*/  MOV R169, R160.reuse ;  /* 0x000000a000a97202 */ /* 0x082fe20000000f00 */
[--C-:B------:R-:W-:Y:S01]  /*34f0*/  FFMA.FTZ R171, R170, UR6, -R167.reuse ;  /* 0x00000006aaab7c23 */ /* 0x100fe200080108a7 */
[C---:B------:R-:W-:Y:S01]  /*3500*/  @P3 FSEL R169, R160.reuse, -INF , !P1 ;  /* 0xff800000a0a93808 */ /* 0x040fe20004800000 */
[----:B------:R-:W-:Y:S01]  /*3510*/  FFMA.FTZ R160, -R160, R160, 1 ;  /* 0x3f800000a0a07423 */ /* 0x000fe200000101a0 */
[----:B------:R-:W-:Y:S05]  /*3520*/  FMUL.FTZ R161, R161, UR7 ;  /* 0x00000007a1a17c20 */ /* 0x000fea0008410000 */
[----:B------:R-:W1:Y:S01]  /*3530*/  MUFU.TANH R165, R165 ;  /* 0x000000a500a57308 */ /* 0x000e620000002400 */
[-C--:B---3--:R-:W-:Y:S01]  /*3540*/  MOV R184, R162.reuse ;  /* 0x000000a200b87202 */ /* 0x088fe20000000f00 */
[--C-:B------:R-:W-:Y:S01]  /*3550*/  FFMA.FTZ R178, R169, UR6, -R176.reuse ;  /* 0x00000006a9b27c23 */ /* 0x100fe200080108b0 */
[----:B------:R-:W-:Y:S01]  /*3560*/  @P3 FSEL R184, R162, -INF , !P1 ;  /* 0xff800000a2b83808 */ /* 0x000fe20004800000 */
[----:B------:R-:W-:Y:S01]  /*3570*/  FMUL.FTZ R160, R160, UR7 ;  /* 0x00000007a0a07c20 */ /* 0x000fe20008410000 */
[----:B------:R-:W-:Y:S01]  /*3580*/  @P3 ISETP.GE.AND P1, PT, R168, R243, PT ;  /* 0x000000f3a800320c */ /* 0x000fe20003f26270 */
[----:B------:R-:W-:Y:S04]  /*3590*/  FFMA.FTZ R162, -R162, R162, 1 ;  /* 0x3f800000a2a27423 */ /* 0x000fe800000101a2 */
[----:B------:R-:W3:Y:S01]  /*35a0*/  MUFU.TANH R166, R166 ;  /* 0x000000a600a67308 */ /* 0x000ee20000002400 */
[-C--:B--2---:R-:W-:Y:S01]  /*35b0*/  MOV R169, R163.reuse ;  /* 0x000000a300a97202 */ /* 0x084fe20000000f00 */
[--C-:B------:R-:W-:Y:S01]  /*35c0*/  FFMA.FTZ R170, R184, UR6, -R167.reuse ;  /* 0x00000006b8aa7c23 */ /* 0x100fe200080108a7 */
[C---:B------:R-:W-:Y:S01]  /*35d0*/  @P3 FSEL R169, R163.reuse, -INF , !P0 ;  /* 0xff800000a3a93808 */ /* 0x040fe20004000000 */
[----:B------:R-:W-:Y:S01]  /*35e0*/  FFMA.FTZ R163, -R163, R163, 1 ;  /* 0x3f800000a3a37423 */ /* 0x000fe200000101a3 */
[----:B------:R-:W-:Y:S05]  /*35f0*/  FMUL.FTZ R162, R162, UR7 ;  /* 0x00000007a2a27c20 */ /* 0x000fea0008410000 */
[----:B------:R-:W2:Y:S01]  /*3600*/  MUFU.TANH R164, R164 ;  /* 0x000000a400a47308 */ /* 0x000ea20000002400 */
[-C--:B-1----:R-:W-:Y:S01]  /*3610*/  MOV R184, R165.reuse ;  /* 0x000000a500b87202 */ /* 0x082fe20000000f00 */
[--C-:B------:R-:W-:Y:S01]  /*3620*/  FFMA.FTZ R177, R169, UR6, -R176.reuse ;  /* 0x00000006a9b17c23 */ /* 0x100fe200080108b0 */
[----:B------:R-:W-:Y:S01]  /*3630*/  @P3 FSEL R184, R165, -INF , !P0 ;  /* 0xff800000a5b83808 */ /* 0x000fe20004000000 */
[----:B------:R-:W-:Y:S01]  /*3640*/  FMUL.FTZ R163, R163, UR7 ;  /* 0x00000007a3a37c20 */ /* 0x000fe20008410000 */
[----:B------:R-:W-:Y:S05]  /*3650*/  FFMA.FTZ R165, -R165, R165, 1 ;  /* 0x3f800000a5a57423 */ /* 0x000fea00000101a5 */
[----:B------:R-:W-:Y:S01]  /*3660*/  MUFU.EX2 R175, R175 ;  /* 0x000000af00af7308 */ /* 0x000fe20000000800 */
[-C--:B---3--:R-:W-:Y:S01]  /*3670*/  MOV R168, R166.reuse ;  /* 0x000000a600a87202 */ /* 0x088fe20000000f00 */
[--C-:B------:R-:W-:Y:S01]  /*3680*/  FFMA.FTZ R169, R184, UR6, -R167.reuse ;  /* 0x00000006b8a97c23 */ /* 0x100fe200080108a7 */
[C---:B------:R-:W-:Y:S01]  /*3690*/  @P3 FSEL R168, R166.reuse, -INF , !P1 ;  /* 0xff800000a6a83808 */ /* 0x040fe20004800000 */
[----:B------:R-:W-:Y:S01]  /*36a0*/  FFMA.FTZ R166, -R166, R166, 1 ;  /* 0x3f800000a6a67423 */ /* 0x000fe200000101a6 */
[----:B------:R-:W-:Y:S05]  /*36b0*/  FMUL.FTZ R165, R165, UR7 ;  /* 0x00000007a5a57c20 */ /* 0x000fea0008410000 */
[----:B------:R-:W1:Y:S01]  /*36c0*/  MUFU.EX2 R174, R174 ;  /* 0x000000ae00ae7308 */ /* 0x000e620000000800 */
[-C--:B--2---:R-:W-:Y:S01]  /*36d0*/  MOV R185, R164.reuse ;  /* 0x000000a400b97202 */ /* 0x084fe20000000f00 */
[----:B------:R-:W-:Y:S01]  /*36e0*/  FFMA.FTZ R167, R168, UR6, -R167 ;  /* 0x00000006a8a77c23 */ /* 0x000fe200080108a7 */
[C---:B------:R-:W-:Y:S01]  /*36f0*/  @P3 FSEL R185, R164.reuse, -INF , !P1 ;  /* 0xff800000a4b93808 */ /* 0x040fe20004800000 */
[----:B------:R-:W-:Y:S01]  /*3700*/  FFMA.FTZ R164, -R164, R164, 1 ;  /* 0x3f800000a4a47423 */ /* 0x000fe200000101a4 */
[----:B------:R-:W-:Y:S05]  /*3710*/  FMUL.FTZ R166, R166, UR7 ;  /* 0x00000007a6a67c20 */ /* 0x000fea0008410000 */
[----:B------:R-:W-:Y:S01]  /*3720*/  MUFU.EX2 R183, R183 ;  /* 0x000000b700b77308 */ /* 0x000fe20000000800 */
[----:B------:R-:W-:Y:S01]  /*3730*/  FFMA.FTZ R176, R185, UR6, -R176 ;  /* 0x00000006b9b07c23 */ /* 0x000fe200080108b0 */
[----:B------:R-:W-:Y:S08]  /*3740*/  FMUL.FTZ R164, R164, UR7 ;  /* 0x00000007a4a47c20 */ /* 0x000ff00008410000 */
[----:B------:R-:W2:Y:S01]  /*3750*/  MUFU.EX2 R182, R182 ;  /* 0x000000b600b67308 */ /* 0x000ea20000000800 */
[----:B-1----:R-:W-:Y:S05]  /*3760*/  F2FP.BF16.F32.PACK_AB R185, R174, R175 ;  /* 0x000000afaeb9723e */ /* 0x002fea00000010ff */
[----:B------:R-:W-:Y:S04]  /*3770*/  STS [R224+0x20400], R185 ;  /* 0x020400b9e0007388 */ /* 0x000fe80000000800 */
[----:B------:R-:W-:Y:S10]  /*3780*/  MUFU.EX2 R173, R173 ;  /* 0x000000ad00ad7308 */ /* 0x000ff40000000800 */
[----:B------:R-:W1:Y:S01]  /*3790*/  MUFU.EX2 R172, R172 ;  /* 0x000000ac00ac7308 */ /* 0x000e620000000800 */
[----:B--2---:R-:W-:Y:S05]  /*37a0*/  F2FP.BF16.F32.PACK_AB R205, R182, R183 ;  /* 0x000000b7b6cd723e */ /* 0x004fea00000010ff */
[----:B------:R-:W-:Y:S04]  /*37b0*/  STS [R224+0x20000], R205 ;  /* 0x020000cde0007388 */ /* 0x000fe80000000800 */
        /* <DEDUP_REMOVED lines=8> */
[----:B------:R3:W-:Y:S01]  /*3840*/  MUFU.EX2 R168, R167 ;  /* 0x000000a700a87308 */ /* 0x0007e20000000800 */
[----:B-1----:R-:W-:Y:S09]  /*3850*/  IADD3 R184, P0, R235, R234, RZ ;  /* 0x000000eaebb87210 */ /* 0x002ff20007f1e0ff */
[----:B------:R-:W-:Y:S01]  /*3860*/  MUFU.EX2 R179, R179 ;  /* 0x000000b300b37308 */ /* 0x000fe20000000800 */
[----:B------:R-:W-:Y:S09]  /*3870*/  IADD3.X R185, R218, R233, RZ, P0, !PT ;  /* 0x000000e9dab97210 */ /* 0x000ff200007fe4ff */
[----:B------:R-:W1:Y:S01]  /*3880*/  MUFU.EX2 R178, R178 ;  /* 0x000000b200b27308 */ /* 0x000e620000000800 */
[----:B---3--:R-:W-:Y:S05]  /*3890*/  F2FP.BF16.F32.PACK_AB R167, R170, R171 ;  /* 0x000000abaaa7723e */ /* 0x008fea00000010ff */
[----:B------:R2:W-:Y:S04]  /*38a0*/  STS [R226+0x20400], R167 ;  /* 0x020400a7e2007388 */ /* 0x0005e80000000800 */
[----:B------:R-:W-:Y:S10]  /*38b0*/  MUFU.EX2 R177, R177 ;  /* 0x000000b100b17308 */ /* 0x000ff40000000800 */
[----:B------:R-:W3:Y:S01]  /*38c0*/  MUFU.EX2 R176, R176 ;  /* 0x000000b000b07308 */ /* 0x000ee20000000800 */
[----:B-1----:R-:W-:Y:S05]  /*38d0*/  F2FP.BF16.F32.PACK_AB R191, R178, R179 ;  /* 0x000000b3b2bf723e */ /* 0x002fea00000010ff */
[----:B------:R-:W-:Y:S04]  /*38e0*/  STS [R226+0x20000], R191 ;  /* 0x020000bfe2007388 */ /* 0x000fe80000000800 */
[----:B------:R-:W1:Y:S01]  /*38f0*/  MUFU.EX2 R169, R169 ;  /* 0x000000a900a97308 */ /* 0x000e620000000800 */
[----:B--2---:R-:W2:Y:S01]  /*3900*/  LDG.E R167, desc[UR16][R184.64] ;  /* 0x00000010b8a77981 */ /* 0x004ea2000c1e1900 */
[----:B---3--:R-:W-:Y:S05]  /*3910*/  F2FP.BF16.F32.PACK_AB R189, R176, R177 ;  /* 0x000000b1b0bd723e */ /* 0x008fea00000010ff */
[----:B------:R-:W-:Y:S01]  /*3920*/  STS [R230+0x20000], R189 ;  /* 0x020000bde6007388 */ /* 0x000fe20000000800 */
[----:B-1----:R-:W-:Y:S05]  /*3930*/  F2FP.BF16.F32.PACK_AB R187, R168, R169 ;  /* 0x000000a9a8bb723e */ /* 0x002fea00000010ff */
[----:B------:R-:W-:Y:S05]  /*3940*/  STS [R230+0x20400], R187 ;  /* 0x020400bbe6007388 */ /* 0x000fea0000000800 */
[----:B------:R-:W-:Y:S05]  /*3950*/  LDSM.16.M88.4 R68, [R99+0xc000] ;  /* 0x00c000006344783b */ /* 0x000fea0000000200 */
[----:B------:R-:W1:Y:S05]  /*3960*/  LDSM.16.M88.4 R72, [R202+UR5+0x18000] ;  /* 0x01800005ca48783b */ /* 0x000e6a0008000200 */
[----:B------:R-:W3:Y:S05]  /*3970*/  LDSM.16.M88.4 R76, [R202+UR5+0x18800] ;  /* 0x01880005ca4c783b */ /* 0x000eea0008000200 */
[----:B------:R-:W-:Y:S05]  /*3980*/  LDSM.16.M88.4 R80, [R98+0xc000] ;  /* 0x00c000006250783b */ /* 0x000fea0000000200 */
[----:B------:R-:W4:Y:S05]  /*3990*/  LDSM.16.M88.4 R84, [R201+0x6000] ;  /* 0x00600000c954783b */ /* 0x000f2a0000000200 */
[----:B------:R-:W4:Y:S05]  /*39a0*/  LDSM.16.M88.4 R88, [R201+0x6800] ;  /* 0x00680000c958783b */ /* 0x000f2a0000000200 */
[----:B------:R2:W2:Y:S05]  /*39b0*/  LDG.E R184, desc[UR16][R184.64+0x20] ;  /* 0x00002010b8b87981 */ /* 0x0004aa000c1e1900 */
[----:B------:R-:W-:Y:S01]  /*39c0*/  LDSM.16.M88.4 R92, [R200+0x6000] ;  /* 0x00600000c85c783b */ /* 0x000fe20000000200 */
[C---:B-1----:R-:W-:Y:S06]  /*39d0*/  HMMA.16816.F32.BF16 R4, R68.reuse, R72, RZ ;  /* 0x000000484404723c */ /* 0x042fec00000418ff */
[C---:B------:R-:W-:Y:S01]  /*39e0*/  HMMA.16816.F32.BF16 R8, R68.reuse, R74, RZ ;  /* 0x0000004a4408723c */ /* 0x040fe200000418ff */
[----:B------:R-:W1:Y:S05]  /*39f0*/  LDSM.16.M88.4 R72, [R97+0xc000] ;  /* 0x00c000006148783b */ /* 0x000e6a0000000200 */
[C---:B---3--:R-:W-:Y:S06]  /*3a00*/  HMMA.16816.F32.BF16 R12, R68.reuse, R76, RZ ;  /* 0x0000004c440c723c */ /* 0x048fec00000418ff */
[----:B------:R-:W-:Y:S01]  /*3a10*/  HMMA.16816.F32.BF16 R16, R68, R78, RZ ;  /* 0x0000004e4410723c */ /* 0x000fe200000418ff */
[----:B------:R-:W3:Y:S05]  /*3a20*/  LDSM.16.M88.4 R68, [R200+0x6800] ;  /* 0x00680000c844783b */ /* 0x000eea0000000200 */
[C---:B----4-:R-:W-:Y:S01]  /*3a30*/  HMMA.16816.F32.BF16 R4, R80.reuse, R84, R4 ;  /* 0x000000545004723c */ /* 0x050fe20000041804 */
[----:B------:R-:W-:Y:S05]  /*3a40*/  LDSM.16.M88.4 R76, [R96+0xc000] ;  /* 0x00c00000604c783b */ /* 0x000fea0000000200 */
[C---:B------:R-:W-:Y:S01]  /*3a50*/  HMMA.16816.F32.BF16 R8, R80.reuse, R86, R8 ;  /* 0x000000565008723c */ /* 0x040fe20000041808 */
[----:B------:R-:W4:Y:S05]  /*3a60*/  LDSM.16.M88.4 R84, [R199+0x6000] ;  /* 0x00600000c754783b */ /* 0x000f2a0000000200 */
[C---:B------:R-:W-:Y:S06]  /*3a70*/  HMMA.16816.F32.BF16 R12, R80.reuse, R88, R12 ;  /* 0x00000058500c723c */ /* 0x040fec000004180c */
[----:B------:R-:W-:Y:S01]  /*3a80*/  HMMA.16816.F32.BF16 R16, R80, R90, R16 ;  /* 0x0000005a5010723c */ /* 0x000fe20000041810 */
[----:B------:R-:W4:Y:S05]  /*3a90*/  LDSM.16.M88.4 R80, [R199+0x6800] ;  /* 0x00680000c750783b */ /* 0x000f2a0000000200 */
[C---:B-1----:R-:W-:Y:S01]  /*3aa0*/  HMMA.16816.F32.BF16 R4, R72.reuse, R92, R4 ;  /* 0x0000005c4804723c */ /* 0x042fe20000041804 */
[----:B------:R-:W-:Y:S05]  /*3ab0*/  LDSM.16.M88.4 R88, [R99+0xe000] ;  /* 0x00e000006358783b */ /* 0x000fea0000000200 */
[C---:B------:R-:W-:Y:S01]  /*3ac0*/  HMMA.16816.F32.BF16 R8, R72.reuse, R94, R8 ;  /* 0x0000005e4808723c */ /* 0x040fe20000041808 */
[----:B------:R-:W1:Y:S05]  /*3ad0*/  LDSM.16.M88.4 R92, [R202+UR5+0x1a000] ;  /* 0x01a00005ca5c783b */ /* 0x000e6a0008000200 */
[C---:B---3--:R-:W-:Y:S06]  /*3ae0*/  HMMA.16816.F32.BF16 R12, R72.reuse, R68, R12 ;  /* 0x00000044480c723c */ /* 0x048fec000004180c */
[----:B------:R-:W-:Y:S01]  /*3af0*/  HMMA.16816.F32.BF16 R16, R72, R70, R16 ;  /* 0x000000464810723c */ /* 0x000fe20000041810 */
[----:B------:R-:W3:Y:S05]  /*3b00*/  LDSM.16.M88.4 R68, [R202+UR5+0x1a800] ;  /* 0x01a80005ca44783b */ /* 0x000eea0008000200 */
        /* <DEDUP_REMOVED lines=10> */
[----:B------:R-:W1:Y:S05]  /*3bb0*/  LDSM.16.M88.4 R92, [R200+0x8000] ;  /* 0x00800000c85c783b */ /* 0x000e6a0000000200 */
[C---:B---3--:R-:W-:Y:S06]  /*3bc0*/  HMMA.16816.F32.BF16 R12, R88.reuse, R68, R12 ;  /* 0x00000044580c723c */ /* 0x048fec000004180c */
[----:B------:R-:W-:Y:S01]  /*3bd0*/  HMMA.16816.F32.BF16 R16, R88, R70, R16 ;  /* 0x000000465810723c */ /* 0x000fe20000041810 */
        /* <DEDUP_REMOVED lines=35> */
[----:B------:R-:W2:Y:S05]  /*3e10*/  LDSM.16.M88.4 R72, [R199+0xa800] ;  /* 0x00a80000c748783b */ /* 0x000eaa0000000200 */
[C---:B-1----:R-:W-:Y:S06]  /*3e20*/  HMMA.16816.F32.BF16 R4, R84.reuse, R92, R4 ;  /* 0x0000005c5404723c */ /* 0x042fec0000041804 */
[C---:B------:R-:W-:Y:S06]  /*3e30*/  HMMA.16816.F32.BF16 R8, R84.reuse, R94, R8 ;  /* 0x0000005e5408723c */ /* 0x040fec0000041808 */
[C---:B---3--:R-:W-:Y:S06]  /*3e40*/  HMMA.16816.F32.BF16 R12, R84.reuse, R68, R12 ;  /* 0x00000044540c723c */ /* 0x048fec000004180c */
[----:B------:R-:W-:Y:S06]  /*3e50*/  HMMA.16816.F32.BF16 R16, R84, R70, R16 ;  /* 0x000000465410723c */ /* 0x000fec0000041810 */
[C---:B----4-:R-:W-:Y:S06]  /*3e60*/  HMMA.16816.F32.BF16 R4, R76.reuse, R88, R4 ;  /* 0x000000584c04723c */ /* 0x050fec0000041804 */
[C---:B------:R-:W-:Y:S06]  /*3e70*/  HMMA.16816.F32.BF16 R8, R76.reuse, R90, R8 ;  /* 0x0000005a4c08723c */ /* 0x040fec0000041808 */
[C---:B--2---:R-:W-:Y:S06]  /*3e80*/  HMMA.16816.F32.BF16 R12, R76.reuse, R72, R12 ;  /* 0x000000484c0c723c */ /* 0x044fec000004180c */
[----:B------:R-:W-:Y:S06]  /*3e90*/  HMMA.16816.F32.BF16 R16, R76, R74, R16 ;  /* 0x0000004a4c10723c */ /* 0x000fec0000041810 */
[C---:B------:R-:W-:Y:S01]  /*3ea0*/  FADD.FTZ R186, -R167.reuse, R4 ;  /* 0x00000004a7ba7221 */ /* 0x040fe20000010100 */
[----:B------:R-:W-:Y:S04]  /*3eb0*/  FADD.FTZ R185, -R167, R5 ;  /* 0x00000005a7b97221 */ /* 0x000fe80000010100 */
        /* <DEDUP_REMOVED lines=13> */
[----:B------:R-:W-:Y:S01]  /*3f90*/  FADD.FTZ R186, -R167, R16 ;  /* 0x00000010a7ba7221 */ /* 0x000fe20000010100 */
[----:B------:R-:W-:Y:S01]  /*3fa0*/  FMUL.FTZ R181, R178, R181 ;  /* 0x000000b5b2b57220 */ /* 0x000fe20000410000 */
[----:B------:R-:W-:Y:S01]  /*3fb0*/  FMUL.FTZ R156, R183, R156 ;  /* 0x0000009cb79c7220 */ /* 0x000fe20000410000 */
[----:B------:R-:W-:Y:S01]  /*3fc0*/  FADD.FTZ R167, -R167, R17 ;  /* 0x00000011a7a77221 */ /* 0x000fe20000010100 */
        /* <DEDUP_REMOVED lines=10> */
[----:B------:R-:W-:Y:S01]  /*4070*/  FMUL.FTZ R152, R175, R152 ;  /* 0x00000098af987220 */ /* 0x000fe20000410000 */
[----:B------:R-:W-:Y:S01]  /*4080*/  FMUL.FTZ R155, R174, R155 ;  /* 0x0000009bae9b7220 */ /* 0x000fe20000410000 */
[----:B------:R-:W-:Y:S01]  /*4090*/  FADD.FTZ R160, -R184, R10 ;  /* 0x0000000ab8a07221 */ /* 0x000fe20000010100 */
[----:B------:R-:W-:Y:S01]  /*40a0*/  F2FP.BF16.F32.PACK_AB R163, R164, R163 ;  /* 0x000000a3a4a3723e */ /* 0x000fe200000010ff */
[----:B------:R-:W-:Y:S01]  /*40b0*/  FMUL.FTZ R152, R152, R153 ;  /* 0x0000009998987220 */ /* 0x000fe20000410000 */
[----:B------:R-:W-:Y:S01]  /*40c0*/  FMUL.FTZ R155, R155, R154 ;  /* 0x0000009a9b9b7220 */ /* 0x000fe20000410000 */
[----:B------:R-:W-:Y:S01]  /*40d0*/  FMUL.FTZ R160, R173, R160 ;  /* 0x000000a0ada07220 */ /* 0x000fe20000410000 */
[C---:B------:R-:W-:Y:S01]  /*40e0*/  FADD.FTZ R167, -R184.reuse, R11 ;  /* 0x0000000bb8a77221 */ /* 0x040fe20000010100 */
        /* <DEDUP_REMOVED lines=40> */
.L_x_1276:
        /* <DEDUP_REMOVED lines=106> */
.L_x_1277:
        /* <DEDUP_REMOVED lines=483> */
.L_x_1279:
        /* <DEDUP_REMOVED lines=12> */
.L_x_1280:
        /* <DEDUP_REMOVED lines=45> */
.L_x_1282:
[----:B------:R-:W-:Y:S05]  /*6bd0*/  BSYNC B0 ;  /* 0x0000000000007941 */ /* 0x000fea0003800000 */
.L_x_1281:
        /* <DEDUP_REMOVED lines=16> */
.L_x_1284:
[----:B------:R-:W-:Y:S05]  /*6ce0*/  BSYNC B0 ;  /* 0x0000000000007941 */ /* 0x000fea0003800000 */
.L_x_1283:
        /* <DEDUP_REMOVED lines=24> */
.L_x_1286:
[----:B------:R-:W-:Y:S05]  /*6e70*/  BSYNC B0 ;  /* 0x0000000000007941 */ /* 0x000fea0003800000 */
.L_x_1285:
        /* <DEDUP_REMOVED lines=16> */
.L_x_1275:
        /* <DEDUP_REMOVED lines=23> */
.L_x_1288:
        /* <DEDUP_REMOVED lines=12> */
.L_x_1289:
        /* <DEDUP_REMOVED lines=27> */
.L_x_1291:
[----:B------:R-:W-:Y:S05]  /*7360*/  BSYNC B0 ;  /* 0x0000000000007941 */ /* 0x000fea0003800000 */
.L_x_1290:
        /* <DEDUP_REMOVED lines=15> */
.L_x_1293:
[----:B------:R-:W-:Y:S05]  /*7460*/  BSYNC B0 ;  /* 0x0000000000007941 */ /* 0x000fea0003800000 */
.L_x_1292:
        /* <DEDUP_REMOVED lines=23> */
.L_x_1295:
[----:B------:R-:W-:Y:S05]  /*75e0*/  BSYNC B0 ;  /* 0x0000000000007941 */ /* 0x000fea0003800000 */
.L_x_1294:
        /* <DEDUP_REMOVED lines=14> */
.L_x_1287:
[----:B------:R-:W-:Y:S05]  /*76d0*/  BSYNC B1 ;  /* 0x0000000000017941 */ /* 0x000fea0003800000 */
.L_x_1270:
[----:B-1-3--:R-:W1:Y:S02]  /*76e0*/  LDC R3, c[0x0][0xc] ;  /* 0x00000300ff037b82 */ /* 0x00ae640000000800 */
[----:B-1----:R-:W-:-:S04]  /*76f0*/  IADD3 R216, R3, R216, RZ ;  /* 0x000000d803d87210 */ /* 0x002fc80007ffe0ff */
[----:B------:R-:W-:-:S13]  /*7700*/  ISETP.GE.AND P0, PT, R216, UR14, PT ;  /* 0x0000000ed8007c0c */ /* 0x000fda000bf06270 */
[----:B------:R-:W-:Y:S05]  /*7710*/  @P0 BRA `(.L_x_1296) ;  /* 0x0000000000040947 */ /* 0x000fea0003800000 */
[----:B------:R-:W-:Y:S05]  /*7720*/  BRA `(.L_x_1297) ;  /* 0xffffff9000807947 */ /* 0x000fea000383ffff */
.L_x_1296:
[----:B------:R-:W-:Y:S05]  /*7730*/  EXIT ;  /* 0x000000000000794d */ /* 0x000fea0003800000 */
.L_x_1298:
        /* <DEDUP_REMOVED lines=12> */
.L_x_1615:


//--------------------- .text._ZN5flash44flash_bwd_dq_dk_dv_loop_seqk_parallel_kernelI23Flash_bwd_kernel_traitsILi192ELi64ELi64ELi8ELi4ELi2ELi2ELb0ELb0EN7cutlass10bfloat16_tE19Flash_kernel_traitsILi192ELi64ELi64ELi8ES3_EELb1ELb0ELb0ELb1ELb0ELb0ELb0EEEvNS_16Flash_bwd_paramsE --------------------------
	.section	.text._ZN5flash44flash_bwd_dq_dk_dv_loop_seqk_parallel_kernelI23Flash_bwd_kernel_traitsILi192ELi64ELi64ELi8ELi4ELi2ELi2ELb0ELb0EN7cutlass10bfloat16_tE19Flash_kernel_traitsILi192ELi64ELi64ELi8ES3_EELb1ELb0ELb0ELb1ELb0ELb0ELb0EEEvNS_16Flash_bwd_paramsE,"ax",@progbits
	.align	128
        .global         _ZN5flash44flash_bwd_dq_dk_dv_loop_seqk_parallel_kernelI23Flash_bwd_kernel_traitsILi192ELi64ELi64ELi8ELi4ELi2ELi2ELb0ELb0EN7cutlass10bfloat16_tE19Flash_kernel_traitsILi192ELi64ELi64ELi8ES3_EELb1ELb0ELb0ELb1ELb0ELb0ELb0EEEvNS_16Flash_bwd_paramsE
        .type           _ZN5flash44flash_bwd_dq_dk_dv_loop_seqk_parallel_kernelI23Flash_bwd_kernel_traitsILi192ELi64ELi64ELi8ELi4ELi2ELi2ELb0ELb0EN7cutlass10bfloat16_tE19Flash_kernel_traitsILi192ELi64ELi64ELi8ES3_EELb1ELb0ELb0ELb1ELb0ELb0ELb0EEEvNS_16Flash_bwd_paramsE,@function
        .size           _ZN5flash44flash_bwd_dq_dk_dv_loop_seqk_parallel_kernelI23Flash_bwd_kernel_traitsILi192ELi64ELi64ELi8ELi4ELi2ELi2ELb0ELb0EN7cutlass10bfloat16_tE19Flash_kernel_traitsILi192ELi64ELi64ELi8ES3_EELb1ELb0ELb0ELb1ELb0ELb0ELb0EEEvNS_16Flash_bwd_paramsE,(.L_x_1616 - _ZN5flash44flash_bwd_dq_dk_dv_loop_seqk_parallel_kernelI23Flash_bwd_kernel_traitsILi192ELi64ELi64ELi8ELi4ELi2ELi2ELb0ELb0EN7cutlass10bfloat16_tE19Flash_kernel_traitsILi192ELi64ELi64ELi8ES3_EELb1ELb0ELb0ELb1ELb0ELb0ELb0EEEvNS_16Flash_bwd_paramsE)
        .other          _ZN5flash44flash_bwd_dq_dk_dv_loop_seqk_parallel_kernelI23Flash_bwd_kernel_traitsILi192ELi64ELi64ELi8ELi4ELi2ELi2ELb0ELb0EN7cutlass10bfloat16_tE19Flash_kernel_traitsILi192ELi64ELi64ELi8ES3_EELb1ELb0ELb0ELb1ELb0ELb0ELb0EEEvNS_16Flash_bwd_paramsE,@"STO_CUDA_ENTRY STV_DEFAULT"
_ZN5flash44flash_bwd_dq_dk_dv_loop_seqk_parallel_kernelI23Flash_bwd_kernel_traitsILi192ELi64ELi64ELi8ELi4ELi2ELi2ELb0ELb0EN7cutlass10bfloat16_tE19Flash_kernel_traitsILi192ELi64ELi64ELi8ES3_EELb1ELb0ELb0ELb1ELb0ELb0ELb0EEEvNS_16Flash_bwd_paramsE:
.text._ZN5flash44flash_bwd_dq_dk_dv_loop_seqk_parallel_kernelI23Flash_bwd_kernel_traitsILi192ELi64ELi64ELi8ELi4ELi2ELi2ELb0ELb0EN7cutlass10bfloat16_tE19Flash_kernel_traitsILi192ELi64ELi64ELi8ES3_EELb1ELb0ELb0ELb1ELb0ELb0ELb0EEEvNS_16Flash_bwd_paramsE:
        /* <DEDUP_REMOVED lines=40> */
[----:B------:R-:W-:Y:S01]  /*0280*/  SHF.R.S32.HI R186, RZ, 0x1f, R2 ;  /* 0x0000001fffba7819 */ /* 0x000fe20000011402 */
[----:B------:R-:W-:Y:S01]  /*0290*/  IMAD.SHL.U32 R188, R189, 0x40, RZ ;  /* 0x00000040bdbc7824 */ /* 0x000fe200078e00ff */
[----:B------:R-:W-:Y:S01]  /*02a0*/  LEA.HI R2, R2, R9, RZ, 0x1 ;  /* 0x0000000902027211 */ /* 0x000fe200078f08ff */
[C---:B------:R-:W-:Y:S01]  /*02b0*/  VIADD R195, R190.reuse, 0x40 ;  /* 0x00000040bec37836 */ /* 0x040fe20000000000 */
[----:B------:R-:W-:Y:S01]  /*02c0*/  LEA.HI R3, R3, R4, RZ, 0x1 ;  /* 0x0000000403037211 */ /* 0x000fe200078f08ff */
[----:B------:R-:W-:Y:S01]  /*02d0*/  VIADD R194, R190, 0x80 ;  /* 0x00000080bec27836 */ /* 0x000fe20000000000 */
[----:B------:R-:W-:-:S02]  /*02e0*/  SHF.R.S32.HI R8, RZ, 0x2, R5 ;  /* 0x00000002ff087819 */ /* 0x000fc40000011405 */
[----:B------:R-:W-:Y:S02]  /*02f0*/  LOP3.LUT R2, R2, 0xfffffffe, RZ, 0xc0, !PT ;  /* 0xfffffffe02027812 */ /* 0x000fe400078ec0ff */
[----:B------:R-:W-:Y:S02]  /*0300*/  SHF.R.S32.HI R5, RZ, 0x1f, R5 ;  /* 0x0000001fff057819 */ /* 0x000fe40000011405 */
[----:B------:R-:W-:Y:S01]  /*0310*/  LOP3.LUT R3, R3, 0xfffffffe, RZ, 0xc0, !PT ;  /* 0xfffffffe03037812 */ /* 0x000fe200078ec0ff */
[----:B------:R-:W-:Y:S01]  /*0320*/  IMAD.IADD R2, R9, 0x1, -R2 ;  /* 0x0000000109027824 */ /* 0x000fe200078e0a02 */
[----:B------:R-:W-:Y:S02]  /*0330*/  LOP3.LUT R188, R188, 0x1c0, RZ, 0xc0, !PT ;  /* 0x000001c0bcbc7812 */ /* 0x000fe400078ec0ff */
[C---:B------:R-:W-:Y:S01]  /*0340*/  LOP3.LUT P4, RZ, R7.reuse, 0x4, RZ, 0xc0, !PT ;  /* 0x0000000407ff7812 */ /* 0x040fe2000788c0ff */
[----:B------:R-:W-:Y:S01]  /*0350*/  IMAD.IADD R3, R4, 0x1, -R3 ;  /* 0x0000000104037824 */ /* 0x000fe200078e0a03 */
[C---:B------:R-:W-:Y:S01]  /*0360*/  LOP3.LUT P3, RZ, R7.reuse, 0x2, RZ, 0xc0, !PT ;  /* 0x0000000207ff7812 */ /* 0x040fe2000786c0ff */
[----:B------:R-:W-:Y:S01]  /*0370*/  IMAD.SHL.U32 R7, R7, 0x40, RZ ;  /* 0x0000004007077824 */ /* 0x000fe200078e00ff */
[----:B------:R-:W-:Y:S01]  /*0380*/  LEA.HI R5, R5, R8, RZ, 0x3 ;  /* 0x0000000805057211 */ /* 0x000fe200078f18ff */
[----:B------:R-:W-:Y:S01]  /*0390*/  IMAD.SHL.U32 R178, R2, 0x10, RZ ;  /* 0x0000001002b27824 */ /* 0x000fe200078e00ff */
[----:B------:R-:W-:Y:S01]  /*03a0*/  LOP3.LUT R4, R188, 0x38, R190, 0xf8, !PT ;  /* 0x00000038bc047812 */ /* 0x000fe200078ef8be */
[----:B------:R-:W-:Y:S01]  /*03b0*/  IMAD.SHL.U32 R179, R3, 0x20, RZ ;  /* 0x0000002003b37824 */ /* 0x000fe200078e00ff */
[----:B------:R-:W-:-:S02]  /*03c0*/  SHF.R.U32.HI R188, RZ, 0x3, R188 ;  /* 0x00000003ffbc7819 */ /* 0x000fc400000116bc */
[----:B------:R-:W-:Y:S02]  /*03d0*/  LEA.HI R186, R186, R9, RZ, 0x2 ;  /* 0x00000009baba7211 */ /* 0x000fe400078f10ff */
[----:B------:R-:W-:Y:S02]  /*03e0*/  LOP3.LUT R5, R5, 0xfffffff8, RZ, 0xc0, !PT ;  /* 0xfffffff805057812 */ /* 0x000fe400078ec0ff */
[----:B------:R-:W-:Y:S02]  /*03f0*/  LOP3.LUT R7, R7, 0x1c0, RZ, 0xc0, !PT ;  /* 0x000001c007077812 */ /* 0x000fe400078ec0ff */
[----:B------:R-:W-:Y:S01]  /*0400*/  LOP3.LUT R188, R4, R188, RZ, 0x3c, !PT ;  /* 0x000000bc04bc7212 */ /* 0x000fe200078e3cff */
[----:B------:R-:W-:Y:S01]  /*0410*/  IMAD.IADD R5, R8, 0x1, -R5 ;  /* 0x0000000108057824 */ /* 0x000fe200078e0a05 */
[----:B------:R-:W-:Y:S01]  /*0420*/  LOP3.LUT R186, R186, 0xfffffffc, RZ, 0xc0, !PT ;  /* 0xfffffffcbaba7812 */ /* 0x000fe200078ec0ff */
[----:B------:R-:W-:Y:S01]  /*0430*/  IMAD.SHL.U32 R8, R3, 0x200, RZ ;  /* 0x0000020003087824 */ /* 0x000fe200078e00ff */
[----:B------:R-:W-:Y:S01]  /*0440*/  SHF.R.S32.HI R4, RZ, 0x1f, R11 ;  /* 0x0000001fff047819 */ /* 0x000fe2000001140b */
[----:B------:R-:W-:Y:S01]  /*0450*/  IMAD.SHL.U32 R201, R5, 0x40, RZ ;  /* 0x0000004005c97824 */ /* 0x000fe200078e00ff */
[----:B------:R-:W-:Y:S01]  /*0460*/  LOP3.LUT R178, R7, 0x10, R178, 0xf8, !PT ;  /* 0x0000001007b27812 */ /* 0x000fe200078ef8b2 */
[----:B------:R-:W-:Y:S01]  /*0470*/  IMAD.IADD R186, R9, 0x1, -R186 ;  /* 0x0000000109ba7824 */ /* 0x000fe200078e0aba */
[----:B------:R-:W-:Y:S01]  /*0480*/  LEA.HI R4, R4, R11, RZ, 0x3 ;  /* 0x0000000b04047211 */ /* 0x000fe200078f18ff */
[----:B------:R-:W-:Y:S01]  /*0490*/  IMAD.SHL.U32 R3, R3, 0x8, RZ ;  /* 0x0000000803037824 */ /* 0x000fe200078e00ff */
[----:B------:R-:W-:-:S02]  /*04a0*/  LOP3.LUT R169, R7, 0x8, R12, 0xf8, !PT ;  /* 0x0000000807a97812 */ /* 0x000fc400078ef80c */
[----:B------:R-:W-:Y:S02]  /*04b0*/  SHF.R.U32.HI R7, RZ, 0x3, R7 ;  /* 0x00000003ff077819 */ /* 0x000fe40000011607 */
[----:B------:R-:W-:Y:S02]  /*04c0*/  LOP3.LUT R178, R178, 0x8, R12, 0xf8, !PT ;  /* 0x00000008b2b27812 */ /* 0x000fe400078ef80c */
[----:B------:R-:W-:Y:S02]  /*04d0*/  SHF.R.S32.HI R6, RZ, 0x6, R6 ;  /* 0x00000006ff067819 */ /* 0x000fe40000011406 */
[----:B------:R-:W-:Y:S02]  /*04e0*/  SHF.R.S32.HI R184, RZ, 0x7, R184 ;  /* 0x00000007ffb87819 */ /* 0x000fe400000114b8 */
[----:B------:R-:W-:Y:S01]  /*04f0*/  LOP3.LUT R9, R5, 0x1, RZ, 0xc0, !PT ;  /* 0x0000000105097812 */ /* 0x000fe200078ec0ff */
[----:B------:R-:W-:Y:S01]  /*0500*/  IMAD R188, R6, 0x200, R188 ;  /* 0x0000020006bc7824 */ /* 0x000fe200078e02bc */
[C---:B------:R-:W-:Y:S01]  /*0510*/  LOP3.LUT R185, R4.reuse, 0xfffffff8, RZ, 0xc0, !PT ;  /* 0xfffffff804b97812 */ /* 0x040fe200078ec0ff */
[----:B------:R-:W-:Y:S01]  /*0520*/  IMAD.SHL.U32 R4, R4, 0x40, RZ ;  /* 0x0000004004047824 */ /* 0x000fe200078e00ff */
[----:B------:R-:W-:Y:S01]  /*0530*/  LOP3.LUT R169, R169, R7, RZ, 0x3c, !PT ;  /* 0x00000007a9a97212 */ /* 0x000fe200078e3cff */
[----:B------:R-:W-:Y:S01]  /*0540*/  IMAD R10, R184, 0x800, R8 ;  /* 0x00000800b80a7824 */ /* 0x000fe200078e0208 */
[----:B------:R-:W-:Y:S01]  /*0550*/  LOP3.LUT R178, R8, R178, R7, 0xf6, !PT ;  /* 0x000000b208b27212 */ /* 0x000fe200078ef607 */
[----:B------:R-:W-:Y:S01]  /*0560*/  IMAD.SHL.U32 R7, R6, 0x8, RZ ;  /* 0x0000000806077824 */ /* 0x000fe200078e00ff */
        /* <DEDUP_REMOVED lines=8> */
[----:B------:R-:W-:Y:S01]  /*05f0*/  LOP3.LUT R7, R7, 0x18, RZ, 0xc0, !PT ;  /* 0x0000001807077812 */ /* 0x000fe200078ec0ff */
[----:B------:R-:W-:Y:S01]  /*0600*/  IMAD.IADD R169, R10, 0x1, R169 ;  /* 0x000000010aa97824 */ /* 0x000fe200078e02a9 */
[----:B------:R-:W-:-:S02]  /*0610*/  SHF.R.U32.HI R203, RZ, 0x3, R201 ;  /* 0x00000003ffcb7819 */ /* 0x000fc400000116c9 */
[----:B------:R-:W-:Y:S02]  /*0620*/  LOP3.LUT R6, R6, 0x1c0, RZ, 0xc0, !PT ;  /* 0x000001c006067812 */ /* 0x000fe400078ec0ff */
[----:B------:R-:W-:Y:S02]  /*0630*/  LOP3.LUT R201, R203, R201, R7, 0x1e, !PT ;  /* 0x000000c9cbc97212 */ /* 0x000fe400078e1e07 */
[----:B------:R-:W-:Y:S01]  /*0640*/  LOP3.LUT R203, R0, R203, RZ, 0x3c, !PT ;  /* 0x000000cb00cb7212 */ /* 0x000fe200078e3cff */
[----:B------:R-:W-:Y:S01]  /*0650*/  IMAD R0, R186, 0x400, R5 ;  /* 0x00000400ba007824 */ /* 0x000fe200078e0205 */
[----:B------:R-:W-:Y:S01]  /*0660*/  LOP3.LUT R179, R7, 0x20, R179, 0xf8, !PT ;  /* 0x0000002007b37812 */ /* 0x000fe200078ef8b3 */
[----:B------:R-:W-:Y:S01]  /*0670*/  IMAD R5, R2, 0x400, R5 ;  /* 0x0000040002057824 */ /* 0x000fe200078e0205 */
[--C-:B------:R-:W-:Y:S01]  /*0680*/  SHF.R.U32.HI R177, RZ, 0x3, R6.reuse ;  /* 0x00000003ffb17819 */ /* 0x100fe20000011606 */
[----:B------:R-:W-:Y:S01]  /*0690*/  IMAD.IADD R203, R0, 0x1, R203 ;  /* 0x0000000100cb7824 */ /* 0x000fe200078e02cb */
[----:B------:R-:W-:Y:S01]  /*06a0*/  LOP3.LUT R0, R4, 0xfffffe00, RZ, 0xc0, !PT ;  /* 0xfffffe0004007812 */ /* 0x000fe200078ec0ff */
[----:B------:R-:W-:Y:S01]  /*06b0*/  IMAD.IADD R201, R5, 0x1, R201 ;  /* 0x0000000105c97824 */ /* 0x000fe200078e02c9 */
[----:B------:R-:W-:-:S02]  /*06c0*/  LOP3.LUT R179, R177, R179, R6, 0x1e, !PT ;  /* 0x000000b3b1b37212 */ /* 0x000fc400078e1e06 */
[----:B------:R-:W-:Y:S01]  /*06d0*/  LOP3.LUT R3, R6, 0x8, R3, 0xf8, !PT ;  /* 0x0000000806037812 */ /* 0x000fe200078ef803 */
[--C-:B------:R-:W-:Y:S01]  /*06e0*/  IMAD R180, R186, 0x400, R0.reuse ;  /* 0x00000400bab47824 */ /* 0x100fe200078e0200 */
[----:B------:R-:W-:Y:S01]  /*06f0*/  SHF.R.S32.HI R193, RZ, 0x1f, R187 ;  /* 0x0000001fffc17819 */ /* 0x000fe200000114bb */
[----:B------:R-:W-:Y:S01]  /*0700*/  IMAD R2, R2, 0x400, R0 ;  /* 0x0000040002027824 */ /* 0x000fe200078e0200 */
[----:B------:R-:W-:Y:S01]  /*0710*/  LOP3.LUT R179, R179, R0, RZ, 0xfc, !PT ;  /* 0x00000000b3b37212 */ /* 0x000fe200078efcff */
[----:B------:R-:W-:Y:S01]  /*0720*/  IMAD.MOV.U32 R0, RZ, RZ, 0x40 ;  /* 0x00000040ff007424 */ /* 0x000fe200078e00ff */
[----:B------:R-:W-:Y:S02]  /*0730*/  LOP3.LUT R177, R3, R177, RZ, 0x3c, !PT ;  /* 0x000000b103b17212 */ /* 0x000fe400078e3cff */
[----:B------:R-:W-:Y:S02]  /*0740*/  SEL R168, R168, 0xffffffe0, !P3 ;  /* 0xffffffe0a8a87807 */ /* 0x000fe40005800000 */
[----:B------:R-:W-:Y:S01]  /*0750*/  LEA R169, R169, UR5, 0x1 ;  /* 0x00000005a9a97c11 */ /* 0x000fe2000f8e08ff */
[----:B------:R-:W-:Y:S01]  /*0760*/  IMAD.IADD R180, R180, 0x1, R177 ;  /* 0x00000001b4b47824 */ /* 0x000fe200078e02b1 */
[----:B------:R-:W-:Y:S01]  /*0770*/  LEA R203, R203, UR5, 0x1 ;  /* 0x00000005cbcb7c11 */ /* 0x000fe2000f8e08ff */
[----:B------:R-:W-:Y:S01]  /*0780*/  IMAD.IADD R177, R177, 0x1, R2 ;  /* 0x00000001b1b17824 */ /* 0x000fe200078e0202 */
[----:B------:R-:W-:Y:S01]  /*0790*/  LEA.HI R193, R193, R187, RZ, 0x2 ;  /* 0x000000bbc1c17211 */ /* 0x000fe200078f10ff */
[--C-:B------:R-:W-:Y:S01]  /*07a0*/  IMAD.IADD R168, R168, 0x1, R169.reuse ;  /* 0x00000001a8a87824 */ /* 0x100fe200078e02a9 */
[----:B------:R-:W-:Y:S01]  /*07b0*/  SEL R0, R0, 0xffffffc0, !P4 ;  /* 0xffffffc000007807 */ /* 0x000fe20006000000 */
[C---:B------:R-:W-:Y:S01]  /*07c0*/  VIADD R202, R203.reuse, 0x20 ;  /* 0x00000020cbca7836 */ /* 0x040fe20000000000 */
        /* <DEDUP_REMOVED lines=8> */
[----:B------:R-:W-:Y:S01]  /*0850*/  LEA R197, R188, UR5, 0x1 ;  /* 0x00000005bcc57c11 */ /* 0x000fe2000f8e08ff */
[----:B------:R-:W-:Y:S01]  /*0860*/  IMAD.IADD R204, R203, 0x1, R206 ;  /* 0x00000001cbcc7824 */ /* 0x000fe200078e02ce */
[----:B------:R-:W-:Y:S01]  /*0870*/  LEA R177, R177, UR4, 0x1 ;  /* 0x00000004b1b17c11 */ /* 0x000fe2000f8e08ff */
[----:B------:R-:W-:-:S02]  /*0880*/  IMAD R193, R186, 0x10, R193 ;  /* 0x00000010bac17824 */ /* 0x000fc400078e02c1 */
[----:B------:R-:W-:Y:S02]  /*0890*/  IMAD.IADD R0, R0, 0x1, R178 ;  /* 0x0000000100007824 */ /* 0x000fe400078e02b2 */
[----:B------:R-:W-:Y:S02]  /*08a0*/  @P2 VIADD R200, R201, 0xffffffc0 ;  /* 0xffffffc0c9c82836 */ /* 0x000fe40000000000 */
[----:B---34-:R-:W-:-:S07]  /*08b0*/  IMAD.IADD R206, R206, 0x1, R202 ;  /* 0x00000001cece7824 */ /* 0x018fce00078e02ca */
.L_x_1345:
[----:B------:R-:W1:Y:S01]  /*08c0*/  LDC.64 R6, c[0x0][0x2f0] ;  /* 0x0000bc00ff067b82 */ /* 0x000e620000000a00 */
[C---:B------:R-:W-:Y:S01]  /*08d0*/  IMAD.SHL.U32 R9, R192.reuse, 0x4, RZ ;  /* 0x00000004c0097824 */ /* 0x040fe200078e00ff */
[----:B------:R-:W-:Y:S01]  /*08e0*/  SHF.R.S32.HI R18, RZ, 0x1f, R192 ;  /* 0x0000001fff127819 */ /* 0x000fe200000114c0 */
[----:B------:R-:W-:Y:S01]  /*08f0*/  IMAD.MOV.U32 R24, RZ, RZ, -0x1 ;  /* 0xffffffffff187424 */ /* 0x000fe200078e00ff */
[----:B------:R-:W-:Y:S02]  /*0900*/  ISETP.NE.U32.AND P3, PT, RZ, UR10, PT ;  /* 0x0000000aff007c0c */ /* 0x000fe4000bf65070 */
[----:B------:R-:W-:Y:S02]  /*0910*/  SHF.L.U64.HI R8, R192, 0x2, R18 ;  /* 0x00000002c0087819 */ /* 0x000fe40000010212 */
[----:B--2---:R-:W2:Y:S01]  /*0920*/  LDC.64 R4, c[0x0][0x308] ;  /* 0x0000c200ff047b82 */ /* 0x004ea20000000a00 */
        /* <DEDUP_REMOVED lines=40> */
.L_x_1299:
[----:B------:R-:W-:Y:S01]  /*0bb0*/  IMAD.SHL.U32 R17, R196, 0x40, RZ ;  /* 0x00000040c4117824 */ /* 0x000fe200078e00ff */
[----:B-----5:R-:W-:-:S04]  /*0bc0*/  @!P2 IADD3 R222, R8, R4, -R223 ;  /* 0x0000000408dea210 */ /* 0x020fc80007ffe8df */
[----:B------:R-:W-:-:S13]  /*0bd0*/  ISETP.GT.AND P0, PT, R222, R17, PT ;  /* 0x00000011de00720c */ /* 0x000fda0003f04270 */
[----:B------:R-:W-:Y:S05]  /*0be0*/  @!P0 BRA `(.L_x_1300) ;  /* 0x0000008800948947 */ /* 0x000fea0003800000 */
[----:B------:R-:W3:Y:S01]  /*0bf0*/  LDC R8, c[0x0][0x278] ;  /* 0x00009e00ff087b82 */ /* 0x000ee20000000800 */
[----:B--2---:R-:W-:Y:S01]  /*0c00*/  IABS R10, R198 ;  /* 0x000000c6000a7213 */ /* 0x004fe20000000000 */
[----:B------:R-:W2:Y:S01]  /*0c10*/  S2R R22, SR_CTAID.X ;  /* 0x0000000000167919 */ /* 0x000ea20000002500 */
[----:B------:R-:W-:Y:S01]  /*0c20*/  ISETP.NE.AND P1, PT, R224, -0x1, PT ;  /* 0xffffffffe000780c */ /* 0x000fe20003f25270 */
[----:B------:R-:W-:Y:S01]  /*0c30*/  IMAD.SHL.U32 R40, R192, 0x80, RZ ;  /* 0x00000080c0287824 */ /* 0x000fe200078e00ff */
[----:B------:R-:W-:Y:S02]  /*0c40*/  ISETP.NE.AND P2, PT, R24, -0x1, PT ;  /* 0xffffffff1800780c */ /* 0x000fe40003f45270 */
[----:B-1----:R-:W-:Y:S01]  /*0c50*/  IADD3 R14, R238, 0x3f, RZ ;  /* 0x0000003fee0e7810 */ /* 0x002fe20007ffe0ff */
[----:B------:R-:W1:Y:S01]  /*0c60*/  LDC.64 R6, c[0x0][0x228] ;  /* 0x00008a00ff067b82 */ /* 0x000e620000000a00 */
[----:B------:R-:W-:Y:S02]  /*0c70*/  SEL R40, R40, RZ, P4 ;  /* 0x000000ff28287207 */ /* 0x000fe40002000000 */
[----:B------:R-:W-:-:S02]  /*0c80*/  SHF.R.S32.HI R25, RZ, 0x1f, R14 ;  /* 0x0000001fff197819 */ /* 0x000fc4000001140e */
[----:B------:R-:W-:Y:S02]  /*0c90*/  SHF.R.S32.HI R199, RZ, 0x1f, R198 ;  /* 0x0000001fffc77819 */ /* 0x000fe400000114c6 */
[----:B------:R-:W-:Y:S01]  /*0ca0*/  LEA.HI R25, R25, R14, RZ, 0x6 ;  /* 0x0000000e19197211 */ /* 0x000fe200078f30ff */
[----:B------:R-:W4:Y:S03]  /*0cb0*/  LDC R33, c[0x0][0x2d4] ;  /* 0x0000b500ff217b82 */ /* 0x000f260000000800 */
[----:B------:R-:W-:-:S04]  /*0cc0*/  LOP3.LUT R28, R25, 0xffffffc0, RZ, 0xc0, !PT ;  /* 0xffffffc0191c7812 */ /* 0x000fc800078ec0ff */
[----:B------:R-:W-:Y:S01]  /*0cd0*/  IADD3 R28, R28, -0x40, RZ ;  /* 0xffffffc01c1c7810 */ /* 0x000fe20007ffe0ff */
[----:B------:R-:W5:Y:S01]  /*0ce0*/  LDC R26, c[0x0][0x2dc] ;  /* 0x0000b700ff1a7b82 */ /* 0x000f620000000800 */
[----:B---3--:R-:W-:Y:S02]  /*0cf0*/  IABS R9, R8 ;  /* 0x0000000800097213 */ /* 0x008fe40000000000 */
[----:B------:R-:W-:Y:S02]  /*0d00*/  SHF.R.S32.HI R32, RZ, 0x1f, R28 ;  /* 0x0000001fff207819 */ /* 0x000fe4000001141c */
[----:B------:R-:W3:Y:S03]  /*0d10*/  I2F.RP R4, R9 ;  /* 0x0000000900047306 */ /* 0x000ee60000209400 */
[----:B------:R-:W5:Y:S01]  /*0d20*/  LDC R16, c[0x0][0x270] ;  /* 0x00009c00ff107b82 */ /* 0x000f620000000800 */
[----:B-1----:R-:W-:-:S02]  /*0d30*/  IMAD R13, R18, R6, RZ ;  /* 0x00000006120d7224 */ /* 0x002fc400078e02ff */
[----:B------:R-:W-:-:S04]  /*0d40*/  IMAD.WIDE.U32 R30, R192, R6, RZ ;  /* 0x00000006c01e7225 */ /* 0x000fc800078e00ff */
[C---:B------:R-:W-:Y:S01]  /*0d50*/  IMAD R7, R192.reuse, R7, R13 ;  /* 0x00000007c0077224 */ /* 0x040fe200078e020d */
[----:B------:R-:W1:Y:S01]  /*0d60*/  LDC.U8 R6, c[0x0][0x3d8] ;  /* 0x0000f600ff067b82 */ /* 0x000e620000000000 */
[----:B----4-:R-:W-:Y:S01]  /*0d70*/  SHF.R.S32.HI R13, RZ, 0x1f, R33 ;  /* 0x0000001fff0d7819 */ /* 0x010fe20000011421 */
[----:B------:R-:W-:Y:S01]  /*0d80*/  IMAD.WIDE.U32 R36, R192, R33, RZ ;  /* 0x00000021c0247225 */ /* 0x000fe200078e00ff */
[----:B---3--:R-:W3:Y:S01]  /*0d90*/  MUFU.RCP R4, R4 ;  /* 0x0000000400047308 */ /* 0x008ee20000001000 */
[----:B------:R-:W-:Y:S02]  /*0da0*/  IADD3 R29, R31, R7, RZ ;  /* 0x000000071f1d7210 */ /* 0x000fe40007ffe0ff */
[----:B------:R-:W-:Y:S02]  /*0db0*/  @P1 IADD3 R7, R223, R224, RZ ;  /* 0x000000e0df071210 */ /* 0x000fe40007ffe0ff */
[----:B------:R-:W4:Y:S01]  /*0dc0*/  LDC R23, c[0x0][0x2c4] ;  /* 0x0000b100ff177b82 */ /* 0x000f220000000800 */
[----:B-----5:R-:W-:-:S04]  /*0dd0*/  IMAD.WIDE R42, R26, R16, RZ ;  /* 0x000000101a2a7225 */ /* 0x020fc800078e02ff */
[----:B------:R-:W-:Y:S01]  /*0de0*/  IMAD R27, R43, R36, RZ ;  /* 0x000000242b1b7224 */ /* 0x000fe200078e02ff */
[----:B---3--:R-:W-:Y:S01]  /*0df0*/  IADD3 R4, R4, 0xffffffe, RZ ;  /* 0x0ffffffe04047810 */ /* 0x008fe20007ffe0ff */
[----:B------:R-:W-:-:S03]  /*0e00*/  IMAD.WIDE.U32 R34, R42, R24, RZ ;  /* 0x000000182a227225 */ /* 0x000fc600078e00ff */
[----:B------:R-:W3:Y:S02]  /*0e10*/  F2I.FTZ.U32.TRUNC.NTZ R5, R4 ;  /* 0x0000000400057305 */ /* 0x000ee4000021f000 */
[----:B---3--:R-:W-:-:S04]  /*0e20*/  IMAD.MOV R4, RZ, RZ, -R5 ;  /* 0x000000ffff047224 */ /* 0x008fc800078e0a05 */
[----:B------:R-:W-:Y:S01]  /*0e30*/  IMAD R19, R4, R9, RZ ;  /* 0x0000000904137224 */ /* 0x000fe200078e02ff */
[----:B------:R-:W-:-:S05]  /*0e40*/  MOV R4, RZ ;  /* 0x000000ff00047202 */ /* 0x000fca0000000f00 */
[----:B------:R-:W-:Y:S02]  /*0e50*/  IMAD.HI.U32 R19, R5, R19, R4 ;  /* 0x0000001305137227 */ /* 0x000fe400078e0004 */
[----:B------:R-:W3:Y:S04]  /*0e60*/  LDC.64 R4, c[0x0][0x240] ;  /* 0x00009000ff047b82 */ /* 0x000ee80000000a00 */
[----:B------:R-:W-:-:S04]  /*0e70*/  IMAD.HI.U32 R19, R19, R10, RZ ;  /* 0x0000000a13137227 */ /* 0x000fc800078e00ff */
[----:B------:R-:W-:-:S04]  /*0e80*/  IMAD.MOV R12, RZ, RZ, -R19 ;  /* 0x000000ffff0c7224 */ /* 0x000fc800078e0a13 */
[C---:B------:R-:W-:Y:S02]  /*0e90*/  IMAD R12, R9.reuse, R12, R10 ;  /* 0x0000000c090c7224 */ /* 0x040fe400078e020a */
[----:B------:R-:W5:Y:S03]  /*0ea0*/  @P1 LDC.64 R10, c[0x0][0x250] ;  /* 0x00009400ff0a1b82 */ /* 0x000f660000000a00 */
[----:B------:R-:W-:Y:S01]  /*0eb0*/  ISETP.GT.U32.AND P5, PT, R9, R12, PT ;  /* 0x0000000c0900720c */ /* 0x000fe20003fa4070 */
[----:B---3--:R-:W-:-:S03]  /*0ec0*/  IMAD.WIDE.U32 R20, R24, R4, RZ ;  /* 0x0000000418147225 */ /* 0x008fc600078e00ff */
[----:B------:R-:W-:-:S09]  /*0ed0*/  SEL R30, R30, R20, !P2 ;  /* 0x000000141e1e7207 */ /* 0x000fd20005000000 */
[----:B------:R-:W-:Y:S02]  /*0ee0*/  @!P5 IMAD.IADD R12, R12, 0x1, -R9 ;  /* 0x000000010c0cd824 */ /* 0x000fe400078e0a09 */
[----:B------:R-:W-:Y:S01]  /*0ef0*/  @!P5 VIADD R19, R19, 0x1 ;  /* 0x000000011313d836 */ /* 0x000fe20000000000 */
[----:B------:R-:W-:Y:S02]  /*0f00*/  ISETP.NE.AND P5, PT, R8, RZ, PT ;  /* 0x000000ff0800720c */ /* 0x000fe40003fa5270 */
        /* <DEDUP_REMOVED lines=9> */
[----:B------:R-:W-:Y:S01]  /*0fa0*/  @P3 IADD3 R19, R19, 0x1, RZ ;  /* 0x0000000113133810 */ /* 0x000fe20007ffe0ff */
[----:B------:R-:W-:Y:S01]  /*0fb0*/  @P2 IMAD.IADD R29, R21, 0x1, R12 ;  /* 0x00000001151d2824 */ /* 0x000fe200078e020c */
[----:B-1----:R-:W-:Y:S01]  /*0fc0*/  ISETP.NE.AND P3, PT, R6, RZ, PT ;  /* 0x000000ff0600720c */ /* 0x002fe20003f65270 */
[----:B------:R-:W1:Y:S01]  /*0fd0*/  @!P2 LDC.64 R12, c[0x0][0x418] ;  /* 0x00010600ff0cab82 */ /* 0x000e620000000a00 */
[----:B------:R-:W-:Y:S01]  /*0fe0*/  @P1 IADD3 R20, R15, R20, RZ ;  /* 0x000000140f141210 */ /* 0x000fe20007ffe0ff */
[C---:B------:R-:W-:Y:S01]  /*0ff0*/  IMAD R27, R42.reuse, R7, R27 ;  /* 0x000000072a1b7224 */ /* 0x040fe200078e021b */
[----:B------:R-:W-:Y:S01]  /*1000*/  @P1 MOV R21, R14 ;  /* 0x0000000e00151202 */ /* 0x000fe20000000f00 */
[----:B------:R-:W-:-:S04]  /*1010*/  IMAD.WIDE.U32 R36, R42, R36, RZ ;  /* 0x000000242a247225 */ /* 0x000fc800078e00ff */
[----:B------:R-:W3:Y:S01]  /*1020*/  @P2 LDC.64 R14, c[0x0][0x420] ;  /* 0x00010800ff0e2b82 */ /* 0x000ee20000000a00 */
[----:B------:R-:W-:Y:S01]  /*1030*/  IMAD R6, R43, R24, RZ ;  /* 0x000000182b067224 */ /* 0x000fe200078e02ff */
[----:B------:R-:W-:Y:S01]  /*1040*/  IADD3 R27, R37, R27, RZ ;  /* 0x0000001b251b7210 */ /* 0x000fe20007ffe0ff */
[----:B------:R-:W-:Y:S01]  /*1050*/  @!P0 IMAD.MOV R19, RZ, RZ, -R19 ;  /* 0x000000ffff138224 */ /* 0x000fe200078e0a13 */
[----:B------:R-:W-:Y:S01]  /*1060*/  SEL R31, R36, R34, !P2 ;  /* 0x00000022241f7207 */ /* 0x000fe20005000000 */
[C---:B----4-:R-:W-:Y:S01]  /*1070*/  @P3 IMAD R41, R192.reuse, R23, RZ ;  /* 0x00000017c0293224 */ /* 0x050fe200078e02ff */
[----:B------:R-:W-:Y:S02]  /*1080*/  @P2 IADD3 R27, R35, R6, RZ ;  /* 0x00000006231b2210 */ /* 0x000fe40007ffe0ff */
[----:B------:R-:W4:Y:S01]  /*1090*/  @P3 LDC R36, c[0x0][0x2e4] ;  /* 0x0000b900ff243b82 */ /* 0x000f220000000800 */
[----:B------:R-:W-:Y:S02]  /*10a0*/  @!P5 LOP3.LUT R19, RZ, R8, RZ, 0x33, !PT ;  /* 0x00000008ff13d212 */ /* 0x000fe400078e33ff */
[----:B------:R-:W-:-:S02]  /*10b0*/  SHF.L.U64.HI R34, R192, 0x7, R18 ;  /* 0x00000007c0227819 */ /* 0x000fc40000010212 */
[----:B------:R-:W-:Y:S02]  /*10c0*/  IADD3 R40, P0, R28, R40, RZ ;  /* 0x000000281c287210 */ /* 0x000fe40007f1e0ff */
[----:B------:R-:W-:Y:S01]  /*10d0*/  SEL R34, R34, RZ, P4 ;  /* 0x000000ff22227207 */ /* 0x000fe20002000000 */
[----:B------:R-:W2:Y:S01]  /*10e0*/  LDC.64 R6, c[0x0][0x488] ;  /* 0x00012200ff067b82 */ /* 0x000ea20000000a00 */
[-C--:B-1----:R-:W-:Y:S02]  /*10f0*/  @!P2 IMAD R37, R18, R12.reuse, RZ ;  /* 0x0000000c1225a224 */ /* 0x082fe400078e02ff */
[----:B------:R-:W-:Y:S01]  /*1100*/  @!P2 IMAD.WIDE.U32 R44, R192, R12, RZ ;  /* 0x0000000cc02ca225 */ /* 0x000fe200078e00ff */
[----:B------:R-:W-:-:S03]  /*1110*/  @P3 SEL R12, R41, R24, !P2 ;  /* 0x00000018290c3207 */ /* 0x000fc60005000000 */
[----:B------:R-:W-:Y:S01]  /*1120*/  @!P2 IMAD R37, R192, R13, R37 ;  /* 0x0000000dc025a224 */ /* 0x000fe200078e0225 */
[----:B------:R-:W1:Y:S01]  /*1130*/  @P1 LDC.64 R8, c[0x0][0x248] ;  /* 0x00009200ff081b82 */ /* 0x000e620000000a00 */
[----:B---3--:R-:W-:-:S04]  /*1140*/  @P2 IMAD.WIDE.U32 R38, R24, R14, RZ ;  /* 0x0000000e18262225 */ /* 0x008fc800078e00ff */
[----:B------:R-:W-:Y:S01]  /*1150*/  @P2 IMAD R13, R24, R15, R39 ;  /* 0x0000000f180d2224 */ /* 0x000fe200078e0227 */
[----:B------:R-:W-:Y:S01]  /*1160*/  IADD3.X R15, R32, R34, RZ, P0, !PT ;  /* 0x00000022200f7210 */ /* 0x000fe200007fe4ff */
[----:B------:R-:W-:Y:S01]  /*1170*/  IMAD R14, R43, R40, RZ ;  /* 0x000000282b0e7224 */ /* 0x000fe200078e02ff */
[----:B------:R-:W3:Y:S01]  /*1180*/  LDC.U8 R35, c[0x0][0x480] ;  /* 0x00012000ff237b82 */ /* 0x000ee20000000000 */
[----:B------:R-:W-:Y:S01]  /*1190*/  @!P2 IADD3 R13, R45, R37, RZ ;  /* 0x000000252d0da210 */ /* 0x000fe20007ffe0ff */
[----:B----4-:R-:W-:Y:S02]  /*11a0*/  @P3 IMAD R12, R198, R36, R12 ;  /* 0x00000024c60c3224 */ /* 0x010fe400078e020c */
[----:B------:R-:W-:-:S04]  /*11b0*/  IMAD.WIDE.U32 R40, R42, R40, RZ ;  /* 0x000000282a287225 */ /* 0x000fc800078e00ff */
[----:B--2---:R-:W-:-:S04]  /*11c0*/  IMAD.WIDE.U32 R36, R22, R6, RZ ;  /* 0x0000000616247225 */ /* 0x004fc800078e00ff */
[----:B------:R-:W-:Y:S02]  /*11d0*/  @P1 IMAD.IADD R6, R223, 0x1, R224 ;  /* 0x00000001df061824 */ /* 0x000fe400078e02e0 */
[----:B------:R-:W-:Y:S02]  /*11e0*/  IMAD R14, R42, R15, R14 ;  /* 0x0000000f2a0e7224 */ /* 0x000fe400078e020e */
[----:B------:R-:W-:Y:S01]  /*11f0*/  @P2 IMAD.MOV.U32 R34, RZ, RZ, R38 ;  /* 0x000000ffff222224 */ /* 0x000fe200078e0026 */
[----:B------:R-:W-:Y:S01]  /*1200*/  @!P2 MOV R34, R44 ;  /* 0x0000002c0022a202 */ /* 0x000fe20000000f00 */
[----:B------:R-:W-:Y:S02]  /*1210*/  IMAD R7, R22, R7, R37 ;  /* 0x0000000716077224 */ /* 0x000fe400078e0225 */
[----:B------:R-:W-:Y:S02]  /*1220*/  @!P3 IMAD R15, R192, R16, R198 ;  /* 0x00000010c00fb224 */ /* 0x000fe400078e02c6 */
[----:B------:R-:W-:-:S02]  /*1230*/  IMAD R38, R198, R26, RZ ;  /* 0x0000001ac6267224 */ /* 0x000fc400078e02ff */
[C---:B-1----:R-:W-:Y:S01]  /*1240*/  @P1 IMAD R22, R6.reuse, R9, RZ ;  /* 0x0000000906161224 */ /* 0x042fe200078e02ff */
[----:B---3--:R-:W-:Y:S01]  /*1250*/  ISETP.NE.AND P0, PT, R35, RZ, PT ;  /* 0x000000ff2300720c */ /* 0x008fe20003f05270 */
[----:B------:R-:W-:Y:S01]  /*1260*/  @P1 IMAD.WIDE.U32 R42, R6, R8, RZ ;  /* 0x00000008062a1225 */ /* 0x000fe200078e00ff */
[----:B------:R-:W-:Y:S02]  /*1270*/  SHF.R.S32.HI R37, RZ, 0x1f, R38 ;  /* 0x0000001fff257819 */ /* 0x000fe40000011426 */
[----:B------:R-:W-:Y:S01]  /*1280*/  SEL R36, R36, RZ, P0 ;  /* 0x000000ff24247207 */ /* 0x000fe20000000000 */
[----:B------:R-:W-:Y:S01]  /*1290*/  @!P3 IMAD R12, R15, R23, RZ ;  /* 0x000000170f0cb224 */ /* 0x000fe200078e02ff */
[----:B------:R-:W-:Y:S02]  /*12a0*/  SHF.R.S32.HI R15, RZ, 0x1f, R17 ;  /* 0x0000001fff0f7819 */ /* 0x000fe40000011411 */
[----:B------:R-:W-:Y:S02]  /*12b0*/  @P1 IADD3 R22, R43, R22, RZ ;  /* 0x000000162b161210 */ /* 0x000fe40007ffe0ff */
[----:B------:R-:W-:-:S02]  /*12c0*/  SEL R35, R7, RZ, P0 ;  /* 0x000000ff07237207 */ /* 0x000fc40000000000 */
        /* <DEDUP_REMOVED lines=14> */
.L_x_1301:
        /* <DEDUP_REMOVED lines=13> */
.L_x_1302:
        /* <DEDUP_REMOVED lines=10> */
.L_x_1303:
[----:B------:R-:W-:-:S04]  /*1520*/  IMAD R6, R192, R16, R198 ;  /* 0x00000010c0067224 */ /* 0x000fc800078e02c6 */
[----:B------:R-:W-:-:S07]  /*1530*/  IMAD R33, R6, R33, RZ ;  /* 0x0000002106217224 */ /* 0x000fce00078e02ff */
.L_x_1304:
[----:B------:R-:W1:Y:S01]  /*1540*/  S2R R24, SR_TID.X ;  /* 0x0000000000187919 */ /* 0x000e620000002100 */
[----:B------:R-:W2:Y:S01]  /*1550*/  LDC.64 R6, c[0x0][0x420] ;  /* 0x00010800ff067b82 */ /* 0x000ea20000000a00 */
[----:B------:R-:W-:Y:S01]  /*1560*/  IMAD R42, R26, R16, RZ ;  /* 0x000000101a2a7224 */ /* 0x000fe200078e02ff */
[----:B------:R-:W-:Y:S01]  /*1570*/  SHF.R.S32.HI R191, RZ, 0x1f, R190 ;  /* 0x0000001fffbf7819 */ /* 0x000fe200000114be */
[----:B------:R-:W-:Y:S01]  /*1580*/  ULDC.64 UR6, c[0x0][0x428] ;  /* 0x00010a0000067ab9 */ /* 0x000fe20000000a00 */
[----:B------:R-:W-:Y:S01]  /*1590*/  ULDC.64 UR8, c[0x0][0x258] ;  /* 0x0000960000087ab9 */ /* 0x000fe20000000a00 */
[----:B------:R-:W-:Y:S01]  /*15a0*/  IMAD.SHL.U32 R41, R42, 0x40, RZ ;  /* 0x000000402a297824 */ /* 0x000fe200078e00ff */
[C---:B------:R-:W-:Y:S01]  /*15b0*/  IADD3 R12, R28.reuse, R12, RZ ;  /* 0x0000000c1c0c7210 */ /* 0x040fe20007ffe0ff */
[----:B------:R-:W-:Y:S01]  /*15c0*/  IMAD.IADD R33, R28, 0x1, R33 ;  /* 0x000000011c217824 */ /* 0x000fe200078e0221 */
[----:B------:R-:W3:Y:S01]  /*15d0*/  LDC.64 R246, c[0x0][0x2b0] ;  /* 0x0000ac00fff67b82 */ /* 0x000ee20000000a00 */
[----:B------:R-:W-:Y:S01]  /*15e0*/  BSSY B1, `(.L_x_1300) ;  /* 0x0000805000017945 */ /* 0x000fe20003800000 */
[----:B------:R-:W-:-:S02]  /*15f0*/  IADD3 R38, P2, P1, R40, R41, R38 ;  /* 0x0000002928267210 */ /* 0x000fc4000795e026 */
[----:B------:R-:W-:Y:S02]  /*1600*/  SHF.R.S32.HI R41, RZ, 0x1f, R41 ;  /* 0x0000001fff297819 */ /* 0x000fe40000011429 */
[----:B------:R-:W-:Y:S02]  /*1610*/  IADD3 R40, P3, R190, R34, RZ ;  /* 0x00000022be287210 */ /* 0x000fe40007f7e0ff */
[----:B------:R-:W-:Y:S02]  /*1620*/  IADD3.X R37, R39, R41, R37, P2, P1 ;  /* 0x0000002927257210 */ /* 0x000fe400017e2425 */
[----:B------:R-:W-:Y:S01]  /*1630*/  IADD3 R31, P2, P1, R36, R38, R31 ;  /* 0x00000026241f7210 */ /* 0x000fe2000795e01f */
[----:B------:R-:W-:Y:S01]  /*1640*/  IMAD.X R41, R191, 0x1, R13, P3 ;  /* 0x00000001bf297824 */ /* 0x000fe200018e060d */
[----:B------:R-:W-:Y:S02]  /*1650*/  SHF.R.S32.HI R13, RZ, 0x1f, R189 ;  /* 0x0000001fff0d7819 */ /* 0x000fe400000114bd */
[----:B------:R-:W-:-:S02]  /*1660*/  IADD3 R34, P3, R189, R28, RZ ;  /* 0x0000001cbd227210 */ /* 0x000fc40007f7e0ff */
[----:B------:R-:W-:Y:S01]  /*1670*/  IADD3.X R27, R35, R37, R27, P2, P1 ;  /* 0x00000025231b7210 */ /* 0x000fe200017e241b */
[----:B--2---:R-:W-:Y:S01]  /*1680*/  IMAD.WIDE.U32 R40, R28, R6, R40 ;  /* 0x000000061c287225 */ /* 0x004fe200078e0028 */
[----:B------:R-:W-:-:S03]  /*1690*/  LEA.HI.SX32 R25, R25, 0xffffffff, 0x1a ;  /* 0xffffffff19197811 */ /* 0x000fc600078fd2ff */
[----:B------:R-:W-:Y:S01]  /*16a0*/  IMAD.WIDE.U32 R38, R34, R4, R190 ;  /* 0x0000000422267225 */ /* 0x000fe200078e00be */
[----:B-1----:R-:W-:-:S03]  /*16b0*/  SHF.R.S32.HI R26, RZ, 0x1f, R24 ;  /* 0x0000001fff1a7819 */ /* 0x002fc60000011418 */
[----:B---3--:R-:W-:Y:S01]  /*16c0*/  IMAD.WIDE R246, R12, 0x4, R246 ;  /* 0x000000040cf67825 */ /* 0x008fe200078e02f6 */
[----:B------:R-:W-:Y:S02]  /*16d0*/  IADD3 R38, P2, R30, R38, RZ ;  /* 0x000000261e267210 */ /* 0x000fe40007f5e0ff */
[----:B------:R-:W-:Y:S01]  /*16e0*/  LEA.HI R26, R26, R24, RZ, 0x5 ;  /* 0x000000181a1a7211 */ /* 0x000fe200078f28ff */
[-C--:B------:R-:W-:Y:S02]  /*16f0*/  IMAD R24, R32, R6.reuse, RZ ;  /* 0x0000000620187224 */ /* 0x080fe400078e02ff */
[C---:B------:R-:W-:Y:S01]  /*1700*/  IMAD.X R32, R13.reuse, 0x1, R32, P3 ;  /* 0x000000010d207824 */ /* 0x040fe200018e0620 */
[----:B------:R-:W-:Y:S01]  /*1710*/  SHF.R.S32.HI R26, RZ, 0x5, R26 ;  /* 0x00000005ff1a7819 */ /* 0x000fe2000001141a */
[----:B------:R-:W-:Y:S01]  /*1720*/  IMAD R24, R28, R7, R24 ;  /* 0x000000071c187224 */ /* 0x000fe200078e0218 */
[----:B------:R-:W-:Y:S01]  /*1730*/  ISETP.GE.AND P3, PT, R238, 0x1, PT ;  /* 0x00000001ee00780c */ /* 0x000fe20003f66270 */
[----:B------:R-:W-:-:S02]  /*1740*/  IMAD R28, R13, R6, RZ ;  /* 0x000000060d1c7224 */ /* 0x000fc400078e02ff */
[----:B------:R-:W-:Y:S02]  /*1750*/  IMAD R26, R26, R42, R187 ;  /* 0x0000002a1a1a7224 */ /* 0x000fe400078e02bb */
[----:B------:R-:W-:Y:S02]  /*1760*/  IMAD.IADD R41, R41, 0x1, R24 ;  /* 0x0000000129297824 */ /* 0x000fe400078e0218 */
[----:B------:R-:W-:Y:S01]  /*1770*/  IMAD R24, R199, UR6, RZ ;  /* 0x00000006c7187c24 */ /* 0x000fe2000f8e02ff */
[----:B------:R-:W-:Y:S01]  /*1780*/  IADD3 R31, P1, R26, R31, RZ ;  /* 0x0000001f1a1f7210 */ /* 0x000fe20007f3e0ff */
[----:B------:R-:W-:-:S03]  /*1790*/  IMAD.WIDE.U32 R36, R198, UR6, R40 ;  /* 0x00000006c6247c25 */ /* 0x000fc6000f8e0028 */
[----:B------:R-:W-:Y:S01]  /*17a0*/  LEA.HI.X.SX32 R26, R26, R27, 0x1, P1 ;  /* 0x0000001b1a1a7211 */ /* 0x000fe200008f0eff */
[----:B------:R-:W-:Y:S02]  /*17b0*/  IMAD R27, R32, R4, RZ ;  /* 0x00000004201b7224 */ /* 0x000fe400078e02ff */
[----:B------:R-:W-:Y:S01]  /*17c0*/  IMAD R24, R198, UR7, R24 ;  /* 0x00000007c6187c24 */ /* 0x000fe2000f8e0218 */
[----:B------:R-:W-:Y:S01]  /*17d0*/  ULDC.64 UR6, c[0x0][0x400] ;  /* 0x0001000000067ab9 */ /* 0x000fe20000000a00 */
[----:B------:R-:W-:Y:S01]  /*17e0*/  IMAD R27, R34, R5, R27 ;  /* 0x00000005221b7224 */ /* 0x000fe200078e021b */
[----:B------:R-:W-:Y:S01]  /*17f0*/  LEA R240, P1, R31, UR6, 0x2 ;  /* 0x000000061ff07c11 */ /* 0x000fe2000f8210ff */
[----:B------:R-:W1:Y:S01]  /*1800*/  LDC.64 R34, c[0x0][0x478] ;  /* 0x00011e00ff227b82 */ /* 0x000e620000000a00 */
[----:B------:R-:W-:Y:S01]  /*1810*/  IADD3 R37, R37, R24, RZ ;  /* 0x0000001825257210 */ /* 0x000fe20007ffe0ff */
[----:B------:R-:W-:Y:S01]  /*1820*/  IMAD R24, R199, UR8, RZ ;  /* 0x00000008c7187c24 */ /* 0x000fe2000f8e02ff */
[----:B------:R-:W-:Y:S01]  /*1830*/  IADD3.X R39, R29, R39, R27, P2, !PT ;  /* 0x000000271d277210 */ /* 0x000fe200017fe41b */
[----:B------:R-:W-:Y:S01]  /*1840*/  IMAD R28, R189, R7, R28 ;  /* 0x00000007bd1c7224 */ /* 0x000fe200078e021c */
[----:B------:R-:W-:Y:S01]  /*1850*/  LEA.HI.X R241, R31, UR7, R26, 0x2, P1 ;  /* 0x000000071ff17c11 */ /* 0x000fe200088f141a */
[C---:B------:R-:W-:Y:S01]  /*1860*/  IMAD R24, R198.reuse, UR9, R24 ;  /* 0x00000009c6187c24 */ /* 0x040fe2000f8e0218 */
[----:B------:R-:W-:Y:S01]  /*1870*/  ULDC.64 UR6, c[0x0][0x3e0] ;  /* 0x0000f80000067ab9 */ /* 0x000fe20000000a00 */
[----:B------:R-:W-:Y:S01]  /*1880*/  IMAD.WIDE.U32 R26, R198, UR8, R38 ;  /* 0x00000008c61a7c25 */ /* 0x000fe2000f8e0026 */
[----:B------:R-:W-:-:S03]  /*1890*/  ULDC.64 UR8, c[0x0][0x210] ;  /* 0x0000840000087ab9 */ /* 0x000fc60000000a00 */
[----:B------:R-:W-:Y:S01]  /*18a0*/  IMAD.WIDE.U32 R30, R189, R6, R36 ;  /* 0x00000006bd1e7225 */ /* 0x000fe200078e0024 */
[----:B------:R-:W-:-:S03]  /*18b0*/  LEA R244, P2, R26, UR8, 0x1 ;  /* 0x000000081af47c11 */ /* 0x000fc6000f8408ff */
[----:B------:R-:W-:Y:S01]  /*18c0*/  IMAD.IADD R24, R27, 0x1, R24 ;  /* 0x000000011b187824 */ /* 0x000fe200078e0218 */
[----:B------:R-:W-:Y:S02]  /*18d0*/  IADD3 R28, R31, R28, RZ ;  /* 0x0000001c1f1c7210 */ /* 0x000fe40007ffe0ff */
[----:B------:R-:W-:Y:S02]  /*18e0*/  LEA R242, P1, R30, UR6, 0x1 ;  /* 0x000000061ef27c11 */ /* 0x000fe4000f8208ff */
[----:B------:R-:W-:Y:S02]  /*18f0*/  LEA.HI.X R245, R26, UR9, R24, 0x1, P2 ;  /* 0x000000091af57c11 */ /* 0x000fe400090f0c18 */
[----:B------:R-:W-:Y:S01]  /*1900*/  LEA.HI.X R243, R30, UR7, R28, 0x1, P1 ;  /* 0x000000071ef37c11 */ /* 0x000fe200088f0c1c */
[----:B-1----:R-:W-:Y:S01]  /*1910*/  IMAD.WIDE R32, R33, 0x4, R34 ;  /* 0x0000000421207825 */ /* 0x002fe200078e0222 */
        /* <DEDUP_REMOVED lines=36> */
.L_x_1307:
[----:B------:R-:W-:Y:S05]  /*1b60*/  BSYNC B0 ;  /* 0x0000000000007941 */ /* 0x000fea0003800000 */
.L_x_1306:
        /* <DEDUP_REMOVED lines=38> */
.L_x_1309:
[----:B------:R-:W-:Y:S05]  /*1dd0*/  BSYNC B0 ;  /* 0x0000000000007941 */ /* 0x000fea0003800000 */
.L_x_1308:
[----:B------:R-:W-:Y:S01]  /*1de0*/  SEL R220, R220, R188, !P1 ;  /* 0x000000bcdcdc7207 */ /* 0x000fe20004800000 */
[----:B------:R-:W-:Y:S03]  /*1df0*/  BSSY B0, `(.L_x_1310) ;  /* 0x000002d000007945 */ /* 0x000fe60003800000 */
        /* <DEDUP_REMOVED lines=15> */
.L_x_1311:
        /* <DEDUP_REMOVED lines=29> */
.L_x_1312:
[----:B------:R-:W-:Y:S05]  /*20c0*/  BSYNC B0 ;  /* 0x0000000000007941 */ /* 0x000fea0003800000 */
.L_x_1310:
        /* <DEDUP_REMOVED lines=17> */
.L_x_1314:
        /* <DEDUP_REMOVED lines=37> */
.L_x_1315:
[----:B------:R-:W-:Y:S05]  /*2430*/  BSYNC B0 ;  /* 0x0000000000007941 */ /* 0x000fea0003800000 */
.L_x_1313:
        /* <DEDUP_REMOVED lines=58> */
.L_x_1317:
[----:B------:R-:W-:Y:S05]  /*27e0*/  BSYNC B0 ;  /* 0x0000000000007941 */ /* 0x000fea0003800000 */
.L_x_1316:
        /* <DEDUP_REMOVED lines=41> */
.L_x_1319:
[----:B------:R-:W-:Y:S05]  /*2a80*/  BSYNC B0 ;  /* 0x0000000000007941 */ /* 0x000fea0003800000 */
.L_x_1318:
        /* <DEDUP_REMOVED lines=45> */
.L_x_1321:
[----:B------:R-:W-:Y:S05]  /*2d60*/  BSYNC B0 ;  /* 0x0000000000007941 */ /* 0x000fea0003800000 */
.L_x_1320:
        /* <DEDUP_REMOVED lines=19> */
[----:B-1----:R-:W1:Y:S08]  /*2ea0*/  @!P4 LDC.64 R6, c[0x0][0x220] ;  /* 0x00008800ff06cb82 */ /* 0x002e700000000a00 */
[----:B------:R-:W3:Y:S01]  /*2eb0*/  @!P2 LDC.64 R4, c[0x0][0x220] ;  /* 0x00008800ff04ab82 */ /* 0x000ee20000000a00 */
        /* <DEDUP_REMOVED lines=9> */
[----:B---3--:R-:W-:-:S03]  /*2f50*/  @!P2 LEA R4, P0, R20, R4, 0x1 ;  /* 0x000000041404a211 */ /* 0x008fc600078008ff */
        /* <DEDUP_REMOVED lines=10> */
.L_x_1323:
[----:B------:R-:W-:Y:S05]  /*3000*/  BSYNC B0 ;  /* 0x0000000000007941 */ /* 0x000fea0003800000 */
.L_x_1322:
[----:B------:R-:W-:Y:S01]  /*3010*/  ULDC.64 UR6, c[0x0][0x3c8] ;  /* 0x0000f20000067ab9 */ /* 0x000fe20000000a00 */
[----:B------:R-:W3:Y:S01]  /*3020*/  LDC.64 R182, c[0x0][0x3b8] ;  /* 0x0000ee00ffb67b82 */ /* 0x000ee20000000a00 */
[----:B------:R-:W-:Y:S01]  /*3030*/  ISETP.NE.U32.AND P4, PT, RZ, UR6, PT ;  /* 0x00000006ff007c0c */ /* 0x000fe2000bf85070 */
[----:B------:R-:W0:Y:S01]  /*3040*/  LDGDEPBAR ;  /* 0x00000000000079af */ /* 0x000e220000000000 */
[----:B------:R-:W-:Y:S01]  /*3050*/  ISETP.GE.AND P2, PT, R193, R12, PT ;  /* 0x0000000cc100720c */ /* 0x000fe20003f46270 */
[----:B------:R-:W-:Y:S01]  /*3060*/  IMAD.MOV.U32 R218, RZ, RZ, 0x7f800000 ;  /* 0x7f800000ffda7424 */ /* 0x000fe200078e00ff */
[----:B------:R-:W-:Y:S01]  /*3070*/  ISETP.NE.AND.EX P4, PT, RZ, UR7, PT, P4 ;  /* 0x00000007ff007c0c */ /* 0x000fe2000bf85340 */
[----:B------:R-:W-:Y:S02]  /*3080*/  IMAD.MOV.U32 R219, RZ, RZ, 0x7f800000 ;  /* 0x7f800000ffdb7424 */ /* 0x000fe400078e00ff */
[----:B------:R-:W-:Y:S01]  /*3090*/  IMAD R248, R192, R16, R198 ;  /* 0x00000010c0f87224 */ /* 0x000fe200078e02c6 */
[----:B------:R-:W4:Y:S01]  /*30a0*/  LDC R205, c[0x0][0x270] ;  /* 0x00009c00ffcd7b82 */ /* 0x000f220000000800 */
[----:B------:R-:W-:Y:S01]  /*30b0*/  VIADD R17, R17, 0x40 ;  /* 0x0000004011117836 */ /* 0x000fe20000000000 */
[----:B------:R-:W-:Y:S01]  /*30c0*/  SHF.R.S32.HI R210, RZ, 0x1f, R187 ;  /* 0x0000001fffd27819 */ /* 0x000fe200000114bb */
[----:B------:R-:W-:Y:S01]  /*30d0*/  VIADD R176, R179, 0x3000 ;  /* 0x00003000b3b07836 */ /* 0x000fe20000000000 */
[----:B------:R-:W-:Y:S01]  /*30e0*/  ULDC UR4, c[0x0][0x2d0] ;  /* 0x0000b40000047ab9 */ /* 0x000fe20000000800 */
[----:B------:R-:W-:-:S02]  /*30f0*/  VIADD R175, R180, 0x3000 ;  /* 0x00003000b4af7836 */ /* 0x000fc40000000000 */
[----:B------:R-:W-:Y:S02]  /*3100*/  IMAD R250, R196, 0x2, R184 ;  /* 0x00000002c4fa7824 */ /* 0x000fe400078e02b8 */
[----:B------:R-:W-:Y:S01]  /*3110*/  IMAD.MOV.U32 R174, RZ, RZ, 0x20 ;  /* 0x00000020ffae7424 */ /* 0x000fe200078e00ff */
[----:B-12---:R-:W1:Y:S01]  /*3120*/  @P4 LDC.64 R4, c[0x0][0x3d0] ;  /* 0x0000f400ff044b82 */ /* 0x006e620000000a00 */
[----:B------:R-:W-:Y:S01]  /*3130*/  IMAD.MOV.U32 R173, RZ, RZ, 0x40 ;  /* 0x00000040ffad7424 */ /* 0x000fe200078e00ff */
[----:B------:R-:W-:Y:S01]  /*3140*/  CS2R R142, SRZ ;  /* 0x00000000008e7805 */ /* 0x000fe2000001ff00 */
[----:B------:R-:W-:Y:S01]  /*3150*/  IMAD.MOV.U32 R217, RZ, RZ, RZ ;  /* 0x000000ffffd97224 */ /* 0x000fe200078e00ff */
[----:B------:R-:W-:Y:S01]  /*3160*/  CS2R R140, SRZ ;  /* 0x00000000008c7805 */ /* 0x000fe2000001ff00 */
[----:B---3--:R-:W2:Y:S01]  /*3170*/  LDG.E.64 R10, desc[UR14][R182.64+0x8] ;  /* 0x0000080eb60a7981 */ /* 0x008ea2000c1e1b00 */
        /* <DEDUP_REMOVED lines=25> */
[----:B------:R-:W3:Y:S01]  /*3310*/  LDG.E.64 R182, desc[UR14][R182.64] ;  /* 0x0000000eb6b67981 */ /* 0x000ee2000c1e1b00 */
[----:B------:R-:W-:Y:S01]  /*3320*/  @P4 LEA R4, P0, R6, UR6, 0x2 ;  /* 0x0000000606044c11 */ /* 0x000fe2000f8010ff */
[----:B------:R-:W-:Y:S01]  /*3330*/  IMAD.SHL.U32 R248, R248, 0x20, RZ ;  /* 0x00000020f8f87824 */ /* 0x000fe200078e00ff */
[----:B------:R-:W-:Y:S01]  /*3340*/  SEL R176, R176, R179, !P1 ;  /* 0x000000b3b0b07207 */ /* 0x000fe20004800000 */
[----:B------:R-:W-:Y:S01]  /*3350*/  @P4 IMAD.IADD R5, R7, 0x1, R5 ;  /* 0x0000000107054824 */ /* 0x000fe200078e0205 */
[----:B------:R-:W-:Y:S02]  /*3360*/  SEL R175, R175, R180, !P1 ;  /* 0x000000b4afaf7207 */ /* 0x000fe40004800000 */
[----:B------:R-:W-:-:S02]  /*3370*/  CS2R R100, SRZ ;  /* 0x0000000000647805 */ /* 0x000fc4000001ff00 */
[----:B------:R-:W-:Y:S02]  /*3380*/  CS2R R62, SRZ ;  /* 0x00000000003e7805 */ /* 0x000fe4000001ff00 */
[----:B------:R-:W-:Y:S02]  /*3390*/  CS2R R60, SRZ ;  /* 0x00000000003c7805 */ /* 0x000fe4000001ff00 */
[----:B------:R-:W-:Y:S01]  /*33a0*/  @P4 LEA.HI.X R5, R6, UR7, R5, 0x2, P0 ;  /* 0x0000000706054c11 */ /* 0x000fe200080f1405 */
[----:B------:R-:W-:Y:S01]  /*33b0*/  IMAD.WIDE R6, R193, 0x4, R246 ;  /* 0x00000004c1067825 */ /* 0x000fe200078e02f6 */
[----:B------:R-:W-:Y:S02]  /*33c0*/  SHF.R.S32.HI R8, RZ, 0x1f, R248 ;  /* 0x0000001fff087819 */ /* 0x000fe400000114f8 */
[----:B------:R-:W-:Y:S02]  /*33d0*/  CS2R R66, SRZ ;  /* 0x0000000000427805 */ /* 0x000fe4000001ff00 */
[----:B------:R-:W-:-:S02]  /*33e0*/  CS2R R64, SRZ ;  /* 0x0000000000407805 */ /* 0x000fc4000001ff00 */
[----:B------:R-:W-:Y:S01]  /*33f0*/  CS2R R58, SRZ ;  /* 0x00000000003a7805 */ /* 0x000fe2000001ff00 */
[----:B------:R1:W4:Y:S01]  /*3400*/  @P4 LDG.E R5, desc[UR14][R4.64] ;  /* 0x0000000e04054981 */ /* 0x000322000c1e1900 */
[----:B------:R-:W-:Y:S02]  /*3410*/  CS2R R56, SRZ ;  /* 0x0000000000387805 */ /* 0x000fe4000001ff00 */
[----:B------:R-:W-:Y:S02]  /*3420*/  CS2R R54, SRZ ;  /* 0x0000000000367805 */ /* 0x000fe4000001ff00 */
[----:B------:R-:W-:Y:S01]  /*3430*/  CS2R R52, SRZ ;  /* 0x0000000000347805 */ /* 0x000fe2000001ff00 */
[----:B------:R-:W5:Y:S01]  /*3440*/  @!P2 LDG.E R218, desc[UR14][R6.64] ;  /* 0x0000000e06daa981 */ /* 0x000f62000c1e1900 */
        /* <DEDUP_REMOVED lines=16> */
[----:B------:R-:W-:Y:S01]  /*3550*/  LEA R176, R176, UR5, 0x1 ;  /* 0x00000005b0b07c11 */ /* 0x000fe2000f8e08ff */
[----:B------:R-:W-:Y:S01]  /*3560*/  ULDC UR6, c[0x0][0x2dc] ;  /* 0x0000b70000067ab9 */ /* 0x000fe20000000800 */
[----:B------:R-:W-:Y:S01]  /*3570*/  LEA R175, R175, UR5, 0x1 ;  /* 0x00000005afaf7c11 */ /* 0x000fe2000f8e08ff */
[----:B------:R-:W-:Y:S01]  /*3580*/  ULDC.U8 UR8, c[0x0][0x388] ;  /* 0x0000e20000087ab9 */ /* 0x000fe20000000000 */
[----:B-1----:R-:W-:Y:S01]  /*3590*/  VIADD R4, R193, 0x8 ;  /* 0x00000008c1047836 */ /* 0x002fe20000000000 */
[----:B------:R-:W-:-:S04]  /*35a0*/  ULDC UR7, c[0x0][0x2ec] ;  /* 0x0000bb0000077ab9 */ /* 0x000fc80000000800 */
[----:B------:R-:W-:Y:S02]  /*35b0*/  ISETP.GE.AND P0, PT, R4, R12, PT ;  /* 0x0000000c0400720c */ /* 0x000fe40003f06270 */
[----:B------:R-:W1:Y:S11]  /*35c0*/  S2R R4, SR_TID.X ;  /* 0x0000000000047919 */ /* 0x000e760000002100 */
[----:B------:R1:W5:Y:S01]  /*35d0*/  @!P0 LDG.E R219, desc[UR14][R6.64+0x20] ;  /* 0x0000200e06db8981 */ /* 0x000362000c1e1900 */
[----:B------:R-:W-:Y:S01]  /*35e0*/  ISETP.GE.AND P0, PT, R17, R222, PT ;  /* 0x000000de1100720c */ /* 0x000fe20003f06270 */
[----:B-1----:R-:W1:Y:S01]  /*35f0*/  @P4 LDC R6, c[0x0][0x2e8] ;  /* 0x0000ba00ff064b82 */ /* 0x002e620000000800 */
[----:B------:R-:W-:-:S02]  /*3600*/  IMAD.SHL.U32 R7, R184, 0x20, RZ ;  /* 0x00000020b8077824 */ /* 0x000fc400078e00ff */
[----:B------:R-:W-:-:S05]  /*3610*/  IMAD.SHL.U32 R4, R4, 0x2, RZ ;  /* 0x0000000204047824 */ /* 0x000fca00078e00ff */
[----:B------:R-:W-:Y:S01]  /*3620*/  LOP3.LUT R4, R7, 0x6, R4, 0xf8, !PT ;  /* 0x0000000607047812 */ /* 0x000fe200078ef804 */
[----:B-1----:R-:W4:Y:S01]  /*3630*/  @P4 MUFU.RCP R6, R6 ;  /* 0x0000000600064308 */ /* 0x002f220000001000 */
[----:B--2---:R-:W-:-:S04]  /*3640*/  IADD3 R248, P3, P2, R248, R10, R187 ;  /* 0x0000000af8f87210 */ /* 0x004fc80007a7e0bb */
[----:B------:R-:W-:Y:S02]  /*3650*/  IADD3.X R210, R8, R11, R210, P3, P2 ;  /* 0x0000000b08d27210 */ /* 0x000fe40001fe44d2 */
[----:B------:R-:W-:Y:S01]  /*3660*/  R2P PR, R185, 0x6 ;  /* 0x00000006b9007804 */ /* 0x000fe20000000000 */
[----:B------:R-:W-:-:S04]  /*3670*/  IMAD.WIDE.U32 R248, R248, -0x2daee0ad, RZ ;  /* 0xd2511f53f8f87825 */ /* 0x000fc800078e00ff */
[----:B------:R-:W-:Y:S02]  /*3680*/  SEL R174, R174, 0xffffffe0, !P1 ;  /* 0xffffffe0aeae7807 */ /* 0x000fe40004800000 */
[----:B------:R-:W-:-:S03]  /*3690*/  SEL R173, R173, 0xffffffc0, !P2 ;  /* 0xffffffc0adad7807 */ /* 0x000fc60005000000 */
[----:B------:R-:W-:Y:S01]  /*36a0*/  IMAD.IADD R172, R177, 0x1, R174 ;  /* 0x00000001b1ac7824 */ /* 0x000fe200078e02ae */
[C---:B---3--:R-:W-:Y:S01]  /*36b0*/  LOP3.LUT R250, R183.reuse, R250, RZ, 0x3c, !PT ;  /* 0x000000fab7fa7212 */ /* 0x048fe200078e3cff */
[C---:B------:R-:W-:Y:S02]  /*36c0*/  VIADD R215, R183.reuse, 0x646e171e ;  /* 0x646e171eb7d77836 */ /* 0x040fe40000000000 */
[C---:B------:R-:W-:Y:S02]  /*36d0*/  VIADD R214, R183.reuse, 0xa9066899 ;  /* 0xa9066899b7d67836 */ /* 0x040fe40000000000 */
[C---:B------:R-:W-:Y:S02]  /*36e0*/  VIADD R213, R183.reuse, 0xed9eba14 ;  /* 0xed9eba14b7d57836 */ /* 0x040fe40000000000 */
[C---:B------:R-:W-:Y:S02]  /*36f0*/  VIADD R212, R183.reuse, 0x32370b8f ;  /* 0x32370b8fb7d47836 */ /* 0x040fe40000000000 */
[----:B------:R-:W-:-:S02]  /*3700*/  VIADD R211, R183, 0x76cf5d0a ;  /* 0x76cf5d0ab7d37836 */ /* 0x000fc40000000000 */
[----:B------:R-:W-:Y:S02]  /*3710*/  VIADD R226, R183, 0xbb67ae85 ;  /* 0xbb67ae85b7e27836 */ /* 0x000fe40000000000 */
[----:B------:R-:W-:Y:S01]  /*3720*/  IMAD R183, R196, 0x40, R4 ;  /* 0x00000040c4b77824 */ /* 0x000fe200078e0204 */
[----:B------:R-:W-:-:S04]  /*3730*/  LOP3.LUT R250, R250, R249, RZ, 0x3c, !PT ;  /* 0x000000f9fafa7212 */ /* 0x000fc800078e3cff */
[----:B------:R-:W-:Y:S01]  /*3740*/  IADD3 R238, -R238, R193, -R183 ;  /* 0x000000c1eeee7210 */ /* 0x000fe20007ffe9b7 */
[----:B----4-:R-:W-:Y:S01]  /*3750*/  @P4 FMUL.FTZ R217, R5, R6 ;  /* 0x0000000605d94220 */ /* 0x010fe20000410000 */
[C---:B------:R-:W-:Y:S02]  /*3760*/  VIADD R231, R182.reuse, 0xb54cda56 ;  /* 0xb54cda56b6e77836 */ /* 0x040fe40000000000 */
[C---:B------:R-:W-:Y:S02]  /*3770*/  VIADD R230, R182.reuse, 0x1715609d ;  /* 0x1715609db6e67836 */ /* 0x040fe40000000000 */
[C---:B------:R-:W-:Y:S02]  /*3780*/  VIADD R229, R182.reuse, 0x78dde6e4 ;  /* 0x78dde6e4b6e57836 */ /* 0x040fe40000000000 */
[C---:B------:R-:W-:Y:S02]  /*3790*/  VIADD R228, R182.reuse, 0xdaa66d2b ;  /* 0xdaa66d2bb6e47836 */ /* 0x040fe40000000000 */
[----:B------:R-:W-:-:S02]  /*37a0*/  VIADD R227, R182, 0x3c6ef372 ;  /* 0x3c6ef372b6e37836 */ /* 0x000fc40000000000 */
[----:B------:R-:W-:Y:S02]  /*37b0*/  VIADD R225, R182, 0x9e3779b9 ;  /* 0x9e3779b9b6e17836 */ /* 0x000fe40000000000 */
[C---:B------:R-:W-:Y:S02]  /*37c0*/  @P0 VIADD R237, R183.reuse, 0x19 ;  /* 0x00000019b7ed0836 */ /* 0x040fe40000000000 */
[C---:B------:R-:W-:Y:S02]  /*37d0*/  @P0 VIADD R236, R183.reuse, 0x18 ;  /* 0x00000018b7ec0836 */ /* 0x040fe40000000000 */
[C---:B------:R-:W-:Y:S02]  /*37e0*/  @P0 VIADD R235, R183.reuse, 0x11 ;  /* 0x00000011b7eb0836 */ /* 0x040fe40000000000 */
[C---:B------:R-:W-:Y:S02]  /*37f0*/  @P0 VIADD R234, R183.reuse, 0x10 ;  /* 0x00000010b7ea0836 */ /* 0x040fe40000000000 */
[----:B------:R-:W-:-:S02]  /*3800*/  @P0 VIADD R233, R183, 0x9 ;  /* 0x00000009b7e90836 */ /* 0x000fc40000000000 */
[C---:B------:R-:W-:Y:S02]  /*3810*/  @P0 VIADD R232, R183.reuse, 0x8 ;  /* 0x00000008b7e80836 */ /* 0x040fe40000000000 */
[----:B------:R-:W-:Y:S02]  /*3820*/  @P0 VIADD R239, R183, 0x1 ;  /* 0x00000001b7ef0836 */ /* 0x000fe40000000000 */
[----:B------:R-:W-:Y:S02]  /*3830*/  IMAD.IADD R238, R238, 0x1, R222 ;  /* 0x00000001eeee7824 */ /* 0x000fe400078e02de */
[----:B------:R-:W-:-:S04]  /*3840*/  IMAD.WIDE.U32 R250, R250, -0x326172a9, RZ ;  /* 0xcd9e8d57fafa7825 */ /* 0x000fc800078e00ff */
[----:B------:R-:W-:Y:S02]  /*3850*/  IMAD.IADD R170, R177, 0x1, R173 ;  /* 0x00000001b1aa7824 */ /* 0x000fe400078e02ad */
[----:B------:R-:W-:-:S07]  /*3860*/  IMAD.IADD R171, R173, 0x1, R172 ;  /* 0x00000001adab7824 */ /* 0x000fce00078e02ac */
.L_x_1326:
[----:B------:R-:W0:Y:S01]  /*3870*/  LDGDEPBAR ;  /* 0x00000000000079af */ /* 0x000e220000000000 */
[C---:B------:R-:W-:Y:S02]  /*3880*/  IMAD.IADD R98, R175.reuse, 0x1, R174 ;  /* 0x00000001af627824 */ /* 0x040fe400078e02ae */
[--C-:B------:R-:W-:Y:S02]  /*3890*/  IMAD.IADD R97, R175, 0x1, R173.reuse ;  /* 0x00000001af617824 */ /* 0x100fe400078e02ad */
[----:B------:R-:W-:Y:S02]  /*38a0*/  IMAD.IADD R96, R98, 0x1, R173 ;  /* 0x0000000162607824 */ /* 0x000fe400078e02ad */
[----:B------:R-:W-:Y:S01]  /*38b0*/  IMAD.MOV.U32 R209, RZ, RZ, R207 ;  /* 0x000000ffffd17224 */ /* 0x000fe200078e00cf */
        /* <DEDUP_REMOVED lines=71> */
[C---:B--2---:R-:W-:Y:S05]  /*3d30*/  HMMA.16816.F32.BF16 R4, R76.reuse, R92, R4 ;  /* 0x0000005c4c04723c */ /* 0x044fea0000041804 */
[----:B------:R-:W-:Y:S01]  /*3d40*/  IMAD R84, R221, 0x4, R186 ;  /* 0x00000004dd547824 */ /* 0x000fe200078e02ba */
[C---:B------:R-:W-:Y:S05]  /*3d50*/  HMMA.16816.F32.BF16 R8, R76.reuse, R94, R8 ;  /* 0x0000005e4c08723c */ /* 0x040fea0000041808 */
[----:B------:R-:W-:Y:S01]  /*3d60*/  IMAD.WIDE.U32 R84, R84, -0x326172a9, RZ ;  /* 0xcd9e8d5754547825 */ /* 0x000fe200078e00ff */
[C---:B---3--:R-:W-:Y:S05]  /*3d70*/  HMMA.16816.F32.BF16 R12, R76.reuse, R72, R12 ;  /* 0x000000484c0c723c */ /* 0x048fea000004180c */
[----:B------:R-:W-:Y:S01]  /*3d80*/  LOP3.LUT R86, R85, R210, R182, 0x96, !PT ;  /* 0x000000d255567212 */ /* 0x000fe200078e96b6 */
[----:B------:R-:W-:Y:S01]  /*3d90*/  HMMA.16816.F32.BF16 R16, R76, R74, R16 ;  /* 0x0000004a4c10723c */ /* 0x000fe20000041810 */
[----:B------:R-:W-:Y:S04]  /*3da0*/  LDSM.16.M88.4 R76, [R2+0x16000] ;  /* 0x01600000024c783b */ /* 0x000fe80000000200 */
[----:B------:R-:W-:Y:S01]  /*3db0*/  LOP3.LUT R84, R251, R84, R225, 0x96, !PT ;  /* 0x00000054fb547212 */ /* 0x000fe200078e96e1 */
[C---:B----4-:R-:W-:Y:S05]  /*3dc0*/  HMMA.16816.F32.BF16 R4, R80.reuse, R88, R4 ;  /* 0x000000585004723c */ /* 0x050fea0000041804 */
[----:B------:R-:W-:Y:S01]  /*3dd0*/  IMAD.WIDE.U32 R86, R86, -0x2daee0ad, RZ ;  /* 0xd2511f5356567825 */ /* 0x000fe200078e00ff */
[C---:B------:R-:W-:Y:S05]  /*3de0*/  HMMA.16816.F32.BF16 R8, R80.reuse, R90, R8 ;  /* 0x0000005a5008723c */ /* 0x040fea0000041808 */
[----:B------:R-:W-:Y:S01]  /*3df0*/  IMAD.WIDE.U32 R84, R84, -0x2daee0ad, RZ ;  /* 0xd2511f5354547825 */ /* 0x000fe200078e00ff */
[C---:B-1----:R-:W-:Y:S05]  /*3e00*/  HMMA.16816.F32.BF16 R12, R80.reuse, R68, R12 ;  /* 0x00000044500c723c */ /* 0x042fea000004180c */
[----:B------:R-:W-:Y:S01]  /*3e10*/  LOP3.LUT R72, R87, R248, R226, 0x96, !PT ;  /* 0x000000f857487212 */ /* 0x000fe200078e96e2 */
[----:B------:R-:W-:Y:S05]  /*3e20*/  HMMA.16816.F32.BF16 R16, R80, R70, R16 ;  /* 0x000000465010723c */ /* 0x000fea0000041810 */
[----:B------:R-:W-:Y:S01]  /*3e30*/  LOP3.LUT R94, R85, R86, R211, 0x96, !PT ;  /* 0x00000056555e7212 */ /* 0x000fe200078e96d3 */
[----:B------:R-:W-:Y:S02]  /*3e40*/  IMAD.WIDE.U32 R86, R72, -0x326172a9, RZ ;  /* 0xcd9e8d5748567825 */ /* 0x000fe400078e00ff */
[----:B------:R1:W2:Y:S03]  /*3e50*/  LDSM.16.M88.4 R72, [R96+0x4000] ;  /* 0x004000006048783b */ /* 0x0002a60000000200 */
[----:B------:R-:W-:Y:S01]  /*3e60*/  IMAD.WIDE.U32 R94, R94, -0x326172a9, RZ ;  /* 0xcd9e8d575e5e7825 */ /* 0x000fe200078e00ff */
[----:B------:R-:W-:Y:S05]  /*3e70*/  LOP3.LUT R85, R87, R250, R227, 0x96, !PT ;  /* 0x000000fa57557212 */ /* 0x000fea00078e96e3 */
[----:B------:R-:W-:Y:S05]  /*3e80*/  IMAD.WIDE.U32 R88, R85, -0x2daee0ad, RZ ;  /* 0xd2511f5355587825 */ /* 0x000fea00078e00ff */
[----:B------:R-:W-:Y:S05]  /*3e90*/  LOP3.LUT R90, R89, R84, R212, 0x96, !PT ;  /* 0x00000054595a7212 */ /* 0x000fea00078e96d4 */
[----:B------:R-:W-:Y:S01]  /*3ea0*/  IMAD.WIDE.U32 R70, R90, -0x326172a9, RZ ;  /* 0xcd9e8d575a467825 */ /* 0x000fe200078e00ff */
[----:B-1----:R-:W-:Y:S03]  /*3eb0*/  LOP3.LUT R96, R95, R86, R228, 0x96, !PT ;  /* 0x000000565f607212 */ /* 0x002fe600078e96e4 */
[----:B------:R-:W-:Y:S01]  /*3ec0*/  IMAD R86, R221, 0x40, R238 ;  /* 0x00000040dd567824 */ /* 0x000fe200078e02ee */
[----:B------:R-:W-:Y:S01]  /*3ed0*/  LOP3.LUT R94, R71, R94, R229, 0x96, !PT ;  /* 0x0000005e475e7212 */ /* 0x000fe200078e96e5 */
[----:B------:R-:W-:Y:S03]  /*3ee0*/  IMAD.WIDE.U32 R96, R96, -0x2daee0ad, RZ ;  /* 0xd2511f5360607825 */ /* 0x000fe600078e00ff */
[----:B------:R-:W-:Y:S01]  /*3ef0*/  IABS R90, R86 ;  /* 0x00000056005a7213 */ /* 0x000fe20000000000 */
[C---:B------:R-:W-:Y:S01]  /*3f00*/  VIADD R87, R86.reuse, 0x7 ;  /* 0x0000000756577836 */ /* 0x040fe20000000000 */
[----:B------:R-:W-:Y:S01]  /*3f10*/  LOP3.LUT R68, R97, R88, R213, 0x96, !PT ;  /* 0x0000005861447212 */ /* 0x000fe200078e96d5 */
[C---:B------:R-:W-:Y:S01]  /*3f20*/  VIADD R91, R86.reuse, 0xffffffff ;  /* 0xffffffff565b7836 */ /* 0x040fe20000000000 */
[----:B------:R-:W-:Y:S01]  /*3f30*/  I2FP.F32.S32 R90, R90 ;  /* 0x0000005a005a7245 */ /* 0x000fe20000201400 */
[----:B------:R-:W-:Y:S01]  /*3f40*/  VIADD R88, R86, 0x8 ;  /* 0x0000000856587836 */ /* 0x000fe20000000000 */
[----:B------:R-:W-:Y:S01]  /*3f50*/  ISETP.GE.AND P1, PT, R87, RZ, PT ;  /* 0x000000ff5700720c */ /* 0x000fe20003f26270 */
[----:B------:R-:W-:Y:S01]  /*3f60*/  IMAD.WIDE.U32 R98, R68, -0x326172a9, RZ ;  /* 0xcd9e8d5744627825 */ /* 0x000fe200078e00ff */
[----:B------:R-:W-:Y:S01]  /*3f70*/  ISETP.GE.AND P3, PT, R91, RZ, PT ;  /* 0x000000ff5b00720c */ /* 0x000fe20003f66270 */
[C---:B--2---:R-:W-:Y:S05]  /*3f80*/  HMMA.16816.F32.BF16 R4, R72.reuse, R76, R4 ;  /* 0x0000004c4804723c */ /* 0x044fea0000041804 */
[----:B------:R-:W-:Y:S01]  /*3f90*/  ISETP.GE.AND P2, PT, R88, RZ, PT ;  /* 0x000000ff5800720c */ /* 0x000fe20003f46270 */
[C---:B------:R-:W-:Y:S05]  /*3fa0*/  HMMA.16816.F32.BF16 R8, R72.reuse, R78, R8 ;  /* 0x0000004e4808723c */ /* 0x040fea0000041808 */
[C---:B------:R-:W-:Y:S01]  /*3fb0*/  VIADD R81, R86.reuse, 0xffffffe7 ;  /* 0xffffffe756517836 */ /* 0x040fe20000000000 */
[C---:B------:R-:W-:Y:S01]  /*3fc0*/  @!P1 IADD3 R87, -R86.reuse, -0x7, RZ ;  /* 0xfffffff956579810 */ /* 0x040fe20007ffe1ff */
[C---:B------:R-:W-:Y:S01]  /*3fd0*/  VIADD R84, R86.reuse, 0xffffffef ;  /* 0xffffffef56547836 */ /* 0x040fe20000000000 */
[----:B------:R-:W-:Y:S02]  /*3fe0*/  LOP3.LUT R68, R99, R70, R230, 0x96, !PT ;  /* 0x0000004663447212 */ /* 0x000fe400078e96e6 */
[----:B------:R-:W-:Y:S01]  /*3ff0*/  ISETP.GE.AND P1, PT, R81, RZ, PT ;  /* 0x000000ff5100720c */ /* 0x000fe20003f26270 */
[C---:B------:R-:W-:Y:S01]  /*4000*/  VIADD R83, R86.reuse, 0xffffffe8 ;  /* 0xffffffe856537836 */ /* 0x040fe20000000000 */
[----:B------:R-:W-:Y:S01]  /*4010*/  @!P3 IADD3 R91, -R86, 0x1, RZ ;  /* 0x00000001565bb810 */ /* 0x000fe20007ffe1ff */
[----:B------:R-:W-:Y:S01]  /*4020*/  IMAD.WIDE.U32 R76, R68, -0x2daee0ad, RZ ;  /* 0xd2511f53444c7825 */ /* 0x000fe200078e00ff */
[----:B------:R-:W-:Y:S02]  /*4030*/  @!P2 IADD3 R88, -R86, -0x8, RZ ;  /* 0xfffffff85658a810 */ /* 0x000fe40007ffe1ff */
[----:B------:R-:W-:Y:S01]  /*4040*/  ISETP.GE.AND P3, PT, R84, RZ, PT ;  /* 0x000000ff5400720c */ /* 0x000fe20003f66270 */
[----:B------:R-:W-:Y:S01]  /*4050*/  IMAD.WIDE.U32 R70, R94, -0x2daee0ad, RZ ;  /* 0xd2511f535e467825 */ /* 0x000fe200078e00ff */
[----:B------:R-:W-:Y:S02]  /*4060*/  ISETP.GE.AND P2, PT, R83, RZ, PT ;  /* 0x000000ff5300720c */ /* 0x000fe40003f46270 */
[----:B------:R-:W-:Y:S01]  /*4070*/  SHF.R.U32.HI R82, RZ, 0x18, R76 ;  /* 0x00000018ff527819 */ /* 0x000fe2000001164c */
[-C--:B------:R-:W-:Y:S01]  /*4080*/  FFMA.FTZ R4, R90, -R217.reuse, R4 ;  /* 0x800000d95a047223 */ /* 0x080fe20000010004 */
[----:B------:R-:W-:Y:S01]  /*4090*/  LOP3.LUT R94, R71, R96, R214, 0x96, !PT ;  /* 0x00000060475e7212 */ /* 0x000fe200078e96d6 */
[----:B-----5:R-:W-:Y:S01]  /*40a0*/  FMUL.FTZ R78, R219, 1.4426950216293334961 ;  /* 0x3fb8aa3bdb4e7820 */ /* 0x020fe20000410000 */
[C---:B------:R-:W-:Y:S01]  /*40b0*/  @!P1 IADD3 R81, -R86.reuse, 0x19, RZ ;  /* 0x0000001956519810 */ /* 0x040fe20007ffe1ff */
[----:B------:R-:W-:Y:S01]  /*40c0*/  VIADD R92, R86, 0xfffffff8 ;  /* 0xfffffff8565c7836 */ /* 0x000fe20000000000 */
[----:B------:R-:W-:Y:S01]  /*40d0*/  ISETP.LE.U32.AND P1, PT, R82, UR8, PT ;  /* 0x0000000852007c0c */ /* 0x000fe2000bf23070 */
[----:B------:R-:W-:Y:S01]  /*40e0*/  FMUL.FTZ R82, R218, 1.4426950216293334961 ;  /* 0x3fb8aa3bda527820 */ /* 0x000fe20000410000 */
[----:B------:R-:W-:Y:S01]  /*40f0*/  LOP3.LUT R80, R77, R70, R215, 0x96, !PT ;  /* 0x000000464d507212 */ /* 0x000fe200078e96d7 */
[C---:B------:R-:W-:Y:S01]  /*4100*/  VIADD R89, R86.reuse, 0xfffffff7 ;  /* 0xfffffff756597836 */ /* 0x040fe20000000000 */
[C---:B------:R-:W-:Y:S01]  /*4110*/  @!P3 IADD3 R84, -R86.reuse, 0x11, RZ ;  /* 0x000000115654b810 */ /* 0x040fe20007ffe1ff */
[----:B------:R-:W1:Y:S01]  /*4120*/  LDSM.16.M88.4 R68, [R2+0x16800] ;  /* 0x016800000244783b */ /* 0x000e620000000200 */
[C---:B------:R-:W-:Y:S01]  /*4130*/  @!P2 IADD3 R83, -R86.reuse, 0x18, RZ ;  /* 0x000000185653a810 */ /* 0x040fe20007ffe1ff */
[----:B------:R-:W-:Y:S01]  /*4140*/  VIADD R85, R86, 0xfffffff0 ;  /* 0xfffffff056557836 */ /* 0x000fe20000000000 */
[----:B------:R-:W-:Y:S01]  /*4150*/  FSETP.NEU.FTZ.AND P2, PT, R218, -INF , PT ;  /* 0xff800000da00780b */ /* 0x000fe20003f5d000 */
[----:B------:R-:W-:Y:S01]  /*4160*/  IMAD.WIDE.U32 R94, R94, -0x326172a9, RZ ;  /* 0xcd9e8d575e5e7825 */ /* 0x000fe200078e00ff */
[----:B------:R-:W-:Y:S02]  /*4170*/  @P0 ISETP.GE.AND P3, PT, R183, R222, PT ;  /* 0x000000deb700020c */ /* 0x000fe40003f66270 */
[----:B------:R-:W-:Y:S01]  /*4180*/  FSEL R82, R82, RZ, P2 ;  /* 0x000000ff52527208 */ /* 0x000fe20001000000 */
[-C--:B------:R-:W-:Y:S01]  /*4190*/  FFMA.FTZ R10, R90, -R217.reuse, R10 ;  /* 0x800000d95a0a7223 */ /* 0x080fe2000001000a */
[----:B------:R-:W-:Y:S02]  /*41a0*/  @P0 FSEL R4, R4, -INF , !P3 ;  /* 0xff80000004040808 */ /* 0x000fe40005800000 */
[----:B------:R-:W-:Y:S02]  /*41b0*/  I2FP.F32.S32 R88, R88 ;  /* 0x0000005800587245 */ /* 0x000fe40000201400 */
[----:B------:R-:W-:Y:S01]  /*41c0*/  FSETP.NEU.FTZ.AND P2, PT, R219, -INF , PT ;  /* 0xff800000db00780b */ /* 0x000fe20003f5d000 */
[----:B------:R-:W-:Y:S01]  /*41d0*/  FFMA.FTZ R4, R4, UR7, -R82 ;  /* 0x0000000704047c23 */ /* 0x000fe20008010852 */
[----:B------:R-:W-:Y:S01]  /*41e0*/  ISETP.GE.AND P6, PT, R92, RZ, PT ;  /* 0x000000ff5c00720c */ /* 0x000fe20003fc6270 */
[----:B------:R-:W-:Y:S01]  /*41f0*/  FFMA.FTZ R6, R88, -R217, R6 ;  /* 0x800000d958067223 */ /* 0x000fe20000010006 */
[----:B------:R-:W-:Y:S01]  /*4200*/  ISETP.GE.AND P5, PT, R89, RZ, PT ;  /* 0x000000ff5900720c */ /* 0x000fe20003fa6270 */
[----:B------:R2:W-:Y:S01]  /*4210*/  MUFU.EX2 R148, R4 ;  /* 0x0000000400947308 */ /* 0x0005e20000000800 */
[----:B------:R-:W-:Y:S02]  /*4220*/  ISETP.GE.AND P4, PT, R85, RZ, PT ;  /* 0x000000ff5500720c */ /* 0x000fe40003f86270 */
[----:B------:R-:W-:Y:S02]  /*4230*/  @P0 FSEL R6, R6, -INF , !P3 ;  /* 0xff80000006060808 */ /* 0x000fe40005800000 */
[----:B------:R-:W-:Y:S02]  /*4240*/  I2FP.F32.S32 R91, R91 ;  /* 0x0000005b005b7245 */ /* 0x000fe40000201400 */
[----:B------:R-:W-:Y:S02]  /*4250*/  I2FP.F32.S32 R84, R84 ;  /* 0x0000005400547245 */ /* 0x000fe40000201400 */
[----:B------:R-:W-:Y:S01]  /*4260*/  I2FP.F32.S32 R83, R83 ;  /* 0x0000005300537245 */ /* 0x000fe20000201400 */
[CC--:B------:R-:W-:Y:S01]  /*4270*/  FFMA.FTZ R5, R91.reuse, -R217.reuse, R5 ;  /* 0x800000d95b057223 */ /* 0x0c0fe20000010005 */
[----:B------:R-:W-:Y:S01]  /*4280*/  FFMA.FTZ R11, R91, -R217, R11 ;  /* 0x800000d95b0b7223 */ /* 0x000fe2000001000b */
[----:B------:R-:W-:Y:S02]  /*4290*/  I2FP.F32.S32 R81, R81 ;  /* 0x0000005100517245 */ /* 0x000fe40000201400 */
[----:B------:R-:W-:Y:S02]  /*42a0*/  LOP3.LUT R79, R94, 0xff, RZ, 0xc0, !PT ;  /* 0x000000ff5e4f7812 */ /* 0x000fe400078ec0ff */
[----:B------:R-:W-:Y:S02]  /*42b0*/  LEA R99, R180, UR5, 0x1 ;  /* 0x00000005b4637c11 */ /* 0x000fe4000f8e08ff */
[----:B--2---:R-:W-:Y:S02]  /*42c0*/  FSEL R4, R78, RZ, P2 ;  /* 0x000000ff4e047208 */ /* 0x004fe40001000000 */
[----:B------:R-:W-:Y:S01]  /*42d0*/  SHF.R.U32.HI R78, RZ, 0x18, R94 ;  /* 0x00000018ff4e7819 */ /* 0x000fe2000001165e */
[----:B------:R-:W-:Y:S01]  /*42e0*/  IMAD.IADD R97, R173, 0x1, R99 ;  /* 0x00000001ad617824 */ /* 0x000fe200078e0263 */
[C---:B-1----:R-:W-:Y:S03]  /*42f0*/  HMMA.16816.F32.BF16 R12, R72.reuse, R68, R12 ;  /* 0x00000044480c723c */ /* 0x042fe6000004180c */
[--C-:B------:R-:W-:Y:S01]  /*4300*/  FFMA.FTZ R6, R6, UR7, -R4.reuse ;  /* 0x0000000706067c23 */ /* 0x100fe20008010804 */
[----:B------:R-:W-:Y:S02]  /*4310*/  I2FP.F32.S32 R87, R87 ;  /* 0x0000005700577245 */ /* 0x000fe40000201400 */
[----:B------:R-:W-:Y:S01]  /*4320*/  HMMA.16816.F32.BF16 R16, R72, R70, R16 ;  /* 0x000000464810723c */ /* 0x000fe20000041810 */
[----:B------:R1:W-:Y:S02]  /*4330*/  MUFU.EX2 R150, R6 ;  /* 0x0000000600967308 */ /* 0x0003e40000000800 */
[-C--:B------:R-:W-:Y:S02]  /*4340*/  @P0 ISETP.GE.AND P3, PT, R232, R222.reuse, PT ;  /* 0x000000dee800020c */ /* 0x080fe40003f66270 */
[C---:B------:R-:W-:Y:S01]  /*4350*/  @!P5 IADD3 R89, -R86.reuse, 0x9, RZ ;  /* 0x000000095659d810 */ /* 0x040fe20007ffe1ff */
[-C--:B------:R-:W-:Y:S01]  /*4360*/  FFMA.FTZ R7, R87, -R217.reuse, R7 ;  /* 0x800000d957077223 */ /* 0x080fe20000010007 */
[C---:B------:R-:W-:Y:S02]  /*4370*/  @!P4 IADD3 R85, -R86.reuse, 0x10, RZ ;  /* 0x000000105655c810 */ /* 0x040fe40007ffe1ff */
[----:B------:R-:W-:Y:S02]  /*4380*/  @P0 ISETP.GE.AND P5, PT, R239, R222, PT ;  /* 0x000000deef00020c */ /* 0x000fe40003fa6270 */
[----:B------:R-:W-:Y:S02]  /*4390*/  @!P6 IADD3 R92, -R86, 0x8, RZ ;  /* 0x00000008565ce810 */ /* 0x000fe40007ffe1ff */
[----:B------:R-:W-:Y:S02]  /*43a0*/  LOP3.LUT R86, R76, 0xff, RZ, 0xc0, !PT ;  /* 0x000000ff4c567812 */ /* 0x000fe400078ec0ff */
[----:B------:R-:W-:Y:S02]  /*43b0*/  @P0 FSEL R7, R7, -INF , !P5 ;  /* 0xff80000007070808 */ /* 0x000fe40006800000 */
[----:B------:R-:W-:Y:S01]  /*43c0*/  ISETP.LE.U32.AND P4, PT, R86, UR8, PT ;  /* 0x0000000856007c0c */ /* 0x000fe2000bf83070 */
[----:B------:R-:W-:Y:S01]  /*43d0*/  FFMA.FTZ R13, R84, -R217, R13 ;  /* 0x800000d9540d7223 */ /* 0x000fe2000001000d */
[----:B------:R-:W-:Y:S01]  /*43e0*/  LOP3.LUT R86, R95, R98, R231, 0x96, !PT ;  /* 0x000000625f567212 */ /* 0x000fe200078e96e7 */
[----:B------:R-:W-:Y:S01]  /*43f0*/  FFMA.FTZ R7, R7, UR7, -R4 ;  /* 0x0000000707077c23 */ /* 0x000fe20008010804 */
[----:B------:R-:W-:Y:S01]  /*4400*/  I2FP.F32.S32 R92, R92 ;  /* 0x0000005c005c7245 */ /* 0x000fe20000201400 */
[----:B------:R-:W-:Y:S01]  /*4410*/  IMAD.IADD R98, R174, 0x1, R99 ;  /* 0x00000001ae627824 */ /* 0x000fe200078e0263 */
[----:B-1----:R-:W-:Y:S01]  /*4420*/  LOP3.LUT R6, R86, 0xffff, RZ, 0xc0, !PT ;  /* 0x0000ffff56067812 */ /* 0x002fe200078ec0ff */
[----:B------:R-:W-:Y:S01]  /*4430*/  MUFU.EX2 R151, R7 ;  /* 0x0000000700977308 */ /* 0x000fe20000000800 */
[----:B------:R-:W-:Y:S01]  /*4440*/  I2FP.F32.S32 R89, R89 ;  /* 0x0000005900597245 */ /* 0x000fe20000201400 */
[CC--:B------:R-:W-:Y:S01]  /*4450*/  FFMA.FTZ R8, R92.reuse, -R217.reuse, R8 ;  /* 0x800000d95c087223 */ /* 0x0c0fe20000010008 */
[----:B------:R-:W-:Y:S01]  /*4460*/  SHF.R.U32.HI R6, RZ, 0x8, R6 ;  /* 0x00000008ff067819 */ /* 0x000fe20000011606 */
[----:B------:R-:W-:Y:S01]  /*4470*/  FFMA.FTZ R14, R92, -R217, R14 ;  /* 0x800000d95c0e7223 */ /* 0x000fe2000001000e */
[----:B------:R-:W-:Y:S01]  /*4480*/  I2FP.F32.S32 R85, R85 ;  /* 0x0000005500557245 */ /* 0x000fe20000201400 */
[-C--:B------:R-:W-:Y:S01]  /*4490*/  FFMA.FTZ R9, R89, -R217.reuse, R9 ;  /* 0x800000d959097223 */ /* 0x080fe20000010009 */
[----:B------:R-:W-:Y:S01]  /*44a0*/  @P0 FSEL R5, R5, -INF , !P5 ;  /* 0xff80000005050808 */ /* 0x000fe20006800000 */
[-C--:B------:R-:W-:Y:S01]  /*44b0*/  FFMA.FTZ R15, R89, -R217.reuse, R15 ;  /* 0x800000d9590f7223 */ /* 0x080fe2000001000f */
[----:B------:R-:W-:Y:S01]  /*44c0*/  LOP3.LUT R6, R6, 0xffff, RZ, 0xc0, !PT ;  /* 0x0000ffff06067812 */ /* 0x000fe200078ec0ff */
[-C--:B------:R-:W-:Y:S01]  /*44d0*/  FFMA.FTZ R12, R85, -R217.reuse, R12 ;  /* 0x800000d9550c7223 */ /* 0x080fe2000001000c */
[----:B------:R-:W-:Y:S01]  /*44e0*/  @P0 FSEL R8, R8, -INF , !P3 ;  /* 0xff80000008080808 */ /* 0x000fe20005800000 */
[----:B------:R-:W-:Y:S01]  /*44f0*/  FFMA.FTZ R5, R5, UR7, -R82 ;  /* 0x0000000705057c23 */ /* 0x000fe20008010852 */
[----:B------:R-:W-:Y:S01]  /*4500*/  @P0 FSEL R10, R10, -INF , !P3 ;  /* 0xff8000000a0a0808 */ /* 0x000fe20005800000 */
[-C--:B------:R-:W-:Y:S01]  /*4510*/  FFMA.FTZ R16, R83, -R217.reuse, R16 ;  /* 0x800000d953107223 */ /* 0x080fe20000010010 */
[-C--:B------:R-:W-:Y:S01]  /*4520*/  @P0 ISETP.GE.AND P5, PT, R233, R222.reuse, PT ;  /* 0x000000dee900020c */ /* 0x080fe20003fa6270 */
[-C--:B------:R-:W-:Y:S01]  /*4530*/  FFMA.FTZ R18, R85, -R217.reuse, R18 ;  /* 0x800000d955127223 */ /* 0x080fe20000010012 */
[-C--:B------:R-:W-:Y:S01]  /*4540*/  @P0 ISETP.GE.AND P3, PT, R234, R222.reuse, PT ;  /* 0x000000deea00020c */ /* 0x080fe20003f66270 */
[----:B------:R-:W1:Y:S01]  /*4550*/  MUFU.EX2 R149, R5 ;  /* 0x0000000500957308 */ /* 0x000e620000000800 */
[----:B------:R-:W-:Y:S01]  /*4560*/  ISETP.LE.U32.AND P6, PT, R6, UR8, PT ;  /* 0x0000000806007c0c */ /* 0x000fe2000bfc3070 */
[-C--:B------:R-:W-:Y:S01]  /*4570*/  FFMA.FTZ R17, R81, -R217.reuse, R17 ;  /* 0x800000d951117223 */ /* 0x080fe20000010011 */
[----:B------:R-:W-:Y:S01]  /*4580*/  SHF.R.U32.HI R6, RZ, 0x10, R86 ;  /* 0x00000010ff067819 */ /* 0x000fe20000011656 */
[----:B------:R-:W-:Y:S01]  /*4590*/  FFMA.FTZ R19, R84, -R217, R19 ;  /* 0x800000d954137223 */ /* 0x000fe20000010013 */
[----:B------:R-:W-:Y:S01]  /*45a0*/  @P0 FSEL R9, R9, -INF , !P5 ;  /* 0xff80000009090808 */ /* 0x000fe20006800000 */
[----:B------:R-:W-:Y:S01]  /*45b0*/  FFMA.FTZ R8, R8, UR7, -R82 ;  /* 0x0000000708087c23 */ /* 0x000fe20008010852 */
[----:B------:R-:W-:Y:S01]  /*45c0*/  @P0 FSEL R11, R11, -INF , !P5 ;  /* 0xff8000000b0b0808 */ /* 0x000fe20006800000 */
[----:B------:R-:W-:Y:S01]  /*45d0*/  FFMA.FTZ R10, R10, UR7, -R4 ;  /* 0x000000070a0a7c23 */ /* 0x000fe20008010804 */
[----:B------:R-:W-:Y:S01]  /*45e0*/  @P0 FSEL R12, R12, -INF , !P3 ;  /* 0xff8000000c0c0808 */ /* 0x000fe20005800000 */
[----:B------:R-:W-:Y:S01]  /*45f0*/  FFMA.FTZ R9, R9, UR7, -R82 ;  /* 0x0000000709097c23 */ /* 0x000fe20008010852 */
[----:B------:R-:W-:Y:S01]  /*4600*/  @P0 FSEL R14, R14, -INF , !P3 ;  /* 0xff8000000e0e0808 */ /* 0x000fe20005800000 */
[----:B------:R-:W-:Y:S01]  /*4610*/  MUFU.EX2 R152, R8 ;  /* 0x0000000800987308 */ /* 0x000fe20000000800 */
[-C--:B------:R-:W-:Y:S01]  /*4620*/  @P0 ISETP.GE.AND P5, PT, R235, R222.reuse, PT ;  /* 0x000000deeb00020c */ /* 0x080fe20003fa6270 */
[--C-:B------:R-:W-:Y:S01]  /*4630*/  FFMA.FTZ R11, R11, UR7, -R4.reuse ;  /* 0x000000070b0b7c23 */ /* 0x100fe20008010804 */
[-C--:B------:R-:W-:Y:S01]  /*4640*/  @P0 ISETP.GE.AND P3, PT, R236, R222.reuse, PT ;  /* 0x000000deec00020c */ /* 0x080fe20003f66270 */
[----:B------:R-:W-:Y:S01]  /*4650*/  FFMA.FTZ R14, R14, UR7, -R4 ;  /* 0x000000070e0e7c23 */ /* 0x000fe20008010804 */
[----:B------:R-:W-:Y:S01]  /*4660*/  LOP3.LUT R6, R6, 0xff, RZ, 0xc0, !PT ;  /* 0x000000ff06067812 */ /* 0x000fe200078ec0ff */
[----:B-1----:R-:W-:Y:S01]  /*4670*/  @!P6 FADD.FTZ R149, -R149, -RZ ;  /* 0x800000ff9595e221 */ /* 0x002fe20000010100 */
[----:B------:R-:W-:Y:S03]  /*4680*/  @P0 FSEL R16, R16, -INF , !P3 ;  /* 0xff80000010100808 */ /* 0x000fe60005800000 */
[----:B------:R-:W1:Y:S01]  /*4690*/  MUFU.EX2 R153, R9 ;  /* 0x0000000900997308 */ /* 0x000e620000000800 */
[----:B------:R-:W-:Y:S01]  /*46a0*/  @P0 FSEL R18, R18, -INF , !P3 ;  /* 0xff80000012120808 */ /* 0x000fe20005800000 */
[--C-:B------:R-:W-:Y:S01]  /*46b0*/  FFMA.FTZ R12, R12, UR7, -R82.reuse ;  /* 0x000000070c0c7c23 */ /* 0x100fe20008010852 */
[----:B------:R-:W-:Y:S01]  /*46c0*/  @P0 FSEL R13, R13, -INF , !P5 ;  /* 0xff8000000d0d0808 */ /* 0x000fe20006800000 */
[----:B------:R-:W-:Y:S01]  /*46d0*/  FFMA.FTZ R16, R16, UR7, -R82 ;  /* 0x0000000710107c23 */ /* 0x000fe20008010852 */
[----:B------:R-:W-:Y:S01]  /*46e0*/  @P0 FSEL R15, R15, -INF , !P5 ;  /* 0xff8000000f0f0808 */ /* 0x000fe20006800000 */
[--C-:B------:R-:W-:Y:S01]  /*46f0*/  FFMA.FTZ R18, R18, UR7, -R4.reuse ;  /* 0x0000000712127c23 */ /* 0x100fe20008010804 */
[----:B------:R-:W-:Y:S03]  /*4700*/  LOP3.LUT R7, R86, 0xff, RZ, 0xc0, !PT ;  /* 0x000000ff56077812 */ /* 0x000fe600078ec0ff */
[----:B------:R-:W2:Y:S01]  /*4710*/  MUFU.EX2 R154, R10 ;  /* 0x0000000a009a7308 */ /* 0x000ea20000000800 */
[----:B------:R-:W-:Y:S01]  /*4720*/  @P0 ISETP.GE.AND P5, PT, R237, R222, PT ;  /* 0x000000deed00020c */ /* 0x000fe20003fa6270 */
[----:B------:R-:W-:Y:S01]  /*4730*/  FFMA.FTZ R15, R15, UR7, -R4 ;  /* 0x000000070f0f7c23 */ /* 0x000fe20008010804 */
[----:B------:R-:W-:Y:S01]  /*4740*/  ISETP.LE.U32.AND P3, PT, R6, UR8, PT ;  /* 0x0000000806007c0c */ /* 0x000fe2000bf63070 */
[----:B------:R-:W-:Y:S01]  /*4750*/  FFMA.FTZ R13, R13, UR7, -R82 ;  /* 0x000000070d0d7c23 */ /* 0x000fe20008010852 */
[----:B------:R-:W-:Y:S01]  /*4760*/  SHF.R.U32.HI R86, RZ, 0x18, R86 ;  /* 0x00000018ff567819 */ /* 0x000fe20000011656 */
[----:B------:R-:W-:Y:S01]  /*4770*/  IMAD.IADD R96, R173, 0x1, R98 ;  /* 0x00000001ad607824 */ /* 0x000fe200078e0262 */
[----:B------:R-:W-:Y:S03]  /*4780*/  LOP3.LUT R87, R94, 0xffff, RZ, 0xc0, !PT ;  /* 0x0000ffff5e577812 */ /* 0x000fe600078ec0ff */
[----:B------:R-:W-:Y:S01]  /*4790*/  MUFU.EX2 R155, R11 ;  /* 0x0000000b009b7308 */ /* 0x000fe20000000800 */
[----:B------:R-:W-:Y:S02]  /*47a0*/  @P0 FSEL R17, R17, -INF , !P5 ;  /* 0xff80000011110808 */ /* 0x000fe40006800000 */
[----:B------:R-:W-:Y:S02]  /*47b0*/  @P0 FSEL R19, R19, -INF , !P5 ;  /* 0xff80000013130808 */ /* 0x000fe40006800000 */
[----:B------:R-:W-:Y:S01]  /*47c0*/  ISETP.LE.U32.AND P5, PT, R86, UR8, PT ;  /* 0x0000000856007c0c */ /* 0x000fe2000bfa3070 */
[----:B------:R-:W-:Y:S01]  /*47d0*/  FFMA.FTZ R82, R17, UR7, -R82 ;  /* 0x0000000711527c23 */ /* 0x000fe20008010852 */
[----:B------:R-:W-:Y:S01]  /*47e0*/  ISETP.LE.U32.AND P2, PT, R7, UR8, PT ;  /* 0x0000000807007c0c */ /* 0x000fe2000bf43070 */
[----:B------:R-:W-:Y:S01]  /*47f0*/  @!P3 FADD.FTZ R150, -R150, -RZ ;  /* 0x800000ff9696b221 */ /* 0x000fe20000010100 */
[----:B------:R-:W-:Y:S01]  /*4800*/  SHF.R.U32.HI R87, RZ, 0x8, R87 ;  /* 0x00000008ff577819 */ /* 0x000fe20000011657 */
[----:B------:R-:W-:Y:S01]  /*4810*/  FFMA.FTZ R4, R19, UR7, -R4 ;  /* 0x0000000713047c23 */ /* 0x000fe20008010804 */
[----:B------:R-:W-:Y:S01]  /*4820*/  SHF.R.U32.HI R5, RZ, 0x10, R94 ;  /* 0x00000010ff057819 */ /* 0x000fe2000001165e */
        /* <DEDUP_REMOVED lines=8> */
[----:B------:R-:W3:Y:S01]  /*48b0*/  MUFU.EX2 R156, R4 ;  /* 0x00000004009c7308 */ /* 0x000ee20000000800 */
[----:B------:R-:W-:Y:S02]  /*48c0*/  ISETP.LE.U32.AND P5, PT, R6, UR8, PT ;  /* 0x0000000806007c0c */ /* 0x000fe4000bfa3070 */
[----:B------:R-:W-:Y:S02]  /*48d0*/  SHF.R.U32.HI R5, RZ, 0x8, R5 ;  /* 0x00000008ff057819 */ /* 0x000fe40000011605 */
[----:B------:R-:W-:Y:S02]  /*48e0*/  LOP3.LUT R6, R80, 0xff, RZ, 0xc0, !PT ;  /* 0x000000ff50067812 */ /* 0x000fe400078ec0ff */
[----:B------:R-:W-:Y:S01]  /*48f0*/  LOP3.LUT R5, R5, 0xffff, RZ, 0xc0, !PT ;  /* 0x0000ffff05057812 */ /* 0x000fe200078ec0ff */
[----:B-1----:R-:W-:Y:S01]  /*4900*/  @!P3 FADD.FTZ R153, -R153, -RZ ;  /* 0x800000ff9999b221 */ /* 0x002fe20000010100 */
[----:B------:R-:W-:Y:S01]  /*4910*/  ISETP.LE.U32.AND P6, PT, R78, UR8, PT ;  /* 0x000000084e007c0c */ /* 0x000fe2000bfc3070 */
[----:B------:R-:W1:Y:S01]  /*4920*/  MUFU.EX2 R162, R13 ;  /* 0x0000000d00a27308 */ /* 0x000e620000000800 */
[----:B------:R-:W-:Y:S01]  /*4930*/  ISETP.LE.U32.AND P3, PT, R5, UR8, PT ;  /* 0x0000000805007c0c */ /* 0x000fe2000bf63070 */
[----:B------:R-:W-:Y:S01]  /*4940*/  @!P2 FADD.FTZ R152, -R152, -RZ ;  /* 0x800000ff9898a221 */ /* 0x000fe20000010100 */
[--C-:B------:R-:W-:Y:S01]  /*4950*/  SHF.R.U32.HI R5, RZ, 0x18, R80.reuse ;  /* 0x00000018ff057819 */ /* 0x100fe20000011650 */
[----:B--2---:R-:W-:Y:S01]  /*4960*/  @!P5 FADD.FTZ R154, -R154, -RZ ;  /* 0x800000ff9a9ad221 */ /* 0x004fe20000010100 */
[----:B------:R-:W-:Y:S02]  /*4970*/  ISETP.LE.U32.AND P2, PT, R6, UR8, PT ;  /* 0x0000000806007c0c */ /* 0x000fe4000bf43070 */
[----:B------:R-:W-:Y:S03]  /*4980*/  ISETP.LE.U32.AND P5, PT, R5, UR8, PT ;  /* 0x0000000805007c0c */ /* 0x000fe6000bfa3070 */
[----:B------:R-:W-:Y:S01]  /*4990*/  MUFU.EX2 R159, R14 ;  /* 0x0000000e009f7308 */ /* 0x000fe20000000800 */
[----:B------:R-:W-:Y:S01]  /*49a0*/  F2FP.RELU.BF16.F32.PACK_AB R6, R149, R148 ;  /* 0x000000949506723e */ /* 0x000fe200000018ff */
[----:B---3--:R-:W-:Y:S01]  /*49b0*/  @!P1 FADD.FTZ R156, -R156, -RZ ;  /* 0x800000ff9c9c9221 */ /* 0x008fe20000010100 */
[----:B------:R-:W-:Y:S01]  /*49c0*/  F2FP.RELU.BF16.F32.PACK_AB R5, R151, R150 ;  /* 0x000000969705723e */ /* 0x000fe200000018ff */
[----:B------:R-:W-:Y:S01]  /*49d0*/  @!P6 FADD.FTZ R155, -R155, -RZ ;  /* 0x800000ff9b9be221 */ /* 0x000fe20000010100 */
[----:B------:R-:W-:Y:S01]  /*49e0*/  F2FP.RELU.BF16.F32.PACK_AB R4, R153, R152 ;  /* 0x000000989904723e */ /* 0x000fe200000018ff */
[----:B------:R2:W-:Y:S01]  /*49f0*/  STS [R203+0x20000], R6 ;  /* 0x02000006cb007388 */ /* 0x0005e20000000800 */
[----:B------:R-:W-:Y:S03]  /*4a00*/  SHF.R.U32.HI R80, RZ, 0x10, R80 ;  /* 0x00000010ff507819 */ /* 0x000fe60000011650 */
[----:B------:R-:W3:Y:S01]  /*4a10*/  MUFU.EX2 R158, R15 ;  /* 0x0000000f009e7308 */ /* 0x000ee20000000800 */
[----:B------:R-:W-:Y:S01]  /*4a20*/  LOP3.LUT R77, R76, 0xffff, RZ, 0xc0, !PT ;  /* 0x0000ffff4c4d7812 */ /* 0x000fe200078ec0ff */
[----:B------:R-:W-:Y:S01]  /*4a30*/  STS [R203+0x20400], R5 ;  /* 0x02040005cb007388 */ /* 0x000fe20000000800 */
[----:B------:R-:W-:Y:S01]  /*4a40*/  LOP3.LUT R80, R80, 0xff, RZ, 0xc0, !PT ;  /* 0x000000ff50507812 */ /* 0x000fe200078ec0ff */
[----:B------:R-:W-:Y:S01]  /*4a50*/  @!P2 FADD.FTZ R163, -R163, -RZ ;  /* 0x800000ffa3a3a221 */ /* 0x000fe20000010100 */
[----:B------:R-:W-:Y:S02]  /*4a60*/  SHF.R.U32.HI R76, RZ, 0x10, R76 ;  /* 0x00000010ff4c7819 */ /* 0x000fe4000001164c */
[----:B------:R4:W-:Y:S01]  /*4a70*/  STS [R204+0x20000], R4 ;  /* 0x02000004cc007388 */ /* 0x0009e20000000800 */
[----:B------:R-:W-:Y:S02]  /*4a80*/  SHF.R.U32.HI R77, RZ, 0x8, R77 ;  /* 0x00000008ff4d7819 */ /* 0x000fe4000001164d */
[----:B------:R-:W2:Y:S01]  /*4a90*/  MUFU.EX2 R161, R16 ;  /* 0x0000001000a17308 */ /* 0x000ea20000000800 */
[----:B------:R-:W-:Y:S01]  /*4aa0*/  ISETP.LE.U32.AND P6, PT, R80, UR8, PT ;  /* 0x0000000850007c0c */ /* 0x000fe2000bfc3070 */
[----:B-1----:R-:W-:Y:S01]  /*4ab0*/  @!P3 FADD.FTZ R162, -R162, -RZ ;  /* 0x800000ffa2a2b221 */ /* 0x002fe20000010100 */
[----:B------:R-:W-:Y:S02]  /*4ac0*/  LOP3.LUT R76, R76, 0xff, RZ, 0xc0, !PT ;  /* 0x000000ff4c4c7812 */ /* 0x000fe400078ec0ff */
[----:B------:R-:W-:Y:S02]  /*4ad0*/  LOP3.LUT R77, R77, 0xffff, RZ, 0xc0, !PT ;  /* 0x0000ffff4d4d7812 */ /* 0x000fe400078ec0ff */
[----:B------:R-:W-:Y:S03]  /*4ae0*/  ISETP.LE.U32.AND P2, PT, R76, UR8, PT ;  /* 0x000000084c007c0c */ /* 0x000fe6000bf43070 */
[----:B------:R-:W1:Y:S01]  /*4af0*/  MUFU.EX2 R160, R82 ;  /* 0x0000005200a07308 */ /* 0x000e620000000800 */
[----:B------:R-:W-:Y:S01]  /*4b00*/  ISETP.LE.U32.AND P3, PT, R77, UR8, PT ;  /* 0x000000084d007c0c */ /* 0x000fe2000bf63070 */
[----:B---3--:R-:W-:Y:S01]  /*4b10*/  @!P5 FADD.FTZ R158, -R158, -RZ ;  /* 0x800000ff9e9ed221 */ /* 0x008fe20000010100 */
[----:B------:R-:W-:Y:S02]  /*4b20*/  F2FP.RELU.BF16.F32.PACK_AB R7, R162, R163 ;  /* 0x000000a3a207723e */ /* 0x000fe400000018ff */
[----:B------:R-:W-:Y:S01]  /*4b30*/  LEA R92, P1, R193, R208, 0x2 ;  /* 0x000000d0c15c7211 */ /* 0x000fe200078210ff */
[----:B------:R-:W-:Y:S01]  /*4b40*/  @!P6 FADD.FTZ R159, -R159, -RZ ;  /* 0x800000ff9f9fe221 */ /* 0x000fe20000010100 */
[----:B------:R-:W-:Y:S03]  /*4b50*/  ISETP.GE.AND P6, PT, R221, 0x1, PT ;  /* 0x00000001dd00780c */ /* 0x000fe60003fc6270 */
[----:B------:R-:W3:Y:S01]  /*4b60*/  MUFU.EX2 R157, R18 ;  /* 0x00000012009d7308 */ /* 0x000ee20000000800 */
[----:B--2---:R-:W-:Y:S01]  /*4b70*/  @!P4 FADD.FTZ R161, -R161, -RZ ;  /* 0x800000ffa1a1c221 */ /* 0x004fe20000010100 */
[----:B------:R-:W-:Y:S02]  /*4b80*/  LEA.HI.X.SX32 R93, R193, R209, 0x2, P1 ;  /* 0x000000d1c15d7211 */ /* 0x000fe400008f16ff */
[----:B------:R-:W-:Y:S02]  /*4b90*/  F2FP.RELU.BF16.F32.PACK_AB R6, R158, R159 ;  /* 0x0000009f9e06723e */ /* 0x000fe400000018ff */
[----:B------:R-:W-:Y:S01]  /*4ba0*/  FSETP.GE.FTZ.AND P1, PT, R152, RZ, PT ;  /* 0x000000ff9800720b */ /* 0x000fe20003f36000 */
[----:B------:R-:W2:Y:S01]  /*4bb0*/  LDG.E R164, desc[UR14][R92.64] ;  /* 0x0000000e5ca47981 */ /* 0x000ea2000c1e1900 */
[----:B----4-:R-:W-:Y:S01]  /*4bc0*/  F2FP.RELU.BF16.F32.PACK_AB R4, R155, R154 ;  /* 0x0000009a9b04723e */ /* 0x010fe200000018ff */
[----:B-1----:R-:W-:Y:S01]  /*4bd0*/  @!P3 FADD.FTZ R160, -R160, -RZ ;  /* 0x800000ffa0a0b221 */ /* 0x002fe20000010100 */
[----:B------:R-:W-:Y:S02]  /*4be0*/  FSETP.GE.FTZ.AND P3, PT, R148, RZ, PT ;  /* 0x000000ff9400720b */ /* 0x000fe40003f76000 */
[----:B------:R1:W4:Y:S01]  /*4bf0*/  LDG.E R165, desc[UR14][R92.64+0x20] ;  /* 0x0000200e5ca57981 */ /* 0x000322000c1e1900 */
[----:B------:R-:W-:Y:S02]  /*4c00*/  FSETP.GE.FTZ.AND P5, PT, R150, RZ, PT ;  /* 0x000000ff9600720b */ /* 0x000fe40003fb6000 */
[----:B------:R-:W-:Y:S02]  /*4c10*/  F2FP.RELU.BF16.F32.PACK_AB R5, R160, R161 ;  /* 0x000000a1a005723e */ /* 0x000fe400000018ff */
[----:B------:R1:W-:Y:S01]  /*4c20*/  STS [R204+0x20400], R4 ;  /* 0x02040004cc007388 */ /* 0x0003e20000000800 */
[----:B---3--:R-:W-:Y:S01]  /*4c30*/  @!P2 FADD.FTZ R157, -R157, -RZ ;  /* 0x800000ff9d9da221 */ /* 0x008fe20000010100 */
[----:B------:R-:W-:Y:S03]  /*4c40*/  FSETP.GE.FTZ.AND P2, PT, R149, RZ, PT ;  /* 0x000000ff9500720b */ /* 0x000fe60003f56000 */
[----:B------:R-:W-:Y:S05]  /*4c50*/  STS [R202+0x20000], R7 ;  /* 0x02000007ca007388 */ /* 0x000fea0000000800 */
[----:B------:R-:W-:Y:S05]  /*4c60*/  STS [R202+0x20400], R6 ;  /* 0x02040006ca007388 */ /* 0x000fea0000000800 */
[----:B------:R-:W-:Y:S01]  /*4c70*/  STS [R206+0x20000], R5 ;  /* 0x02000005ce007388 */ /* 0x000fe20000000800 */
[----:B-1----:R-:W-:Y:S05]  /*4c80*/  F2FP.RELU.BF16.F32.PACK_AB R4, R156, R157 ;  /* 0x0000009d9c04723e */ /* 0x002fea00000018ff */
[----:B------:R-:W-:Y:S05]  /*4c90*/  STS [R206+0x20400], R4 ;  /* 0x02040004ce007388 */ /* 0x000fea0000000800 */
[----:B------:R-:W-:Y:S05]  /*4ca0*/  LDSM.16.M88.4 R16, [R99+0xc000] ;  /* 0x00c000006310783b */ /* 0x000fea0000000200 */
[----:B------:R-:W1:Y:S05]  /*4cb0*/  LDSM.16.M88.4 R8, [R169+0x18000] ;  /* 0x01800000a908783b */ /* 0x000e6a0000000200 */
[----:B------:R-:W3:Y:S05]  /*4cc0*/  LDSM.16.M88.4 R68, [R169+0x18800] ;  /* 0x01880000a944783b */ /* 0x000eea0000000200 */
        /* <DEDUP_REMOVED lines=20> */
[----:B------:R-:W3:Y:S05]  /*4e10*/  LDSM.16.M88.4 R88, [R169+0x1a000] ;  /* 0x01a00000a958783b */ /* 0x000eea0000000200 */
[C---:B-1----:R-:W-:Y:S06]  /*4e20*/  HMMA.16816.F32.BF16 R12, R84.reuse, R68, R12 ;  /* 0x00000044540c723c */ /* 0x042fec000004180c */
[----:B------:R-:W-:Y:S01]  /*4e30*/  HMMA.16816.F32.BF16 R16, R84, R70, R16 ;  /* 0x000000465410723c */ /* 0x000fe20000041810 */
[----:B------:R-:W1:Y:S05]  /*4e40*/  LDSM.16.M88.4 R68, [R169+0x1a800] ;  /* 0x01a80000a944783b */ /* 0x000e6a0000000200 */
[C---:B---3--:R-:W-:Y:S01]  /*4e50*/  HMMA.16816.F32.BF16 R4, R76.reuse, R92, R4 ;  /* 0x0000005c4c04723c */ /* 0x048fe20000041804 */
[----:B------:R-:W-:Y:S05]  /*4e60*/  LDSM.16.M88.4 R84, [R98+0xe000] ;  /* 0x00e000006254783b */ /* 0x000fea0000000200 */
        /* <DEDUP_REMOVED lines=56> */
[----:B------:R-:W-:Y:S01]  /*51f0*/  FADD.FTZ R5, -R164, R5 ;  /* 0x00000005a4057221 */ /* 0x000fe20000010100 */
[----:B------:R-:W-:Y:S03]  /*5200*/  FADD.FTZ R6, -R165, R6 ;  /* 0x00000006a5067221 */ /* 0x000fe60000010100 */
[-C--:B------:R-:W-:Y:S01]  /*5210*/  FSEL R4, R4, R164.reuse, P3 ;  /* 0x000000a404047208 */ /* 0x080fe20001800000 */
[C---:B------:R-:W-:Y:S01]  /*5220*/  FADD.FTZ R8, -R164.reuse, R8 ;  /* 0x00000008a4087221 */ /* 0x040fe20000010100 */
[----:B------:R-:W-:Y:S01]  /*5230*/  FSEL R5, R5, R164, P2 ;  /* 0x000000a405057208 */ /* 0x000fe20001000000 */
[----:B------:R-:W-:Y:S01]  /*5240*/  FADD.FTZ R9, -R164, R9 ;  /* 0x00000009a4097221 */ /* 0x000fe20000010100 */
[----:B------:R-:W-:Y:S01]  /*5250*/  FSETP.GE.FTZ.AND P3, PT, R163, RZ, PT ;  /* 0x000000ffa300720b */ /* 0x000fe20003f76000 */
[----:B------:R-:W-:Y:S01]  /*5260*/  FMUL.FTZ R4, R148, R4 ;  /* 0x0000000494047220 */ /* 0x000fe20000410000 */
[-C--:B------:R-:W-:Y:S01]  /*5270*/  FSEL R8, R8, R164.reuse, P1 ;  /* 0x000000a408087208 */ /* 0x080fe20000800000 */
[C---:B------:R-:W-:Y:S01]  /*5280*/  FADD.FTZ R12, -R164.reuse, R12 ;  /* 0x0000000ca40c7221 */ /* 0x040fe20000010100 */
[----:B------:R-:W-:Y:S01]  /*5290*/  FSETP.GE.FTZ.AND P1, PT, R153, RZ, PT ;  /* 0x000000ff9900720b */ /* 0x000fe20003f36000 */
[----:B------:R-:W-:Y:S01]  /*52a0*/  FADD.FTZ R13, -R164, R13 ;  /* 0x0000000da40d7221 */ /* 0x000fe20000010100 */
[----:B------:R-:W-:Y:S01]  /*52b0*/  FSETP.GE.FTZ.AND P2, PT, R162, RZ, PT ;  /* 0x000000ffa200720b */ /* 0x000fe20003f56000 */
[----:B------:R-:W-:Y:S01]  /*52c0*/  FMUL.FTZ R5, R149, R5 ;  /* 0x0000000595057220 */ /* 0x000fe20000410000 */
[----:B------:R-:W-:Y:S01]  /*52d0*/  FSEL R9, R9, R164, P1 ;  /* 0x000000a409097208 */ /* 0x000fe20000800000 */
[----:B------:R-:W-:Y:S01]  /*52e0*/  FADD.FTZ R16, -R164, R16 ;  /* 0x00000010a4107221 */ /* 0x000fe20000010100 */
[----:B------:R-:W-:Y:S01]  /*52f0*/  FSETP.GE.FTZ.AND P1, PT, R160, RZ, PT ;  /* 0x000000ffa000720b */ /* 0x000fe20003f36000 */
[----:B------:R-:W-:Y:S01]  /*5300*/  FMUL.FTZ R8, R152, R8 ;  /* 0x0000000898087220 */ /* 0x000fe20000410000 */
[-C--:B------:R-:W-:Y:S01]  /*5310*/  FSEL R12, R12, R164.reuse, P3 ;  /* 0x000000a40c0c7208 */ /* 0x080fe20001800000 */
[----:B------:R-:W-:Y:S01]  /*5320*/  FMUL.FTZ R9, R153, R9 ;  /* 0x0000000999097220 */ /* 0x000fe20000410000 */
        /* <DEDUP_REMOVED lines=87> */
.L_x_1324:
        /* <DEDUP_REMOVED lines=170> */
.L_x_1325:
        /* <DEDUP_REMOVED lines=8> */
[----:B------:R-:W4:Y:S01]  /*63c0*/  LDSM.16.MT88.4 R164, [R181+0x14800] ;  /* 0x01480000b5a4783b */ /* 0x000f220000004200 */
        /* <DEDUP_REMOVED lines=23> */
[-C--:B-1----:R-:W-:Y:S06]  /*6540*/  HMMA.16816.F32.BF16 R84, R152, R148.reuse, R84 ;  /* 0x000000949854723c */ /* 0x082fec0000041854 */
[C---:B------:R-:W-:Y:S06]  /*6550*/  HMMA.16816.F32.BF16 R88, R160.reuse, R148, R88 ;  /* 0x00000094a058723c */ /* 0x040fec0000041858 */
[-C--:B------:R-:W-:Y:S01]  /*6560*/  HMMA.16816.F32.BF16 R92, R160, R150.reuse, R92 ;  /* 0x00000096a05c723c */ /* 0x080fe2000004185c */
[----:B------:R-:W1:Y:S05]  /*6570*/  LDSM.16.MT88.4 R160, [R181+0x13000] ;  /* 0x01300000b5a0783b */ /* 0x000e6a0000004200 */
[----:B------:R-:W-:Y:S01]  /*6580*/  HMMA.16816.F32.BF16 R96, R152, R150, R96 ;  /* 0x000000969860723c */ /* 0x000fe20000041860 */
[----:B------:R-:W2:Y:S04]  /*6590*/  LDSM.16.MT88.4 R148, [R181+0x15000] ;  /* 0x01500000b594783b */ /* 0x000ea80000004200 */
[----:B------:R-:W3:Y:S01]  /*65a0*/  LDSM.16.MT88.4 R152, [R181+0x17000] ;  /* 0x01700000b598783b */ /* 0x000ee20000004200 */
        /* <DEDUP_REMOVED lines=9> */
[----:B------:R-:W1:Y:S05]  /*6640*/  LDSM.16.M88.4 R148, [R171] ;  /* 0x00000000ab94783b */ /* 0x000e6a0000000200 */
[-C--:B---3--:R-:W-:Y:S06]  /*6650*/  HMMA.16816.F32.BF16 R84, R156, R152.reuse, R84 ;  /* 0x000000989c54723c */ /* 0x088fec0000041854 */
[C---:B------:R-:W-:Y:S06]  /*6660*/  HMMA.16816.F32.BF16 R88, R164.reuse, R152, R88 ;  /* 0x00000098a458723c */ /* 0x040fec0000041858 */
[-C--:B------:R-:W-:Y:S01]  /*6670*/  HMMA.16816.F32.BF16 R92, R164, R154.reuse, R92 ;  /* 0x0000009aa45c723c */ /* 0x080fe2000004185c */
[----:B------:R-:W2:Y:S05]  /*6680*/  LDSM.16.M88.4 R164, [R171+0x1000] ;  /* 0x00100000aba4783b */ /* 0x000eaa0000000200 */
[----:B------:R-:W-:Y:S01]  /*6690*/  HMMA.16816.F32.BF16 R96, R156, R154, R96 ;  /* 0x0000009a9c60723c */ /* 0x000fe20000041860 */
[----:B------:R-:W3:Y:S04]  /*66a0*/  LDSM.16.MT88.4 R152, [R181+0x15800] ;  /* 0x01580000b598783b */ /* 0x000ee80000004200 */
[----:B------:R-:W4:Y:S01]  /*66b0*/  LDSM.16.MT88.4 R156, [R181+0x17800] ;  /* 0x01780000b59c783b */ /* 0x000f220000004200 */
[-C--:B-1----:R-:W-:Y:S06]  /*66c0*/  HMMA.16816.F32.BF16 R4, R148, R160.reuse, R4 ;  /* 0x000000a09404723c */ /* 0x082fec0000041804 */
[C---:B--2---:R-:W-:Y:S06]  /*66d0*/  HMMA.16816.F32.BF16 R8, R164.reuse, R160, R8 ;  /* 0x000000a0a408723c */ /* 0x044fec0000041808 */
[-C--:B------:R-:W-:Y:S06]  /*66e0*/  HMMA.16816.F32.BF16 R12, R164, R162.reuse, R12 ;  /* 0x000000a2a40c723c */ /* 0x080fec000004180c */
[C---:B------:R-:W-:Y:S06]  /*66f0*/  HMMA.16816.F32.BF16 R16, R148.reuse, R162, R16 ;  /* 0x000000a29410723c */ /* 0x040fec0000041810 */
[-C--:B---3--:R-:W-:Y:S06]  /*6700*/  HMMA.16816.F32.BF16 R68, R148, R152.reuse, R68 ;  /* 0x000000989444723c */ /* 0x088fec0000041844 */
[C---:B------:R-:W-:Y:S06]  /*6710*/  HMMA.16816.F32.BF16 R72, R164.reuse, R152, R72 ;  /* 0x00000098a448723c */ /* 0x040fec0000041848 */
[-C--:B------:R-:W-:Y:S05]  /*6720*/  HMMA.16816.F32.BF16 R76, R164, R154.reuse, R76 ;  /* 0x0000009aa44c723c */ /* 0x080fea000004184c */
[----:B------:R-:W-:Y:S01]  /*6730*/  @P6 IADD3 R152, P1, R246, -0x100, RZ ;  /* 0xffffff00f6986810 */ /* 0x000fe20007f3e0ff */
[C---:B------:R-:W-:Y:S05]  /*6740*/  HMMA.16816.F32.BF16 R80, R148.reuse, R154, R80 ;  /* 0x0000009a9450723c */ /* 0x040fea0000041850 */
[----:B------:R-:W-:Y:S01]  /*6750*/  @P6 IADD3.X R153, R247, -0x1, RZ, P1, !PT ;  /* 0xfffffffff7996810 */ /* 0x000fe20000ffe4ff */
[-C--:B----4-:R-:W-:Y:S05]  /*6760*/  HMMA.16816.F32.BF16 R84, R148, R156.reuse, R84 ;  /* 0x0000009c9454723c */ /* 0x090fea0000041854 */
        /* <DEDUP_REMOVED lines=8> */
[C---:B------:R-:W-:Y:S01]  /*67f0*/  IMAD.SHL.U32 R152, R209.reuse, 0x10, RZ ;  /* 0x00000010d1987824 */ /* 0x040fe200078e00ff */
[----:B------:R1:W5:Y:S03]  /*6800*/  @P6 LDG.E R219, desc[UR14][R154.64+0x20] ;  /* 0x0000200e9adb6981 */ /* 0x000366000c1e1900 */
[----:B------:R-:W-:Y:S01]  /*6810*/  IMAD R148, R209, 0x18, RZ ;  /* 0x00000018d1947824 */ /* 0x000fe200078e02ff */
[----:B------:R2:W-:Y:S01]  /*6820*/  REDG.E.ADD.F32.FTZ.RN.STRONG.GPU desc[UR14][R240.64], R4 ;  /* 0x00000004f00079a6 */ /* 0x0005e2000c10f38e */
[CC--:B------:R-:W-:Y:S04]  /*6830*/  LEA R158, P2, R152.reuse, R240.reuse, 0x2 ;  /* 0x000000f0989e7211 */ /* 0x0c0fe800078410ff */
[-C--:B------:R-:W-:Y:S02]  /*6840*/  LEA.HI.X.SX32 R159, R152, R241.reuse, 0x2, P2 ;  /* 0x000000f1989f7211 */ /* 0x080fe400010f16ff */
[CC--:B-1----:R-:W-:Y:S04]  /*6850*/  LEA R154, P1, R153.reuse, R240.reuse, 0x2 ;  /* 0x000000f0999a7211 */ /* 0x0c2fe800078210ff */
[-C--:B------:R-:W-:Y:S01]  /*6860*/  LEA.HI.X.SX32 R155, R153, R241.reuse, 0x2, P1 ;  /* 0x000000f1999b7211 */ /* 0x080fe200008f16ff */
[C---:B--2---:R-:W-:Y:S01]  /*6870*/  IMAD.SHL.U32 R4, R209.reuse, 0x20, RZ ;  /* 0x00000020d1047824 */ /* 0x044fe200078e00ff */
[-C--:B------:R-:W-:Y:S03]  /*6880*/  LEA R156, P1, R148, R240.reuse, 0x2 ;  /* 0x000000f0949c7211 */ /* 0x080fe600078210ff */
[----:B------:R1:W-:Y:S01]  /*6890*/  REDG.E.ADD.F32.FTZ.RN.STRONG.GPU desc[UR14][R154.64], R5 ;  /* 0x000000059a0079a6 */ /* 0x0003e2000c10f38e */
[-C--:B------:R-:W-:Y:S03]  /*68a0*/  LEA R150, P2, R4, R240.reuse, 0x2 ;  /* 0x000000f004967211 */ /* 0x080fe600078410ff */
[----:B------:R2:W-:Y:S01]  /*68b0*/  REDG.E.ADD.F32.FTZ.RN.STRONG.GPU desc[UR14][R158.64], R6 ;  /* 0x000000069e0079a6 */ /* 0x0005e2000c10f38e */
[-C--:B------:R-:W-:Y:S02]  /*68c0*/  LEA.HI.X.SX32 R157, R148, R241.reuse, 0x2, P1 ;  /* 0x000000f1949d7211 */ /* 0x080fe400008f16ff */
[-C--:B------:R-:W-:Y:S01]  /*68d0*/  LEA.HI.X.SX32 R151, R4, R241.reuse, 0x2, P2 ;  /* 0x000000f104977211 */ /* 0x080fe200010f16ff */
[----:B------:R-:W-:Y:S02]  /*68e0*/  VIADD R4, R152, 0x20 ;  /* 0x0000002098047836 */ /* 0x000fe40000000000 */
[----:B------:R3:W-:Y:S04]  /*68f0*/  REDG.E.ADD.F32.FTZ.RN.STRONG.GPU desc[UR14][R156.64], R7 ;  /* 0x000000079c0079a6 */ /* 0x0007e8000c10f38e */
[----:B------:R4:W-:Y:S01]  /*6900*/  REDG.E.ADD.F32.FTZ.RN.STRONG.GPU desc[UR14][R150.64], R8 ;  /* 0x00000008960079a6 */ /* 0x0009e2000c10f38e */
[C---:B-1----:R-:W-:Y:S02]  /*6910*/  IMAD R5, R209.reuse, 0x28, RZ ;  /* 0x00000028d1057824 */ /* 0x042fe400078e02ff */
[----:B--2---:R-:W-:Y:S03]  /*6920*/  IMAD R6, R209, 0x30, RZ ;  /* 0x00000030d1067824 */ /* 0x004fe600078e02ff */
[-C--:B------:R-:W-:Y:S01]  /*6930*/  LEA R148, P1, R5, R240.reuse, 0x2 ;  /* 0x000000f005947211 */ /* 0x080fe200078210ff */
[----:B------:R-:W-:Y:S03]  /*6940*/  IMAD R209, R209, 0x38, RZ ;  /* 0x00000038d1d17824 */ /* 0x000fe600078e02ff */
[-C--:B------:R-:W-:Y:S01]  /*6950*/  LEA.HI.X.SX32 R149, R5, R241.reuse, 0x2, P1 ;  /* 0x000000f105957211 */ /* 0x080fe200008f16ff */
[----:B------:R-:W-:Y:S01]  /*6960*/  IMAD.IADD R5, R153, 0x1, R4 ;  /* 0x0000000199057824 */ /* 0x000fe200078e0204 */
[CC--:B---3--:R-:W-:Y:S03]  /*6970*/  LEA R156, P2, R6.reuse, R240.reuse, 0x2 ;  /* 0x000000f0069c7211 */ /* 0x0c8fe600078410ff */
[----:B------:R1:W-:Y:S01]  /*6980*/  REDG.E.ADD.F32.FTZ.RN.STRONG.GPU desc[UR14][R148.64], R9 ;  /* 0x00000009940079a6 */ /* 0x0003e2000c10f38e */
[CC--:B----4-:R-:W-:Y:S02]  /*6990*/  LEA R8, P1, R209.reuse, R240.reuse, 0x2 ;  /* 0x000000f0d1087211 */ /* 0x0d0fe400078210ff */
        /* <DEDUP_REMOVED lines=192> */
[C---:B------:R-:W-:Y:S01]  /*75a0*/  LOP3.LUT R4, R221.reuse, 0x1, RZ, 0xc0, !PT ;  /* 0x00000001dd047812 */ /* 0x040fe200078ec0ff */
[C---:B------:R-:W-:Y:S04]  /*75b0*/  HMMA.16816.F32.BF16 R104, R84.reuse, R80, R104 ;  /* 0x000000505468723c */ /* 0x040fe80000041868 */
[----:B------:R-:W-:Y:S01]  /*75c0*/  ISETP.NE.U32.AND P1, PT, R4, 0x1, PT ;  /* 0x000000010400780c */ /* 0x000fe20003f25070 */
[C---:B------:R-:W-:Y:S01]  /*75d0*/  VIADD R4, R176.reuse, 0xffffa000 ;  /* 0xffffa000b0047836 */ /* 0x040fe20000000000 */
        /* <DEDUP_REMOVED lines=198> */
[----:B------:R-:W-:-:S02]  /*8240*/  F2FP.BF16.F32.PACK_AB R12, R61, R12 ;  /* 0x0000000c3d0c723e */ /* 0x000fc400000010ff */
[----:B------:R-:W-:Y:S02]  /*8250*/  STS [R200+0x7400], R30 ;  /* 0x0074001ec8007388 */ /* 0x000fe40000000800 */
[----:B------:R-:W-:Y:S02]  /*8260*/  F2FP.BF16.F32.PACK_AB R11, R63, R11 ;  /* 0x0000000b3f0b723e */ /* 0x000fe400000010ff */
        /* <DEDUP_REMOVED lines=13> */
[----:B-1----:R-:W-:-:S02]  /*8340*/  @P0 IMAD R44, R8, R7, RZ ;  /* 0x00000007082c0224 */ /* 0x002fc400078e02ff */
[----:B------:R-:W-:Y:S01]  /*8350*/  @P0 IMAD.WIDE.U32 R8, R8, R6, RZ ;  /* 0x0000000608080225 */ /* 0x000fe200078e00ff */
[----:B------:R2:W-:Y:S04]  /*8360*/  STS [R201+0xb000], R56 ;  /* 0x00b00038c9007388 */ /* 0x0005e80000000800 */
[----:B------:R-:W-:Y:S02]  /*8370*/  @P0 IADD3 R44, R9, R44, RZ ;  /* 0x0000002c092c0210 */ /* 0x000fe40007ffe0ff */
[----:B------:R-:W-:Y:S01]  /*8380*/  @P0 MOV R45, R8 ;  /* 0x00000008002d0202 */ /* 0x000fe20000000f00 */
        /* <DEDUP_REMOVED lines=13> */
[----:B------:R-:W-:Y:S01]  /*8460*/  IMAD R9, R192, R9, R13 ;  /* 0x00000009c0097224 */ /* 0x000fe200078e020d */
[----:B------:R-:W-:-:S05]  /*8470*/  MOV R14, R16 ;  /* 0x00000010000e7202 */ /* 0x000fca0000000f00 */
[----:B------:R-:W-:-:S05]  /*8480*/  IMAD.WIDE.U32 R14, R192, R8, R14 ;  /* 0x00000008c00e7225 */ /* 0x000fca00078e000e */
[----:B------:R-:W-:Y:S02]  /*8490*/  IADD3 R44, R15, R9, RZ ;  /* 0x000000090f2c7210 */ /* 0x000fe40007ffe0ff */
[----:B------:R-:W-:Y:S02]  /*84a0*/  MOV R45, R14 ;  /* 0x0000000e002d7202 */ /* 0x000fe40000000f00 */
.L_x_1327:
        /* <DEDUP_REMOVED lines=13> */
.L_x_1328:
        /* <DEDUP_REMOVED lines=16> */
[----:B------:R-:W-:Y:S01]  /*8680*/  BSSY B0, `(.L_x_1329) ;  /* 0x0000025000007945 */ /* 0x000fe20003800000 */
[----:B------:R-:W-:Y:S02]  /*8690*/  SHF.R.S32.HI R61, RZ, 0x1f, R189 ;  /* 0x0000001fff3d7819 */ /* 0x000fe400000114bd */
        /* <DEDUP_REMOVED lines=19> */
[----:B------:R-:W-:Y:S01]  /*87d0*/  IMAD R63, R61, R6, RZ ;  /* 0x000000063d3f7224 */ /* 0x000fe200078e02ff */
        /* <DEDUP_REMOVED lines=15> */
.L_x_1330:
[----:B------:R-:W-:Y:S05]  /*88d0*/  BSYNC B0 ;  /* 0x0000000000007941 */ /* 0x000fea0003800000 */
.L_x_1329:
        /* <DEDUP_REMOVED lines=20> */
.L_x_1332:
[----:B------:R-:W-:Y:S05]  /*8a20*/  BSYNC B0 ;  /* 0x0000000000007941 */ /* 0x000fea0003800000 */
.L_x_1331:
        /* <DEDUP_REMOVED lines=28> */
.L_x_1334:
[----:B------:R-:W-:Y:S05]  /*8bf0*/  BSYNC B0 ;  /* 0x0000000000007941 */ /* 0x000fea0003800000 */
.L_x_1333:
        /* <DEDUP_REMOVED lines=21> */
.L_x_1305:
        /* <DEDUP_REMOVED lines=28> */
.L_x_1336:
        /* <DEDUP_REMOVED lines=12> */
.L_x_1337:
[----:B------:R-:W-:Y:S01]  /*8fd0*/  IMAD R222, R196, -0x40, R222 ;  /* 0xffffffc0c4de7824 */ /* 0x000fe200078e02de */
[----:B------:R-:W-:Y:S01]  /*8fe0*/  SHF.R.S32.HI R8, RZ, 0x1f, R198 ;  /* 0x0000001fff087819 */ /* 0x000fe200000114c6 */
[-C--:B------:R-:W-:Y:S01]  /*8ff0*/  IMAD R9, R10, R6.reuse, RZ ;  /* 0x000000060a097224 */ /* 0x080fe200078e02ff */
[----:B------:R-:W-:Y:S01]  /*9000*/  ULDC.64 UR6, c[0x0][0x468] ;  /* 0x00011a0000067ab9 */ /* 0x000fe20000000a00 */
[----:B------:R-:W-:Y:S01]  /*9010*/  IMAD.WIDE.U32 R18, R11, R6, R190 ;  /* 0x000000060b127225 */ /* 0x000fe200078e00be */
[C---:B------:R-:W-:Y:S01]  /*9020*/  ISETP.GE.AND P4, PT, R189.reuse, R222, PT ;  /* 0x000000debd00720c */ /* 0x040fe20003f86270 */
[----:B------:R-:W-:Y:S01]  /*9030*/  BSSY B0, `(.L_x_1338) ;  /* 0x000001c000007945 */ /* 0x000fe20003800000 */
[----:B------:R-:W-:Y:S01]  /*9040*/  IADD3 R12, R189, 0x20, RZ ;  /* 0x00000020bd0c7810 */ /* 0x000fe20007ffe0ff */
[----:B------:R-:W-:Y:S01]  /*9050*/  IMAD R9, R11, R7, R9 ;  /* 0x000000070b097224 */ /* 0x000fe200078e0209 */
[----:B------:R-:W-:Y:S01]  /*9060*/  IADD3 R18, P0, R14, R18, RZ ;  /* 0x000000120e127210 */ /* 0x000fe20007f1e0ff */
[----:B------:R-:W-:Y:S01]  /*9070*/  IMAD R14, R8, UR6, RZ ;  /* 0x00000006080e7c24 */ /* 0x000fe2000f8e02ff */
[----:B------:R-:W-:-:S02]  /*9080*/  ISETP.GE.AND P3, PT, R12, R222, PT ;  /* 0x000000de0c00720c */ /* 0x000fc40003f66270 */
[----:B------:R-:W-:Y:S01]  /*9090*/  IADD3.X R19, R13, R19, R9, P0, !PT ;  /* 0x000000130d137210 */ /* 0x000fe200007fe409 */
[C---:B------:R-:W-:Y:S01]  /*90a0*/  IMAD R14, R198.reuse, UR7, R14 ;  /* 0x00000007c60e7c24 */ /* 0x040fe2000f8e020e */
[----:B------:R-:W-:Y:S01]  /*90b0*/  SHF.R.S32.HI R9, RZ, 0x1f, R189 ;  /* 0x0000001fff097819 */ /* 0x000fe200000114bd */
        /* <DEDUP_REMOVED lines=19> */
.L_x_1339:
[----:B------:R-:W-:Y:S05]  /*91f0*/  BSYNC B0 ;  /* 0x0000000000007941 */ /* 0x000fea0003800000 */
.L_x_1338:
        /* <DEDUP_REMOVED lines=19> */
.L_x_1341:
[----:B------:R-:W-:Y:S05]  /*9330*/  BSYNC B0 ;  /* 0x0000000000007941 */ /* 0x000fea0003800000 */
.L_x_1340:
[CC--:B--2---:R-:W-:Y:S01]  /*9340*/  IMAD.WIDE.U32 R6, R11.reuse, R4.reuse, R190 ;  /* 0x000000040b067225 */ /* 0x0c4fe200078e00be */
[----:B------:R-:W-:Y:S01]  /*9350*/  ULDC.64 UR6, c[0x0][0x470] ;  /* 0x00011c0000067ab9 */ /* 0x000fe20000000a00 */
[----:B------:R-:W-:Y:S02]  /*9360*/  BSSY B0, `(.L_x_1342) ;  /* 0x000001a000007945 */ /* 0x000fe40003800000 */
[----:B------:R-:W-:Y:S01]  /*9370*/  IMAD R10, R10, R4, RZ ;  /* 0x000000040a0a7224 */ /* 0x000fe200078e02ff */
        /* <DEDUP_REMOVED lines=24> */
.L_x_1343:
[----:B------:R-:W-:Y:S05]  /*9500*/  BSYNC B0 ;  /* 0x0000000000007941 */ /* 0x000fea0003800000 */
.L_x_1342:
        /* <DEDUP_REMOVED lines=18> */
.L_x_1335:
[----:B------:R-:W-:Y:S05]  /*9630*/  BSYNC B1 ;  /* 0x0000000000017941 */ /* 0x000fea0003800000 */
.L_x_1300:
[----:B-1-34-:R-:W1:Y:S02]  /*9640*/  LDC R4, c[0x0][0xc] ;  /* 0x00000300ff047b82 */ /* 0x01ae640000000800 */
[----:B-1----:R-:W-:-:S04]  /*9650*/  IADD3 R196, R4, R196, RZ ;  /* 0x000000c404c47210 */ /* 0x002fc80007ffe0ff */
[----:B------:R-:W-:-:S13]  /*9660*/  ISETP.GE.AND P0, PT, R196, UR12, PT ;  /* 0x0000000cc4007c0c */ /* 0x000fda000bf06270 */
[----:B------:R-:W-:Y:S05]  /*9670*/  @P0 BRA `(.L_x_1344) ;  /* 0x0000000000040947 */ /* 0x000fea0003800000 */
[----:B------:R-:W-:Y:S05]  /*9680*/  BRA `(.L_x_1345) ;  /* 0xffffff70008c7947 */ /* 0x000fea000383ffff */
.L_x_1344:
[----:B------:R-:W-:Y:S05]  /*9690*/  EXIT ;  /* 0x000000000000794d */ /* 0x000fea0003800000 */
.L_x_1346:
        /* <DEDUP_REMOVED lines=14> */
.L_x_1616:


//--------------------- .text._ZN5flash44flash_bwd_dq_dk_dv_loop_seqk_parallel_kernelI23Flash_bwd_kernel_traitsILi192ELi64ELi64ELi8ELi4ELi2ELi2ELb0ELb0EN7cutlass10bfloat16_tE19Flash_kernel_traitsILi192ELi64ELi64ELi8ES3_EELb0ELb0ELb0ELb1ELb0ELb0ELb1EEEvNS_16Flash_bwd_paramsE --------------------------
	.section	.text._ZN5flash44flash_bwd_dq_dk_dv_loop_seqk_parallel_kernelI23Flash_bwd_kernel_traitsILi192ELi64ELi64ELi8ELi4ELi2ELi2ELb0ELb0EN7cutlass10bfloat16_tE19Flash_kernel_traitsILi192ELi64ELi64ELi8ES3_EELb0ELb0ELb0ELb1ELb0ELb0ELb1EEEvNS_16Flash_bwd_paramsE,"ax",@progbits
	.align	128
        .global         _ZN5flash44flash_bwd_dq_dk_dv_loop_seqk_parallel_kernelI23Flash_bwd_kernel_traitsILi192ELi64ELi64ELi8ELi4ELi2ELi2ELb0ELb0EN7cutlass10bfloat16_tE19Flash_kernel_traitsILi192ELi64ELi64ELi8ES3_EELb0ELb0ELb0ELb1ELb0ELb0ELb1EEEvNS_16Flash_bwd_paramsE
        .type           _ZN5flash44flash_bwd_dq_dk_dv_loop_seqk_parallel_kernelI23Flash_bwd_kernel_traitsILi192ELi64ELi64ELi8ELi4ELi2ELi2ELb0ELb0EN7cutlass10bfloat16_tE19Flash_kernel_traitsILi192ELi64ELi64ELi8ES3_EELb0ELb0ELb0ELb1ELb0ELb0ELb1EEEvNS_16Flash_bwd_paramsE,@function
        .size           _ZN5flash44flash_bwd_dq_dk_dv_loop_seqk_parallel_kernelI23Flash_bwd_kernel_traitsILi192ELi64ELi64ELi8ELi4ELi2ELi2ELb0ELb0EN7cutlass10bfloat16_tE19Flash_kernel_traitsILi192ELi64ELi64ELi8ES3_EELb0ELb0ELb0ELb1ELb0ELb0ELb1EEEvNS_16Flash_bwd_paramsE,(.L_x_1617 - _ZN5flash44flash_bwd_dq_dk_dv_loop_seqk_parallel_kernelI23Flash_bwd_kernel_traitsILi192ELi64ELi64ELi8ELi4ELi2ELi2ELb0ELb0EN7cutlass10bfloat16_tE19Flash_kernel_traitsILi192ELi64ELi64ELi8ES3_EELb0ELb0ELb0ELb1ELb0ELb0ELb1EEEvNS_16Flash_bwd_paramsE)
        .other          _ZN5flash44flash_bwd_dq_dk_dv_loop_seqk_parallel_kernelI23Flash_bwd_kernel_traitsILi192ELi64ELi64ELi8ELi4ELi2ELi2ELb0ELb0EN7cutlass10bfloat16_tE19Flash_kernel_traitsILi192ELi64ELi64ELi8ES3_EELb0ELb0ELb0ELb1ELb0ELb0ELb1EEEvNS_16Flash_bwd_paramsE,@"STO_CUDA_ENTRY STV_DEFAULT"
_ZN5flash44flash_bwd_dq_dk_dv_loop_seqk_parallel_kernelI23Flash_bwd_kernel_traitsILi192ELi64ELi64ELi8ELi4ELi2ELi2ELb0ELb0EN7cutlass10bfloat16_tE19Flash_kernel_traitsILi192ELi64ELi64ELi8ES3_EELb0ELb0ELb0ELb1ELb0ELb0ELb1EEEvNS_16Flash_bwd_paramsE:
.text._ZN5flash44flash_bwd_dq_dk_dv_loop_seqk_parallel_kernelI23Flash_bwd_kernel_traitsILi192ELi64ELi64ELi8ELi4ELi2ELi2ELb0ELb0EN7cutlass10bfloat16_tE19Flash_kernel_traitsILi192ELi64ELi64ELi8ES3_EELb0ELb0ELb0ELb1ELb0ELb0ELb1EEEvNS_16Flash_bwd_paramsE:
        /* <DEDUP_REMOVED lines=146> */
.L_x_1393:
        /* <DEDUP_REMOVED lines=47> */
.L_x_1347:
        /* <DEDUP_REMOVED lines=128> */
.L_x_1349:
        /* <DEDUP_REMOVED lines=13> */
.L_x_1350:
        /* <DEDUP_REMOVED lines=10> */
.L_x_1351:
[----:B------:R-:W-:-:S04]  /*1580*/  IMAD R4, R208, R22, R214 ;  /* 0x00000016d0047224 */ /* 0x000fc800078e02d6 */
[----:B------:R-:W-:-:S07]  /*1590*/  IMAD R29, R4, R29, RZ ;  /* 0x0000001d041d7224 */ /* 0x000fce00078e02ff */
.L_x_1352:
        /* <DEDUP_REMOVED lines=92> */
.L_x_1355:
[----:B------:R-:W-:Y:S05]  /*1b60*/  BSYNC B0 ;  /* 0x0000000000007941 */ /* 0x000fea0003800000 */
.L_x_1354:
        /* <DEDUP_REMOVED lines=42> */
.L_x_1357:
[----:B------:R-:W-:Y:S05]  /*1e10*/  BSYNC B0 ;  /* 0x0000000000007941 */ /* 0x000fea0003800000 */
.L_x_1356:
        /* <DEDUP_REMOVED lines=16> */
.L_x_1359:
        /* <DEDUP_REMOVED lines=29> */
.L_x_1360:
[----:B------:R-:W-:Y:S05]  /*20f0*/  BSYNC B0 ;  /* 0x0000000000007941 */ /* 0x000fea0003800000 */
.L_x_1358:
        /* <DEDUP_REMOVED lines=17> */
.L_x_1362:
        /* <DEDUP_REMOVED lines=37> */
.L_x_1363:
[----:B------:R-:W-:Y:S05]  /*2460*/  BSYNC B0 ;  /* 0x0000000000007941 */ /* 0x000fea0003800000 */
.L_x_1361:
        /* <DEDUP_REMOVED lines=58> */
.L_x_1365:
[----:B------:R-:W-:Y:S05]  /*2810*/  BSYNC B0 ;  /* 0x0000000000007941 */ /* 0x000fea0003800000 */
.L_x_1364:
        /* <DEDUP_REMOVED lines=41> */
.L_x_1367:
[----:B------:R-:W-:Y:S05]  /*2ab0*/  BSYNC B0 ;  /* 0x0000000000007941 */ /* 0x000fea0003800000 */
.L_x_1366:
        /* <DEDUP_REMOVED lines=45> */
.L_x_1369:
[----:B------:R-:W-:Y:S05]  /*2d90*/  BSYNC B0 ;  /* 0x0000000000007941 */ /* 0x000fea0003800000 */
.L_x_1368:
        /* <DEDUP_REMOVED lines=42> */
.L_x_1371:
[----:B------:R-:W-:Y:S05]  /*3040*/  BSYNC B0 ;  /* 0x0000000000007941 */ /* 0x000fea0003800000 */
.L_x_1370:
        /* <DEDUP_REMOVED lines=10> */
[----:B------:R-:W-:Y:S01]  /*30f0*/  ULDC UR4, c[0x0][0x2d0] ;  /* 0x0000b40000047ab9 */ /* 0x000fe20000000800 */
[----:B------:R-:W-:-:S02]  /*3100*/  VIADD R188, R195, 0x3000 ;  /* 0x00003000c3bc7836 */ /* 0x000fc40000000000 */
[----:B------:R-:W-:Y:S02]  /*3110*/  VIADD R187, R196, 0x3000 ;  /* 0x00003000c4bb7836 */ /* 0x000fe40000000000 */
[----:B------:R-:W-:Y:S02]  /*3120*/  IMAD.MOV.U32 R235, RZ, RZ, RZ ;  /* 0x000000ffffeb7224 */ /* 0x000fe400078e00ff */
[----:B------:R-:W-:Y:S02]  /*3130*/  IMAD.MOV.U32 R186, RZ, RZ, 0x20 ;  /* 0x00000020ffba7424 */ /* 0x000fe400078e00ff */
[----:B------:R-:W-:Y:S01]  /*3140*/  IMAD R223, R211, 0x40, R198 ;  /* 0x00000040d3df7824 */ /* 0x000fe200078e02c6 */
[----:B-1----:R-:W1:Y:S01]  /*3150*/  @P2 LDC.64 R2, c[0x0][0x3d0] ;  /* 0x0000f400ff022b82 */ /* 0x002e620000000a00 */
[----:B------:R-:W-:Y:S01]  /*3160*/  IMAD.MOV.U32 R185, RZ, RZ, 0x40 ;  /* 0x00000040ffb97424 */ /* 0x000fe200078e00ff */
        /* <DEDUP_REMOVED lines=22> */
[-C--:B-1----:R-:W-:Y:S01]  /*32d0*/  @P2 IMAD R15, R15, R2.reuse, RZ ;  /* 0x000000020f0f2224 */ /* 0x082fe200078e02ff */
[----:B------:R-:W-:Y:S01]  /*32e0*/  CS2R R104, SRZ ;  /* 0x0000000000687805 */ /* 0x000fe2000001ff00 */
[C---:B------:R-:W-:Y:S01]  /*32f0*/  @P2 IMAD.WIDE.U32 R4, R208.reuse, R2, R214 ;  /* 0x00000002d0042225 */ /* 0x040fe200078e00d6 */
[----:B------:R-:W-:Y:S02]  /*3300*/  CS2R R102, SRZ ;  /* 0x0000000000667805 */ /* 0x000fe4000001ff00 */
[----:B------:R-:W-:Y:S02]  /*3310*/  CS2R R100, SRZ ;  /* 0x0000000000647805 */ /* 0x000fe4000001ff00 */
[----:B------:R-:W-:Y:S01]  /*3320*/  CS2R R62, SRZ ;  /* 0x00000000003e7805 */ /* 0x000fe2000001ff00 */
[----:B------:R-:W-:Y:S01]  /*3330*/  @P2 IMAD R3, R208, R3, R15 ;  /* 0x00000003d0032224 */ /* 0x000fe200078e020f */
[----:B------:R-:W-:-:S02]  /*3340*/  @P2 LEA R2, P0, R4, UR6, 0x2 ;  /* 0x0000000604022c11 */ /* 0x000fc4000f8010ff */
[----:B------:R-:W-:Y:S02]  /*3350*/  CS2R R60, SRZ ;  /* 0x00000000003c7805 */ /* 0x000fe4000001ff00 */
[----:B------:R-:W-:Y:S01]  /*3360*/  SEL R188, R188, R195, !P1 ;  /* 0x000000c3bcbc7207 */ /* 0x000fe20004800000 */
[----:B------:R-:W-:Y:S01]  /*3370*/  @P2 IMAD.IADD R3, R5, 0x1, R3 ;  /* 0x0000000105032824 */ /* 0x000fe200078e0203 */
[----:B------:R-:W-:Y:S02]  /*3380*/  SEL R187, R187, R196, !P1 ;  /* 0x000000c4bbbb7207 */ /* 0x000fe40004800000 */
[----:B------:R-:W-:Y:S02]  /*3390*/  CS2R R66, SRZ ;  /* 0x0000000000427805 */ /* 0x000fe4000001ff00 */
[----:B------:R-:W-:Y:S02]  /*33a0*/  IADD3 R222, -R222, R199, -R223 ;  /* 0x000000c7dede7210 */ /* 0x000fe40007ffe9df */
[----:B------:R-:W-:-:S02]  /*33b0*/  CS2R R64, SRZ ;  /* 0x0000000000407805 */ /* 0x000fc4000001ff00 */
[----:B------:R-:W-:Y:S02]  /*33c0*/  @P2 LEA.HI.X R3, R4, UR7, R3, 0x2, P0 ;  /* 0x0000000704032c11 */ /* 0x000fe400080f1403 */
[----:B------:R-:W-:Y:S02]  /*33d0*/  CS2R R58, SRZ ;  /* 0x00000000003a7805 */ /* 0x000fe4000001ff00 */
[----:B------:R-:W-:Y:S02]  /*33e0*/  CS2R R56, SRZ ;  /* 0x0000000000387805 */ /* 0x000fe4000001ff00 */
[----:B------:R-:W-:Y:S02]  /*33f0*/  CS2R R54, SRZ ;  /* 0x0000000000367805 */ /* 0x000fe4000001ff00 */
[----:B------:R-:W-:Y:S01]  /*3400*/  CS2R R52, SRZ ;  /* 0x0000000000347805 */ /* 0x000fe2000001ff00 */
[----:B------:R1:W3:Y:S01]  /*3410*/  @P2 LDG.E R2, desc[UR14][R2.64] ;  /* 0x0000000e02022981 */ /* 0x0002e2000c1e1900 */
[----:B------:R-:W-:-:S02]  /*3420*/  IADD3 R4, P0, R229, R228, RZ ;  /* 0x000000e4e5047210 */ /* 0x000fc40007f1e0ff */
[----:B------:R-:W-:Y:S02]  /*3430*/  CS2R R46, SRZ ;  /* 0x00000000002e7805 */ /* 0x000fe4000001ff00 */
[----:B------:R-:W-:Y:S02]  /*3440*/  CS2R R44, SRZ ;  /* 0x00000000002c7805 */ /* 0x000fe4000001ff00 */
[----:B------:R-:W-:Y:S02]  /*3450*/  CS2R R50, SRZ ;  /* 0x0000000000327805 */ /* 0x000fe4000001ff00 */
[----:B------:R-:W-:Y:S01]  /*3460*/  CS2R R48, SRZ ;  /* 0x0000000000307805 */ /* 0x000fe2000001ff00 */
[----:B------:R-:W-:Y:S01]  /*3470*/  IMAD.X R5, R212, 0x1, R227, P0 ;  /* 0x00000001d4057824 */ /* 0x000fe200000e06e3 */
[----:B------:R-:W-:Y:S02]  /*3480*/  CS2R R42, SRZ ;  /* 0x00000000002a7805 */ /* 0x000fe4000001ff00 */
[----:B------:R-:W-:-:S02]  /*3490*/  CS2R R40, SRZ ;  /* 0x0000000000287805 */ /* 0x000fc4000001ff00 */
[----:B------:R-:W-:Y:S02]  /*34a0*/  CS2R R38, SRZ ;  /* 0x0000000000267805 */ /* 0x000fe4000001ff00 */
[----:B------:R-:W-:Y:S01]  /*34b0*/  CS2R R36, SRZ ;  /* 0x0000000000247805 */ /* 0x000fe2000001ff00 */
[----:B------:R2:W5:Y:S01]  /*34c0*/  @!P4 LDG.E R236, desc[UR14][R4.64] ;  /* 0x0000000e04ecc981 */ /* 0x000562000c1e1900 */
        /* <DEDUP_REMOVED lines=8> */
[----:B------:R-:W-:Y:S01]  /*3550*/  IMAD.IADD R222, R222, 0x1, R240 ;  /* 0x00000001dede7824 */ /* 0x000fe200078e02f0 */
[----:B------:R-:W-:Y:S01]  /*3560*/  LEA R188, R188, UR5, 0x1 ;  /* 0x00000005bcbc7c11 */ /* 0x000fe2000f8e08ff */
[----:B------:R-:W-:Y:S01]  /*3570*/  ULDC UR6, c[0x0][0x2dc] ;  /* 0x0000b70000067ab9 */ /* 0x000fe20000000800 */
[----:B------:R-:W-:Y:S01]  /*3580*/  LEA R187, R187, UR5, 0x1 ;  /* 0x00000005bbbb7c11 */ /* 0x000fe2000f8e08ff */
[----:B------:R-:W-:Y:S01]  /*3590*/  ULDC UR8, c[0x0][0x39c] ;  /* 0x0000e70000087ab9 */ /* 0x000fe20000000800 */
[----:B-1----:R-:W-:Y:S01]  /*35a0*/  VIADD R3, R199, 0x8 ;  /* 0x00000008c7037836 */ /* 0x002fe20000000000 */
[----:B------:R-:W-:-:S04]  /*35b0*/  ULDC UR7, c[0x0][0x2ec] ;  /* 0x0000bb0000077ab9 */ /* 0x000fc80000000800 */
[----:B------:R-:W-:Y:S02]  /*35c0*/  ISETP.GE.AND P3, PT, R3, R10, PT ;  /* 0x0000000a0300720c */ /* 0x000fe40003f66270 */
[----:B------:R-:W1:Y:S11]  /*35d0*/  @P2 LDC R3, c[0x0][0x2e8] ;  /* 0x0000ba00ff032b82 */ /* 0x000e760000000800 */
[----:B------:R1:W5:Y:S02]  /*35e0*/  @!P3 LDG.E R237, desc[UR14][R4.64+0x20] ;  /* 0x0000200e04edb981 */ /* 0x000364000c1e1900 */
[----:B-1----:R-:W3:Y:S01]  /*35f0*/  @P2 MUFU.RCP R3, R3 ;  /* 0x0000000300032308 */ /* 0x002ee20000001000 */
[----:B------:R-:W-:-:S13]  /*3600*/  ISETP.GE.AND P0, PT, R14, R240, PT ;  /* 0x000000f00e00720c */ /* 0x000fda0003f06270 */
        /* <DEDUP_REMOVED lines=14> */
.L_x_1374:
[----:B------:R-:W0:Y:S01]  /*36f0*/  LDGDEPBAR ;  /* 0x00000000000079af */ /* 0x000e220000000000 */
[C---:B------:R-:W-:Y:S02]  /*3700*/  IADD3 R150, R187.reuse, R186, RZ ;  /* 0x000000babb967210 */ /* 0x040fe40007ffe0ff */
[-C--:B------:R-:W-:Y:S02]  /*3710*/  IADD3 R149, R187, R185.reuse, RZ ;  /* 0x000000b9bb957210 */ /* 0x080fe40007ffe0ff */
[----:B------:R-:W-:Y:S02]  /*3720*/  IADD3 R148, R150, R185, RZ ;  /* 0x000000b996947210 */ /* 0x000fe40007ffe0ff */
[----:B-----5:R-:W-:Y:S02]  /*3730*/  FSETP.NEU.FTZ.AND P1, PT, R237, -INF , PT ;  /* 0xff800000ed00780b */ /* 0x020fe40003f3d000 */
[----:B------:R-:W-:Y:S02]  /*3740*/  FSETP.NEU.FTZ.AND P2, PT, R236, -INF , PT ;  /* 0xff800000ec00780b */ /* 0x000fe40003f5d000 */
[-C--:B------:R-:W-:Y:S02]  /*3750*/  @P0 ISETP.GE.AND P4, PT, R245, R240.reuse, PT ;  /* 0x000000f0f500020c */ /* 0x080fe40003f86270 */
[----:B------:R-:W-:Y:S01]  /*3760*/  @P0 ISETP.GE.AND P3, PT, R223, R240, PT ;  /* 0x000000f0df00020c */ /* 0x000fe20003f66270 */
[----:B------:R-:W-:Y:S04]  /*3770*/  DEPBAR.LE SB0, 0x0 ;  /* 0x000080000000791a */ /* 0x000fe80000000000 */
[----:B------:R-:W-:Y:S06]  /*3780*/  BAR.SYNC.DEFER_BLOCKING 0x0 ;  /* 0x0000000000007b1d */ /* 0x000fec0000010000 */
[----:B------:R-:W-:Y:S05]  /*3790*/  LDSM.16.M88.4 R16, [R187] ;  /* 0x00000000bb10783b */ /* 0x000fea0000000200 */
[----:B------:R-:W1:Y:S05]  /*37a0*/  LDSM.16.M88.4 R8, [R194+UR5+0x12000] ;  /* 0x01200005c208783b */ /* 0x000e6a0008000200 */
        /* <DEDUP_REMOVED lines=98> */
[----:B--2---:R-:W-:Y:S05]  /*3dd0*/  FMUL.FTZ R6, R236, 1.4426950216293334961 ;  /* 0x3fb8aa3bec067820 */ /* 0x004fea0000410000 */
[----:B------:R-:W-:Y:S02]  /*3de0*/  FSEL R6, R6, RZ, P2 ;  /* 0x000000ff06067208 */ /* 0x000fe40001000000 */
[----:B------:R2:W4:Y:S01]  /*3df0*/  MUFU.TANH R149, R5 ;  /* 0x0000000500957308 */ /* 0x0005220000002400 */
[----:B-1----:R-:W-:Y:S04]  /*3e00*/  LEA R9, R239, R222, 0x6 ;  /* 0x000000deef097211 */ /* 0x002fe800078e30ff */
[----:B------:R-:W-:Y:S01]  /*3e10*/  IADD3 R166, R9, -0x1, RZ ;  /* 0xffffffff09a67810 */ /* 0x000fe20007ffe0ff */
[----:B------:R-:W-:Y:S01]  /*3e20*/  FMUL.FTZ R13, R13, UR8 ;  /* 0x000000080d0d7c20 */ /* 0x000fe20008410000 */
[----:B------:R-:W-:Y:S03]  /*3e30*/  IADD3 R168, R9, 0x7, RZ ;  /* 0x0000000709a87810 */ /* 0x000fe60007ffe0ff */
[----:B------:R-:W1:Y:S01]  /*3e40*/  MUFU.TANH R151, R7 ;  /* 0x0000000700977308 */ /* 0x000e620000002400 */
[----:B------:R-:W-:Y:S01]  /*3e50*/  ISETP.GE.AND P6, PT, R166, RZ, PT ;  /* 0x000000ffa600720c */ /* 0x000fe20003fc6270 */
[----:B------:R-:W-:Y:S01]  /*3e60*/  FMUL.FTZ R15, R15, UR8 ;  /* 0x000000080f0f7c20 */ /* 0x000fe20008410000 */
[----:B------:R-:W-:Y:S01]  /*3e70*/  ISETP.GE.AND P2, PT, R168, RZ, PT ;  /* 0x000000ffa800720c */ /* 0x000fe20003f46270 */
[----:B------:R-:W-:Y:S01]  /*3e80*/  FMUL.FTZ R16, R16, UR8 ;  /* 0x0000000810107c20 */ /* 0x000fe20008410000 */
[C---:B------:R-:W-:Y:S01]  /*3e90*/  IADD3 R169, R9.reuse, 0x8, RZ ;  /* 0x0000000809a97810 */ /* 0x040fe20007ffe0ff */
[----:B------:R-:W-:Y:S01]  /*3ea0*/  FMUL.FTZ R12, R12, UR8 ;  /* 0x000000080c0c7c20 */ /* 0x000fe20008410000 */
[----:B---3--:R-:W-:Y:S03]  /*3eb0*/  IADD3 R10, R9, -0x9, RZ ;  /* 0xfffffff7090a7810 */ /* 0x008fe60007ffe0ff */
[----:B------:R3:W-:Y:S01]  /*3ec0*/  MUFU.TANH R152, R8 ;  /* 0x0000000800987308 */ /* 0x0007e20000002400 */
[----:B------:R-:W-:Y:S01]  /*3ed0*/  ISETP.GE.AND P5, PT, R169, RZ, PT ;  /* 0x000000ffa900720c */ /* 0x000fe20003fa6270 */
[----:B------:R-:W-:Y:S01]  /*3ee0*/  FMUL.FTZ R17, R17, UR8 ;  /* 0x0000000811117c20 */ /* 0x000fe20008410000 */
[C---:B------:R-:W-:Y:S01]  /*3ef0*/  IADD3 R165, R9.reuse, -0x8, RZ ;  /* 0xfffffff809a57810 */ /* 0x040fe20007ffe0ff */
[----:B------:R-:W-:Y:S01]  /*3f00*/  FMUL.FTZ R18, R18, UR8 ;  /* 0x0000000812127c20 */ /* 0x000fe20008410000 */
[C---:B--2---:R-:W-:Y:S01]  /*3f10*/  IADD3 R5, R9.reuse, -0x10, RZ ;  /* 0xfffffff009057810 */ /* 0x044fe20007ffe0ff */
[----:B------:R-:W-:Y:S01]  /*3f20*/  FMUL.FTZ R14, R14, UR8 ;  /* 0x000000080e0e7c20 */ /* 0x000fe20008410000 */
[C---:B------:R-:W-:Y:S03]  /*3f30*/  @!P6 IADD3 R166, -R9.reuse, 0x1, RZ ;  /* 0x0000000109a6e810 */ /* 0x040fe60007ffe1ff */
[----:B------:R-:W2:Y:S01]  /*3f40*/  MUFU.TANH R155, R11 ;  /* 0x0000000b009b7308 */ /* 0x000ea20000002400 */
[----:B------:R-:W-:Y:S01]  /*3f50*/  @!P2 IADD3 R168, -R9, -0x7, RZ ;  /* 0xfffffff909a8a810 */ /* 0x000fe20007ffe1ff */
[----:B------:R-:W-:Y:S01]  /*3f60*/  FMUL.FTZ R19, R19, UR8 ;  /* 0x0000000813137c20 */ /* 0x000fe20008410000 */
[----:B------:R-:W-:Y:S02]  /*3f70*/  ISETP.GE.AND P2, PT, R10, RZ, PT ;  /* 0x000000ff0a00720c */ /* 0x000fe40003f46270 */
[----:B------:R-:W-:Y:S02]  /*3f80*/  I2FP.F32.S32 R166, R166 ;  /* 0x000000a600a67245 */ /* 0x000fe40000201400 */
[----:B------:R-:W-:Y:S03]  /*3f90*/  I2FP.F32.S32 R168, R168 ;  /* 0x000000a800a87245 */ /* 0x000fe60000201400 */
[----:B------:R2:W2:Y:S01]  /*3fa0*/  MUFU.TANH R148, R4 ;  /* 0x0000000400947308 */ /* 0x0004a20000002400 */
[C---:B---3--:R-:W-:Y:S01]  /*3fb0*/  IADD3 R8, R9.reuse, -0x11, RZ ;  /* 0xffffffef09087810 */ /* 0x048fe20007ffe0ff */
[-C--:B----4-:R-:W-:Y:S01]  /*3fc0*/  FFMA.FTZ R176, R166, -R235.reuse, R149 ;  /* 0x800000eba6b07223 */ /* 0x090fe20000010095 */
[----:B------:R-:W-:Y:S01]  /*3fd0*/  @!P5 IADD3 R169, -R9, -0x8, RZ ;  /* 0xfffffff809a9d810 */ /* 0x000fe20007ffe1ff */
[----:B-1----:R-:W-:Y:S01]  /*3fe0*/  FFMA.FTZ R168, R168, -R235, R151 ;  /* 0x800000eba8a87223 */ /* 0x002fe20000010097 */
[----:B------:R-:W-:Y:S01]  /*3ff0*/  ISETP.GE.AND P5, PT, R165, RZ, PT ;  /* 0x000000ffa500720c */ /* 0x000fe20003fa6270 */
[----:B------:R-:W-:Y:S01]  /*4000*/  FFMA.FTZ R149, -R149, R149, 1 ;  /* 0x3f80000095957423 */ /* 0x000fe20000010195 */
[----:B------:R-:W-:Y:S03]  /*4010*/  @P0 FSEL R176, R176, -INF , !P4 ;  /* 0xff800000b0b00808 */ /* 0x000fe60006000000 */
[----:B------:R-:W1:Y:S01]  /*4020*/  MUFU.TANH R157, R13 ;  /* 0x0000000d009d7308 */ /* 0x000e620000002400 */
[----:B------:R-:W-:Y:S01]  /*4030*/  @P0 FSEL R168, R168, -INF , !P4 ;  /* 0xff800000a8a80808 */ /* 0x000fe20006000000 */
[----:B--2---:R-:W-:Y:S01]  /*4040*/  FFMA.FTZ R166, R166, -R235, R155 ;  /* 0x800000eba6a67223 */ /* 0x004fe2000001009b */
[----:B------:R-:W-:Y:S01]  /*4050*/  @!P2 IADD3 R10, -R9, 0x9, RZ ;  /* 0x00000009090aa810 */ /* 0x000fe20007ffe1ff */
[--C-:B------:R-:W-:Y:S01]  /*4060*/  FFMA.FTZ R176, R176, UR7, -R6.reuse ;  /* 0x00000007b0b07c23 */ /* 0x100fe20008010806 */
[----:B------:R-:W-:Y:S01]  /*4070*/  ISETP.GE.AND P4, PT, R8, RZ, PT ;  /* 0x000000ff0800720c */ /* 0x000fe20003f86270 */
[----:B------:R-:W-:Y:S01]  /*4080*/  FFMA.FTZ R151, -R151, R151, 1 ;  /* 0x3f80000097977423 */ /* 0x000fe20000010197 */
[----:B------:R-:W-:Y:S03]  /*4090*/  I2FP.F32.S32 R10, R10 ;  /* 0x0000000a000a7245 */ /* 0x000fe60000201400 */
[----:B------:R-:W2:Y:S01]  /*40a0*/  MUFU.TANH R159, R15 ;  /* 0x0000000f009f7308 */ /* 0x000ea20000002400 */
[----:B------:R-:W-:Y:S01]  /*40b0*/  IADD3 R171, R9, -0x18, RZ ;  /* 0xffffffe809ab7810 */ /* 0x000fe20007ffe0ff */
[----:B------:R-:W-:Y:S01]  /*40c0*/  FMUL.FTZ R149, R149, UR8 ;  /* 0x0000000895957c20 */ /* 0x000fe20008410000 */
[----:B------:R-:W-:Y:S01]  /*40d0*/  @P0 ISETP.GE.AND P2, PT, R244, R240, PT ;  /* 0x000000f0f400020c */ /* 0x000fe20003f46270 */
[----:B------:R-:W-:Y:S01]  /*40e0*/  FFMA.FTZ R174, R10, -R235, R153 ;  /* 0x800000eb0aae7223 */ /* 0x000fe20000010099 */
[----:B------:R-:W-:Y:S01]  /*40f0*/  IADD3 R7, R9, -0x19, RZ ;  /* 0xffffffe709077810 */ /* 0x000fe20007ffe0ff */
[----:B------:R-:W-:Y:S01]  /*4100*/  FFMA.FTZ R153, -R153, R153, 1 ;  /* 0x3f80000099997423 */ /* 0x000fe20000010199 */
[----:B------:R-:W-:Y:S03]  /*4110*/  @!P5 IADD3 R165, -R9, 0x8, RZ ;  /* 0x0000000809a5d810 */ /* 0x000fe60007ffe1ff */
[----:B------:R-:W-:Y:S01]  /*4120*/  MUFU.TANH R160, R16 ;  /* 0x0000001000a07308 */ /* 0x000fe20000002400 */
[----:B------:R-:W-:Y:S01]  /*4130*/  ISETP.GE.AND P5, PT, R5, RZ, PT ;  /* 0x000000ff0500720c */ /* 0x000fe20003fa6270 */
[----:B------:R-:W-:Y:S01]  /*4140*/  FMUL.FTZ R153, R153, UR8 ;  /* 0x0000000899997c20 */ /* 0x000fe20008410000 */
[----:B------:R-:W-:Y:S01]  /*4150*/  @!P4 IADD3 R8, -R9, 0x11, RZ ;  /* 0x000000110908c810 */ /* 0x000fe20007ffe1ff */
[----:B------:R-:W-:Y:S01]  /*4160*/  FMUL.FTZ R151, R151, UR8 ;  /* 0x0000000897977c20 */ /* 0x000fe20008410000 */
[----:B------:R-:W-:Y:S01]  /*4170*/  @P0 FSEL R166, R166, -INF , !P2 ;  /* 0xff800000a6a60808 */ /* 0x000fe20005000000 */
[----:B------:R-:W-:Y:S01]  /*4180*/  FFMA.FTZ R155, -R155, R155, 1 ;  /* 0x3f8000009b9b7423 */ /* 0x000fe2000001019b */
[----:B------:R-:W-:Y:S03]  /*4190*/  ISETP.GE.AND P4, PT, R171, RZ, PT ;  /* 0x000000ffab00720c */ /* 0x000fe60003f86270 */
[----:B------:R-:W3:Y:S01]  /*41a0*/  MUFU.TANH R156, R12 ;  /* 0x0000000c009c7308 */ /* 0x000ee20000002400 */
[----:B------:R-:W-:Y:S01]  /*41b0*/  @P0 FSEL R174, R174, -INF , !P2 ;  /* 0xff800000aeae0808 */ /* 0x000fe20005000000 */
[----:B------:R-:W-:Y:S01]  /*41c0*/  FMUL.FTZ R155, R155, UR8 ;  /* 0x000000089b9b7c20 */ /* 0x000fe20008410000 */
[----:B------:R-:W-:Y:S02]  /*41d0*/  ISETP.GE.AND P2, PT, R7, RZ, PT ;  /* 0x000000ff0700720c */ /* 0x000fe40003f46270 */
[----:B------:R-:W-:Y:S01]  /*41e0*/  IABS R4, R9 ;  /* 0x0000000900047213 */ /* 0x000fe20000000000 */
[----:B------:R-:W-:Y:S01]  /*41f0*/  FFMA.FTZ R174, R174, UR7, -R6 ;  /* 0x00000007aeae7c23 */ /* 0x000fe20008010806 */
[----:B------:R-:W-:Y:S03]  /*4200*/  I2FP.F32.S32 R165, R165 ;  /* 0x000000a500a57245 */ /* 0x000fe60000201400 */
[----:B------:R-:W-:Y:S01]  /*4210*/  MUFU.TANH R180, R17 ;  /* 0x0000001100b47308 */ /* 0x000fe20000002400 */
[----:B------:R-:W-:Y:S01]  /*4220*/  I2FP.F32.S32 R167, R4 ;  /* 0x0000000400a77245 */ /* 0x000fe20000201400 */
[----:B------:R-:W-:Y:S01]  /*4230*/  FMUL.FTZ R4, R237, 1.4426950216293334961 ;  /* 0x3fb8aa3bed047820 */ /* 0x000fe20000410000 */
[----:B------:R-:W-:Y:S01]  /*4240*/  I2FP.F32.S32 R8, R8 ;  /* 0x0000000800087245 */ /* 0x000fe20000201400 */
[----:B------:R-:W-:Y:S01]  /*4250*/  FFMA.FTZ R175, R165, -R235, R152 ;  /* 0x800000eba5af7223 */ /* 0x000fe20000010098 */
[----:B------:R-:W-:Y:S01]  /*4260*/  I2FP.F32.S32 R169, R169 ;  /* 0x000000a900a97245 */ /* 0x000fe20000201400 */
[CC--:B------:R-:W-:Y:S01]  /*4270*/  FFMA.FTZ R177, R167.reuse, -R235.reuse, R148 ;  /* 0x800000eba7b17223 */ /* 0x0c0fe20000010094 */
[----:B------:R-:W-:Y:S03]  /*4280*/  FSEL R4, R4, RZ, P1 ;  /* 0x000000ff04047208 */ /* 0x000fe60000800000 */
[----:B------:R-:W4:Y:S01]  /*4290*/  MUFU.TANH R179, R18 ;  /* 0x0000001200b37308 */ /* 0x000f220000002400 */
[-C--:B------:R-:W-:Y:S01]  /*42a0*/  FFMA.FTZ R167, R167, -R235.reuse, R154 ;  /* 0x800000eba7a77223 */ /* 0x080fe2000001009a */
[C---:B------:R-:W-:Y:S01]  /*42b0*/  @!P5 IADD3 R5, -R9.reuse, 0x10, RZ ;  /* 0x000000100905d810 */ /* 0x040fe20007ffe1ff */
[-C--:B-1----:R-:W-:Y:S01]  /*42c0*/  FFMA.FTZ R172, R8, -R235.reuse, R157 ;  /* 0x800000eb08ac7223 */ /* 0x082fe2000001009d */
[----:B------:R-:W-:Y:S01]  /*42d0*/  @!P4 IADD3 R171, -R9, 0x18, RZ ;  /* 0x0000001809abc810 */ /* 0x000fe20007ffe1ff */
[-C--:B------:R-:W-:Y:S01]  /*42e0*/  FFMA.FTZ R169, R169, -R235.reuse, R150 ;  /* 0x800000eba9a97223 */ /* 0x080fe20000010096 */
[----:B------:R-:W-:Y:S01]  /*42f0*/  @P0 ISETP.GE.AND P1, PT, R243, R240, PT ;  /* 0x000000f0f300020c */ /* 0x000fe20003f26270 */
[--C-:B------:R-:W-:Y:S03]  /*4300*/  FFMA.FTZ R168, R168, UR7, -R4.reuse ;  /* 0x00000007a8a87c23 */ /* 0x100fe60008010804 */
[----:B------:R-:W1:Y:S01]  /*4310*/  MUFU.TANH R158, R14 ;  /* 0x0000000e009e7308 */ /* 0x000e620000002400 */
[----:B------:R-:W-:Y:S01]  /*4320*/  @!P2 IADD3 R7, -R9, 0x19, RZ ;  /* 0x000000190907a810 */ /* 0x000fe20007ffe1ff */
[----:B--2---:R-:W-:Y:S01]  /*4330*/  FFMA.FTZ R9, R10, -R235, R159 ;  /* 0x800000eb0a097223 */ /* 0x004fe2000001009f */
[----:B------:R-:W-:Y:S01]  /*4340*/  @P0 FSEL R175, R175, -INF , !P1 ;  /* 0xff800000afaf0808 */ /* 0x000fe20004800000 */
[----:B------:R-:W-:Y:S01]  /*4350*/  FFMA.FTZ R166, R166, UR7, -R4 ;  /* 0x00000007a6a67c23 */ /* 0x000fe20008010804 */
[----:B------:R-:W-:Y:S01]  /*4360*/  @P0 FSEL R167, R167, -INF , !P1 ;  /* 0xff800000a7a70808 */ /* 0x000fe20004800000 */
[----:B------:R-:W-:Y:S01]  /*4370*/  FFMA.FTZ R148, -R148, R148, 1 ;  /* 0x3f80000094947423 */ /* 0x000fe20000010194 */
[----:B------:R-:W-:Y:S03]  /*4380*/  I2FP.F32.S32 R5, R5 ;  /* 0x0000000500057245 */ /* 0x000fe60000201400 */
[----:B------:R-:W2:Y:S01]  /*4390*/  MUFU.TANH R178, R19 ;  /* 0x0000001300b27308 */ /* 0x000ea20000002400 */
[----:B------:R-:W-:Y:S01]  /*43a0*/  I2FP.F32.S32 R171, R171 ;  /* 0x000000ab00ab7245 */ /* 0x000fe20000201400 */
[----:B------:R-:W-:Y:S01]  /*43b0*/  FFMA.FTZ R175, R175, UR7, -R6 ;  /* 0x00000007afaf7c23 */ /* 0x000fe20008010806 */
[-C--:B------:R-:W-:Y:S01]  /*43c0*/  @P0 ISETP.GE.AND P1, PT, R231, R240.reuse, PT ;  /* 0x000000f0e700020c */ /* 0x080fe20003f26270 */
[----:B---3--:R-:W-:Y:S01]  /*43d0*/  FFMA.FTZ R173, R5, -R235, R156 ;  /* 0x800000eb05ad7223 */ /* 0x008fe2000001009c */
[----:B------:R-:W-:Y:S01]  /*43e0*/  I2FP.F32.S32 R7, R7 ;  /* 0x0000000700077245 */ /* 0x000fe20000201400 */
[-C--:B------:R-:W-:Y:S01]  /*43f0*/  FFMA.FTZ R171, R171, -R235.reuse, R160 ;  /* 0x800000ebabab7223 */ /* 0x080fe200000100a0 */
[----:B------:R-:W-:Y:S01]  /*4400*/  @P0 FSEL R9, R9, -INF , !P1 ;  /* 0xff80000009090808 */ /* 0x000fe20004800000 */
[-C--:B----4-:R-:W-:Y:S01]  /*4410*/  FFMA.FTZ R5, R5, -R235.reuse, R179 ;  /* 0x800000eb05057223 */ /* 0x090fe200000100b3 */
[----:B------:R-:W-:Y:S01]  /*4420*/  @P0 FSEL R172, R172, -INF , !P1 ;  /* 0xff800000acac0808 */ /* 0x000fe20004800000 */
[-C--:B------:R-:W-:Y:S01]  /*4430*/  FFMA.FTZ R7, R7, -R235.reuse, R180 ;  /* 0x800000eb07077223 */ /* 0x080fe200000100b4 */
[----:B------:R-:W-:Y:S01]  /*4440*/  @P0 FSEL R169, R169, -INF , !P3 ;  /* 0xff800000a9a90808 */ /* 0x000fe20005800000 */
[-C--:B-1----:R-:W-:Y:S01]  /*4450*/  FFMA.FTZ R165, R165, -R235.reuse, R158 ;  /* 0x800000eba5a57223 */ /* 0x082fe2000001009e */
[----:B------:R-:W-:Y:S01]  /*4460*/  @P0 FSEL R177, R177, -INF , !P3 ;  /* 0xff800000b1b10808 */ /* 0x000fe20005800000 */
[----:B------:R-:W-:Y:S01]  /*4470*/  FFMA.FTZ R172, R172, UR7, -R6 ;  /* 0x00000007acac7c23 */ /* 0x000fe20008010806 */
[-C--:B------:R-:W-:Y:S01]  /*4480*/  @P0 ISETP.GE.AND P1, PT, R232, R240.reuse, PT ;  /* 0x000000f0e800020c */ /* 0x080fe20003f26270 */
[----:B------:R-:W-:Y:S01]  /*4490*/  FFMA.FTZ R169, R169, UR7, -R4 ;  /* 0x00000007a9a97c23 */ /* 0x000fe20008010804 */
[-C--:B------:R-:W-:Y:S01]  /*44a0*/  @P0 ISETP.GE.AND P3, PT, R230, R240.reuse, PT ;  /* 0x000000f0e600020c */ /* 0x080fe20003f66270 */
[----:B--2---:R-:W-:Y:S01]  /*44b0*/  FFMA.FTZ R8, R8, -R235, R178 ;  /* 0x800000eb08087223 */ /* 0x004fe200000100b2 */
[----:B------:R-:W-:Y:S01]  /*44c0*/  @P0 ISETP.GE.AND P2, PT, R233, R240, PT ;  /* 0x000000f0e900020c */ /* 0x000fe20003f46270 */
[----:B------:R-:W-:Y:S01]  /*44d0*/  FFMA.FTZ R177, R177, UR7, -R6 ;  /* 0x00000007b1b17c23 */ /* 0x000fe20008010806 */
[----:B------:R-:W-:Y:S01]  /*44e0*/  @P0 FSEL R171, R171, -INF , !P1 ;  /* 0xff800000abab0808 */ /* 0x000fe20004800000 */
[--C-:B------:R-:W-:Y:S01]  /*44f0*/  FFMA.FTZ R167, R167, UR7, -R4.reuse ;  /* 0x00000007a7a77c23 */ /* 0x100fe20008010804 */
[----:B------:R-:W-:Y:S01]  /*4500*/  @P0 FSEL R173, R173, -INF , !P3 ;  /* 0xff800000adad0808 */ /* 0x000fe20005800000 */
[----:B------:R-:W-:Y:S01]  /*4510*/  FFMA.FTZ R164, R9, UR7, -R4 ;  /* 0x0000000709a47c23 */ /* 0x000fe20008010804 */
[----:B------:R-:W-:Y:S01]  /*4520*/  @P0 FSEL R7, R7, -INF , !P2 ;  /* 0xff80000007070808 */ /* 0x000fe20005000000 */
[--C-:B------:R-:W-:Y:S01]  /*4530*/  FFMA.FTZ R171, R171, UR7, -R6.reuse ;  /* 0x00000007abab7c23 */ /* 0x100fe20008010806 */
[----:B------:R-:W-:Y:S01]  /*4540*/  @P0 FSEL R5, R5, -INF , !P1 ;  /* 0xff80000005050808 */ /* 0x000fe20004800000 */
[--C-:B------:R-:W-:Y:S01]  /*4550*/  FFMA.FTZ R173, R173, UR7, -R6.reuse ;  /* 0x00000007adad7c23 */ /* 0x100fe20008010806 */
[----:B------:R-:W-:Y:S01]  /*4560*/  @P0 FSEL R165, R165, -INF , !P3 ;  /* 0xff800000a5a50808 */ /* 0x000fe20005800000 */
[----:B------:R-:W-:Y:S01]  /*4570*/  FFMA.FTZ R6, R7, UR7, -R6 ;  /* 0x0000000707067c23 */ /* 0x000fe20008010806 */
[----:B------:R-:W-:Y:S01]  /*4580*/  @P0 FSEL R8, R8, -INF , !P2 ;  /* 0xff80000008080808 */ /* 0x000fe20005000000 */
[--C-:B------:R-:W-:Y:S01]  /*4590*/  FFMA.FTZ R163, R5, UR7, -R4.reuse ;  /* 0x0000000705a37c23 */ /* 0x100fe20008010804 */
[----:B------:R-:W-:Y:S01]  /*45a0*/  MUFU.EX2 R177, R177 ;  /* 0x000000b100b17308 */ /* 0x000fe20000000800 */
[--C-:B------:R-:W-:Y:S01]  /*45b0*/  FFMA.FTZ R165, R165, UR7, -R4.reuse ;  /* 0x00000007a5a57c23 */ /* 0x100fe20008010804 */
[----:B------:R-:W-:Y:S01]  /*45c0*/  IADD3 R92, P1, R229, R226, RZ ;  /* 0x000000e2e55c7210 */ /* 0x000fe20007f3e0ff */
[----:B------:R-:W-:Y:S01]  /*45d0*/  FFMA.FTZ R4, R8, UR7, -R4 ;  /* 0x0000000708047c23 */ /* 0x000fe20008010804 */
[----:B------:R-:W-:Y:S01]  /*45e0*/  FFMA.FTZ R152, -R152, R152, 1 ;  /* 0x3f80000098987423 */ /* 0x000fe20000010198 */
[----:B------:R-:W-:Y:S01]  /*45f0*/  ISETP.GE.AND P5, PT, R239, 0x1, PT ;  /* 0x00000001ef00780c */ /* 0x000fe20003fa6270 */
[----:B------:R-:W-:Y:S01]  /*4600*/  FFMA.FTZ R156, -R156, R156, 1 ;  /* 0x3f8000009c9c7423 */ /* 0x000fe2000001019c */
[----:B------:R-:W-:Y:S03]  /*4610*/  IADD3.X R93, R212, R225, RZ, P1, !PT ;  /* 0x000000e1d45d7210 */ /* 0x000fe60000ffe4ff */
[----:B------:R-:W1:Y:S01]  /*4620*/  MUFU.EX2 R176, R176 ;  /* 0x000000b000b07308 */ /* 0x000e620000000800 */
[----:B------:R-:W-:Y:S01]  /*4630*/  FFMA.FTZ R157, -R157, R157, 1 ;  /* 0x3f8000009d9d7423 */ /* 0x000fe2000001019d */
[----:B------:R-:W-:Y:S01]  /*4640*/  FFMA.FTZ R160, -R160, R160, 1 ;  /* 0x3f800000a0a07423 */ /* 0x000fe200000101a0 */
[----:B------:R-:W-:Y:S01]  /*4650*/  FFMA.FTZ R180, -R180, R180, 1 ;  /* 0x3f800000b4b47423 */ /* 0x000fe200000101b4 */
[----:B------:R-:W2:Y:S01]  /*4660*/  LDG.E R161, desc[UR14][R92.64] ;  /* 0x0000000e5ca17981 */ /* 0x000ea2000c1e1900 */
[----:B------:R-:W-:Y:S01]  /*4670*/  FFMA.FTZ R150, -R150, R150, 1 ;  /* 0x3f80000096967423 */ /* 0x000fe20000010196 */
[----:B------:R-:W-:Y:S01]  /*4680*/  FMUL.FTZ R148, R148, UR8 ;  /* 0x0000000894947c20 */ /* 0x000fe20008410000 */
[----:B------:R-:W-:Y:S03]  /*4690*/  FMUL.FTZ R152, R152, UR8 ;  /* 0x0000000898987c20 */ /* 0x000fe60008410000 */
[----:B------:R-:W-:Y:S01]  /*46a0*/  MUFU.EX2 R169, R169 ;  /* 0x000000a900a97308 */ /* 0x000fe20000000800 */
[----:B------:R3:W4:Y:S01]  /*46b0*/  LDG.E R181, desc[UR14][R92.64+0x20] ;  /* 0x0000200e5cb57981 */ /* 0x000722000c1e1900 */
[----:B------:R-:W-:Y:S01]  /*46c0*/  FMUL.FTZ R156, R156, UR8 ;  /* 0x000000089c9c7c20 */ /* 0x000fe20008410000 */
[----:B------:R-:W-:Y:S01]  /*46d0*/  FMUL.FTZ R157, R157, UR8 ;  /* 0x000000089d9d7c20 */ /* 0x000fe20008410000 */
[----:B------:R-:W-:Y:S01]  /*46e0*/  FMUL.FTZ R160, R160, UR8 ;  /* 0x00000008a0a07c20 */ /* 0x000fe20008410000 */
[----:B------:R-:W-:Y:S01]  /*46f0*/  FMUL.FTZ R180, R180, UR8 ;  /* 0x00000008b4b47c20 */ /* 0x000fe20008410000 */
[----:B------:R-:W-:Y:S01]  /*4700*/  FMUL.FTZ R150, R150, UR8 ;  /* 0x0000000896967c20 */ /* 0x000fe20008410000 */
[----:B------:R-:W-:Y:S03]  /*4710*/  FFMA.FTZ R154, -R154, R154, 1 ;  /* 0x3f8000009a9a7423 */ /* 0x000fe6000001019a */
[----:B------:R-:W3:Y:S01]  /*4720*/  MUFU.EX2 R168, R168 ;  /* 0x000000a800a87308 */ /* 0x000ee20000000800 */
[----:B-1----:R-:W-:Y:S01]  /*4730*/  F2FP.BF16.F32.PACK_AB R7, R176, R177 ;  /* 0x000000b1b007723e */ /* 0x002fe200000010ff */
[----:B------:R-:W-:Y:S01]  /*4740*/  FFMA.FTZ R158, -R158, R158, 1 ;  /* 0x3f8000009e9e7423 */ /* 0x000fe2000001019e */
[----:B------:R-:W-:Y:S01]  /*4750*/  FFMA.FTZ R159, -R159, R159, 1 ;  /* 0x3f8000009f9f7423 */ /* 0x000fe2000001019f */
[----:B------:R-:W-:Y:S01]  /*4760*/  FFMA.FTZ R179, -R179, R179, 1 ;  /* 0x3f800000b3b37423 */ /* 0x000fe200000101b3 */
[----:B------:R-:W-:Y:S01]  /*4770*/  FFMA.FTZ R178, -R178, R178, 1 ;  /* 0x3f800000b2b27423 */ /* 0x000fe200000101b2 */
[----:B------:R1:W-:Y:S01]  /*4780*/  STS [R217+0x20000], R7 ;  /* 0x02000007d9007388 */ /* 0x0003e20000000800 */
[----:B------:R-:W-:Y:S03]  /*4790*/  FMUL.FTZ R154, R154, UR8 ;  /* 0x000000089a9a7c20 */ /* 0x000fe60008410000 */
[----:B------:R3:W-:Y:S01]  /*47a0*/  MUFU.EX2 R170, R6 ;  /* 0x0000000600aa7308 */ /* 0x0007e20000000800 */
[----:B------:R-:W-:Y:S01]  /*47b0*/  FMUL.FTZ R158, R158, UR8 ;  /* 0x000000089e9e7c20 */ /* 0x000fe20008410000 */
[----:B------:R-:W-:Y:S01]  /*47c0*/  FMUL.FTZ R159, R159, UR8 ;  /* 0x000000089f9f7c20 */ /* 0x000fe20008410000 */
[----:B------:R-:W-:Y:S01]  /*47d0*/  FMUL.FTZ R179, R179, UR8 ;  /* 0x00000008b3b37c20 */ /* 0x000fe20008410000 */
[----:B------:R-:W-:Y:S06]  /*47e0*/  FMUL.FTZ R178, R178, UR8 ;  /* 0x00000008b2b27c20 */ /* 0x000fec0008410000 */
        /* <DEDUP_REMOVED lines=17> */
[----:B------:R-:W1:Y:S10]  /*4900*/  MUFU.EX2 R171, R171 ;  /* 0x000000ab00ab7308 */ /* 0x000e740000000800 */
[----:B------:R-:W1:Y:S01]  /*4910*/  MUFU.EX2 R163, R163 ;  /* 0x000000a300a37308 */ /* 0x000e620000000800 */
[----:B---3--:R-:W-:Y:S05]  /*4920*/  F2FP.BF16.F32.PACK_AB R6, R164, R165 ;  /* 0x000000a5a406723e */ /* 0x008fea00000010ff */
[----:B------:R-:W-:Y:S01]  /*4930*/  STS [R219+0x20400], R6 ;  /* 0x02040006db007388 */ /* 0x000fe20000000800 */
[----:B-1----:R-:W-:Y:S05]  /*4940*/  F2FP.BF16.F32.PACK_AB R5, R170, R171 ;  /* 0x000000abaa05723e */ /* 0x002fea00000010ff */
[----:B------:R-:W-:Y:S01]  /*4950*/  STS [R224+0x20000], R5 ;  /* 0x02000005e0007388 */ /* 0x000fe20000000800 */
[----:B------:R-:W-:Y:S05]  /*4960*/  F2FP.BF16.F32.PACK_AB R4, R162, R163 ;  /* 0x000000a3a204723e */ /* 0x000fea00000010ff */
        /* <DEDUP_REMOVED lines=20> */
[----:B------:R-:W2:Y:S05]  /*4ab0*/  LDSM.16.M88.4 R72, [R191+0x6800] ;  /* 0x00680000bf48783b */ /* 0x000eaa0000000200 */
[C---:B------:R-:W-:Y:S01]  /*4ac0*/  HMMA.16816.F32.BF16 R4, R84.reuse, R88, R4 ;  /* 0x000000585404723c */ /* 0x040fe20000041804 */
[----:B------:R-:W-:Y:S05]  /*4ad0*/  LDSM.16.M88.4 R80, [R99+0xe000] ;  /* 0x00e000006350783b */ /* 0x000fea0000000200 */
[C---:B------:R-:W-:Y:S01]  /*4ae0*/  HMMA.16816.F32.BF16 R8, R84.reuse, R90, R8 ;  /* 0x0000005a5408723c */ /* 0x040fe20000041808 */
[----:B------:R-:W4:Y:S05]  /*4af0*/  LDSM.16.M88.4 R88, [R194+UR5+0x1a000] ;  /* 0x01a00005c258783b */ /* 0x000f2a0008000200 */
[C---:B-1----:R-:W-:Y:S06]  /*4b00*/  HMMA.16816.F32.BF16 R12, R84.reuse, R68, R12 ;  /* 0x00000044540c723c */ /* 0x042fec000004180c */
[----:B------:R-:W-:Y:S01]  /*4b10*/  HMMA.16816.F32.BF16 R16, R84, R70, R16 ;  /* 0x000000465410723c */ /* 0x000fe20000041810 */
[----:B------:R-:W1:Y:S05]  /*4b20*/  LDSM.16.M88.4 R68, [R194+UR5+0x1a800] ;  /* 0x01a80005c244783b */ /* 0x000e6a0008000200 */
[C---:B---3--:R-:W-:Y:S01]  /*4b30*/  HMMA.16816.F32.BF16 R4, R76.reuse, R92, R4 ;  /* 0x0000005c4c04723c */ /* 0x048fe20000041804 */
[----:B------:R-:W-:Y:S05]  /*4b40*/  LDSM.16.M88.4 R84, [R98+0xe000] ;  /* 0x00e000006254783b */ /* 0x000fea0000000200 */
[C---:B------:R-:W-:Y:S01]  /*4b50*/  HMMA.16816.F32.BF16 R8, R76.reuse, R94, R8 ;  /* 0x0000005e4c08723c */ /* 0x040fe20000041808 */
[----:B------:R-:W3:Y:S05]  /*4b60*/  LDSM.16.M88.4 R92, [R193+0x8000] ;  /* 0x00800000c15c783b */ /* 0x000eea0000000200 */
[C---:B--2---:R-:W-:Y:S06]  /*4b70*/  HMMA.16816.F32.BF16 R12, R76.reuse, R72, R12 ;  /* 0x000000484c0c723c */ /* 0x044fec000004180c */
[----:B------:R-:W-:Y:S01]  /*4b80*/  HMMA.16816.F32.BF16 R16, R76, R74, R16 ;  /* 0x0000004a4c10723c */ /* 0x000fe20000041810 */
[----:B------:R-:W2:Y:S05]  /*4b90*/  LDSM.16.M88.4 R72, [R193+0x8800] ;  /* 0x00880000c148783b */ /* 0x000eaa0000000200 */
[C---:B----4-:R-:W-:Y:S01]  /*4ba0*/  HMMA.16816.F32.BF16 R4, R80.reuse, R88, R4 ;  /* 0x000000585004723c */ /* 0x050fe20000041804 */
[----:B------:R-:W-:Y:S05]  /*4bb0*/  LDSM.16.M88.4 R76, [R97+0xe000] ;  /* 0x00e00000614c783b */ /* 0x000fea0000000200 */
[C---:B------:R-:W-:Y:S01]  /*4bc0*/  HMMA.16816.F32.BF16 R8, R80.reuse, R90, R8 ;  /* 0x0000005a5008723c */ /* 0x040fe20000041808 */
[----:B------:R-:W4:Y:S05]  /*4bd0*/  LDSM.16.M88.4 R88, [R192+0x8000] ;  /* 0x00800000c058783b */ /* 0x000f2a0000000200 */
[C---:B-1----:R-:W-:Y:S06]  /*4be0*/  HMMA.16816.F32.BF16 R12, R80.reuse, R68, R12 ;  /* 0x00000044500c723c */ /* 0x042fec000004180c */
[----:B------:R-:W-:Y:S01]  /*4bf0*/  HMMA.16816.F32.BF16 R16, R80, R70, R16 ;  /* 0x000000465010723c */ /* 0x000fe20000041810 */
[----:B------:R-:W1:Y:S05]  /*4c00*/  LDSM.16.M88.4 R68, [R192+0x8800] ;  /* 0x00880000c044783b */ /* 0x000e6a0000000200 */
        /* <DEDUP_REMOVED lines=35> */
[C---:B----4-:R-:W-:Y:S06]  /*4e40*/  HMMA.16816.F32.BF16 R4, R80.reuse, R88, R4 ;  /* 0x000000585004723c */ /* 0x050fec0000041804 */
[C---:B------:R-:W-:Y:S06]  /*4e50*/  HMMA.16816.F32.BF16 R8, R80.reuse, R90, R8 ;  /* 0x0000005a5008723c */ /* 0x040fec0000041808 */
[C---:B-1----:R-:W-:Y:S06]  /*4e60*/  HMMA.16816.F32.BF16 R12, R80.reuse, R68, R12 ;  /* 0x00000044500c723c */ /* 0x042fec000004180c */
[----:B------:R-:W-:Y:S06]  /*4e70*/  HMMA.16816.F32.BF16 R16, R80, R70, R16 ;  /* 0x000000465010723c */ /* 0x000fec0000041810 */
[C---:B---3--:R-:W-:Y:S06]  /*4e80*/  HMMA.16816.F32.BF16 R4, R84.reuse, R92, R4 ;  /* 0x0000005c5404723c */ /* 0x048fec0000041804 */
[C---:B------:R-:W-:Y:S06]  /*4e90*/  HMMA.16816.F32.BF16 R8, R84.reuse, R94, R8 ;  /* 0x0000005e5408723c */ /* 0x040fec0000041808 */
[C---:B--2---:R-:W-:Y:S06]  /*4ea0*/  HMMA.16816.F32.BF16 R12, R84.reuse, R72, R12 ;  /* 0x00000048540c723c */ /* 0x044fec000004180c */
        /* <DEDUP_REMOVED lines=130> */
.L_x_1372:
        /* <DEDUP_REMOVED lines=139> */
.L_x_1373:
        /* <DEDUP_REMOVED lines=487> */
.L_x_1375:
        /* <DEDUP_REMOVED lines=14> */
.L_x_1376:
        /* <DEDUP_REMOVED lines=52> */
.L_x_1378:
[----:B------:R-:W-:Y:S05]  /*8210*/  BSYNC B0 ;  /* 0x0000000000007941 */ /* 0x000fea0003800000 */
.L_x_1377:
        /* <DEDUP_REMOVED lines=20> */
.L_x_1380:
[----:B------:R-:W-:Y:S05]  /*8360*/  BSYNC B0 ;  /* 0x0000000000007941 */ /* 0x000fea0003800000 */
.L_x_1379:
        /* <DEDUP_REMOVED lines=28> */
.L_x_1382:
[----:B------:R-:W-:Y:S05]  /*8530*/  BSYNC B0 ;  /* 0x0000000000007941 */ /* 0x000fea0003800000 */
.L_x_1381:
        /* <DEDUP_REMOVED lines=21> */
.L_x_1353:
        /* <DEDUP_REMOVED lines=28> */
.L_x_1384:
        /* <DEDUP_REMOVED lines=12> */
.L_x_1385:
        /* <DEDUP_REMOVED lines=32> */
.L_x_1387:
[----:B------:R-:W-:Y:S05]  /*8b10*/  BSYNC B0 ;  /* 0x0000000000007941 */ /* 0x000fea0003800000 */
.L_x_1386:
        /* <DEDUP_REMOVED lines=19> */
.L_x_1389:
[----:B------:R-:W-:Y:S05]  /*8c50*/  BSYNC B0 ;  /* 0x0000000000007941 */ /* 0x000fea0003800000 */
.L_x_1388:
        /* <DEDUP_REMOVED lines=28> */
.L_x_1391:
[----:B------:R-:W-:Y:S05]  /*8e20*/  BSYNC B0 ;  /* 0x0000000000007941 */ /* 0x000fea0003800000 */
.L_x_1390:
        /* <DEDUP_REMOVED lines=19> */
.L_x_1383:
[----:B------:R-:W-:Y:S05]  /*8f60*/  BSYNC B1 ;  /* 0x0000000000017941 */ /* 0x000fea0003800000 */
.L_x_1348:
[----:B-1-34-:R-:W1:Y:S02]  /*8f70*/  LDC R2, c[0x0][0xc] ;  /* 0x00000300ff027b82 */ /* 0x01ae640000000800 */
[----:B-1----:R-:W-:-:S04]  /*8f80*/  IADD3 R211, R2, R211, RZ ;  /* 0x000000d302d37210 */ /* 0x002fc80007ffe0ff */
[----:B------:R-:W-:-:S13]  /*8f90*/  ISETP.GE.AND P0, PT, R211, UR12, PT ;  /* 0x0000000cd3007c0c */ /* 0x000fda000bf06270 */
[----:B------:R-:W-:Y:S05]  /*8fa0*/  @P0 BRA `(.L_x_1392) ;  /* 0x0000000000040947 */ /* 0x000fea0003800000 */
[----:B------:R-:W-:Y:S05]  /*8fb0*/  BRA `(.L_x_1393) ;  /* 0xffffff7800587947 */ /* 0x000fea000383ffff */
.L_x_1392:
[----:B------:R-:W-:Y:S05]  /*8fc0*/  EXIT ;  /* 0x000000000000794d */ /* 0x000fea0003800000 */
.L_x_1394:
        /* <DEDUP_REMOVED lines=11> */
.L_x_1617:


//--------------------- .text._ZN5flash44flash_bwd_dq_dk_dv_loop_seqk_parallel_kernelI23Flash_bwd_kernel_traitsILi192ELi64ELi64ELi8ELi4ELi2ELi2ELb0ELb0EN7cutlass10bfloat16_tE19Flash_kernel_traitsILi192ELi64ELi64ELi8ES3_EELb1ELb0ELb1ELb0ELb0ELb1ELb0EEEvNS_16Flash_bwd_paramsE --------------------------
	.section	.text._ZN5flash44flash_bwd_dq_dk_dv_loop_seqk_parallel_kernelI23Flash_bwd_kernel_traitsILi192ELi64ELi64ELi8ELi4ELi2ELi2ELb0ELb0EN7cutlass10bfloat16_tE19Flash_kernel_traitsILi192ELi64ELi64ELi8ES3_EELb1ELb0ELb1ELb0ELb0ELb1ELb0EEEvNS_16Flash_bwd_paramsE,"ax",@progbits
	.align	128
        .global         _ZN5flash44flash_bwd_dq_dk_dv_loop_seqk_parallel_kernelI23Flash_bwd_kernel_traitsILi192ELi64ELi64ELi8ELi4ELi2ELi2ELb0ELb0EN7cutlass10bfloat16_tE19Flash_kernel_traitsILi192ELi64ELi64ELi8ES3_EELb1ELb0ELb1ELb0ELb0ELb1ELb0EEEvNS_16Flash_bwd_paramsE
        .type           _ZN5flash44flash_bwd_dq_dk_dv_loop_seqk_parallel_kernelI23Flash_bwd_kernel_traitsILi192ELi64ELi64ELi8ELi4ELi2ELi2ELb0ELb0EN7cutlass10bfloat16_tE19Flash_kernel_traitsILi192ELi64ELi64ELi8ES3_EELb1ELb0ELb1ELb0ELb0ELb1ELb0EEEvNS_16Flash_bwd_paramsE,@function
        .size           _ZN5flash44flash_bwd_dq_dk_dv_loop_seqk_parallel_kernelI23Flash_bwd_kernel_traitsILi192ELi64ELi64ELi8ELi4ELi2ELi2ELb0ELb0EN7cutlass10bfloat16_tE19Flash_kernel_traitsILi192ELi64ELi64ELi8ES3_EELb1ELb0ELb1ELb0ELb0ELb1ELb0EEEvNS_16Flash_bwd_paramsE,(.L_x_1618 - _ZN5flash44flash_bwd_dq_dk_dv_loop_seqk_parallel_kernelI23Flash_bwd_kernel_traitsILi192ELi64ELi64ELi8ELi4ELi2ELi2ELb0ELb0EN7cutlass10bfloat16_tE19Flash_kernel_traitsILi192ELi64ELi64ELi8ES3_EELb1ELb0ELb1ELb0ELb0ELb1ELb0EEEvNS_16Flash_bwd_paramsE)
        .other          _ZN5flash44flash_bwd_dq_dk_dv_loop_seqk_parallel_kernelI23Flash_bwd_kernel_traitsILi192ELi64ELi64ELi8ELi4ELi2ELi2ELb0ELb0EN7cutlass10bfloat16_tE19Flash_kernel_traitsILi192ELi64ELi64ELi8ES3_EELb1ELb0ELb1ELb0ELb0ELb1ELb0EEEvNS_16Flash_bwd_paramsE,@"STO_CUDA_ENTRY STV_DEFAULT"
_ZN5flash44flash_bwd_dq_dk_dv_loop_seqk_parallel_kernelI23Flash_bwd_kernel_traitsILi192ELi64ELi64ELi8ELi4ELi2ELi2ELb0ELb0EN7cutlass10bfloat16_tE19Flash_kernel_traitsILi192ELi64ELi64ELi8ES3_EELb1ELb0ELb1ELb0ELb0ELb1ELb0EEEvNS_16Flash_bwd_paramsE:
.text._ZN5flash44flash_bwd_dq_dk_dv_loop_seqk_parallel_kernelI23Flash_bwd_kernel_traitsILi192ELi64ELi64ELi8ELi4ELi2ELi2ELb0ELb0EN7cutlass10bfloat16_tE19Flash_kernel_traitsILi192ELi64ELi64ELi8ES3_EELb1ELb0ELb1ELb0ELb0ELb1ELb0EEEvNS_16Flash_bwd_paramsE:
        /* <DEDUP_REMOVED lines=42> */
[----:B------:R-:W-:-:S02]  /*02a0*/  LEA.HI R2, R2, R7, RZ, 0x1 ;  /* 0x0000000702027211 */ /* 0x000fc400078f08ff */
[----:B------:R-:W-:Y:S02]  /*02b0*/  SHF.R.S32.HI R207, RZ, 0x1f, R3 ;  /* 0x0000001fffcf7819 */ /* 0x000fe40000011403 */
[----:B------:R-:W-:Y:S02]  /*02c0*/  LEA.HI R219, R219, R0, RZ, 0x3 ;  /* 0x00000000dbdb7211 */ /* 0x000fe400078f18ff */
[----:B------:R-:W-:Y:S02]  /*02d0*/  LOP3.LUT R2, R2, 0xfffffffe, RZ, 0xc0, !PT ;  /* 0xfffffffe02027812 */ /* 0x000fe400078ec0ff */
[----:B------:R-:W-:Y:S02]  /*02e0*/  SHF.R.S32.HI R210, RZ, 0x3, R5 ;  /* 0x00000003ffd27819 */ /* 0x000fe40000011405 */
[-C--:B------:R-:W-:Y:S01]  /*02f0*/  LEA.HI R207, R207, R6.reuse, RZ, 0x2 ;  /* 0x00000006cfcf7211 */ /* 0x080fe200078f10ff */
[----:B------:R-:W-:Y:S01]  /*0300*/  IMAD.IADD R2, R7, 0x1, -R2 ;  /* 0x0000000107027824 */ /* 0x000fe200078e0a02 */
[----:B------:R-:W-:Y:S01]  /*0310*/  LEA.HI R3, R3, R6, RZ, 0x1 ;  /* 0x0000000603037211 */ /* 0x000fe200078f08ff */
[----:B------:R-:W-:Y:S01]  /*0320*/  IMAD.SHL.U32 R7, R210, 0x40, RZ ;  /* 0x00000040d2077824 */ /* 0x000fe200078e00ff */
[----:B------:R-:W-:-:S02]  /*0330*/  LOP3.LUT R219, R219, 0xfffffff8, RZ, 0xc0, !PT ;  /* 0xfffffff8dbdb7812 */ /* 0x000fc400078ec0ff */
[----:B------:R-:W-:Y:S02]  /*0340*/  LOP3.LUT R207, R207, 0xfffffffc, RZ, 0xc0, !PT ;  /* 0xfffffffccfcf7812 */ /* 0x000fe400078ec0ff */
[----:B------:R-:W-:Y:S01]  /*0350*/  LOP3.LUT R3, R3, 0xfffffffe, RZ, 0xc0, !PT ;  /* 0xfffffffe03037812 */ /* 0x000fe200078ec0ff */
[----:B------:R-:W-:Y:S01]  /*0360*/  IMAD.IADD R219, R0, 0x1, -R219 ;  /* 0x0000000100db7824 */ /* 0x000fe200078e0adb */
[----:B------:R-:W-:Y:S01]  /*0370*/  SHF.R.S32.HI R9, RZ, 0x1f, R12 ;  /* 0x0000001fff097819 */ /* 0x000fe2000001140c */
[C---:B------:R-:W-:Y:S01]  /*0380*/  IMAD.IADD R207, R6.reuse, 0x1, -R207 ;  /* 0x0000000106cf7824 */ /* 0x040fe200078e0acf */
[----:B------:R-:W-:Y:S01]  /*0390*/  LOP3.LUT R7, R7, 0x1c0, RZ, 0xc0, !PT ;  /* 0x000001c007077812 */ /* 0x000fe200078ec0ff */
[----:B------:R-:W-:Y:S01]  /*03a0*/  IMAD.IADD R3, R6, 0x1, -R3 ;  /* 0x0000000106037824 */ /* 0x000fe200078e0a03 */
[----:B------:R-:W-:Y:S01]  /*03b0*/  LEA.HI R0, R9, R12, RZ, 0x3 ;  /* 0x0000000c09007211 */ /* 0x000fe200078f18ff */
[----:B------:R-:W-:Y:S01]  /*03c0*/  IMAD.SHL.U32 R9, R2, 0x200, RZ ;  /* 0x0000020002097824 */ /* 0x000fe200078e00ff */
[----:B------:R-:W-:-:S02]  /*03d0*/  LOP3.LUT R6, R219, 0x1, RZ, 0xc0, !PT ;  /* 0x00000001db067812 */ /* 0x000fc400078ec0ff */
[C---:B------:R-:W-:Y:S02]  /*03e0*/  LOP3.LUT P4, RZ, R8.reuse, 0x2, RZ, 0xc0, !PT ;  /* 0x0000000208ff7812 */ /* 0x040fe4000788c0ff */
[C---:B------:R-:W-:Y:S01]  /*03f0*/  LOP3.LUT P3, RZ, R8.reuse, 0x4, RZ, 0xc0, !PT ;  /* 0x0000000408ff7812 */ /* 0x040fe2000786c0ff */
[----:B------:R-:W-:Y:S01]  /*0400*/  IMAD.SHL.U32 R8, R8, 0x40, RZ ;  /* 0x0000004008087824 */ /* 0x000fe200078e00ff */
[----:B------:R-:W-:Y:S02]  /*0410*/  SHF.R.U32.HI R209, RZ, 0x3, R7 ;  /* 0x00000003ffd17819 */ /* 0x000fe40000011607 */
[----:B------:R-:W-:Y:S01]  /*0420*/  LOP3.LUT R14, R7, 0x38, R212, 0xf8, !PT ;  /* 0x00000038070e7812 */ /* 0x000fe200078ef8d4 */
[----:B------:R-:W-:Y:S01]  /*0430*/  IMAD.SHL.U32 R7, R3, 0x10, RZ ;  /* 0x0000001003077824 */ /* 0x000fe200078e00ff */
[C---:B------:R-:W-:Y:S01]  /*0440*/  LOP3.LUT R205, R0.reuse, 0xfffffff8, RZ, 0xc0, !PT ;  /* 0xfffffff800cd7812 */ /* 0x040fe200078ec0ff */
[----:B------:R-:W-:Y:S01]  /*0450*/  IMAD.SHL.U32 R0, R0, 0x40, RZ ;  /* 0x0000004000007824 */ /* 0x000fe200078e00ff */
[----:B------:R-:W-:-:S02]  /*0460*/  ISETP.NE.U32.AND P0, PT, R6, 0x1, PT ;  /* 0x000000010600780c */ /* 0x000fc40003f05070 */
[----:B------:R-:W-:Y:S01]  /*0470*/  LOP3.LUT R209, R14, R209, RZ, 0x3c, !PT ;  /* 0x000000d10ed17212 */ /* 0x000fe200078e3cff */
[----:B------:R-:W-:Y:S01]  /*0480*/  IMAD.IADD R205, R12, 0x1, -R205 ;  /* 0x000000010ccd7824 */ /* 0x000fe200078e0acd */
[----:B------:R-:W-:Y:S02]  /*0490*/  LOP3.LUT R8, R8, 0x1c0, RZ, 0xc0, !PT ;  /* 0x000001c008087812 */ /* 0x000fe400078ec0ff */
[----:B------:R-:W-:Y:S01]  /*04a0*/  SHF.R.S32.HI R10, RZ, 0x6, R10 ;  /* 0x00000006ff0a7819 */ /* 0x000fe2000001140a */
[----:B------:R-:W-:Y:S01]  /*04b0*/  IMAD.SHL.U32 R199, R205, 0x40, RZ ;  /* 0x00000040cdc77824 */ /* 0x000fe200078e00ff */
[C---:B------:R-:W-:Y:S01]  /*04c0*/  R2P PR, R219.reuse, 0x6 ;  /* 0x00000006db007804 */ /* 0x040fe20000000000 */
[----:B------:R-:W-:Y:S01]  /*04d0*/  IMAD.SHL.U32 R219, R219, 0x40, RZ ;  /* 0x00000040dbdb7824 */ /* 0x000fe200078e00ff */
[----:B------:R-:W-:Y:S01]  /*04e0*/  SHF.R.S32.HI R206, RZ, 0x7, R206 ;  /* 0x00000007ffce7819 */ /* 0x000fe200000114ce */
[----:B------:R-:W-:Y:S01]  /*04f0*/  IMAD R209, R10, 0x200, R209 ;  /* 0x000002000ad17824 */ /* 0x000fe200078e02d1 */
[----:B------:R-:W-:Y:S01]  /*0500*/  LOP3.LUT R198, R8, 0x10, R7, 0xf8, !PT ;  /* 0x0000001008c67812 */ /* 0x000fe200078ef807 */
[----:B------:R-:W-:Y:S01]  /*0510*/  IMAD.SHL.U32 R10, R10, 0x8, RZ ;  /* 0x000000080a0a7824 */ /* 0x000fe200078e00ff */
[----:B------:R-:W-:Y:S01]  /*0520*/  LOP3.LUT R6, R8, 0x8, R5, 0xf8, !PT ;  /* 0x0000000808067812 */ /* 0x000fe200078ef805 */
[----:B------:R-:W-:Y:S01]  /*0530*/  IMAD.SHL.U32 R204, R206, 0x20, RZ ;  /* 0x00000020cecc7824 */ /* 0x000fe200078e00ff */
[----:B------:R-:W-:-:S02]  /*0540*/  SHF.R.U32.HI R7, RZ, 0x3, R8 ;  /* 0x00000003ff077819 */ /* 0x000fc40000011608 */
[----:B------:R-:W-:Y:S02]  /*0550*/  LOP3.LUT R219, R219, 0x1c0, RZ, 0xc0, !PT ;  /* 0x000001c0dbdb7812 */ /* 0x000fe400078ec0ff */
[----:B------:R-:W-:Y:S01]  /*0560*/  LOP3.LUT R189, R6, R7, RZ, 0x3c, !PT ;  /* 0x0000000706bd7212 */ /* 0x000fe200078e3cff */
[----:B------:R-:W-:Y:S01]  /*0570*/  IMAD R6, R206, 0x800, R9 ;  /* 0x00000800ce067824 */ /* 0x000fe200078e0209 */
[----:B------:R-:W-:Y:S01]  /*0580*/  LOP3.LUT R198, R198, 0x8, R5, 0xf8, !PT ;  /* 0x00000008c6c67812 */ /* 0x000fe200078ef805 */
[----:B------:R-:W-:Y:S01]  /*0590*/  IMAD.SHL.U32 R5, R2, 0x20, RZ ;  /* 0x0000002002057824 */ /* 0x000fe200078e00ff */
[----:B------:R-:W-:Y:S01]  /*05a0*/  LOP3.LUT R10, R10, 0x18, RZ, 0xc0, !PT ;  /* 0x000000180a0a7812 */ /* 0x000fe200078ec0ff */
[----:B------:R-:W-:Y:S01]  /*05b0*/  IMAD.SHL.U32 R2, R2, 0x8, RZ ;  /* 0x0000000802027824 */ /* 0x000fe200078e00ff */
[----:B------:R-:W-:Y:S01]  /*05c0*/  SHF.R.U32.HI R221, RZ, 0x3, R219 ;  /* 0x00000003ffdd7819 */ /* 0x000fe200000116db */
[----:B------:R-:W-:Y:S01]  /*05d0*/  IMAD.IADD R189, R6, 0x1, R189 ;  /* 0x0000000106bd7824 */ /* 0x000fe200078e02bd */
[----:B------:R-:W-:-:S02]  /*05e0*/  LOP3.LUT R199, R199, 0x1c0, RZ, 0xc0, !PT ;  /* 0x000001c0c7c77812 */ /* 0x000fc400078ec0ff */
[----:B------:R-:W-:Y:S02]  /*05f0*/  LOP3.LUT R8, R219, 0x20, R204, 0xf8, !PT ;  /* 0x00000020db087812 */ /* 0x000fe400078ef8cc */
[----:B------:R-:W-:Y:S01]  /*0600*/  LOP3.LUT R6, R10, 0x20, R5, 0xf8, !PT ;  /* 0x000000200a067812 */ /* 0x000fe200078ef805 */
[----:B------:R-:W-:Y:S01]  /*0610*/  IMAD.MOV.U32 R5, RZ, RZ, 0x40 ;  /* 0x00000040ff057424 */ /* 0x000fe200078e00ff */
[----:B------:R-:W-:Y:S02]  /*0620*/  LOP3.LUT R219, R221, R219, R10, 0x1e, !PT ;  /* 0x000000dbdddb7212 */ /* 0x000fe400078e1e0a */
[----:B------:R-:W-:Y:S02]  /*0630*/  SHF.R.U32.HI R197, RZ, 0x3, R199 ;  /* 0x00000003ffc57819 */ /* 0x000fe400000116c7 */
[----:B------:R-:W-:Y:S01]  /*0640*/  LOP3.LUT R221, R8, R221, RZ, 0x3c, !PT ;  /* 0x000000dd08dd7212 */ /* 0x000fe200078e3cff */
[----:B------:R-:W-:Y:S01]  /*0650*/  IMAD R8, R207, 0x400, R4 ;  /* 0x00000400cf087824 */ /* 0x000fe200078e0204 */
[----:B------:R-:W-:Y:S01]  /*0660*/  LOP3.LUT R2, R199, 0x8, R2, 0xf8, !PT ;  /* 0x00000008c7027812 */ /* 0x000fe200078ef802 */
[----:B------:R-:W-:Y:S01]  /*0670*/  IMAD R4, R3, 0x400, R4 ;  /* 0x0000040003047824 */ /* 0x000fe200078e0204 */
[----:B------:R-:W-:Y:S01]  /*0680*/  LOP3.LUT R0, R0, 0xfffffe00, RZ, 0xc0, !PT ;  /* 0xfffffe0000007812 */ /* 0x000fe200078ec0ff */
[----:B------:R-:W-:Y:S01]  /*0690*/  IMAD.IADD R221, R8, 0x1, R221 ;  /* 0x0000000108dd7824 */ /* 0x000fe200078e02dd */
[----:B------:R-:W-:Y:S01]  /*06a0*/  LOP3.LUT R199, R197, R6, R199, 0x1e, !PT ;  /* 0x00000006c5c77212 */ /* 0x000fe200078e1ec7 */
[----:B------:R-:W-:Y:S01]  /*06b0*/  IMAD.IADD R219, R4, 0x1, R219 ;  /* 0x0000000104db7824 */ /* 0x000fe200078e02db */
[----:B------:R-:W-:Y:S01]  /*06c0*/  LOP3.LUT R197, R2, R197, RZ, 0x3c, !PT ;  /* 0x000000c502c57212 */ /* 0x000fe200078e3cff */
[----:B------:R-:W-:Y:S01]  /*06d0*/  IMAD R2, R3, 0x400, R0 ;  /* 0x0000040003027824 */ /* 0x000fe200078e0200 */
[----:B------:R-:W-:Y:S01]  /*06e0*/  SHF.R.S32.HI R3, RZ, 0x1f, R208 ;  /* 0x0000001fff037819 */ /* 0x000fe200000114d0 */
[----:B------:R-:W-:Y:S01]  /*06f0*/  IMAD R200, R207, 0x400, R0 ;  /* 0x00000400cfc87824 */ /* 0x000fe200078e0200 */
[----:B------:R-:W-:-:S02]  /*0700*/  LOP3.LUT R199, R199, R0, RZ, 0xfc, !PT ;  /* 0x00000000c7c77212 */ /* 0x000fc400078efcff */
[----:B------:R-:W-:Y:S01]  /*0710*/  LEA.HI R0, R3, R208, RZ, 0x2 ;  /* 0x000000d003007211 */ /* 0x000fe200078f10ff */
[----:B------:R-:W-:Y:S01]  /*0720*/  IMAD.IADD R200, R200, 0x1, R197 ;  /* 0x00000001c8c87824 */ /* 0x000fe200078e02c5 */
[----:B------:R-:W-:Y:S01]  /*0730*/  LEA R221, R221, UR5, 0x1 ;  /* 0x00000005dddd7c11 */ /* 0x000fe2000f8e08ff */
[----:B------:R-:W-:Y:S01]  /*0740*/  IMAD.IADD R197, R197, 0x1, R2 ;  /* 0x00000001c5c57824 */ /* 0x000fe200078e0202 */
[----:B------:R-:W-:Y:S02]  /*0750*/  LOP3.LUT R198, R9, R198, R7, 0xf6, !PT ;  /* 0x000000c609c67212 */ /* 0x000fe400078ef607 */
[----:B------:R-:W-:Y:S01]  /*0760*/  SEL R188, R188, 0xffffffe0, !P4 ;  /* 0xffffffe0bcbc7807 */ /* 0x000fe20006000000 */
[----:B------:R-:W-:Y:S01]  /*0770*/  VIADD R220, R221, 0x20 ;  /* 0x00000020dddc7836 */ /* 0x000fe20000000000 */
[----:B------:R-:W-:Y:S01]  /*0780*/  LEA R189, R189, UR5, 0x1 ;  /* 0x00000005bdbd7c11 */ /* 0x000fe2000f8e08ff */
[----:B------:R-:W-:Y:S01]  /*0790*/  @P1 VIADD R220, R221, 0xffffffe0 ;  /* 0xffffffe0dddc1836 */ /* 0x000fe20000000000 */
[----:B------:R-:W-:-:S02]  /*07a0*/  SHF.R.S32.HI R0, RZ, 0x2, R0 ;  /* 0x00000002ff007819 */ /* 0x000fc40000011400 */
[----:B------:R-:W-:Y:S01]  /*07b0*/  SEL R228, R228, 0x10, !P0 ;  /* 0x00000010e4e47807 */ /* 0x000fe20004000000 */
[--C-:B------:R-:W-:Y:S01]  /*07c0*/  IMAD.IADD R188, R188, 0x1, R189.reuse ;  /* 0x00000001bcbc7824 */ /* 0x100fe200078e02bd */
[----:B------:R-:W-:Y:S01]  /*07d0*/  LEA R219, R219, UR6, 0x1 ;  /* 0x00000006dbdb7c11 */ /* 0x000fe2000f8e08ff */
[----:B------:R-:W-:Y:S01]  /*07e0*/  IMAD R215, R207, 0x10, R0 ;  /* 0x00000010cfd77824 */ /* 0x000fe200078e0200 */
[----:B------:R-:W-:Y:S01]  /*07f0*/  SEL R5, R5, 0xffffffc0, !P3 ;  /* 0xffffffc005057807 */ /* 0x000fe20005800000 */
[----:B------:R-:W-:Y:S01]  /*0800*/  IMAD.IADD R222, R221, 0x1, R228 ;  /* 0x00000001ddde7824 */ /* 0x000fe200078e02e4 */
[----:B------:R-:W-:Y:S01]  /*0810*/  LEA R198, R198, UR5, 0x1 ;  /* 0x00000005c6c67c11 */ /* 0x000fe2000f8e08ff */
[----:B------:R-:W-:Y:S01]  /*0820*/  VIADD R218, R219, 0x40 ;  /* 0x00000040dbda7836 */ /* 0x000fe20000000000 */
[----:B------:R-:W-:Y:S01]  /*0830*/  LEA R216, R209, UR5, 0x1 ;  /* 0x00000005d1d87c11 */ /* 0x000fe2000f8e08ff */
[----:B------:R-:W-:Y:S01]  /*0840*/  IMAD.IADD R3, R5, 0x1, R189 ;  /* 0x0000000105037824 */ /* 0x000fe200078e02bd */
[----:B------:R-:W-:Y:S01]  /*0850*/  LEA R197, R197, UR4, 0x1 ;  /* 0x00000004c5c57c11 */ /* 0x000fe2000f8e08ff */
[----:B------:R-:W-:-:S02]  /*0860*/  IMAD.IADD R2, R5, 0x1, R188 ;  /* 0x0000000105027824 */ /* 0x000fc400078e02bc */
[----:B------:R-:W-:Y:S02]  /*0870*/  IMAD.IADD R0, R5, 0x1, R198 ;  /* 0x0000000105007824 */ /* 0x000fe400078e02c6 */
[----:B------:R-:W-:Y:S02]  /*0880*/  @P2 VIADD R218, R219, 0xffffffc0 ;  /* 0xffffffc0dbda2836 */ /* 0x000fe40000000000 */
[----:B---34-:R-:W-:-:S07]  /*0890*/  IMAD.IADD R228, R228, 0x1, R220 ;  /* 0x00000001e4e47824 */ /* 0x018fce00078e02dc */
.L_x_1425:
        /* <DEDUP_REMOVED lines=47> */
.L_x_1395:
[----:B------:R-:W-:Y:S01]  /*0b90*/  IMAD.SHL.U32 R227, R217, 0x40, RZ ;  /* 0x00000040d9e37824 */ /* 0x000fe200078e00ff */
[----:B-----5:R-:W-:-:S04]  /*0ba0*/  @!P2 IADD3 R240, R4, R5, -R239 ;  /* 0x0000000504f0a210 */ /* 0x020fc80007ffe8ef */
[----:B------:R-:W-:-:S13]  /*0bb0*/  ISETP.GT.AND P0, PT, R240, R227, PT ;  /* 0x000000e3f000720c */ /* 0x000fda0003f04270 */
[----:B------:R-:W-:Y:S05]  /*0bc0*/  @!P0 BRA `(.L_x_1396) ;  /* 0x0000007400688947 */ /* 0x000fea0003800000 */
[----:B------:R-:W3:Y:S01]  /*0bd0*/  LDC R8, c[0x0][0x278] ;  /* 0x00009e00ff087b82 */ /* 0x000ee20000000800 */
[----:B-1----:R-:W-:Y:S01]  /*0be0*/  VIADD R14, R241, 0x3f ;  /* 0x0000003ff10e7836 */ /* 0x002fe20000000000 */
[----:B------:R-:W-:Y:S01]  /*0bf0*/  ISETP.NE.AND P0, PT, R242, -0x1, PT ;  /* 0xfffffffff200780c */ /* 0x000fe20003f05270 */
[----:B------:R-:W1:Y:S01]  /*0c00*/  S2R R21, SR_CTAID.X ;  /* 0x0000000000157919 */ /* 0x000e620000002500 */
[----:B------:R-:W-:-:S04]  /*0c10*/  ISETP.NE.AND P1, PT, R19, -0x1, PT ;  /* 0xffffffff1300780c */ /* 0x000fc80003f25270 */
[----:B------:R-:W4:Y:S07]  /*0c20*/  LDC.64 R4, c[0x0][0x228] ;  /* 0x00008a00ff047b82 */ /* 0x000f2e0000000a00 */
[----:B------:R-:W-:Y:S01]  /*0c30*/  @P0 IMAD.IADD R36, R239, 0x1, R242 ;  /* 0x00000001ef240824 */ /* 0x000fe200078e02f2 */
[----:B------:R-:W5:Y:S01]  /*0c40*/  LDC R7, c[0x0][0x394] ;  /* 0x0000e500ff077b82 */ /* 0x000f620000000800 */
[----:B---3--:R-:W-:-:S07]  /*0c50*/  IABS R9, R8 ;  /* 0x0000000800097213 */ /* 0x008fce0000000000 */
[----:B------:R-:W3:Y:S01]  /*0c60*/  LDC R33, c[0x0][0x2d4] ;  /* 0x0000b500ff217b82 */ /* 0x000ee20000000800 */
[----:B--2---:R-:W2:Y:S01]  /*0c70*/  I2F.RP R12, R9 ;  /* 0x00000009000c7306 */ /* 0x004ea20000209400 */
[----:B----4-:R-:W-:-:S06]  /*0c80*/  IMAD R25, R17, R4, RZ ;  /* 0x0000000411197224 */ /* 0x010fcc00078e02ff */
[----:B------:R-:W4:Y:S01]  /*0c90*/  LDC R29, c[0x0][0x2dc] ;  /* 0x0000b700ff1d7b82 */ /* 0x000f220000000800 */
[----:B------:R-:W-:-:S04]  /*0ca0*/  IMAD.WIDE.U32 R26, R214, R4, RZ ;  /* 0x00000004d61a7225 */ /* 0x000fc800078e00ff */
[----:B------:R-:W-:-:S03]  /*0cb0*/  IMAD R25, R214, R5, R25 ;  /* 0x00000005d6197224 */ /* 0x000fc600078e0219 */
[----:B------:R-:W4:Y:S01]  /*0cc0*/  LDC R16, c[0x0][0x270] ;  /* 0x00009c00ff107b82 */ /* 0x000f220000000800 */
[----:B--2---:R-:W2:Y:S01]  /*0cd0*/  MUFU.RCP R10, R12 ;  /* 0x0000000c000a7308 */ /* 0x004ea20000001000 */
[----:B------:R-:W-:-:S06]  /*0ce0*/  IADD3 R25, R27, R25, RZ ;  /* 0x000000191b197210 */ /* 0x000fcc0007ffe0ff */
[----:B------:R-:W1:Y:S01]  /*0cf0*/  LDC.U8 R4, c[0x0][0x3d8] ;  /* 0x0000f600ff047b82 */ /* 0x000e620000000000 */
[----:B---3--:R-:W-:Y:S01]  /*0d00*/  SHF.R.S32.HI R5, RZ, 0x1f, R33 ;  /* 0x0000001fff057819 */ /* 0x008fe20000011421 */
[----:B------:R-:W-:-:S06]  /*0d10*/  IMAD.WIDE.U32 R34, R214, R33, RZ ;  /* 0x00000021d6227225 */ /* 0x000fcc00078e00ff */
[----:B------:R-:W3:Y:S01]  /*0d20*/  LDC R39, c[0x0][0x2c4] ;  /* 0x0000b100ff277b82 */ /* 0x000ee20000000800 */
[----:B--2---:R-:W-:-:S04]  /*0d30*/  IADD3 R10, R10, 0xffffffe, RZ ;  /* 0x0ffffffe0a0a7810 */ /* 0x004fc80007ffe0ff */
[----:B------:R-:W2:Y:S01]  /*0d40*/  F2I.FTZ.U32.TRUNC.NTZ R11, R10 ;  /* 0x0000000a000b7305 */ /* 0x000ea2000021f000 */
[----:B----4-:R-:W-:Y:S02]  /*0d50*/  IMAD.WIDE R40, R29, R16, RZ ;  /* 0x000000101d287225 */ /* 0x010fe400078e02ff */
[----:B------:R-:W4:Y:S02]  /*0d60*/  LDC.U8 R24, c[0x0][0x480] ;  /* 0x00012000ff187b82 */ /* 0x000f240000000000 */
[----:B------:R-:W-:Y:S02]  /*0d70*/  IMAD R23, R41, R34, RZ ;  /* 0x0000002229177224 */ /* 0x000fe400078e02ff */
[----:B------:R-:W-:Y:S01]  /*0d80*/  IMAD.WIDE.U32 R30, R40, R19, RZ ;  /* 0x00000013281e7225 */ /* 0x000fe200078e00ff */
[----:B-1----:R-:W-:-:S03]  /*0d90*/  ISETP.NE.AND P2, PT, R4, RZ, PT ;  /* 0x000000ff0400720c */ /* 0x002fc60003f45270 */
[----:B------:R-:W-:Y:S02]  /*0da0*/  IMAD R4, R41, R19, RZ ;  /* 0x0000001329047224 */ /* 0x000fe400078e02ff */
[----:B--2---:R-:W-:Y:S01]  /*0db0*/  IMAD.MOV R6, RZ, RZ, -R11 ;  /* 0x000000ffff067224 */ /* 0x004fe200078e0a0b */
[----:B------:R-:W-:-:S03]  /*0dc0*/  MOV R10, RZ ;  /* 0x000000ff000a7202 */ /* 0x000fc60000000f00 */
[----:B------:R-:W-:Y:S01]  /*0dd0*/  IMAD R13, R6, R9, RZ ;  /* 0x00000009060d7224 */ /* 0x000fe200078e02ff */
[----:B------:R-:W-:-:S03]  /*0de0*/  IABS R6, R211 ;  /* 0x000000d300067213 */ /* 0x000fc60000000000 */
[----:B------:R-:W1:Y:S01]  /*0df0*/  @P2 LDC R250, c[0x0][0x2e4] ;  /* 0x0000b900fffa2b82 */ /* 0x000e620000000800 */
[----:B------:R-:W-:-:S04]  /*0e00*/  IMAD.HI.U32 R13, R11, R13, R10 ;  /* 0x0000000d0b0d7227 */ /* 0x000fc800078e000a */
[----:B---3--:R-:W-:Y:S02]  /*0e10*/  @P2 IMAD R32, R214, R39, RZ ;  /* 0x00000027d6202224 */ /* 0x008fe400078e02ff */
[----:B------:R-:W-:Y:S01]  /*0e20*/  IMAD.HI.U32 R18, R13, R6, RZ ;  /* 0x000000060d127227 */ /* 0x000fe200078e00ff */
[----:B------:R-:W2:Y:S01]  /*0e30*/  LDC.64 R10, c[0x0][0x240] ;  /* 0x00009000ff0a7b82 */ /* 0x000ea20000000a00 */
[----:B------:R-:W-:-:S03]  /*0e40*/  SHF.R.S32.HI R13, RZ, 0x1f, R14 ;  /* 0x0000001fff0d7819 */ /* 0x000fc6000001140e */
[----:B------:R-:W-:Y:S02]  /*0e50*/  IADD3 R12, -R18, RZ, RZ ;  /* 0x000000ff120c7210 */ /* 0x000fe40007ffe1ff */
[----:B------:R-:W-:-:S03]  /*0e60*/  LEA.HI R13, R13, R14, RZ, 0x6 ;  /* 0x0000000e0d0d7211 */ /* 0x000fc600078f30ff */
[----:B------:R-:W-:Y:S01]  /*0e70*/  IMAD R12, R9, R12, R6 ;  /* 0x0000000c090c7224 */ /* 0x000fe200078e0206 */
[----:B------:R-:W-:Y:S02]  /*0e80*/  IADD3 R6, R241, 0x40, R227 ;  /* 0x00000040f1067810 */ /* 0x000fe40007ffe0e3 */
[----:B------:R-:W-:Y:S02]  /*0e90*/  SHF.R.S32.HI R13, RZ, 0x6, R13 ;  /* 0x00000006ff0d7819 */ /* 0x000fe4000001140d */
[----:B------:R-:W-:Y:S02]  /*0ea0*/  ISETP.GT.U32.AND P4, PT, R9, R12, PT ;  /* 0x0000000c0900720c */ /* 0x000fe40003f84070 */
[----:B-----5:R-:W-:-:S05]  /*0eb0*/  IADD3 R7, R6, R7, -R240 ;  /* 0x0000000706077210 */ /* 0x020fca0007ffe8f0 */
[----:B------:R-:W-:Y:S02]  /*0ec0*/  VIADD R7, R7, 0x3f ;  /* 0x0000003f07077836 */ /* 0x000fe40000000000 */
[----:B--2---:R-:W-:-:S03]  /*0ed0*/  IMAD.WIDE.U32 R14, R19, R10, RZ ;  /* 0x0000000a130e7225 */ /* 0x004fc600078e00ff */
[----:B------:R-:W-:Y:S01]  /*0ee0*/  SHF.R.S32.HI R238, RZ, 0x1f, R7 ;  /* 0x0000001fffee7819 */ /* 0x000fe20000011407 */
[----:B------:R-:W-:Y:S01]  /*0ef0*/  @!P4 IMAD.IADD R12, R12, 0x1, -R9 ;  /* 0x000000010c0cc824 */ /* 0x000fe200078e0a09 */
[----:B------:R-:W-:Y:S01]  /*0f00*/  SEL R26, R26, R14, !P1 ;  /* 0x0000000e1a1a7207 */ /* 0x000fe20004800000 */
[----:B------:R-:W-:Y:S01]  /*0f10*/  IMAD R14, R5, R214, RZ ;  /* 0x000000d6050e7224 */ /* 0x000fe200078e02ff */
[----:B------:R-:W-:Y:S02]  /*0f20*/  LEA.HI R238, R238, R7, RZ, 0x6 ;  /* 0x00000007eeee7211 */ /* 0x000fe400078f30ff */
[----:B------:R-:W-:Y:S01]  /*0f30*/  ISETP.GE.U32.AND P6, PT, R12, R9, PT ;  /* 0x000000090c00720c */ /* 0x000fe20003fc6070 */
[----:B------:R-:W-:Y:S01]  /*0f40*/  IMAD R5, R17, R33, R14 ;  /* 0x0000002111057224 */ /* 0x000fe200078e020e */
[----:B------:R-:W2:Y:S01]  /*0f50*/  @P0 LDC.64 R6, c[0x0][0x250] ;  /* 0x00009400ff060b82 */ /* 0x000ea20000000a00 */
[----:B------:R-:W-:Y:S01]  /*0f60*/  IMAD R12, R19, R11, RZ ;  /* 0x0000000b130c7224 */ /* 0x000fe200078e02ff */
[----:B------:R-:W-:-:S02]  /*0f70*/  LOP3.LUT R9, R211, R8, RZ, 0x3c, !PT ;  /* 0x00000008d3097212 */ /* 0x000fc400078e3cff */
[----:B------:R-:W-:Y:S01]  /*0f80*/  SHF.R.S32.HI R238, RZ, 0x6, R238 ;  /* 0x00000006ffee7819 */ /* 0x000fe200000114ee */
[----:B------:R-:W-:Y:S01]  /*0f90*/  @P1 IMAD.IADD R25, R15, 0x1, R12 ;  /* 0x000000010f191824 */ /* 0x000fe200078e020c */
[----:B------:R-:W-:Y:S01]  /*0fa0*/  IADD3 R5, R35, R5, RZ ;  /* 0x0000000523057210 */ /* 0x000fe20007ffe0ff */
[C---:B------:R-:W-:Y:S01]  /*0fb0*/  IMAD.WIDE.U32 R34, R40.reuse, R34, RZ ;  /* 0x0000002228227225 */ /* 0x040fe200078e00ff */
[----:B------:R-:W-:Y:S01]  /*0fc0*/  VIMNMX R238, R13, R238, PT ;  /* 0x000000ee0dee7248 */ /* 0x000fe20003fe0100 */
[----:B------:R-:W3:Y:S01]  /*0fd0*/  @P1 LDC.64 R14, c[0x0][0x420] ;  /* 0x00010800ff0e1b82 */ /* 0x000ee20000000a00 */
[----:B------:R-:W-:Y:S01]  /*0fe0*/  ISETP.GE.AND P3, PT, R9, RZ, PT ;  /* 0x000000ff0900720c */ /* 0x000fe20003f66270 */
[----:B------:R-:W-:Y:S01]  /*0ff0*/  IMAD R23, R40, R5, R23 ;  /* 0x0000000528177224 */ /* 0x000fe200078e0217 */
[----:B------:R-:W-:Y:S02]  /*1000*/  @!P4 IADD3 R18, R18, 0x1, RZ ;  /* 0x000000011212c810 */ /* 0x000fe40007ffe0ff */
[----:B------:R-:W-:Y:S01]  /*1010*/  ISETP.NE.AND P4, PT, R8, RZ, PT ;  /* 0x000000ff0800720c */ /* 0x000fe20003f85270 */
[----:B------:R-:W-:Y:S01]  /*1020*/  IMAD.IADD R23, R35, 0x1, R23 ;  /* 0x0000000123177824 */ /* 0x000fe200078e0217 */
[----:B------:R-:W-:Y:S01]  /*1030*/  @P6 IADD3 R18, R18, 0x1, RZ ;  /* 0x0000000112126810 */ /* 0x000fe20007ffe0ff */
[----:B------:R-:W5:Y:S01]  /*1040*/  @!P1 LDC.64 R12, c[0x0][0x418] ;  /* 0x00010600ff0c9b82 */ /* 0x000f620000000a00 */
[----:B------:R-:W-:Y:S01]  /*1050*/  @P1 IMAD.IADD R23, R31, 0x1, R4 ;  /* 0x000000011f171824 */ /* 0x000fe200078e0204 */
[----:B------:R-:W-:-:S02]  /*1060*/  SEL R27, R34, R30, !P1 ;  /* 0x0000001e221b7207 */ /* 0x000fc40004800000 */
[----:B------:R-:W-:Y:S02]  /*1070*/  LEA R31, R238, 0xffffffc0, 0x6 ;  /* 0xffffffc0ee1f7811 */ /* 0x000fe400078e30ff */
[----:B------:R-:W-:Y:S01]  /*1080*/  @!P3 IMAD.MOV R18, RZ, RZ, -R18 ;  /* 0x000000ffff12b224 */ /* 0x000fe200078e0a12 */
[----:B----4-:R-:W-:Y:S01]  /*1090*/  ISETP.NE.AND P6, PT, R24, RZ, PT ;  /* 0x000000ff1800720c */ /* 0x010fe20003fc5270 */
[----:B------:R-:W4:Y:S01]  /*10a0*/  LDC.64 R4, c[0x0][0x488] ;  /* 0x00012200ff047b82 */ /* 0x000f220000000a00 */
[C---:B--2---:R-:W-:Y:S01]  /*10b0*/  @P0 IMAD R20, R36.reuse, R7, RZ ;  /* 0x0000000724140224 */ /* 0x044fe200078e02ff */
[----:B------:R-:W-:Y:S01]  /*10c0*/  @!P4 LOP3.LUT R18, RZ, R8, RZ, 0x33, !PT ;  /* 0x00000008ff12c212 */ /* 0x000fe200078e33ff */
[----:B------:R-:W-:Y:S01]  /*10d0*/  @P0 IMAD.WIDE.U32 R36, R36, R6, RZ ;  /* 0x0000000624240225 */ /* 0x000fe200078e00ff */
[----:B------:R-:W-:-:S04]  /*10e0*/  SHF.R.S32.HI R28, RZ, 0x1f, R31 ;  /* 0x0000001fff1c7819 */ /* 0x000fc8000001141f */
[----:B------:R-:W2:Y:S01]  /*10f0*/  @P0 LDC.64 R8, c[0x0][0x248] ;  /* 0x00009200ff080b82 */ /* 0x000ea20000000a00 */
[----:B------:R-:W-:Y:S01]  /*1100*/  @P0 MOV R22, R36 ;  /* 0x0000002400160202 */ /* 0x000fe20000000f00 */
[----:B---3--:R-:W-:Y:S01]  /*1110*/  @P1 IMAD.WIDE.U32 R34, R19, R14, RZ ;  /* 0x0000000e13221225 */ /* 0x008fe200078e00ff */
[C---:B------:R-:W-:Y:S02]  /*1120*/  SHF.L.U32 R36, R214.reuse, 0x7, RZ ;  /* 0x00000007d6247819 */ /* 0x040fe400000006ff */
[----:B------:R-:W-:Y:S02]  /*1130*/  @P0 IADD3 R20, R37, R20, RZ ;  /* 0x0000001425140210 */ /* 0x000fe40007ffe0ff */
[----:B------:R-:W-:Y:S01]  /*1140*/  SHF.L.U64.HI R37, R214, 0x7, R17 ;  /* 0x00000007d6257819 */ /* 0x000fe20000010211 */
[-C--:B-----5:R-:W-:Y:S01]  /*1150*/  @!P1 IMAD R30, R17, R12.reuse, RZ ;  /* 0x0000000c111e9224 */ /* 0x0a0fe200078e02ff */
[----:B------:R-:W-:Y:S01]  /*1160*/  SEL R36, R36, RZ, P5 ;  /* 0x000000ff24247207 */ /* 0x000fe20002800000 */
[----:B------:R-:W-:Y:S01]  /*1170*/  @!P1 IMAD.WIDE.U32 R42, R214, R12, RZ ;  /* 0x0000000cd62a9225 */ /* 0x000fe200078e00ff */
[----:B------:R-:W-:-:S02]  /*1180*/  @P2 SEL R12, R32, R19, !P1 ;  /* 0x00000013200c2207 */ /* 0x000fc40004800000 */
[----:B------:R-:W-:Y:S01]  /*1190*/  SEL R37, R37, RZ, P5 ;  /* 0x000000ff25257207 */ /* 0x000fe20002800000 */
[C---:B------:R-:W-:Y:S01]  /*11a0*/  @!P1 IMAD R14, R214.reuse, R13, R30 ;  /* 0x0000000dd60e9224 */ /* 0x040fe200078e021e */
[----:B------:R-:W-:Y:S01]  /*11b0*/  IADD3 R36, P3, R31, R36, RZ ;  /* 0x000000241f247210 */ /* 0x000fe20007f7e0ff */
[----:B------:R-:W-:Y:S01]  /*11c0*/  @P1 IMAD R13, R19, R15, R35 ;  /* 0x0000000f130d1224 */ /* 0x000fe200078e0223 */
[----:B------:R-:W-:Y:S01]  /*11d0*/  @P1 MOV R35, R34 ;  /* 0x0000002200231202 */ /* 0x000fe20000000f00 */
[----:B------:R-:W-:Y:S01]  /*11e0*/  @!P1 IMAD.IADD R13, R43, 0x1, R14 ;  /* 0x000000012b0d9824 */ /* 0x000fe200078e020e */
[----:B------:R-:W-:Y:S01]  /*11f0*/  @!P1 MOV R35, R42 ;  /* 0x0000002a00239202 */ /* 0x000fe20000000f00 */
[----:B-1----:R-:W-:Y:S01]  /*1200*/  @P2 IMAD R250, R211, R250, R12 ;  /* 0x000000fad3fa2224 */ /* 0x002fe200078e020c */
[----:B------:R-:W-:Y:S01]  /*1210*/  SHF.R.S32.HI R15, RZ, 0x1f, R227 ;  /* 0x0000001fff0f7819 */ /* 0x000fe200000114e3 */
[----:B------:R-:W-:Y:S02]  /*1220*/  @!P2 IMAD R12, R214, R16, R211 ;  /* 0x00000010d60ca224 */ /* 0x000fe400078e02d3 */
[----:B----4-:R-:W-:-:S04]  /*1230*/  IMAD.WIDE.U32 R42, R21, R4, RZ ;  /* 0x00000004152a7225 */ /* 0x010fc800078e00ff */
[----:B------:R-:W-:Y:S01]  /*1240*/  @P0 IMAD.IADD R4, R239, 0x1, R242 ;  /* 0x00000001ef040824 */ /* 0x000fe200078e02f2 */
[----:B------:R-:W-:Y:S01]  /*1250*/  SEL R32, R42, RZ, P6 ;  /* 0x000000ff2a207207 */ /* 0x000fe20003000000 */
[----:B------:R-:W-:Y:S01]  /*1260*/  @!P2 IMAD R250, R12, R39, RZ ;  /* 0x000000270cfaa224 */ /* 0x000fe200078e02ff */
[----:B------:R-:W-:Y:S01]  /*1270*/  SHF.R.S32.HI R12, RZ, 0x1f, R211 ;  /* 0x0000001fff0c7819 */ /* 0x000fe200000114d3 */
[----:B------:R-:W-:Y:S02]  /*1280*/  IMAD.X R30, R28, 0x1, R37, P3 ;  /* 0x000000011c1e7824 */ /* 0x000fe400018e0625 */
[----:B------:R-:W-:Y:S02]  /*1290*/  IMAD R41, R41, R36, RZ ;  /* 0x0000002429297224 */ /* 0x000fe400078e02ff */
[----:B------:R-:W-:Y:S02]  /*12a0*/  IMAD R5, R21, R5, R43 ;  /* 0x0000000515057224 */ /* 0x000fe400078e022b */
[----:B------:R-:W-:-:S02]  /*12b0*/  IMAD R39, R211, R29, RZ ;  /* 0x0000001dd3277224 */ /* 0x000fc400078e02ff */
[C---:B--2---:R-:W-:Y:S02]  /*12c0*/  @P0 IMAD R14, R4.reuse, R9, RZ ;  /* 0x00000009040e0224 */ /* 0x044fe400078e02ff */
[----:B------:R-:W-:Y:S01]  /*12d0*/  @P0 IMAD.WIDE.U32 R44, R4, R8, RZ ;  /* 0x00000008042c0225 */ /* 0x000fe200078e00ff */
[----:B------:R-:W-:-:S03]  /*12e0*/  SHF.R.S32.HI R34, RZ, 0x1f, R39 ;  /* 0x0000001fff227819 */ /* 0x000fc60000011427 */
[C---:B------:R-:W-:Y:S01]  /*12f0*/  IMAD R41, R40.reuse, R30, R41 ;  /* 0x0000001e28297224 */ /* 0x040fe200078e0229 */
[----:B------:R-:W-:Y:S01]  /*1300*/  @P0 IADD3 R14, R45, R14, RZ ;  /* 0x0000000e2d0e0210 */ /* 0x000fe20007ffe0ff */
[----:B------:R-:W-:Y:S01]  /*1310*/  IMAD.WIDE.U32 R36, R40, R36, RZ ;  /* 0x0000002428247225 */ /* 0x000fe200078e00ff */
        /* <DEDUP_REMOVED lines=15> */
.L_x_1397:
        /* <DEDUP_REMOVED lines=13> */
.L_x_1398:
        /* <DEDUP_REMOVED lines=10> */
.L_x_1399:
[----:B------:R-:W-:-:S04]  /*1580*/  IMAD R38, R214, R16, R211 ;  /* 0x00000010d6267224 */ /* 0x000fc800078e02d3 */
[----:B------:R-:W-:-:S07]  /*1590*/  IMAD R38, R38, R33, RZ ;  /* 0x0000002126267224 */ /* 0x000fce00078e02ff */
.L_x_1400:
[----:B------:R-:W1:Y:S01]  /*15a0*/  S2R R33, SR_TID.X ;  /* 0x0000000000217919 */ /* 0x000e620000002100 */
[----:B------:R-:W2:Y:S01]  /*15b0*/  LDC.64 R4, c[0x0][0x420] ;  /* 0x00010800ff047b82 */ /* 0x000ea20000000a00 */
[----:B------:R-:W-:Y:S01]  /*15c0*/  IADD3 R42, P3, R212, R35, RZ ;  /* 0x00000023d42a7210 */ /* 0x000fe20007f7e0ff */
[----:B------:R-:W-:Y:S01]  /*15d0*/  IMAD R29, R29, R16, RZ ;  /* 0x000000101d1d7224 */ /* 0x000fe200078e02ff */
[----:B------:R-:W-:Y:S01]  /*15e0*/  SHF.R.S32.HI R213, RZ, 0x1f, R212 ;  /* 0x0000001fffd57819 */ /* 0x000fe200000114d4 */
[----:B------:R-:W-:Y:S01]  /*15f0*/  IMAD.IADD R38, R31, 0x1, R38 ;  /* 0x000000011f267824 */ /* 0x000fe200078e0226 */
[----:B------:R-:W-:Y:S01]  /*1600*/  ULDC.64 UR6, c[0x0][0x428] ;  /* 0x00010a0000067ab9 */ /* 0x000fe20000000a00 */
[----:B------:R-:W-:Y:S01]  /*1610*/  IMAD.SHL.U32 R19, R29, 0x40, RZ ;  /* 0x000000401d137824 */ /* 0x000fe200078e00ff */
[----:B------:R-:W-:Y:S01]  /*1620*/  ULDC.64 UR10, c[0x0][0x210] ;  /* 0x00008400000a7ab9 */ /* 0x000fe20000000a00 */
[----:B------:R-:W-:Y:S01]  /*1630*/  IMAD.X R43, R213, 0x1, R13, P3 ;  /* 0x00000001d52b7824 */ /* 0x000fe200018e060d */
[----:B------:R-:W-:Y:S01]  /*1640*/  ULDC.64 UR8, c[0x0][0x3e0] ;  /* 0x0000f80000087ab9 */ /* 0x000fe20000000a00 */
[----:B------:R-:W3:Y:S01]  /*1650*/  LDC R13, c[0x0][0x398] ;  /* 0x0000e600ff0d7b82 */ /* 0x000ee20000000800 */
[----:B------:R-:W-:Y:S01]  /*1660*/  IADD3 R36, P2, P1, R36, R19, R39 ;  /* 0x0000001324247210 */ /* 0x000fe2000795e027 */
[----:B------:R-:W-:Y:S01]  /*1670*/  IMAD.IADD R250, R31, 0x1, R250 ;  /* 0x000000011ffa7824 */ /* 0x000fe200078e02fa */
[----:B------:R-:W-:Y:S01]  /*1680*/  SHF.R.S32.HI R35, RZ, 0x1f, R19 ;  /* 0x0000001fff237819 */ /* 0x000fe20000011413 */
[----:B------:R-:W-:Y:S01]  /*1690*/  IMAD.IADD R226, R227, 0x1, R241 ;  /* 0x00000001e3e27824 */ /* 0x000fe200078e02f1 */
[----:B------:R-:W-:Y:S01]  /*16a0*/  SHF.R.S32.HI R19, RZ, 0x1f, R210 ;  /* 0x0000001fff137819 */ /* 0x000fe200000114d2 */
[----:B------:R-:W-:Y:S01]  /*16b0*/  BSSY B1, `(.L_x_1396) ;  /* 0x00006ab000017945 */ /* 0x000fe20003800000 */
[----:B------:R-:W-:-:S02]  /*16c0*/  IADD3.X R34, R41, R35, R34, P2, P1 ;  /* 0x0000002329227210 */ /* 0x000fc400017e2422 */
[----:B------:R-:W-:Y:S01]  /*16d0*/  IADD3 R27, P2, P1, R32, R36, R27 ;  /* 0x00000024201b7210 */ /* 0x000fe2000795e01b */
[----:B------:R-:W-:-:S03]  /*16e0*/  IMAD R36, R12, UR6, RZ ;  /* 0x000000060c247c24 */ /* 0x000fc6000f8e02ff */
[----:B------:R-:W-:Y:S01]  /*16f0*/  IADD3.X R23, R30, R34, R23, P2, P1 ;  /* 0x000000221e177210 */ /* 0x000fe200017e2417 */
[-C--:B--2---:R-:W-:Y:S02]  /*1700*/  IMAD R44, R28, R4.reuse, RZ ;  /* 0x000000041c2c7224 */ /* 0x084fe400078e02ff */
[----:B------:R-:W-:-:S04]  /*1710*/  IMAD.WIDE.U32 R42, R31, R4, R42 ;  /* 0x000000041f2a7225 */ /* 0x000fc800078e002a */
[----:B------:R-:W-:Y:S01]  /*1720*/  IMAD R36, R211, UR7, R36 ;  /* 0x00000007d3247c24 */ /* 0x000fe2000f8e0224 */
[----:B-1----:R-:W-:-:S04]  /*1730*/  SHF.R.S32.HI R40, RZ, 0x1f, R33 ;  /* 0x0000001fff287819 */ /* 0x002fc80000011421 */
[----:B------:R-:W-:Y:S01]  /*1740*/  LEA.HI R40, R40, R33, RZ, 0x5 ;  /* 0x0000002128287211 */ /* 0x000fe200078f28ff */
[----:B------:R-:W-:Y:S01]  /*1750*/  IMAD R33, R31, R5, R44 ;  /* 0x000000051f217224 */ /* 0x000fe200078e022c */
[----:B------:R-:W-:Y:S02]  /*1760*/  IADD3 R31, P3, R210, R31, RZ ;  /* 0x0000001fd21f7210 */ /* 0x000fe40007f7e0ff */
[----:B------:R-:W-:Y:S01]  /*1770*/  SHF.R.S32.HI R40, RZ, 0x5, R40 ;  /* 0x00000005ff287819 */ /* 0x000fe20000011428 */
[----:B------:R-:W-:Y:S01]  /*1780*/  IMAD.IADD R43, R43, 0x1, R33 ;  /* 0x000000012b2b7824 */ /* 0x000fe200078e0221 */
[----:B------:R-:W-:Y:S01]  /*1790*/  IADD3.X R35, R19, R28, RZ, P3, !PT ;  /* 0x0000001c13237210 */ /* 0x000fe20001ffe4ff */
[----:B------:R-:W-:Y:S01]  /*17a0*/  IMAD.WIDE.U32 R44, R31, R10, R212 ;  /* 0x0000000a1f2c7225 */ /* 0x000fe200078e00d4 */
[----:B------:R-:W1:Y:S03]  /*17b0*/  LDC.64 R32, c[0x0][0x478] ;  /* 0x00011e00ff207b82 */ /* 0x000e660000000a00 */
[----:B------:R-:W-:Y:S01]  /*17c0*/  IMAD R40, R40, R29, R208 ;  /* 0x0000001d28287224 */ /* 0x000fe200078e02d0 */
[----:B------:R-:W-:Y:S01]  /*17d0*/  IADD3 R30, P2, R26, R44, RZ ;  /* 0x0000002c1a1e7210 */ /* 0x000fe20007f5e0ff */
[----:B------:R-:W-:Y:S01]  /*17e0*/  IMAD R28, R35, R10, RZ ;  /* 0x0000000a231c7224 */ /* 0x000fe200078e02ff */
[----:B---3--:R-:W-:Y:S01]  /*17f0*/  IADD3 R26, R226, -R13, -R240 ;  /* 0x8000000de21a7210 */ /* 0x008fe20007ffe8f0 */
[----:B------:R-:W-:Y:S01]  /*1800*/  IMAD.WIDE.U32 R42, R211, UR6, R42 ;  /* 0x00000006d32a7c25 */ /* 0x000fe2000f8e002a */
[----:B------:R-:W-:Y:S01]  /*1810*/  IADD3 R27, P1, R40, R27, RZ ;  /* 0x0000001b281b7210 */ /* 0x000fe20007f3e0ff */
[----:B------:R-:W-:-:S02]  /*1820*/  ULDC.64 UR6, c[0x0][0x258] ;  /* 0x0000960000067ab9 */ /* 0x000fc40000000a00 */
[----:B------:R-:W-:Y:S01]  /*1830*/  IMAD R28, R31, R11, R28 ;  /* 0x0000000b1f1c7224 */ /* 0x000fe200078e021c */
[----:B------:R-:W-:Y:S01]  /*1840*/  LEA.HI.X.SX32 R40, R40, R23, 0x1, P1 ;  /* 0x0000001728287211 */ /* 0x000fe200008f0eff */
[----:B------:R-:W-:Y:S01]  /*1850*/  IMAD R34, R12, UR6, RZ ;  /* 0x000000060c227c24 */ /* 0x000fe2000f8e02ff */
[----:B------:R-:W-:Y:S02]  /*1860*/  SHF.R.S32.HI R23, RZ, 0x1f, R26 ;  /* 0x0000001fff177819 */ /* 0x000fe4000001141a */
[----:B------:R-:W-:Y:S01]  /*1870*/  IADD3.X R31, R25, R45, R28, P2, !PT ;  /* 0x0000002d191f7210 */ /* 0x000fe200017fe41c */
[----:B------:R-:W-:Y:S01]  /*1880*/  IMAD R34, R211, UR7, R34 ;  /* 0x00000007d3227c24 */ /* 0x000fe2000f8e0222 */
[----:B------:R-:W-:Y:S01]  /*1890*/  LEA.HI R26, R23, R26, RZ, 0x6 ;  /* 0x0000001a171a7211 */ /* 0x000fe200078f30ff */
[----:B------:R-:W2:Y:S01]  /*18a0*/  LDC.64 R28, c[0x0][0x2b0] ;  /* 0x0000ac00ff1c7b82 */ /* 0x000ea20000000a00 */
[----:B------:R-:W-:Y:S01]  /*18b0*/  IADD3 R43, R43, R36, RZ ;  /* 0x000000242b2b7210 */ /* 0x000fe20007ffe0ff */
[----:B------:R-:W-:Y:S01]  /*18c0*/  IMAD.WIDE.U32 R30, R211, UR6, R30 ;  /* 0x00000006d31e7c25 */ /* 0x000fe2000f8e001e */
[----:B------:R-:W-:Y:S01]  /*18d0*/  SHF.R.S32.HI R26, RZ, 0x6, R26 ;  /* 0x00000006ff1a7819 */ /* 0x000fe2000001141a */
[----:B------:R-:W-:-:S02]  /*18e0*/  ULDC.64 UR6, c[0x0][0x400] ;  /* 0x0001000000067ab9 */ /* 0x000fc40000000a00 */
[----:B------:R-:W-:Y:S01]  /*18f0*/  LEA R244, P1, R27, UR6, 0x2 ;  /* 0x000000061bf47c11 */ /* 0x000fe2000f8210ff */
[----:B------:R-:W-:Y:S01]  /*1900*/  IMAD R23, R19, R4, RZ ;  /* 0x0000000413177224 */ /* 0x000fe200078e02ff */
[----:B------:R-:W-:Y:S01]  /*1910*/  VIMNMX R225, RZ, R26, !PT ;  /* 0x0000001affe17248 */ /* 0x000fe20007fe0100 */
[----:B------:R-:W-:Y:S01]  /*1920*/  IMAD.WIDE.U32 R42, R210, R4, R42 ;  /* 0x00000004d22a7225 */ /* 0x000fe200078e002a */
[----:B------:R-:W-:Y:S02]  /*1930*/  LEA.HI.X R245, R27, UR7, R40, 0x2, P1 ;  /* 0x000000071bf57c11 */ /* 0x000fe400088f1428 */
[----:B------:R-:W-:Y:S01]  /*1940*/  ISETP.GT.AND P1, PT, R238, R225, PT ;  /* 0x000000e1ee00720c */ /* 0x000fe20003f24270 */
[----:B------:R-:W-:Y:S01]  /*1950*/  IMAD R23, R210, R5, R23 ;  /* 0x00000005d2177224 */ /* 0x000fe200078e0217 */
[----:B------:R-:W-:Y:S01]  /*1960*/  LEA R248, P3, R30, UR10, 0x1 ;  /* 0x0000000a1ef87c11 */ /* 0x000fe2000f8608ff */
[----:B------:R-:W-:Y:S01]  /*1970*/  IMAD.IADD R34, R31, 0x1, R34 ;  /* 0x000000011f227824 */ /* 0x000fe200078e0222 */
[----:B------:R-:W-:Y:S01]  /*1980*/  LEA R246, P2, R42, UR8, 0x1 ;  /* 0x000000082af67c11 */ /* 0x000fe2000f8408ff */
[----:B------:R-:W-:-:S02]  /*1990*/  IMAD.IADD R23, R43, 0x1, R23 ;  /* 0x000000012b177824 */ /* 0x000fc400078e0217 */
[----:B-1----:R-:W-:Y:S01]  /*19a0*/  IMAD.WIDE R230, R38, 0x4, R32 ;  /* 0x0000000426e67825 */ /* 0x002fe200078e0220 */
[----:B------:R-:W-:Y:S02]  /*19b0*/  LEA.HI.X R249, R30, UR11, R34, 0x1, P3 ;  /* 0x0000000b1ef97c11 */ /* 0x000fe400098f0c22 */
[----:B------:R-:W-:Y:S01]  /*19c0*/  LEA.HI.X R247, R42, UR9, R23, 0x1, P2 ;  /* 0x000000092af77c11 */ /* 0x000fe200090f0c17 */
[----:B------:R-:W-:Y:S01]  /*19d0*/  VIADD R238, R238, 0xffffffff ;  /* 0xffffffffeeee7836 */ /* 0x000fe20000000000 */
[----:B------:R-:W-:Y:S01]  /*19e0*/  MOV R229, R231 ;  /* 0x000000e700e57202 */ /* 0x000fe20000000f00 */
[----:B--2---:R-:W-:Y:S01]  /*19f0*/  IMAD.WIDE R250, R250, 0x4, R28 ;  /* 0x00000004fafa7825 */ /* 0x004fe200078e021c */
        /* <DEDUP_REMOVED lines=26> */
.L_x_1402:
        /* <DEDUP_REMOVED lines=13> */
.L_x_1403:
        /* <DEDUP_REMOVED lines=28> */
.L_x_1405:
[----:B------:R-:W-:Y:S05]  /*1e30*/  BSYNC B0 ;  /* 0x0000000000007941 */ /* 0x000fea0003800000 */
.L_x_1404:
[----:B------:R-:W-:Y:S04]  /*1e40*/  BSSY B0, `(.L_x_1406) ;  /* 0x0000010000007945 */ /* 0x000fe80003800000 */
[----:B------:R-:W-:Y:S05]  /*1e50*/  @P0 BRA `(.L_x_1407) ;  /* 0x0000000000380947 */ /* 0x000fea0003800000 */
[----:B------:R-:W-:Y:S01]  /*1e60*/  IADD3 R11, P2, R210, 0x20, RZ ;  /* 0x00000020d20b7810 */ /* 0x000fe20007f5e0ff */
[----:B------:R-:W-:Y:S01]  /*1e70*/  IMAD.MOV.U32 R16, RZ, RZ, R10 ;  /* 0x000000ffff107224 */ /* 0x000fe200078e000a */
        /* <DEDUP_REMOVED lines=9> */
[----:B------:R2:W-:Y:S04]  /*1f10*/  STG.E.128 desc[UR16][R6.64], RZ ;  /* 0x000000ff06007986 */ /* 0x0005e8000c101d10 */
[----:B------:R2:W-:Y:S04]  /*1f20*/  STG.E.128 desc[UR16][R6.64+0x80], RZ ;  /* 0x000080ff06007986 */ /* 0x0005e8000c101d10 */
[----:B------:R2:W-:Y:S02]  /*1f30*/  STG.E.128 desc[UR16][R6.64+0x100], RZ ;  /* 0x000100ff06007986 */ /* 0x0005e4000c101d10 */
.L_x_1407:
[----:B------:R-:W-:Y:S05]  /*1f40*/  BSYNC B0 ;  /* 0x0000000000007941 */ /* 0x000fea0003800000 */
.L_x_1406:
        /* <DEDUP_REMOVED lines=24> */
.L_x_1409:
[----:B------:R-:W-:Y:S05]  /*20d0*/  BSYNC B0 ;  /* 0x0000000000007941 */ /* 0x000fea0003800000 */
.L_x_1408:
[----:B------:R-:W-:Y:S05]  /*20e0*/  @P0 BRA `(.L_x_1410) ;  /* 0x00000060001c0947 */ /* 0x000fea0003800000 */
[----:B------:R-:W-:Y:S01]  /*20f0*/  IADD3 R6, P0, R210, 0x20, RZ ;  /* 0x00000020d2067810 */ /* 0x000fe20007f1e0ff */
[----:B------:R-:W-:Y:S01]  /*2100*/  ULDC.64 UR6, c[0x0][0x3f8] ;  /* 0x0000fe0000067ab9 */ /* 0x000fe20000000a00 */
[----:B------:R-:W-:Y:S02]  /*2110*/  MOV R9, R7 ;  /* 0x0000000700097202 */ /* 0x000fe40000000f00 */
[----:B------:R-:W-:Y:S01]  /*2120*/  IADD3.X R19, RZ, R19, RZ, P0, !PT ;  /* 0x00000013ff137210 */ /* 0x000fe200007fe4ff */
        /* <DEDUP_REMOVED lines=10> */
.L_x_1401:
[-C--:B------:R-:W-:Y:S01]  /*21d0*/  IMAD.WIDE.U32 R30, R227, R8.reuse, R212 ;  /* 0x00000008e31e7225 */ /* 0x080fe200078e00d4 */
[----:B------:R-:W-:Y:S01]  /*21e0*/  ULDC.64 UR8, c[0x0][0x260] ;  /* 0x0000980000087ab9 */ /* 0x000fe20000000a00 */
[----:B------:R-:W-:Y:S02]  /*21f0*/  ULDC.64 UR6, c[0x0][0x268] ;  /* 0x00009a0000067ab9 */ /* 0x000fe40000000a00 */
[----:B------:R-:W-:Y:S01]  /*2200*/  IMAD R26, R15, R8, RZ ;  /* 0x000000080f1a7224 */ /* 0x000fe200078e02ff */
[----:B------:R-:W-:Y:S01]  /*2210*/  IADD3 R30, P1, R24, R30, RZ ;  /* 0x0000001e181e7210 */ /* 0x000fe20007f3e0ff */
[----:B------:R-:W-:Y:S02]  /*2220*/  IMAD R12, R238, -0x40, R241 ;  /* 0xffffffc0ee0c7824 */ /* 0x000fe400078e02f1 */
[----:B------:R-:W-:Y:S02]  /*2230*/  VIADD R23, R210, 0x20 ;  /* 0x00000020d2177836 */ /* 0x000fe40000000000 */
[----:B------:R-:W-:-:S02]  /*2240*/  IMAD R17, R217, -0x40, R240 ;  /* 0xffffffc0d9117824 */ /* 0x000fc400078e02f0 */
[----:B------:R-:W-:Y:S01]  /*2250*/  IMAD R28, R15, R6, RZ ;  /* 0x000000060f1c7224 */ /* 0x000fe200078e02ff */
[----:B------:R-:W-:Y:S01]  /*2260*/  ISETP.GE.AND P5, PT, R23, R12, PT ;  /* 0x0000000c1700720c */ /* 0x000fe20003fa6270 */
[----:B------:R-:W-:Y:S01]  /*2270*/  IMAD.WIDE.U32 R32, R227, R6, R212 ;  /* 0x00000006e3207225 */ /* 0x000fe200078e00d4 */
[-C--:B------:R-:W-:Y:S01]  /*2280*/  ISETP.GE.AND P3, PT, R23, R17.reuse, PT ;  /* 0x000000111700720c */ /* 0x080fe20003f66270 */
[----:B------:R-:W-:Y:S01]  /*2290*/  ULDC UR4, c[0x0][0x2dc] ;  /* 0x0000b70000047ab9 */ /* 0x000fe20000000800 */
[----:B------:R-:W-:Y:S01]  /*22a0*/  ISETP.GE.AND P4, PT, R210, R17, PT ;  /* 0x00000011d200720c */ /* 0x000fe20003f86270 */
[C---:B------:R-:W-:Y:S01]  /*22b0*/  IMAD R15, R227.reuse, R9, R26 ;  /* 0x00000009e30f7224 */ /* 0x040fe200078e021a */
[----:B------:R-:W-:Y:S01]  /*22c0*/  IADD3 R26, P0, R22, R32, RZ ;  /* 0x00000020161a7210 */ /* 0x000fe20007f1e0ff */
[----:B------:R-:W-:Y:S02]  /*22d0*/  IMAD R23, R227, R7, R28 ;  /* 0x00000007e3177224 */ /* 0x000fe400078e021c */
[----:B------:R-:W-:Y:S01]  /*22e0*/  IMAD.WIDE.U32 R24, R4, 0x40, RZ ;  /* 0x0000004004187825 */ /* 0x000fe200078e00ff */
[----:B------:R-:W-:-:S02]  /*22f0*/  IADD3.X R31, R14, R31, R15, P1, !PT ;  /* 0x0000001f0e1f7210 */ /* 0x000fc40000ffe40f */
[----:B------:R-:W-:Y:S01]  /*2300*/  LEA.HI R15, R238, R238, RZ, 0x1 ;  /* 0x000000eeee0f7211 */ /* 0x000fe200078f08ff */
[----:B------:R-:W-:Y:S01]  /*2310*/  IMAD.SHL.U32 R11, R11, 0x40, RZ ;  /* 0x000000400b0b7824 */ /* 0x000fe200078e00ff */
[----:B------:R-:W-:Y:S01]  /*2320*/  IADD3.X R27, R20, R33, R23, P0, !PT ;  /* 0x00000021141b7210 */ /* 0x000fe200007fe417 */
[----:B------:R-:W-:Y:S01]  /*2330*/  IMAD.WIDE.U32 R22, R10, 0x40, RZ ;  /* 0x000000400a167825 */ /* 0x000fe200078e00ff */
[----:B------:R-:W-:Y:S02]  /*2340*/  LOP3.LUT R15, R15, 0xfffffffe, RZ, 0xc0, !PT ;  /* 0xfffffffe0f0f7812 */ /* 0x000fe400078ec0ff */
[----:B------:R-:W-:Y:S01]  /*2350*/  @!P5 IADD3 R24, P1, R246, R24, RZ ;  /* 0x00000018f618d210 */ /* 0x000fe20007f3e0ff */
[----:B------:R-:W-:Y:S01]  /*2360*/  IMAD.SHL.U32 R5, R5, 0x40, RZ ;  /* 0x0000004005057824 */ /* 0x000fe200078e00ff */
[----:B------:R-:W-:Y:S01]  /*2370*/  @!P5 IADD3 R22, P0, R248, R22, RZ ;  /* 0x00000016f816d210 */ /* 0x000fe20007f1e0ff */
[----:B------:R-:W-:Y:S02]  /*2380*/  IMAD.IADD R4, R238, 0x1, -R15 ;  /* 0x00000001ee047824 */ /* 0x000fe400078e0a0f */
[----:B------:R-:W-:Y:S01]  /*2390*/  IMAD R15, R21, UR8, RZ ;  /* 0x00000008150f7c24 */ /* 0x000fe2000f8e02ff */
[----:B------:R-:W-:Y:S01]  /*23a0*/  @!P5 IADD3.X R23, R249, R23, R11, P0, !PT ;  /* 0x00000017f917d210 */ /* 0x000fe200007fe40b */
[----:B------:R-:W-:Y:S01]  /*23b0*/  IMAD R21, R21, UR6, RZ ;  /* 0x0000000615157c24 */ /* 0x000fe2000f8e02ff */
[----:B------:R-:W-:Y:S01]  /*23c0*/  @!P5 IADD3.X R25, R247, R25, R5, P1, !PT ;  /* 0x00000019f719d210 */ /* 0x000fe20000ffe405 */
[----:B------:R-:W-:Y:S01]  /*23d0*/  IMAD.WIDE.U32 R26, R18, UR6, R26 ;  /* 0x00000006121a7c25 */ /* 0x000fe2000f8e001a */
[----:B------:R-:W-:Y:S01]  /*23e0*/  ISETP.NE.AND P0, PT, R4, 0x1, PT ;  /* 0x000000010400780c */ /* 0x000fe20003f05270 */
[----:B------:R-:W-:Y:S01]  /*23f0*/  @P6 BAR.SYNC.DEFER_BLOCKING 0x0 ;  /* 0x0000000000006b1d */ /* 0x000fe20000010000 */
[----:B------:R-:W-:Y:S01]  /*2400*/  @!P3 IADD3 R4, P1, R210, 0x20, RZ ;  /* 0x00000020d204b810 */ /* 0x000fe20007f3e0ff */
[----:B------:R-:W-:Y:S01]  /*2410*/  IMAD R10, R18, UR7, R21 ;  /* 0x00000007120a7c24 */ /* 0x000fe2000f8e0215 */
[----:B------:R-:W-:Y:S01]  /*2420*/  @!P3 IADD3 R5, P2, R210, 0x20, RZ ;  /* 0x00000020d205b810 */ /* 0x000fe20007f5e0ff */
[----:B------:R-:W-:-:S02]  /*2430*/  IMAD R15, R18, UR9, R15 ;  /* 0x00000009120f7c24 */ /* 0x000fc4000f8e020f */
[--C-:B------:R-:W-:Y:S01]  /*2440*/  @!P3 IMAD.X R11, RZ, RZ, R19.reuse, P1 ;  /* 0x000000ffff0bb224 */ /* 0x100fe200008e0613 */
[----:B------:R-:W-:Y:S01]  /*2450*/  ISETP.GE.AND P1, PT, R210, R12, PT ;  /* 0x0000000cd200720c */ /* 0x000fe20003f26270 */
[----:B------:R-:W-:Y:S02]  /*2460*/  @!P3 IMAD.X R17, RZ, RZ, R19, P2 ;  /* 0x000000ffff11b224 */ /* 0x000fe400010e0613 */
[----:B------:R-:W-:Y:S02]  /*2470*/  IMAD.MOV.U32 R234, RZ, RZ, 0x7f800000 ;  /* 0x7f800000ffea7424 */ /* 0x000fe400078e00ff */
[----:B------:R-:W-:Y:S01]  /*2480*/  IMAD.MOV.U32 R236, RZ, RZ, 0x7f800000 ;  /* 0x7f800000ffec7424 */ /* 0x000fe200078e00ff */
[----:B------:R-:W1:Y:S01]  /*2490*/  LDC R235, c[0x0][0x394] ;  /* 0x0000e500ffeb7b82 */ /* 0x000e620000000800 */
[----:B------:R-:W-:Y:S01]  /*24a0*/  IMAD.WIDE.U32 R30, R18, UR8, R30 ;  /* 0x00000008121e7c25 */ /* 0x000fe2000f8e001e */
[----:B------:R-:W-:-:S06]  /*24b0*/  SHF.R.S32.HI R233, RZ, 0x1f, R208 ;  /* 0x0000001fffe97819 */ /* 0x000fcc00000114d0 */
[----:B------:R-:W2:Y:S01]  /*24c0*/  LDC R223, c[0x0][0x394] ;  /* 0x0000e500ffdf7b82 */ /* 0x000ea20000000800 */
[----:B------:R-:W-:Y:S02]  /*24d0*/  @!P3 IMAD R11, R11, R6, RZ ;  /* 0x000000060b0bb224 */ /* 0x000fe400078e02ff */
[----:B------:R-:W-:Y:S01]  /*24e0*/  IMAD.MOV.U32 R194, RZ, RZ, 0x20 ;  /* 0x00000020ffc27424 */ /* 0x000fe200078e00ff */
[----:B------:R3:W-:Y:S01]  /*24f0*/  @P1 STS.128 [R216+0xc000], RZ ;  /* 0x00c000ffd8001388 */ /* 0x0007e20000000c00 */
[----:B------:R-:W-:Y:S02]  /*2500*/  IMAD.IADD R33, R27, 0x1, R10 ;  /* 0x000000011b217824 */ /* 0x000fe400078e020a */
[----:B------:R-:W-:Y:S01]  /*2510*/  IMAD.MOV.U32 R193, RZ, RZ, 0x40 ;  /* 0x00000040ffc17424 */ /* 0x000fe200078e00ff */
[----:B------:R3:W-:Y:S01]  /*2520*/  @P1 STS.128 [R216+0xe000], RZ ;  /* 0x00e000ffd8001388 */ /* 0x0007e20000000c00 */
[-C--:B------:R-:W-:Y:S01]  /*2530*/  @!P3 IMAD R20, R17, R8.reuse, RZ ;  /* 0x000000081114b224 */ /* 0x080fe200078e02ff */
[----:B------:R-:W-:Y:S01]  /*2540*/  IADD3 R224, -R240, 0x40, R226 ;  /* 0x00000040f0e07810 */ /* 0x000fe20007ffe1e2 */
[----:B------:R-:W-:Y:S01]  /*2550*/  @!P4 IMAD R14, R19, R8, RZ ;  /* 0x00000008130ec224 */ /* 0x000fe200078e02ff */
[----:B------:R3:W-:Y:S01]  /*2560*/  @P1 STS.128 [R216+0x10000], RZ ;  /* 0x010000ffd8001388 */ /* 0x0007e20000000c00 */
[----:B------:R-:W-:Y:S01]  /*2570*/  IMAD.IADD R31, R31, 0x1, R15 ;  /* 0x000000011f1f7824 */ /* 0x000fe200078e020f */
[----:B------:R-:W-:Y:S01]  /*2580*/  CS2R R142, SRZ ;  /* 0x00000000008e7805 */ /* 0x000fe2000001ff00 */
[----:B------:R-:W-:Y:S01]  /*2590*/  @!P3 IMAD R18, R4, R7, R11 ;  /* 0x000000070412b224 */ /* 0x000fe200078e020b */
[----:B------:R-:W-:Y:S01]  /*25a0*/  @!PT LDS RZ, [RZ] ;  /* 0x00000000fffff984 */ /* 0x000fe20000000800 */
[----:B------:R-:W-:Y:S01]  /*25b0*/  @!PT LDS RZ, [RZ] ;  /* 0x00000000fffff984 */ /* 0x000fe20000000800 */
[----:B------:R-:W-:Y:S01]  /*25c0*/  @!PT LDS RZ, [RZ] ;  /* 0x00000000fffff984 */ /* 0x000fe20000000800 */
[----:B------:R-:W-:Y:S01]  /*25d0*/  @!P1 LDGSTS.E.BYPASS.LTC128B.128 [R216+0xc000], desc[UR16][R246.64] ;  /* 0x0c000000f6d89fae */ /* 0x000fe2000b901d50 */
[----:B------:R-:W-:Y:S01]  /*25e0*/  @!P4 IMAD R19, R19, R6, RZ ;  /* 0x000000061313c224 */ /* 0x000fe200078e02ff */
[----:B------:R-:W-:Y:S01]  /*25f0*/  CS2R R140, SRZ ;  /* 0x00000000008c7805 */ /* 0x000fe2000001ff00 */
[--C-:B------:R-:W-:Y:S01]  /*2600*/  @!P4 IMAD.MOV.U32 R32, RZ, RZ, R26.reuse ;  /* 0x000000ffff20c224 */ /* 0x100fe200078e001a */
[----:B------:R-:W-:Y:S01]  /*2610*/  @!P1 LDGSTS.E.BYPASS.LTC128B.128 [R216+0xe000], desc[UR16][R246.64+0x80] ;  /* 0x0e000080f6d89fae */ /* 0x000fe2000b901d50 */
[----:B------:R-:W-:Y:S01]  /*2620*/  @!P3 IMAD.MOV.U32 R10, RZ, RZ, R26 ;  /* 0x000000ffff0ab224 */ /* 0x000fe200078e001a */
[----:B------:R-:W-:Y:S01]  /*2630*/  CS2R R146, SRZ ;  /* 0x0000000000927805 */ /* 0x000fe2000001ff00 */
[----:B------:R-:W-:Y:S01]  /*2640*/  @!P3 IMAD.MOV.U32 R11, RZ, RZ, R33 ;  /* 0x000000ffff0bb224 */ /* 0x000fe200078e0021 */
[----:B------:R-:W-:Y:S01]  /*2650*/  @!P1 LDGSTS.E.BYPASS.LTC128B.128 [R216+0x10000], desc[UR16][R246.64+0x100] ;  /* 0x10000100f6d89fae */ /* 0x000fe2000b901d50 */
[----:B------:R-:W-:Y:S01]  /*2660*/  @!P3 IMAD R17, R5, R9, R20 ;  /* 0x000000090511b224 */ /* 0x000fe200078e0214 */
[----:B------:R-:W-:Y:S01]  /*2670*/  CS2R R144, SRZ ;  /* 0x0000000000907805 */ /* 0x000fe2000001ff00 */
[--C-:B------:R-:W-:Y:S01]  /*2680*/  @!P3 IMAD.MOV.U32 R20, RZ, RZ, R30.reuse ;  /* 0x000000ffff14b224 */ /* 0x100fe200078e001e */
[----:B------:R3:W-:Y:S01]  /*2690*/  @P5 STS.128 [R216+0xd000], RZ ;  /* 0x00d000ffd8005388 */ /* 0x0007e20000000c00 */
[--C-:B------:R-:W-:Y:S01]  /*26a0*/  @!P3 IMAD.MOV.U32 R21, RZ, RZ, R31.reuse ;  /* 0x000000ffff15b224 */ /* 0x100fe200078e001f */
[----:B------:R-:W-:Y:S01]  /*26b0*/  CS2R R138, SRZ ;  /* 0x00000000008a7805 */ /* 0x000fe2000001ff00 */
[----:B------:R-:W-:Y:S01]  /*26c0*/  @!P4 IMAD.WIDE.U32 R28, R210, R8, R30 ;  /* 0x00000008d21cc225 */ /* 0x000fe200078e001e */
[----:B------:R3:W-:Y:S01]  /*26d0*/  @P5 STS.128 [R216+0xf000], RZ ;  /* 0x00f000ffd8005388 */ /* 0x0007e20000000c00 */
[----:B------:R-:W-:-:S02]  /*26e0*/  CS2R R136, SRZ ;  /* 0x0000000000887805 */ /* 0x000fc4000001ff00 */
[----:B------:R-:W-:Y:S01]  /*26f0*/  CS2R R134, SRZ ;  /* 0x0000000000867805 */ /* 0x000fe2000001ff00 */
[----:B------:R-:W-:Y:S01]  /*2700*/  @!P4 IMAD R15, R210, R7, R19 ;  /* 0x00000007d20fc224 */ /* 0x000fe200078e0213 */
[----:B------:R3:W-:Y:S01]  /*2710*/  @P5 STS.128 [R216+0x11000], RZ ;  /* 0x011000ffd8005388 */ /* 0x0007e20000000c00 */
[-C--:B------:R-:W-:Y:S01]  /*2720*/  @!P3 IMAD.WIDE.U32 R30, R4, R6.reuse, R10 ;  /* 0x00000006041eb225 */ /* 0x080fe200078e000a */
[----:B------:R-:W-:Y:S01]  /*2730*/  CS2R R132, SRZ ;  /* 0x0000000000847805 */ /* 0x000fe2000001ff00 */
[----:B------:R-:W4:Y:S01]  /*2740*/  @!P4 LDC.64 R10, c[0x0][0x218] ;  /* 0x00008600ff0acb82 */ /* 0x000f220000000a00 */
[----:B------:R-:W-:Y:S01]  /*2750*/  @!PT LDS RZ, [RZ] ;  /* 0x00000000fffff984 */ /* 0x000fe20000000800 */
[----:B------:R-:W-:Y:S01]  /*2760*/  @!PT LDS RZ, [RZ] ;  /* 0x00000000fffff984 */ /* 0x000fe20000000800 */
[----:B------:R-:W-:Y:S01]  /*2770*/  @!PT LDS RZ, [RZ] ;  /* 0x00000000fffff984 */ /* 0x000fe20000000800 */
[----:B------:R-:W-:Y:S01]  /*2780*/  @!P5 LDGSTS.E.BYPASS.LTC128B.128 [R216+0xd000], desc[UR16][R24.64] ;  /* 0x0d00000018d8dfae */ /* 0x000fe2000b901d50 */
[C---:B------:R-:W-:Y:S01]  /*2790*/  @!P4 IMAD.WIDE.U32 R32, R210.reuse, R6, R32 ;  /* 0x00000006d220c225 */ /* 0x040fe200078e0020 */
[----:B------:R-:W-:Y:S02]  /*27a0*/  CS2R R126, SRZ ;  /* 0x00000000007e7805 */ /* 0x000fe4000001ff00 */
[----:B------:R-:W-:Y:S01]  /*27b0*/  CS2R R124, SRZ ;  /* 0x00000000007c7805 */ /* 0x000fe2000001ff00 */
[----:B------:R-:W-:Y:S01]  /*27c0*/  @!P5 LDGSTS.E.BYPASS.LTC128B.128 [R216+0xf000], desc[UR16][R24.64+0x80] ;  /* 0x0f00008018d8dfae */ /* 0x000fe2000b901d50 */
[----:B------:R-:W-:Y:S01]  /*27d0*/  @!P4 IMAD R14, R210, R9, R14 ;  /* 0x00000009d20ec224 */ /* 0x000fe200078e020e */
[----:B------:R-:W-:Y:S01]  /*27e0*/  CS2R R130, SRZ ;  /* 0x0000000000827805 */ /* 0x000fe2000001ff00 */
[----:B------:R-:W1:Y:S01]  /*27f0*/  @!P3 LDC.64 R6, c[0x0][0x218] ;  /* 0x00008600ff06bb82 */ /* 0x000e620000000a00 */
[----:B------:R-:W-:Y:S01]  /*2800*/  @!P3 IMAD.WIDE.U32 R26, R5, R8, R20 ;  /* 0x00000008051ab225 */ /* 0x000fe200078e0014 */
[----:B------:R-:W-:Y:S01]  /*2810*/  @!P5 LDGSTS.E.BYPASS.LTC128B.128 [R216+0x11000], desc[UR16][R24.64+0x100] ;  /* 0x1100010018d8dfae */ /* 0x000fe2000b901d50 */
[----:B------:R-:W-:-:S02]  /*2820*/  CS2R R128, SRZ ;  /* 0x0000000000807805 */ /* 0x000fc4000001ff00 */
[----:B------:R-:W-:Y:S01]  /*2830*/  CS2R R122, SRZ ;  /* 0x00000000007a7805 */ /* 0x000fe2000001ff00 */
[----:B------:R-:W-:Y:S01]  /*2840*/  @!P3 IMAD.IADD R20, R27, 0x1, R17 ;  /* 0x000000011b14b824 */ /* 0x000fe200078e0211 */
[----:B------:R-:W-:Y:S01]  /*2850*/  CS2R R120, SRZ ;  /* 0x0000000000787805 */ /* 0x000fe2000001ff00 */
[----:B------:R-:W-:Y:S01]  /*2860*/  VIADD R4, R209, 0x3000 ;  /* 0x00003000d1047836 */ /* 0x000fe20000000000 */
[----:B------:R-:W2:Y:S01]  /*2870*/  @!P4 LDC.64 R8, c[0x0][0x220] ;  /* 0x00008800ff08cb82 */ /* 0x000ea20000000a00 */
[----:B------:R-:W-:Y:S01]  /*2880*/  @!P4 IMAD.IADD R14, R29, 0x1, R14 ;  /* 0x000000011d0ec824 */ /* 0x000fe200078e020e */
[----:B------:R-:W-:Y:S01]  /*2890*/  CS2R R118, SRZ ;  /* 0x0000000000767805 */ /* 0x000fe2000001ff00 */
[----:B------:R-:W-:Y:S01]  /*28a0*/  @!P4 IMAD.IADD R15, R33, 0x1, R15 ;  /* 0x00000001210fc824 */ /* 0x000fe200078e020f */
[----:B------:R-:W-:Y:S01]  /*28b0*/  SEL R237, R4, R209, !P0 ;  /* 0x000000d104ed7207 */ /* 0x000fe20004000000 */
[----:B------:R-:W-:Y:S01]  /*28c0*/  @!P3 IMAD.IADD R18, R31, 0x1, R18 ;  /* 0x000000011f12b824 */ /* 0x000fe200078e0212 */
[----:B------:R-:W-:-:S02]  /*28d0*/  CS2R R116, SRZ ;  /* 0x0000000000747805 */ /* 0x000fc4000001ff00 */
[----:B------:R-:W-:Y:S02]  /*28e0*/  CS2R R110, SRZ ;  /* 0x00000000006e7805 */ /* 0x000fe4000001ff00 */
[C---:B----4-:R-:W-:Y:S01]  /*28f0*/  @!P4 LEA R10, P6, R28.reuse, R10, 0x1 ;  /* 0x0000000a1c0ac211 */ /* 0x050fe200078c08ff */
[----:B------:R-:W4:Y:S01]  /*2900*/  @!P3 LDC.64 R4, c[0x0][0x220] ;  /* 0x00008800ff04bb82 */ /* 0x000f220000000a00 */
[----:B------:R-:W-:Y:S02]  /*2910*/  LEA R237, R237, UR5, 0x1 ;  /* 0x00000005eded7c11 */ /* 0x000fe4000f8e08ff */
[----:B------:R-:W-:Y:S02]  /*2920*/  CS2R R108, SRZ ;  /* 0x00000000006c7805 */ /* 0x000fe4000001ff00 */
[----:B------:R-:W-:Y:S02]  /*2930*/  @!P4 LEA.HI.X R11, R28, R11, R14, 0x1, P6 ;  /* 0x0000000b1c0bc211 */ /* 0x000fe400030f0c0e */
[----:B------:R-:W-:-:S02]  /*2940*/  CS2R R114, SRZ ;  /* 0x0000000000727805 */ /* 0x000fc4000001ff00 */
[----:B------:R-:W-:Y:S01]  /*2950*/  CS2R R112, SRZ ;  /* 0x0000000000707805 */ /* 0x000fe2000001ff00 */
[----:B------:R3:W-:Y:S01]  /*2960*/  @P1 STS [R237], RZ ;  /* 0x000000ffed001388 */ /* 0x0007e20000000800 */
[C---:B-1----:R-:W-:Y:S02]  /*2970*/  @!P3 LEA R6, P2, R26.reuse, R6, 0x1 ;  /* 0x000000061a06b211 */ /* 0x042fe400078408ff */
[----:B------:R-:W-:Y:S02]  /*2980*/  CS2R R106, SRZ ;  /* 0x00000000006a7805 */ /* 0x000fe4000001ff00 */
[----:B------:R-:W-:Y:S01]  /*2990*/  CS2R R104, SRZ ;  /* 0x0000000000687805 */ /* 0x000fe2000001ff00 */
[----:B------:R3:W-:Y:S01]  /*29a0*/  @P1 STS [R237+0x4], RZ ;  /* 0x000004ffed001388 */ /* 0x0007e20000000800 */
[----:B------:R-:W-:Y:S02]  /*29b0*/  @!P3 LEA.HI.X R7, R26, R7, R20, 0x1, P2 ;  /* 0x000000071a07b211 */ /* 0x000fe400010f0c14 */
        /* <DEDUP_REMOVED lines=8> */
[----:B------:R-:W-:Y:S01]  /*2a40*/  CS2R R82, SRZ ;  /* 0x0000000000527805 */ /* 0x000fe2000001ff00 */
[----:B------:R-:W1:Y:S01]  /*2a50*/  LDC.64 R14, c[0x0][0x3b8] ;  /* 0x0000ee00ff0e7b82 */ /* 0x000e620000000a00 */
        /* <DEDUP_REMOVED lines=29> */
[----:B------:R-:W-:Y:S01]  /*2c30*/  ULDC UR6, c[0x0][0x398] ;  /* 0x0000e60000067ab9 */ /* 0x000fe20000000800 */
[----:B------:R-:W-:Y:S01]  /*2c40*/  ULDC.U8 UR8, c[0x0][0x388] ;  /* 0x0000e20000087ab9 */ /* 0x000fe20000000000 */
[----:B------:R-:W-:Y:S01]  /*2c50*/  ULDC UR7, c[0x0][0x2ec] ;  /* 0x0000bb0000077ab9 */ /* 0x000fe20000000800 */
[----:B------:R-:W-:Y:S01]  /*2c60*/  @!PT LDS RZ, [RZ] ;  /* 0x00000000fffff984 */ /* 0x000fe20000000800 */
[----:B------:R-:W-:Y:S01]  /*2c70*/  @!PT LDS RZ, [RZ] ;  /* 0x00000000fffff984 */ /* 0x000fe20000000800 */
[----:B------:R-:W-:Y:S01]  /*2c80*/  @!PT LDS RZ, [RZ] ;  /* 0x00000000fffff984 */ /* 0x000fe20000000800 */
[----:B------:R-:W-:Y:S04]  /*2c90*/  @!P1 LDGSTS.E.BYPASS.LTC128B.128 [R237], desc[UR16][R248.64] ;  /* 0x00000000f8ed9fae */ /* 0x000fe8000b901d50 */
[----:B------:R-:W-:Y:S04]  /*2ca0*/  @!P1 LDGSTS.E.BYPASS.LTC128B.128 [R237+0x2000], desc[UR16][R248.64+0x80] ;  /* 0x02000080f8ed9fae */ /* 0x000fe8000b901d50 */
[----:B------:R-:W-:Y:S01]  /*2cb0*/  @!P1 LDGSTS.E.BYPASS.LTC128B.128 [R237+0x4000], desc[UR16][R248.64+0x100] ;  /* 0x04000100f8ed9fae */ /* 0x000fe2000b901d50 */
[----:B----4-:R-:W-:-:S03]  /*2cc0*/  @!P3 LEA R4, P1, R30, R4, 0x1 ;  /* 0x000000041e04b211 */ /* 0x010fc600078208ff */
        /* <DEDUP_REMOVED lines=55> */
[----:B--2---:R-:W-:-:S03]  /*3040*/  IMAD.WIDE R8, R215, 0x4, R250 ;  /* 0x00000004d7087825 */ /* 0x004fc600078e02fa */
[----:B------:R-:W0:Y:S04]  /*3050*/  LDGDEPBAR ;  /* 0x00000000000079af */ /* 0x000e280000000000 */
[----:B-1----:R-:W2:Y:S01]  /*3060*/  LDG.E.64 R6, desc[UR16][R14.64+0x8] ;  /* 0x000008100e067981 */ /* 0x002ea2000c1e1b00 */
[C---:B------:R-:W-:Y:S01]  /*3070*/  VIADD R11, R215.reuse, 0x8 ;  /* 0x00000008d70b7836 */ /* 0x040fe20000000000 */
[-C--:B------:R-:W-:Y:S02]  /*3080*/  ISETP.GE.AND P2, PT, R215, R12.reuse, PT ;  /* 0x0000000cd700720c */ /* 0x080fe40003f46270 */
[----:B------:R3:W5:Y:S02]  /*3090*/  LDG.E.64 R202, desc[UR16][R14.64] ;  /* 0x000000100eca7981 */ /* 0x000764000c1e1b00 */
[----:B------:R-:W-:-:S09]  /*30a0*/  ISETP.GE.AND P1, PT, R11, R12, PT ;  /* 0x0000000c0b00720c */ /* 0x000fd20003f26270 */
[----:B------:R3:W5:Y:S01]  /*30b0*/  @!P2 LDG.E R234, desc[UR16][R8.64] ;  /* 0x0000001008eaa981 */ /* 0x000762000c1e1900 */
[----:B----4-:R-:W-:-:S03]  /*30c0*/  IMAD R5, R214, R16, R211 ;  /* 0x00000010d6057224 */ /* 0x010fc600078e02d3 */
[----:B------:R3:W5:Y:S01]  /*30d0*/  @!P1 LDG.E R236, desc[UR16][R8.64+0x20] ;  /* 0x0000201008ec9981 */ /* 0x000762000c1e1900 */
[----:B------:R-:W-:-:S05]  /*30e0*/  IMAD.SHL.U32 R5, R5, 0x20, RZ ;  /* 0x0000002005057824 */ /* 0x000fca00078e00ff */
[----:B------:R-:W-:Y:S01]  /*30f0*/  SHF.R.S32.HI R4, RZ, 0x1f, R5 ;  /* 0x0000001fff047819 */ /* 0x000fe20000011405 */
[----:B------:R-:W-:Y:S01]  /*3100*/  IMAD.IADD R224, R224, 0x1, -R13 ;  /* 0x00000001e0e07824 */ /* 0x000fe200078e0a0d */
[----:B--2---:R-:W-:-:S04]  /*3110*/  IADD3 R232, P2, P1, R5, R6, R208 ;  /* 0x0000000605e87210 */ /* 0x004fc8000795e0d0 */
[----:B------:R-:W-:Y:S02]  /*3120*/  IADD3.X R233, R4, R7, R233, P2, P1 ;  /* 0x0000000704e97210 */ /* 0x000fe400017e24e9 */
[----:B------:R-:W-:Y:S01]  /*3130*/  R2P PR, R205, 0x6 ;  /* 0x00000006cd007804 */ /* 0x000fe20000000000 */
[----:B------:R-:W-:Y:S02]  /*3140*/  VIADD R5, R200, 0x3000 ;  /* 0x00003000c8057836 */ /* 0x000fe40000000000 */
[----:B------:R-:W-:Y:S02]  /*3150*/  VIADD R4, R199, 0x3000 ;  /* 0x00003000c7047836 */ /* 0x000fe40000000000 */
[----:B------:R-:W-:Y:S02]  /*3160*/  SEL R194, R194, 0xffffffe0, !P1 ;  /* 0xffffffe0c2c27807 */ /* 0x000fe40004800000 */
[----:B------:R-:W-:Y:S02]  /*3170*/  SEL R193, R193, 0xffffffc0, !P2 ;  /* 0xffffffc0c1c17807 */ /* 0x000fe40005000000 */
[----:B------:R-:W-:Y:S01]  /*3180*/  SEL R5, R5, R200, !P0 ;  /* 0x000000c805057207 */ /* 0x000fe20004000000 */
[C---:B------:R-:W-:Y:S01]  /*3190*/  IMAD.IADD R192, R197.reuse, 0x1, R194 ;  /* 0x00000001c5c07824 */ /* 0x040fe200078e02c2 */
[----:B------:R-:W-:Y:S01]  /*31a0*/  SEL R4, R4, R199, !P0 ;  /* 0x000000c704047207 */ /* 0x000fe20004000000 */
[----:B------:R-:W-:Y:S01]  /*31b0*/  IMAD.IADD R190, R197, 0x1, R193 ;  /* 0x00000001c5be7824 */ /* 0x000fe200078e02c1 */
[----:B------:R-:W-:Y:S01]  /*31c0*/  LEA R196, R5, UR5, 0x1 ;  /* 0x0000000505c47c11 */ /* 0x000fe2000f8e08ff */
[----:B------:R-:W-:Y:S01]  /*31d0*/  IMAD.IADD R191, R193, 0x1, R192 ;  /* 0x00000001c1bf7824 */ /* 0x000fe200078e02c0 */
[----:B---3--:R-:W-:-:S07]  /*31e0*/  LEA R195, R4, UR5, 0x1 ;  /* 0x0000000504c37c11 */ /* 0x008fce000f8e08ff */
.L_x_1415:
[----:B------:R-:W0:Y:S01]  /*31f0*/  LDGDEPBAR ;  /* 0x00000000000079af */ /* 0x000e220000000000 */
[C---:B------:R-:W-:Y:S01]  /*3200*/  IMAD.IADD R94, R196.reuse, 0x1, R194 ;  /* 0x00000001c45e7824 */ /* 0x040fe200078e02c2 */
[----:B------:R-:W-:Y:S01]  /*3210*/  IADD3 R93, R196, R193, RZ ;  /* 0x000000c1c45d7210 */ /* 0x000fe20007ffe0ff */
[----:B------:R-:W-:Y:S01]  /*3220*/  IMAD.MOV.U32 R231, RZ, RZ, R229 ;  /* 0x000000ffffe77224 */ /* 0x000fe200078e00e5 */
[C---:B------:R-:W-:Y:S01]  /*3230*/  LEA R96, P0, R215.reuse, R230, 0x2 ;  /* 0x000000e6d7607211 */ /* 0x040fe200078010ff */
[----:B------:R-:W-:Y:S02]  /*3240*/  IMAD.IADD R92, R94, 0x1, R193 ;  /* 0x000000015e5c7824 */ /* 0x000fe400078e02c1 */
[----:B------:R-:W-:Y:S01]  /*3250*/  IMAD.MOV.U32 R95, RZ, RZ, R223 ;  /* 0x000000ffff5f7224 */ /* 0x000fe200078e00df */
        /* <DEDUP_REMOVED lines=102> */
.L_x_1411:
[--C-:B------:R-:W-:Y:S01]  /*38c0*/  IADD3 R26, R240, 0x1, -R241.reuse ;  /* 0x00000001f01a7810 */ /* 0x100fe20007ffe8f1 */
[----:B------:R-:W1:Y:S01]  /*38d0*/  S2R R23, SR_TID.X ;  /* 0x0000000000177919 */ /* 0x000e620000002100 */
[----:B------:R-:W-:Y:S01]  /*38e0*/  IADD3 R24, -R95, R240, -R241 ;  /* 0x000000f05f187210 */ /* 0x000fe20007ffe9f1 */
        /* <DEDUP_REMOVED lines=67> */
.L_x_1412:
        /* <DEDUP_REMOVED lines=50> */
[--C-:B------:R-:W-:Y:S01]  /*4040*/  FFMA.FTZ R178, R14, UR7, -R21.reuse ;  /* 0x000000070eb27c23 */ /* 0x100fe20008010815 */
        /* <DEDUP_REMOVED lines=92> */
[----:B------:R-:W-:Y:S01]  /*4610*/  F2FP.RELU.BF16.F32.PACK_AB R23, R174, R167 ;  /* 0x000000a7ae17723e */ /* 0x000fe200000018ff */
[----:B------:R-:W-:Y:S01]  /*4620*/  STS [R221+0x20400], R20 ;  /* 0x02040014dd007388 */ /* 0x000fe20000000800 */
[----:B------:R-:W-:Y:S02]  /*4630*/  F2FP.RELU.BF16.F32.PACK_AB R24, R171, R170 ;  /* 0x000000aaab18723e */ /* 0x000fe400000018ff */
[----:B------:R-:W-:Y:S01]  /*4640*/  F2FP.RELU.BF16.F32.PACK_AB R21, R168, R177 ;  /* 0x000000b1a815723e */ /* 0x000fe200000018ff */
[----:B------:R-:W-:Y:S01]  /*4650*/  @!P4 FADD.FTZ R178, -R178, -RZ ;  /* 0x800000ffb2b2c221 */ /* 0x000fe20000010100 */
[----:B------:R-:W-:Y:S01]  /*4660*/  F2FP.RELU.BF16.F32.PACK_AB R29, R173, R176 ;  /* 0x000000b0ad1d723e */ /* 0x000fe200000018ff */
[----:B------:R-:W-:Y:S01]  /*4670*/  STS [R221+0x20000], R24 ;  /* 0x02000018dd007388 */ /* 0x000fe20000000800 */
[----:B------:R-:W-:Y:S01]  /*4680*/  @!P6 FADD.FTZ R180, -R180, -RZ ;  /* 0x800000ffb4b4e221 */ /* 0x000fe20000010100 */
[----:B------:R-:W-:Y:S02]  /*4690*/  FSETP.GE.FTZ.AND P3, PT, R170, RZ, PT ;  /* 0x000000ffaa00720b */ /* 0x000fe40003f76000 */
[----:B------:R-:W-:Y:S01]  /*46a0*/  STS [R222+0x20000], R23 ;  /* 0x02000017de007388 */ /* 0x000fe20000000800 */
[----:B------:R-:W-:Y:S01]  /*46b0*/  @!P2 FADD.FTZ R179, -R179, -RZ ;  /* 0x800000ffb3b3a221 */ /* 0x000fe20000010100 */
[----:B------:R-:W-:Y:S02]  /*46c0*/  F2FP.RELU.BF16.F32.PACK_AB R27, R180, R181 ;  /* 0x000000b5b41b723e */ /* 0x000fe400000018ff */
[----:B------:R-:W-:Y:S01]  /*46d0*/  STS [R222+0x20400], R21 ;  /* 0x02040015de007388 */ /* 0x000fe20000000800 */
[----:B------:R-:W-:Y:S02]  /*46e0*/  F2FP.RELU.BF16.F32.PACK_AB R25, R175, R178 ;  /* 0x000000b2af19723e */ /* 0x000fe400000018ff */
[----:B------:R-:W-:Y:S01]  /*46f0*/  F2FP.RELU.BF16.F32.PACK_AB R31, R179, R166 ;  /* 0x000000a6b31f723e */ /* 0x000fe200000018ff */
[----:B------:R-:W-:Y:S01]  /*4700*/  STS [R220+0x20000], R27 ;  /* 0x0200001bdc007388 */ /* 0x000fe20000000800 */
[----:B------:R-:W-:Y:S02]  /*4710*/  FSETP.GE.FTZ.AND P1, PT, R172, RZ, PT ;  /* 0x000000ffac00720b */ /* 0x000fe40003f36000 */
[----:B------:R-:W-:Y:S01]  /*4720*/  FSETP.GE.FTZ.AND P2, PT, R171, RZ, PT ;  /* 0x000000ffab00720b */ /* 0x000fe20003f56000 */
        /* <DEDUP_REMOVED lines=97> */
[C---:B------:R-:W-:Y:S01]  /*4d40*/  FADD.FTZ R28, -R165.reuse, R28 ;  /* 0x0000001ca51c7221 */ /* 0x040fe20000010100 */
[----:B------:R-:W-:Y:S01]  /*4d50*/  FSEL R96, R96, R165, P2 ;  /* 0x000000a560607208 */ /* 0x000fe20001000000 */
[----:B------:R-:W-:Y:S01]  /*4d60*/  FADD.FTZ R24, -R165, R24 ;  /* 0x00000018a5187221 */ /* 0x000fe20000010100 */
[----:B------:R-:W-:Y:S01]  /*4d70*/  FSETP.GE.FTZ.AND P2, PT, R174, RZ, PT ;  /* 0x000000ffae00720b */ /* 0x000fe20003f56000 */
        /* <DEDUP_REMOVED lines=9> */
[----:B------:R-:W-:Y:S01]  /*4e10*/  FSETP.GE.FTZ.AND P2, PT, R180, RZ, PT ;  /* 0x000000ffb400720b */ /* 0x000fe20003f56000 */
[----:B------:R-:W-:Y:S01]  /*4e20*/  FADD.FTZ R32, -R165, R32 ;  /* 0x00000020a5207221 */ /* 0x000fe20000010100 */
[----:B------:R-:W-:Y:S01]  /*4e30*/  FSEL R28, R28, R165, P0 ;  /* 0x000000a51c1c7208 */ /* 0x000fe20000000000 */
[----:B------:R-:W-:Y:S01]  /*4e40*/  FADD.FTZ R29, -R164, R34 ;  /* 0x00000022a41d7221 */ /* 0x000fe20000010100 */
[----:B------:R-:W-:Y:S01]  /*4e50*/  FSETP.GE.FTZ.AND P0, PT, R175, RZ, PT ;  /* 0x000000ffaf00720b */ /* 0x000fe20003f16000 */
[----:B------:R-:W-:Y:S01]  /*4e60*/  FMUL.FTZ R27, R168, R27 ;  /* 0x0000001ba81b7220 */ /* 0x000fe20000410000 */
[----:B------:R-:W-:Y:S01]  /*4e70*/  FSEL R24, R24, R165, P3 ;  /* 0x000000a518187208 */ /* 0x000fe20001800000 */
[----:B------:R-:W-:Y:S01]  /*4e80*/  FMUL.FTZ R97, R170, R97 ;  /* 0x00000061aa617220 */ /* 0x000fe20000410000 */
[----:B------:R-:W-:Y:S01]  /*4e90*/  FSETP.GE.FTZ.AND P1, PT, R177, RZ, PT ;  /* 0x000000ffb100720b */ /* 0x000fe20003f36000 */
[----:B------:R-:W-:Y:S01]  /*4ea0*/  FMUL.FTZ R96, R171, R96 ;  /* 0x00000060ab607220 */ /* 0x000fe20000410000 */
[----:B------:R-:W-:Y:S01]  /*4eb0*/  F2FP.BF16.F32.PACK_AB R20, R20, R21 ;  /* 0x000000151414723e */ /* 0x000fe200000010ff */
[----:B------:R-:W-:Y:S01]  /*4ec0*/  FMUL.FTZ R24, R167, R24 ;  /* 0x00000018a7187220 */ /* 0x000fe20000410000 */
[----:B------:R-:W-:Y:S01]  /*4ed0*/  FSETP.GE.FTZ.AND P3, PT, R166, RZ, PT ;  /* 0x000000ffa600720b */ /* 0x000fe20003f76000 */
[----:B------:R-:W-:Y:S01]  /*4ee0*/  FMUL.FTZ R23, R174, R23 ;  /* 0x00000017ae177220 */ /* 0x000fe20000410000 */
[----:B------:R-:W-:Y:S01]  /*4ef0*/  FSEL R21, R26, R165, P2 ;  /* 0x000000a51a157208 */ /* 0x000fe20001000000 */
[----:B------:R-:W-:Y:S01]  /*4f00*/  FMUL.FTZ R28, R181, R28 ;  /* 0x0000001cb51c7220 */ /* 0x000fe20000410000 */
[----:B------:R-:W-:Y:S02]  /*4f10*/  FSEL R26, R31, R164, P0 ;  /* 0x000000a41f1a7208 */ /* 0x000fe40000000000 */
[----:B------:R-:W-:Y:S01]  /*4f20*/  FSETP.GE.FTZ.AND P2, PT, R179, RZ, PT ;  /* 0x000000ffb300720b */ /* 0x000fe20003f56000 */
[----:B------:R-:W-:Y:S01]  /*4f30*/  FMUL.FTZ R21, R180, R21 ;  /* 0x00000015b4157220 */ /* 0x000fe20000410000 */
[----:B------:R-:W-:Y:S01]  /*4f40*/  FSETP.GE.FTZ.AND P0, PT, R173, RZ, PT ;  /* 0x000000ffad00720b */ /* 0x000fe20003f16000 */
[----:B------:R-:W-:Y:S01]  /*4f50*/  FMUL.FTZ R26, R175, R26 ;  /* 0x0000001aaf1a7220 */ /* 0x000fe20000410000 */
[----:B------:R-:W-:Y:S01]  /*4f60*/  FSEL R22, R25, R164, P1 ;  /* 0x000000a419167208 */ /* 0x000fe20000800000 */
[----:B------:R-:W-:Y:S01]  /*4f70*/  FADD.FTZ R25, -R164, R30 ;  /* 0x0000001ea4197221 */ /* 0x000fe20000010100 */
[----:B------:R-:W-:Y:S02]  /*4f80*/  FSEL R31, R32, R165, P3 ;  /* 0x000000a5201f7208 */ /* 0x000fe40001800000 */
[----:B------:R-:W-:Y:S01]  /*4f90*/  ISETP.GT.AND P3, PT, R238, R225, PT ;  /* 0x000000e1ee00720c */ /* 0x000fe20003f64270 */
[----:B------:R-:W-:Y:S01]  /*4fa0*/  FMUL.FTZ R22, R177, R22 ;  /* 0x00000016b1167220 */ /* 0x000fe20000410000 */
[----:B------:R-:W-:Y:S01]  /*4fb0*/  FSETP.GE.FTZ.AND P1, PT, R178, RZ, PT ;  /* 0x000000ffb200720b */ /* 0x000fe20003f36000 */
[----:B------:R-:W-:Y:S01]  /*4fc0*/  FMUL.FTZ R31, R166, R31 ;  /* 0x0000001fa61f7220 */ /* 0x000fe20000410000 */
[----:B------:R-:W-:Y:S01]  /*4fd0*/  F2FP.BF16.F32.PACK_AB R96, R96, R97 ;  /* 0x000000616060723e */ /* 0x000fe200000010ff */
[----:B------:R-:W-:Y:S01]  /*4fe0*/  @P2 FADD.FTZ R165, -R165, R33 ;  /* 0x00000021a5a52221 */ /* 0x000fe20000010100 */
[----:B------:R-:W-:Y:S02]  /*4ff0*/  FSEL R25, R25, R164, P1 ;  /* 0x000000a419197208 */ /* 0x000fe40000800000 */
[----:B------:R-:W-:Y:S02]  /*5000*/  FSETP.GE.FTZ.AND P1, PT, R176, RZ, PT ;  /* 0x000000ffb000720b */ /* 0x000fe40003f36000 */
[----:B------:R-:W-:Y:S01]  /*5010*/  F2FP.BF16.F32.PACK_AB R27, R27, R22 ;  /* 0x000000161b1b723e */ /* 0x000fe200000010ff */
[----:B------:R-:W-:Y:S01]  /*5020*/  FMUL.FTZ R25, R178, R25 ;  /* 0x00000019b2197220 */ /* 0x000fe20000410000 */
        /* <DEDUP_REMOVED lines=32> */
.L_x_1413:
        /* <DEDUP_REMOVED lines=106> */
.L_x_1414:
        /* <DEDUP_REMOVED lines=15> */
[----:B------:R-:W-:Y:S03]  /*59c0*/  LDSM.16.M88.4 R184, [R191+0x1000] ;  /* 0x00100000bfb8783b */ /* 0x000fe60000000200 */
        /* <DEDUP_REMOVED lines=213> */
[----:B------:R-:W-:Y:S02]  /*6720*/  LEA.HI.X.SX32 R85, R9, R245, 0x2, P2 ;  /* 0x000000f509557211 */ /* 0x000fe400010f16ff */
[C---:B------:R-:W-:Y:S01]  /*6730*/  LEA R88, P0, R155.reuse, R244, 0x2 ;  /* 0x000000f49b587211 */ /* 0x040fe200078010ff */
        /* <DEDUP_REMOVED lines=260> */
[----:B------:R-:W-:Y:S01]  /*7780*/  @P0 IADD3 R12, R239, R242, RZ ;  /* 0x000000f2ef0c0210 */ /* 0x000fe20007ffe0ff */
[----:B------:R3:W-:Y:S04]  /*7790*/  STS [R218+0x7000], R45 ;  /* 0x0070002dda007388 */ /* 0x0007e80000000800 */
[----:B------:R4:W-:Y:S01]  /*77a0*/  STS [R218+0x7400], R47 ;  /* 0x0074002fda007388 */ /* 0x0009e20000000800 */
[----:B-1----:R-:W-:-:S02]  /*77b0*/  @P0 IMAD R44, R12, R7, RZ ;  /* 0x000000070c2c0224 */ /* 0x002fc400078e02ff */
[----:B------:R-:W-:Y:S01]  /*77c0*/  @P0 IMAD.WIDE.U32 R12, R12, R6, RZ ;  /* 0x000000060c0c0225 */ /* 0x000fe200078e00ff */
[----:B------:R-:W-:Y:S04]  /*77d0*/  STS [R219+0x8000], R52 ;  /* 0x00800034db007388 */ /* 0x000fe80000000800 */
[----:B------:R-:W-:Y:S01]  /*77e0*/  STS [R219+0x8400], R54 ;  /* 0x00840036db007388 */ /* 0x000fe20000000800 */
[----:B------:R-:W-:Y:S02]  /*77f0*/  @P0 IADD3 R44, R13, R44, RZ ;  /* 0x0000002c0d2c0210 */ /* 0x000fe40007ffe0ff */
[----:B------:R-:W-:Y:S01]  /*7800*/  @P0 MOV R46, R12 ;  /* 0x0000000c002e0202 */ /* 0x000fe20000000f00 */
[----:B------:R-:W-:Y:S04]  /*7810*/  STS [R218+0x8000], R65 ;  /* 0x00800041da007388 */ /* 0x000fe80000000800 */
[----:B------:R-:W-:Y:S04]  /*7820*/  STS [R218+0x8400], R67 ;  /* 0x00840043da007388 */ /* 0x000fe80000000800 */
[----:B------:R-:W-:Y:S01]  /*7830*/  STS [R219+0x9000], R56 ;  /* 0x00900038db007388 */ /* 0x000fe20000000800 */
[----:B---3--:R-:W-:-:S03]  /*7840*/  FMUL.FTZ R45, R78, UR6 ;  /* 0x000000064e2d7c20 */ /* 0x008fc60008410000 */
[----:B------:R1:W-:Y:S01]  /*7850*/  STS [R219+0x9400], R58 ;  /* 0x0094003adb007388 */ /* 0x0003e20000000800 */
[----:B----4-:R-:W-:Y:S01]  /*7860*/  FMUL.FTZ R47, R76, UR6 ;  /* 0x000000064c2f7c20 */ /* 0x010fe20008410000 */
[----:B------:R-:W-:Y:S02]  /*7870*/  F2FP.BF16.F32.PACK_AB R45, R10, R45 ;  /* 0x0000002d0a2d723e */ /* 0x000fe400000010ff */
[----:B------:R3:W-:Y:S02]  /*7880*/  STS [R218+0x9000], R61 ;  /* 0x0090003dda007388 */ /* 0x0007e40000000800 */
[----:B------:R-:W-:Y:S02]  /*7890*/  F2FP.BF16.F32.PACK_AB R47, R8, R47 ;  /* 0x0000002f082f723e */ /* 0x000fe400000010ff */
[----:B------:R3:W-:Y:S04]  /*78a0*/  STS [R218+0x9400], R63 ;  /* 0x0094003fda007388 */ /* 0x0007e80000000800 */
[----:B------:R3:W-:Y:S04]  /*78b0*/  STS [R219+0xa000], R68 ;  /* 0x00a00044db007388 */ /* 0x0007e80000000800 */
[----:B------:R3:W-:Y:S04]  /*78c0*/  STS [R219+0xa400], R70 ;  /* 0x00a40046db007388 */ /* 0x0007e80000000800 */
[----:B------:R3:W-:Y:S04]  /*78d0*/  STS [R218+0xa000], R81 ;  /* 0x00a00051da007388 */ /* 0x0007e80000000800 */
[----:B------:R3:W-:Y:S01]  /*78e0*/  STS [R218+0xa400], R83 ;  /* 0x00a40053da007388 */ /* 0x0007e20000000800 */
[----:B-1----:R-:W-:-:S03]  /*78f0*/  @P0 IADD3 R58, R239, R242, RZ ;  /* 0x000000f2ef3a0210 */ /* 0x002fc60007ffe0ff */
[----:B------:R3:W-:Y:S02]  /*7900*/  STS [R219+0xb000], R72 ;  /* 0x00b00048db007388 */ /* 0x0007e40000000800 */
[C---:B--2---:R-:W-:Y:S02]  /*7910*/  @P0 IMAD R56, R58.reuse, R5, RZ ;  /* 0x000000053a380224 */ /* 0x044fe400078e02ff */
[----:B------:R3:W-:Y:S01]  /*7920*/  STS [R219+0xb400], R74 ;  /* 0x00b4004adb007388 */ /* 0x0007e20000000800 */
        /* <DEDUP_REMOVED lines=15> */
.L_x_1416:
        /* <DEDUP_REMOVED lines=12> */
.L_x_1417:
[----:B------:R1:W-:Y:S01]  /*7ae0*/  STS [R218+0xb000], R47 ;  /* 0x00b0002fda007388 */ /* 0x0003e20000000800 */
[--C-:B------:R-:W-:Y:S01]  /*7af0*/  SHF.R.S32.HI R65, RZ, 0x1f, R212.reuse ;  /* 0x0000001fff417819 */ /* 0x100fe200000114d4 */
[----:B------:R-:W-:Y:S01]  /*7b00*/  IMAD.MOV.U32 R64, RZ, RZ, R212 ;  /* 0x000000ffff407224 */ /* 0x000fe200078e00d4 */
[----:B------:R-:W-:Y:S01]  /*7b10*/  SHF.R.S32.HI R57, RZ, 0x1f, R227 ;  /* 0x0000001fff397819 */ /* 0x000fe200000114e3 */
[----:B------:R2:W-:Y:S01]  /*7b20*/  STS [R218+0xb400], R45 ;  /* 0x00b4002dda007388 */ /* 0x0005e20000000800 */
[----:B------:R-:W-:Y:S01]  /*7b30*/  SHF.R.S32.HI R59, RZ, 0x1f, R211 ;  /* 0x0000001fff3b7819 */ /* 0x000fe200000114d3 */
[-C--:B------:R-:W-:Y:S01]  /*7b40*/  IMAD.WIDE.U32 R50, R227, R6.reuse, R64 ;  /* 0x00000006e3327225 */ /* 0x080fe200078e0040 */
[----:B------:R-:W-:Y:S01]  /*7b50*/  ULDC.64 UR6, c[0x0][0x468] ;  /* 0x00011a0000067ab9 */ /* 0x000fe20000000a00 */
[----:B------:R-:W-:Y:S01]  /*7b60*/  BAR.SYNC.DEFER_BLOCKING 0x0 ;  /* 0x0000000000007b1d */ /* 0x000fe20000010000 */
[----:B---3--:R-:W-:Y:S01]  /*7b70*/  SHF.R.S32.HI R61, RZ, 0x1f, R210 ;  /* 0x0000001fff3d7819 */ /* 0x008fe200000114d2 */
[----:B------:R-:W-:Y:S01]  /*7b80*/  IMAD R48, R57, R6, RZ ;  /* 0x0000000639307224 */ /* 0x000fe200078e02ff */
[----:B------:R-:W-:-:S02]  /*7b90*/  IADD3 R66, P0, R46, R50, RZ ;  /* 0x000000322e427210 */ /* 0x000fc40007f1e0ff */
[----:B------:R-:W-:Y:S01]  /*7ba0*/  IADD3 R46, R210, 0x20, RZ ;  /* 0x00000020d22e7810 */ /* 0x000fe20007ffe0ff */
[----:B------:R-:W-:Y:S01]  /*7bb0*/  BSSY B0, `(.L_x_1418) ;  /* 0x0000022000007945 */ /* 0x000fe20003800000 */
[----:B-1----:R-:W-:Y:S02]  /*7bc0*/  IMAD R47, R217, -0x40, R240 ;  /* 0xffffffc0d92f7824 */ /* 0x002fe400078e02f0 */
[----:B--2---:R-:W-:-:S03]  /*7bd0*/  IMAD R45, R227, R7, R48 ;  /* 0x00000007e32d7224 */ /* 0x004fc600078e0230 */
[-C--:B------:R-:W-:Y:S01]  /*7be0*/  ISETP.GE.AND P2, PT, R210, R47.reuse, PT ;  /* 0x0000002fd200720c */ /* 0x080fe20003f46270 */
[----:B------:R1:W2:Y:S01]  /*7bf0*/  LDS.128 R40, [R216+0x13000] ;  /* 0x01300000d8287984 */ /* 0x0002a20000000c00 */
[----:B------:R-:W-:Y:S02]  /*7c00*/  ISETP.GE.AND P1, PT, R46, R47, PT ;  /* 0x0000002f2e00720c */ /* 0x000fe40003f26270 */
[----:B------:R-:W-:Y:S01]  /*7c10*/  IADD3.X R67, R44, R51, R45, P0, !PT ;  /* 0x000000332c437210 */ /* 0x000fe200007fe42d */
[----:B------:R1:W3:Y:S01]  /*7c20*/  LDS.128 R36, [R216+0x15000] ;  /* 0x01500000d8247984 */ /* 0x0002e20000000c00 */
[----:B------:R-:W-:-:S03]  /*7c30*/  IMAD R44, R59, UR6, RZ ;  /* 0x000000063b2c7c24 */ /* 0x000fc6000f8e02ff */
[----:B------:R1:W4:Y:S01]  /*7c40*/  LDS.128 R32, [R216+0x17000] ;  /* 0x01700000d8207984 */ /* 0x0003220000000c00 */
[C---:B------:R-:W-:Y:S02]  /*7c50*/  IMAD R44, R211.reuse, UR7, R44 ;  /* 0x00000007d32c7c24 */ /* 0x040fe4000f8e022c */
[----:B------:R-:W-:Y:S01]  /*7c60*/  IMAD.WIDE.U32 R66, R211, UR6, R66 ;  /* 0x00000006d3427c25 */ /* 0x000fe2000f8e0042 */
[----:B------:R1:W1:Y:S03]  /*7c70*/  LDS.128 R28, [R216+0x18000] ;  /* 0x01800000d81c7984 */ /* 0x0002660000000c00 */
[----:B------:R-:W-:Y:S01]  /*7c80*/  IMAD.IADD R63, R44, 0x1, R67 ;  /* 0x000000012c3f7824 */ /* 0x000fe200078e0243 */
        /* <DEDUP_REMOVED lines=9> */
[----:B------:R-:W-:Y:S01]  /*7d20*/  ULDC.64 UR6, c[0x0][0x3f0] ;  /* 0x0000fc0000067ab9 */ /* 0x000fe20000000a00 */
[----:B------:R-:W3:Y:S02]  /*7d30*/  LDS.128 R44, [R216+0x12000] ;  /* 0x01200000d82c7984 */ /* 0x000ee40000000c00 */
[C---:B------:R-:W-:Y:S02]  /*7d40*/  IMAD.WIDE.U32 R68, R210.reuse, R6, R62 ;  /* 0x00000006d2447225 */ /* 0x040fe400078e003e */
[----:B------:R-:W4:Y:S02]  /*7d50*/  LDS.128 R52, [R216+0x16000] ;  /* 0x01600000d8347984 */ /* 0x000f240000000c00 */
[----:B------:R-:W-:Y:S01]  /*7d60*/  IMAD R60, R210, R7, R60 ;  /* 0x00000007d23c7224 */ /* 0x000fe200078e023c */
[----:B------:R-:W-:-:S04]  /*7d70*/  LEA R70, P0, R68, UR6, 0x1 ;  /* 0x0000000644467c11 */ /* 0x000fc8000f8008ff */
[----:B------:R-:W-:-:S04]  /*7d80*/  IADD3 R60, R60, R69, RZ ;  /* 0x000000453c3c7210 */ /* 0x000fc80007ffe0ff */
[----:B------:R-:W-:-:S05]  /*7d90*/  LEA.HI.X R71, R68, UR7, R60, 0x1, P0 ;  /* 0x0000000744477c11 */ /* 0x000fca00080f0c3c */
[----:B--2---:R2:W-:Y:S04]  /*7da0*/  STG.E.128 desc[UR16][R70.64+0x80], R48 ;  /* 0x0000803046007986 */ /* 0x0045e8000c101d10 */
[----:B---3--:R2:W-:Y:S04]  /*7db0*/  STG.E.128 desc[UR16][R70.64], R44 ;  /* 0x0000002c46007986 */ /* 0x0085e8000c101d10 */
[----:B----4-:R2:W-:Y:S02]  /*7dc0*/  STG.E.128 desc[UR16][R70.64+0x100], R52 ;  /* 0x0001003446007986 */ /* 0x0105e4000c101d10 */
.L_x_1419:
[----:B------:R-:W-:Y:S05]  /*7dd0*/  BSYNC B0 ;  /* 0x0000000000007941 */ /* 0x000fea0003800000 */
.L_x_1418:
        /* <DEDUP_REMOVED lines=15> */
.L_x_1421:
[----:B------:R-:W-:Y:S05]  /*7ed0*/  BSYNC B0 ;  /* 0x0000000000007941 */ /* 0x000fea0003800000 */
.L_x_1420:
        /* <DEDUP_REMOVED lines=19> */
[----:B---3--:R-:W-:-:S04]  /*8010*/  LEA R36, P0, R34, UR6, 0x1 ;  /* 0x0000000622247c11 */ /* 0x008fc8000f8008ff */
[----:B------:R-:W-:-:S05]  /*8020*/  LEA.HI.X R37, R34, UR7, R6, 0x1, P0 ;  /* 0x0000000722257c11 */ /* 0x000fca00080f0c06 */
[----:B-1----:R2:W-:Y:S04]  /*8030*/  STG.E.128 desc[UR16][R36.64], R28 ;  /* 0x0000001c24007986 */ /* 0x0025e8000c101d10 */
[----:B------:R2:W-:Y:S04]  /*8040*/  STG.E.128 desc[UR16][R36.64+0x80], R20 ;  /* 0x0000801424007986 */ /* 0x0005e8000c101d10 */
[----:B------:R2:W-:Y:S02]  /*8050*/  STG.E.128 desc[UR16][R36.64+0x100], R12 ;  /* 0x0001000c24007986 */ /* 0x0005e4000c101d10 */
.L_x_1423:
[----:B------:R-:W-:Y:S05]  /*8060*/  BSYNC B0 ;  /* 0x0000000000007941 */ /* 0x000fea0003800000 */
.L_x_1422:
[----:B------:R-:W-:Y:S05]  /*8070*/  @P1 BRA `(.L_x_1410) ;  /* 0x0000000000381947 */ /* 0x000fea0003800000 */
[----:B------:R-:W-:Y:S01]  /*8080*/  IADD3 R6, P0, R210, 0x20, RZ ;  /* 0x00000020d2067810 */ /* 0x000fe20007f1e0ff */
[----:B-12---:R-:W-:Y:S01]  /*8090*/  IMAD.MOV.U32 R14, RZ, RZ, R32 ;  /* 0x000000ffff0e7224 */ /* 0x006fe200078e0020 */
        /* <DEDUP_REMOVED lines=11> */
[----:B------:R4:W-:Y:S02]  /*8150*/  STG.E.128 desc[UR16][R4.64+0x100], R8 ;  /* 0x0001000804007986 */ /* 0x0009e4000c101d10 */
.L_x_1410:
[----:B------:R-:W-:Y:S05]  /*8160*/  BSYNC B1 ;  /* 0x0000000000017941 */ /* 0x000fea0003800000 */
.L_x_1396:
[----:B---34-:R-:W3:Y:S02]  /*8170*/  LDC R4, c[0x0][0xc] ;  /* 0x00000300ff047b82 */ /* 0x018ee40000000800 */
[----:B---3--:R-:W-:-:S04]  /*8180*/  IADD3 R217, R4, R217, RZ ;  /* 0x000000d904d97210 */ /* 0x008fc80007ffe0ff */
[----:B------:R-:W-:-:S13]  /*8190*/  ISETP.GE.AND P0, PT, R217, UR14, PT ;  /* 0x0000000ed9007c0c */ /* 0x000fda000bf06270 */
[----:B------:R-:W-:Y:S05]  /*81a0*/  @P0 BRA `(.L_x_1424) ;  /* 0x0000000000040947 */ /* 0x000fea0003800000 */
[----:B------:R-:W-:Y:S05]  /*81b0*/  BRA `(.L_x_1425) ;  /* 0xffffff8400b87947 */ /* 0x000fea000383ffff */
.L_x_1424:
[----:B------:R-:W-:Y:S05]  /*81c0*/  EXIT ;  /* 0x000000000000794d */ /* 0x000fea0003800000 */
.L_x_1426:
        /* <DEDUP_REMOVED lines=11> */
.L_x_1618:


//--------------------- .text._ZN5flash44flash_bwd_dq_dk_dv_loop_seqk_parallel_kernelI23Flash_bwd_kernel_traitsILi192ELi64ELi64ELi8ELi4ELi2ELi2ELb0ELb0EN7cutlass10bfloat16_tE19Flash_kernel_traitsILi192ELi64ELi64ELi8ES3_EELb0ELb0ELb1ELb0ELb0ELb1ELb1EEEvNS_16Flash_bwd_paramsE --------------------------
	.section	.text._ZN5flash44flash_bwd_dq_dk_dv_loop_seqk_parallel_kernelI23Flash_bwd_kernel_traitsILi192ELi64ELi64ELi8ELi4ELi2ELi2ELb0ELb0EN7cutlass10bfloat16_tE19Flash_kernel_traitsILi192ELi64ELi64ELi8ES3_EELb0ELb0ELb1ELb0ELb0ELb1ELb1EEEvNS_16Flash_bwd_paramsE,"ax",@progbits
	.align	128
        .global         _ZN5flash44flash_bwd_dq_dk_dv_loop_seqk_parallel_kernelI23Flash_bwd_kernel_traitsILi192ELi64ELi64ELi8ELi4ELi2ELi2ELb0ELb0EN7cutlass10bfloat16_tE19Flash_kernel_traitsILi192ELi64ELi64ELi8ES3_EELb0ELb0ELb1ELb0ELb0ELb1ELb1EEEvNS_16Flash_bwd_paramsE
        .type           _ZN5flash44flash_bwd_dq_dk_dv_loop_seqk_parallel_kernelI23Flash_bwd_kernel_traitsILi192ELi64ELi64ELi8ELi4ELi2ELi2ELb0ELb0EN7cutlass10bfloat16_tE19Flash_kernel_traitsILi192ELi64ELi64ELi8ES3_EELb0ELb0ELb1ELb0ELb0ELb1ELb1EEEvNS_16Flash_bwd_paramsE,@function
        .size           _ZN5flash44flash_bwd_dq_dk_dv_loop_seqk_parallel_kernelI23Flash_bwd_kernel_traitsILi192ELi64ELi64ELi8ELi4ELi2ELi2ELb0ELb0EN7cutlass10bfloat16_tE19Flash_kernel_traitsILi192ELi64ELi64ELi8ES3_EELb0ELb0ELb1ELb0ELb0ELb1ELb1EEEvNS_16Flash_bwd_paramsE,(.L_x_1619 - _ZN5flash44flash_bwd_dq_dk_dv_loop_seqk_parallel_kernelI23Flash_bwd_kernel_traitsILi192ELi64ELi64ELi8ELi4ELi2ELi2ELb0ELb0EN7cutlass10bfloat16_tE19Flash_kernel_traitsILi192ELi64ELi64ELi8ES3_EELb0ELb0ELb1ELb0ELb0ELb1ELb1EEEvNS_16Flash_bwd_paramsE)
        .other          _ZN5flash44flash_bwd_dq_dk_dv_loop_seqk_parallel_kernelI23Flash_bwd_kernel_traitsILi192ELi64ELi64ELi8ELi4ELi2ELi2ELb0ELb0EN7cutlass10bfloat16_tE19Flash_kernel_traitsILi192ELi64ELi64ELi8ES3_EELb0ELb0ELb1ELb0ELb0ELb1ELb1EEEvNS_16Flash_bwd_paramsE,@"STO_CUDA_ENTRY STV_DEFAULT"
_ZN5flash44flash_bwd_dq_dk_dv_loop_seqk_parallel_kernelI23Flash_bwd_kernel_traitsILi192ELi64ELi64ELi8ELi4ELi2ELi2ELb0ELb0EN7cutlass10bfloat16_tE19Flash_kernel_traitsILi192ELi64ELi64ELi8ES3_EELb0ELb0ELb1ELb0ELb0ELb1ELb1EEEvNS_16Flash_bwd_paramsE:
.text._ZN5flash44flash_bwd_dq_dk_dv_loop_seqk_parallel_kernelI23Flash_bwd_kernel_traitsILi192ELi64ELi64ELi8ELi4ELi2ELi2ELb0ELb0EN7cutlass10bfloat16_tE19Flash_kernel_traitsILi192ELi64ELi64ELi8ES3_EELb0ELb0ELb1ELb0ELb0ELb1ELb1EEEvNS_16Flash_bwd_paramsE:
        /* <DEDUP_REMOVED lines=28> */
[CC--:B------:R-:W-:Y:S01]  /*01c0*/  LEA.HI R7, R10.reuse, R3.reuse, RZ, 0x2 ;  /* 0x000000030a077211 */ /* 0x0c0fe200078f10ff */
[----:B------:R-:W-:Y:S01]  /*01d0*/  IMAD.IADD R2, R3, 0x1, -R2 ;  /* 0x0000000103027824 */ /* 0x000fe200078e0a02 */
[----:B------:R-:W-:Y:S01]  /*01e0*/  LEA.HI R8, R10, R3, RZ, 0x5 ;  /* 0x000000030a087211 */ /* 0x000fe200078f28ff */
[----:B------:R-:W-:Y:S01]  /*01f0*/  IMAD.SHL.U32 R11, R209, 0x40, RZ ;  /* 0x00000040d10b7824 */ /* 0x000fe200078e00ff */
[----:B------:R-:W-:Y:S01]  /*0200*/  LEA.HI R4, R16, R5, RZ, 0x1 ;  /* 0x0000000510047211 */ /* 0x000fe200078f08ff */
[----:B------:R-:W-:Y:S01]  /*0210*/  IMAD.SHL.U32 R210, R2, 0x8, RZ ;  /* 0x0000000802d27824 */ /* 0x000fe200078e00ff */
[----:B------:R-:W-:-:S02]  /*0220*/  SHF.R.S32.HI R9, RZ, 0x2, R7 ;  /* 0x00000002ff097819 */ /* 0x000fc40000011407 */
[----:B------:R-:W-:Y:S02]  /*0230*/  SHF.R.S32.HI R6, RZ, 0x1f, R7 ;  /* 0x0000001fff067819 */ /* 0x000fe40000011407 */
[----:B------:R-:W-:Y:S02]  /*0240*/  SHF.R.S32.HI R207, RZ, 0x5, R8 ;  /* 0x00000005ffcf7819 */ /* 0x000fe40000011408 */
[----:B------:R-:W-:Y:S02]  /*0250*/  LOP3.LUT R4, R4, 0xfffffffe, RZ, 0xc0, !PT ;  /* 0xfffffffe04047812 */ /* 0x000fe400078ec0ff */
[----:B------:R-:W-:Y:S02]  /*0260*/  LEA.HI R6, R6, R9, RZ, 0x3 ;  /* 0x0000000906067211 */ /* 0x000fe400078f18ff */
[----:B------:R-:W-:Y:S01]  /*0270*/  LOP3.LUT R11, R11, 0x1c0, RZ, 0xc0, !PT ;  /* 0x000001c00b0b7812 */ /* 0x000fe200078ec0ff */
[----:B------:R-:W-:Y:S01]  /*0280*/  IMAD.IADD R4, R5, 0x1, -R4 ;  /* 0x0000000105047824 */ /* 0x000fe200078e0a04 */
[----:B------:R-:W-:-:S02]  /*0290*/  LEA.HI R0, R8, R207, RZ, 0x1 ;  /* 0x000000cf08007211 */ /* 0x000fc400078f08ff */
[----:B------:R-:W-:Y:S02]  /*02a0*/  LOP3.LUT R6, R6, 0xfffffff8, RZ, 0xc0, !PT ;  /* 0xfffffff806067812 */ /* 0x000fe400078ec0ff */
[----:B------:R-:W-:Y:S02]  /*02b0*/  LOP3.LUT R16, R16, 0xfffffff0, RZ, 0xc0, !PT ;  /* 0xfffffff010107812 */ /* 0x000fe400078ec0ff */
[----:B------:R-:W-:Y:S01]  /*02c0*/  LOP3.LUT R5, R11, 0x38, R210, 0xf8, !PT ;  /* 0x000000380b057812 */ /* 0x000fe200078ef8d2 */
[----:B------:R-:W-:Y:S01]  /*02d0*/  IMAD.IADD R6, R9, 0x1, -R6 ;  /* 0x0000000109067824 */ /* 0x000fe200078e0a06 */
[----:B------:R-:W-:Y:S01]  /*02e0*/  SHF.R.U32.HI R208, RZ, 0x3, R11 ;  /* 0x00000003ffd07819 */ /* 0x000fe2000001160b */
[----:B------:R-:W-:Y:S01]  /*02f0*/  IMAD.IADD R16, R3, 0x1, -R16 ;  /* 0x0000000103107824 */ /* 0x000fe200078e0a10 */
[----:B------:R-:W-:Y:S01]  /*0300*/  LOP3.LUT R0, R0, 0xfffffffe, RZ, 0xc0, !PT ;  /* 0xfffffffe00007812 */ /* 0x000fe200078ec0ff */
[----:B------:R-:W-:Y:S01]  /*0310*/  IMAD.SHL.U32 R9, R2, 0x40, RZ ;  /* 0x0000004002097824 */ /* 0x000fe200078e00ff */
[----:B------:R-:W-:Y:S01]  /*0320*/  LOP3.LUT R208, R5, R208, RZ, 0x3c, !PT ;  /* 0x000000d005d07212 */ /* 0x000fe200078e3cff */
[----:B------:R-:W-:Y:S01]  /*0330*/  IMAD.SHL.U32 R216, R6, 0x40, RZ ;  /* 0x0000004006d87824 */ /* 0x000fe200078e00ff */
[----:B------:R-:W-:Y:S01]  /*0340*/  SHF.R.S32.HI R11, RZ, 0x1f, R16 ;  /* 0x0000001fff0b7819 */ /* 0x000fe20000011410 */
[----:B------:R-:W-:Y:S01]  /*0350*/  IMAD.IADD R5, R207, 0x1, -R0 ;  /* 0x00000001cf057824 */ /* 0x000fe200078e0a00 */
[----:B------:R-:W-:-:S02]  /*0360*/  LOP3.LUT R9, R9, 0x1c0, RZ, 0xc0, !PT ;  /* 0x000001c009097812 */ /* 0x000fc400078ec0ff */
[C---:B------:R-:W-:Y:S01]  /*0370*/  LOP3.LUT P4, RZ, R2.reuse, 0x2, RZ, 0xc0, !PT ;  /* 0x0000000202ff7812 */ /* 0x040fe2000788c0ff */
[----:B------:R-:W-:Y:S01]  /*0380*/  IMAD.SHL.U32 R12, R5, 0x10, RZ ;  /* 0x00000010050c7824 */ /* 0x000fe200078e00ff */
[----:B------:R-:W-:Y:S02]  /*0390*/  LOP3.LUT P3, RZ, R2, 0x4, RZ, 0xc0, !PT ;  /* 0x0000000402ff7812 */ /* 0x000fe4000786c0ff */
[----:B------:R-:W-:Y:S02]  /*03a0*/  LEA.HI R2, R10, R3, RZ, 0x7 ;  /* 0x000000030a027211 */ /* 0x000fe400078f38ff */
[----:B------:R-:W-:Y:S02]  /*03b0*/  LEA.HI R0, R11, R16, RZ, 0x3 ;  /* 0x000000100b007211 */ /* 0x000fe400078f18ff */
[C---:B------:R-:W-:Y:S02]  /*03c0*/  LOP3.LUT R11, R9.reuse, 0x10, R12, 0xf8, !PT ;  /* 0x00000010090b7812 */ /* 0x040fe400078ef80c */
[----:B------:R-:W-:-:S02]  /*03d0*/  LOP3.LUT R13, R9, 0x8, R14, 0xf8, !PT ;  /* 0x00000008090d7812 */ /* 0x000fc400078ef80e */
[----:B------:R-:W-:Y:S01]  /*03e0*/  SHF.R.U32.HI R194, RZ, 0x3, R9 ;  /* 0x00000003ffc27819 */ /* 0x000fe20000011609 */
[----:B------:R-:W-:Y:S01]  /*03f0*/  IMAD.SHL.U32 R9, R4, 0x200, RZ ;  /* 0x0000020004097824 */ /* 0x000fe200078e00ff */
[----:B------:R-:W-:Y:S02]  /*0400*/  SHF.R.S32.HI R2, RZ, 0x7, R2 ;  /* 0x00000007ff027819 */ /* 0x000fe40000011402 */
[----:B------:R-:W-:Y:S02]  /*0410*/  LOP3.LUT R11, R11, 0x8, R14, 0xf8, !PT ;  /* 0x000000080b0b7812 */ /* 0x000fe400078ef80e */
[----:B------:R-:W-:Y:S01]  /*0420*/  LOP3.LUT R198, R13, R194, RZ, 0x3c, !PT ;  /* 0x000000c20dc67212 */ /* 0x000fe200078e3cff */
[C---:B------:R-:W-:Y:S01]  /*0430*/  IMAD R13, R2.reuse, 0x800, R9 ;  /* 0x00000800020d7824 */ /* 0x040fe200078e0209 */
[----:B------:R-:W-:Y:S01]  /*0440*/  LOP3.LUT R194, R9, R11, R194, 0xf6, !PT ;  /* 0x0000000b09c27212 */ /* 0x000fe200078ef6c2 */
[----:B------:R-:W-:Y:S01]  /*0450*/  IMAD.SHL.U32 R2, R2, 0x20, RZ ;  /* 0x0000002002027824 */ /* 0x000fe200078e00ff */
[----:B------:R-:W-:Y:S01]  /*0460*/  LEA.HI R9, R10, R3, RZ, 0x6 ;  /* 0x000000030a097211 */ /* 0x000fe200078f30ff */
[----:B------:R-:W-:Y:S01]  /*0470*/  IMAD.IADD R198, R13, 0x1, R198 ;  /* 0x000000010dc67824 */ /* 0x000fe200078e02c6 */
[----:B------:R-:W-:-:S02]  /*0480*/  LOP3.LUT R12, R6, 0x1, RZ, 0xc0, !PT ;  /* 0x00000001060c7812 */ /* 0x000fc400078ec0ff */
[----:B------:R-:W-:Y:S01]  /*0490*/  LOP3.LUT R206, R8, 0xffffffe0, RZ, 0xc0, !PT ;  /* 0xffffffe008ce7812 */ /* 0x000fe200078ec0ff */
[----:B------:R-:W-:Y:S01]  /*04a0*/  IMAD.SHL.U32 R198, R198, 0x2, RZ ;  /* 0x00000002c6c67824 */ /* 0x000fe200078e00ff */
[----:B------:R-:W-:Y:S02]  /*04b0*/  SHF.R.S32.HI R9, RZ, 0x6, R9 ;  /* 0x00000006ff097819 */ /* 0x000fe40000011409 */
[----:B------:R-:W-:Y:S01]  /*04c0*/  SHF.R.S32.HI R8, RZ, 0x1f, R8 ;  /* 0x0000001fff087819 */ /* 0x000fe20000011408 */
[----:B------:R-:W-:Y:S01]  /*04d0*/  IMAD.IADD R206, R3, 0x1, -R206 ;  /* 0x0000000103ce7824 */ /* 0x000fe200078e0ace */
[----:B------:R-:W-:Y:S01]  /*04e0*/  LOP3.LUT R205, R0, 0xfffffff8, RZ, 0xc0, !PT ;  /* 0xfffffff800cd7812 */ /* 0x000fe200078ec0ff */
[C---:B------:R-:W-:Y:S01]  /*04f0*/  IMAD R208, R9.reuse, 0x200, R208 ;  /* 0x0000020009d07824 */ /* 0x040fe200078e02d0 */
[----:B------:R-:W-:Y:S01]  /*0500*/  ISETP.NE.U32.AND P0, PT, R12, 0x1, PT ;  /* 0x000000010c00780c */ /* 0x000fe20003f05070 */
[----:B------:R-:W-:Y:S01]  /*0510*/  IMAD.SHL.U32 R9, R9, 0x8, RZ ;  /* 0x0000000809097824 */ /* 0x000fe200078e00ff */
[----:B------:R-:W-:Y:S01]  /*0520*/  LOP3.LUT R12, R7, 0x7ffffffc, RZ, 0xc0, !PT ;  /* 0x7ffffffc070c7812 */ /* 0x000fe200078ec0ff */
[----:B------:R-:W-:Y:S01]  /*0530*/  IMAD.IADD R205, R16, 0x1, -R205 ;  /* 0x0000000110cd7824 */ /* 0x000fe200078e0acd */
[----:B------:R-:W-:Y:S01]  /*0540*/  LEA.HI R8, R8, R207, RZ, 0x2 ;  /* 0x000000cf08087211 */ /* 0x000fe200078f10ff */
[----:B------:R-:W-:Y:S01]  /*0550*/  IMAD.SHL.U32 R0, R0, 0x40, RZ ;  /* 0x0000004000007824 */ /* 0x000fe200078e00ff */
[----:B------:R-:W-:Y:S01]  /*0560*/  LOP3.LUT R216, R216, 0x1c0, RZ, 0xc0, !PT ;  /* 0x000001c0d8d87812 */ /* 0x000fe200078ec0ff */
[----:B------:R-:W-:Y:S01]  /*0570*/  IMAD.IADD R7, R3, 0x1, -R12 ;  /* 0x0000000103077824 */ /* 0x000fe200078e0a0c */
[----:B------:R-:W-:Y:S01]  /*0580*/  LOP3.LUT R8, R8, 0xfffffffc, RZ, 0xc0, !PT ;  /* 0xfffffffc08087812 */ /* 0x000fe200078ec0ff */
[----:B------:R-:W-:Y:S01]  /*0590*/  IMAD.SHL.U32 R199, R205, 0x40, RZ ;  /* 0x00000040cdc77824 */ /* 0x000fe200078e00ff */
[----:B------:R-:W-:Y:S01]  /*05a0*/  R2P PR, R6, 0x6 ;  /* 0x0000000606007804 */ /* 0x000fe20000000000 */
[C---:B------:R-:W-:Y:S01]  /*05b0*/  IMAD.SHL.U32 R6, R4.reuse, 0x20, RZ ;  /* 0x0000002004067824 */ /* 0x040fe200078e00ff */
[----:B------:R-:W-:Y:S01]  /*05c0*/  LOP3.LUT R9, R9, 0x18, RZ, 0xc0, !PT ;  /* 0x0000001809097812 */ /* 0x000fe200078ec0ff */
[----:B------:R-:W-:Y:S01]  /*05d0*/  IMAD.SHL.U32 R4, R4, 0x8, RZ ;  /* 0x0000000804047824 */ /* 0x000fe200078e00ff */
[----:B------:R-:W-:Y:S01]  /*05e0*/  SHF.R.U32.HI R218, RZ, 0x3, R216 ;  /* 0x00000003ffda7819 */ /* 0x000fe200000116d8 */
[----:B------:R-:W-:Y:S01]  /*05f0*/  VIADD R196, R198, UR6 ;  /* 0x00000006c6c47c36 */ /* 0x000fe20008000000 */
[----:B------:R-:W-:-:S02]  /*0600*/  LOP3.LUT R203, R2, 0x6, R203, 0xf8, !PT ;  /* 0x0000000602cb7812 */ /* 0x000fc400078ef8cb */
[----:B------:R-:W-:Y:S01]  /*0610*/  LOP3.LUT R3, R216, 0x20, R2, 0xf8, !PT ;  /* 0x00000020d8037812 */ /* 0x000fe200078ef802 */
[----:B------:R-:W-:Y:S01]  /*0620*/  IMAD.SHL.U32 R2, R7, 0x2, RZ ;  /* 0x0000000207027824 */ /* 0x000fe200078e00ff */
[----:B------:R-:W-:Y:S01]  /*0630*/  LOP3.LUT R216, R218, R216, R9, 0x1e, !PT ;  /* 0x000000d8dad87212 */ /* 0x000fe200078e1e09 */
[----:B------:R-:W-:Y:S01]  /*0640*/  IMAD.IADD R7, R207, 0x1, -R8 ;  /* 0x00000001cf077824 */ /* 0x000fe200078e0a08 */
[----:B------:R-:W-:Y:S02]  /*0650*/  LOP3.LUT R218, R3, R218, RZ, 0x3c, !PT ;  /* 0x000000da03da7212 */ /* 0x000fe400078e3cff */
[----:B------:R-:W-:Y:S01]  /*0660*/  LOP3.LUT R6, R9, 0x20, R6, 0xf8, !PT ;  /* 0x0000002009067812 */ /* 0x000fe200078ef806 */
[----:B------:R-:W-:Y:S01]  /*0670*/  IMAD R9, R7, 0x400, R2 ;  /* 0x0000040007097824 */ /* 0x000fe200078e0202 */
[----:B------:R-:W-:Y:S02]  /*0680*/  LOP3.LUT R199, R199, 0x1c0, RZ, 0xc0, !PT ;  /* 0x000001c0c7c77812 */ /* 0x000fe400078ec0ff */
[----:B------:R-:W-:Y:S01]  /*0690*/  SHF.R.S32.HI R3, RZ, 0x1f, R206 ;  /* 0x0000001fff037819 */ /* 0x000fe200000114ce */
[----:B------:R-:W-:Y:S01]  /*06a0*/  IMAD.IADD R218, R9, 0x1, R218 ;  /* 0x0000000109da7824 */ /* 0x000fe200078e02da */
[----:B------:R-:W-:-:S02]  /*06b0*/  SHF.R.U32.HI R193, RZ, 0x3, R199 ;  /* 0x00000003ffc17819 */ /* 0x000fc400000116c7 */
[----:B------:R-:W-:Y:S01]  /*06c0*/  LEA.HI R204, R3, R206, RZ, 0x2 ;  /* 0x000000ce03cc7211 */ /* 0x000fe200078f10ff */
[----:B------:R-:W-:Y:S01]  /*06d0*/  IMAD R3, R5, 0x400, R2 ;  /* 0x0000040005037824 */ /* 0x000fe200078e0202 */
[----:B------:R-:W-:Y:S02]  /*06e0*/  LOP3.LUT R4, R199, 0x8, R4, 0xf8, !PT ;  /* 0x00000008c7047812 */ /* 0x000fe400078ef804 */
[----:B------:R-:W-:Y:S01]  /*06f0*/  LOP3.LUT R0, R0, 0xfffffe00, RZ, 0xc0, !PT ;  /* 0xfffffe0000007812 */ /* 0x000fe200078ec0ff */
[----:B------:R-:W-:Y:S01]  /*0700*/  IMAD.IADD R216, R3, 0x1, R216 ;  /* 0x0000000103d87824 */ /* 0x000fe200078e02d8 */
[----:B------:R-:W-:Y:S01]  /*0710*/  LOP3.LUT R199, R193, R6, R199, 0x1e, !PT ;  /* 0x00000006c1c77212 */ /* 0x000fe200078e1ec7 */
[----:B------:R-:W-:Y:S01]  /*0720*/  IMAD.MOV.U32 R3, RZ, RZ, -0x10 ;  /* 0xfffffff0ff037424 */ /* 0x000fe200078e00ff */
[----:B------:R-:W-:Y:S01]  /*0730*/  LOP3.LUT R193, R4, R193, RZ, 0x3c, !PT ;  /* 0x000000c104c17212 */ /* 0x000fe200078e3cff */
[--C-:B------:R-:W-:Y:S01]  /*0740*/  IMAD R200, R7, 0x400, R0.reuse ;  /* 0x0000040007c87824 */ /* 0x100fe200078e0200 */
[----:B------:R-:W-:Y:S01]  /*0750*/  LEA R218, R218, UR5, 0x1 ;  /* 0x00000005dada7c11 */ /* 0x000fe2000f8e08ff */
[----:B------:R-:W-:Y:S01]  /*0760*/  IMAD R2, R5, 0x400, R0 ;  /* 0x0000040005027824 */ /* 0x000fe200078e0200 */
[----:B------:R-:W-:Y:S01]  /*0770*/  SEL R197, R197, 0xffffffe0, !P4 ;  /* 0xffffffe0c5c57807 */ /* 0x000fe20006000000 */
[----:B------:R-:W-:Y:S01]  /*0780*/  IMAD.IADD R200, R200, 0x1, R193 ;  /* 0x00000001c8c87824 */ /* 0x000fe200078e02c1 */
[----:B------:R-:W-:Y:S01]  /*0790*/  SEL R195, R195, 0xffffffc0, !P3 ;  /* 0xffffffc0c3c37807 */ /* 0x000fe20005800000 */
[----:B------:R-:W-:Y:S01]  /*07a0*/  IMAD.IADD R193, R193, 0x1, R2 ;  /* 0x00000001c1c17824 */ /* 0x000fe200078e0202 */
[----:B------:R-:W-:Y:S01]  /*07b0*/  LEA R194, R194, UR5, 0x1 ;  /* 0x00000005c2c27c11 */ /* 0x000fe2000f8e08ff */
[----:B------:R-:W-:Y:S01]  /*07c0*/  VIADD R220, R218, 0x20 ;  /* 0x00000020dadc7836 */ /* 0x000fe20000000000 */
[----:B------:R-:W-:Y:S01]  /*07d0*/  LEA R216, R216, UR6, 0x1 ;  /* 0x00000006d8d87c11 */ /* 0x000fe2000f8e08ff */
[----:B------:R-:W-:Y:S01]  /*07e0*/  IMAD.IADD R197, R196, 0x1, R197 ;  /* 0x00000001c4c57824 */ /* 0x000fe200078e02c5 */
[----:B------:R-:W-:Y:S01]  /*07f0*/  SHF.R.S32.HI R204, RZ, 0x2, R204 ;  /* 0x00000002ffcc7819 */ /* 0x000fe200000114cc */
[----:B------:R-:W-:Y:S01]  /*0800*/  @P1 VIADD R220, R218, 0xffffffe0 ;  /* 0xffffffe0dadc1836 */ /* 0x000fe20000000000 */
[----:B------:R-:W-:Y:S01]  /*0810*/  SEL R3, R3, 0x10, !P0 ;  /* 0x0000001003037807 */ /* 0x000fe20004000000 */
[----:B------:R-:W-:Y:S01]  /*0820*/  IMAD.IADD R196, R196, 0x1, R195 ;  /* 0x00000001c4c47824 */ /* 0x000fe200078e02c3 */
[----:B------:R-:W-:Y:S01]  /*0830*/  LOP3.LUT R199, R199, R0, RZ, 0xfc, !PT ;  /* 0x00000000c7c77212 */ /* 0x000fe200078efcff */
[----:B------:R-:W-:Y:S01]  /*0840*/  IMAD.IADD R0, R195, 0x1, R194 ;  /* 0x00000001c3007824 */ /* 0x000fe200078e02c2 */
[----:B---3--:R-:W-:Y:S01]  /*0850*/  SHF.R.S32.HI R215, RZ, 0x1f, R202 ;  /* 0x0000001fffd77819 */ /* 0x008fe200000114ca */
[----:B------:R-:W-:Y:S01]  /*0860*/  VIADD R219, R216, 0x40 ;  /* 0x00000040d8db7836 */ /* 0x000fe20000000000 */
[----:B------:R-:W-:Y:S01]  /*0870*/  SHF.R.S32.HI R213, RZ, 0x1f, R209 ;  /* 0x0000001fffd57819 */ /* 0x000fe200000114d1 */
[----:B------:R-:W-:Y:S01]  /*0880*/  IMAD R204, R7, 0x10, R204 ;  /* 0x0000001007cc7824 */ /* 0x000fe200078e02cc */
[----:B------:R-:W-:Y:S01]  /*0890*/  SHF.R.S32.HI R211, RZ, 0x1f, R210 ;  /* 0x0000001fffd37819 */ /* 0x000fe200000114d2 */
[----:B------:R-:W-:Y:S01]  /*08a0*/  IMAD.IADD R195, R197, 0x1, R195 ;  /* 0x00000001c5c37824 */ /* 0x000fe200078e02c3 */
[----:B------:R-:W-:Y:S01]  /*08b0*/  LEA R214, R208, UR5, 0x1 ;  /* 0x00000005d0d67c11 */ /* 0x000fe2000f8e08ff */
[----:B------:R-:W-:Y:S01]  /*08c0*/  IMAD.IADD R221, R218, 0x1, R3 ;  /* 0x00000001dadd7824 */ /* 0x000fe200078e0203 */
[----:B------:R-:W-:Y:S01]  /*08d0*/  LEA R193, R193, UR4, 0x1 ;  /* 0x00000004c1c17c11 */ /* 0x000fe2000f8e08ff */
[----:B------:R-:W-:-:S02]  /*08e0*/  @P2 VIADD R219, R216, 0xffffffc0 ;  /* 0xffffffc0d8db2836 */ /* 0x000fc40000000000 */
[----:B----4-:R-:W-:-:S07]  /*08f0*/  IMAD.IADD R226, R3, 0x1, R220 ;  /* 0x0000000103e27824 */ /* 0x010fce00078e02dc */
.L_x_1457:
        /* <DEDUP_REMOVED lines=46> */
.L_x_1427:
[----:B------:R-:W-:Y:S01]  /*0be0*/  IMAD.SHL.U32 R225, R212, 0x40, RZ ;  /* 0x00000040d4e17824 */ /* 0x000fe200078e00ff */
[----:B-----5:R-:W-:-:S04]  /*0bf0*/  @!P2 IADD3 R238, R6, R2, -R239 ;  /* 0x0000000206eea210 */ /* 0x020fc80007ffe8ef */
[----:B------:R-:W-:-:S13]  /*0c00*/  ISETP.GT.AND P0, PT, R238, R225, PT ;  /* 0x000000e1ee00720c */ /* 0x000fda0003f04270 */
[----:B------:R-:W-:Y:S05]  /*0c10*/  @!P0 BRA `(.L_x_1428) ;  /* 0x0000006c00bc8947 */ /* 0x000fea0003800000 */
[----:B------:R-:W3:Y:S01]  /*0c20*/  LDC R6, c[0x0][0x278] ;  /* 0x00009e00ff067b82 */ /* 0x000ee20000000800 */
[----:B------:R-:W-:Y:S01]  /*0c30*/  ISETP.NE.AND P0, PT, R242, -0x1, PT ;  /* 0xfffffffff200780c */ /* 0x000fe20003f05270 */
[----:B------:R-:W-:Y:S01]  /*0c40*/  IMAD.SHL.U32 R39, R202, 0x80, RZ ;  /* 0x00000080ca277824 */ /* 0x000fe200078e00ff */
[----:B-1----:R-:W-:Y:S02]  /*0c50*/  IADD3 R11, R240, 0x3f, RZ ;  /* 0x0000003ff00b7810 */ /* 0x002fe40007ffe0ff */
[----:B------:R-:W-:Y:S02]  /*0c60*/  ISETP.NE.AND P1, PT, R17, -0x1, PT ;  /* 0xffffffff1100780c */ /* 0x000fe40003f25270 */
[----:B------:R-:W-:Y:S01]  /*0c70*/  SHF.R.S32.HI R12, RZ, 0x1f, R11 ;  /* 0x0000001fff0c7819 */ /* 0x000fe2000001140b */
[----:B------:R-:W1:Y:S01]  /*0c80*/  LDC.64 R2, c[0x0][0x228] ;  /* 0x00008a00ff027b82 */ /* 0x000e620000000a00 */
[----:B------:R-:W-:Y:S02]  /*0c90*/  SEL R39, R39, RZ, P5 ;  /* 0x000000ff27277207 */ /* 0x000fe40002800000 */
[----:B------:R-:W-:-:S03]  /*0ca0*/  LEA.HI R12, R12, R11, RZ, 0x6 ;  /* 0x0000000b0c0c7211 */ /* 0x000fc600078f30ff */
[----:B------:R-:W-:Y:S02]  /*0cb0*/  @P0 IADD3 R32, R239, R242, RZ ;  /* 0x000000f2ef200210 */ /* 0x000fe40007ffe0ff */
[----:B------:R-:W4:Y:S01]  /*0cc0*/  LDC R5, c[0x0][0x394] ;  /* 0x0000e500ff057b82 */ /* 0x000f220000000800 */
[----:B------:R-:W-:Y:S02]  /*0cd0*/  SHF.R.S32.HI R12, RZ, 0x6, R12 ;  /* 0x00000006ff0c7819 */ /* 0x000fe4000001140c */
[----:B---3--:R-:W-:-:S05]  /*0ce0*/  IABS R7, R6 ;  /* 0x0000000600077213 */ /* 0x008fca0000000000 */
[----:B------:R-:W3:Y:S01]  /*0cf0*/  LDC R27, c[0x0][0x2d4] ;  /* 0x0000b500ff1b7b82 */ /* 0x000ee20000000800 */
[----:B------:R-:W2:Y:S01]  /*0d00*/  I2F.RP R10, R7 ;  /* 0x00000007000a7306 */ /* 0x000ea20000209400 */
[----:B-1----:R-:W-:-:S06]  /*0d10*/  IMAD R19, R215, R2, RZ ;  /* 0x00000002d7137224 */ /* 0x002fcc00078e02ff */
[----:B------:R-:W1:Y:S01]  /*0d20*/  LDC R25, c[0x0][0x2dc] ;  /* 0x0000b700ff197b82 */ /* 0x000e620000000800 */
[----:B------:R-:W-:-:S04]  /*0d30*/  IMAD.WIDE.U32 R20, R202, R2, RZ ;  /* 0x00000002ca147225 */ /* 0x000fc800078e00ff */
[----:B------:R-:W-:-:S03]  /*0d40*/  IMAD R19, R202, R3, R19 ;  /* 0x00000003ca137224 */ /* 0x000fc600078e0213 */
[----:B------:R-:W1:Y:S01]  /*0d50*/  LDC R24, c[0x0][0x270] ;  /* 0x00009c00ff187b82 */ /* 0x000e620000000800 */
[----:B------:R-:W-:Y:S01]  /*0d60*/  IMAD.IADD R19, R21, 0x1, R19 ;  /* 0x0000000115137824 */ /* 0x000fe200078e0213 */
[----:B--2---:R-:W2:Y:S06]  /*0d70*/  MUFU.RCP R8, R10 ;  /* 0x0000000a00087308 */ /* 0x004eac0000001000 */
[----:B------:R-:W5:Y:S01]  /*0d80*/  LDC.U8 R2, c[0x0][0x3d8] ;  /* 0x0000f600ff027b82 */ /* 0x000f620000000000 */
[----:B---3--:R-:W-:Y:S01]  /*0d90*/  SHF.R.S32.HI R3, RZ, 0x1f, R27 ;  /* 0x0000001fff037819 */ /* 0x008fe2000001141b */
[----:B------:R-:W-:-:S04]  /*0da0*/  IMAD.WIDE.U32 R30, R202, R27, RZ ;  /* 0x0000001bca1e7225 */ /* 0x000fc800078e00ff */
[----:B------:R-:W-:Y:S02]  /*0db0*/  IMAD R16, R3, R202, RZ ;  /* 0x000000ca03107224 */ /* 0x000fe400078e02ff */
[----:B------:R-:W3:Y:S02]  /*0dc0*/  LDC R35, c[0x0][0x2c4] ;  /* 0x0000b100ff237b82 */ /* 0x000ee40000000800 */
[----:B------:R-:W-:Y:S01]  /*0dd0*/  IMAD R3, R215, R27, R16 ;  /* 0x0000001bd7037224 */ /* 0x000fe200078e0210 */
[----:B--2---:R-:W-:-:S04]  /*0de0*/  IADD3 R8, R8, 0xffffffe, RZ ;  /* 0x0ffffffe08087810 */ /* 0x004fc80007ffe0ff */
[----:B------:R-:W2:Y:S01]  /*0df0*/  F2I.FTZ.U32.TRUNC.NTZ R9, R8 ;  /* 0x0000000800097305 */ /* 0x000ea2000021f000 */
[----:B-1----:R-:W-:-:S04]  /*0e00*/  IMAD.WIDE R36, R25, R24, RZ ;  /* 0x0000001819247225 */ /* 0x002fc800078e02ff */
[----:B------:R-:W-:Y:S01]  /*0e10*/  IMAD.WIDE.U32 R28, R36, R17, RZ ;  /* 0x00000011241c7225 */ /* 0x000fe200078e00ff */
[----:B-----5:R-:W-:-:S03]  /*0e20*/  ISETP.NE.AND P3, PT, R2, RZ, PT ;  /* 0x000000ff0200720c */ /* 0x020fc60003f65270 */
[----:B------:R-:W-:Y:S01]  /*0e30*/  IMAD R2, R37, R17, RZ ;  /* 0x0000001125027224 */ /* 0x000fe200078e02ff */
[----:B--2---:R-:W-:Y:S01]  /*0e40*/  IADD3 R4, RZ, -R9, RZ ;  /* 0x80000009ff047210 */ /* 0x004fe20007ffe0ff */
[----:B------:R-:W-:-:S04]  /*0e50*/  IMAD.MOV.U32 R8, RZ, RZ, RZ ;  /* 0x000000ffff087224 */ /* 0x000fc800078e00ff */
[----:B------:R-:W-:Y:S01]  /*0e60*/  IMAD R13, R4, R7, RZ ;  /* 0x00000007040d7224 */ /* 0x000fe200078e02ff */
[----:B------:R-:W-:-:S03]  /*0e70*/  IABS R4, R217 ;  /* 0x000000d900047213 */ /* 0x000fc60000000000 */
[----:B------:R-:W1:Y:S01]  /*0e80*/  @P3 LDC R34, c[0x0][0x2e4] ;  /* 0x0000b900ff223b82 */ /* 0x000e620000000800 */
[----:B---3--:R-:W-:Y:S02]  /*0e90*/  @P3 IMAD R38, R202, R35, RZ ;  /* 0x00000023ca263224 */ /* 0x008fe400078e02ff */
[----:B------:R-:W-:-:S05]  /*0ea0*/  IMAD.HI.U32 R13, R9, R13, R8 ;  /* 0x0000000d090d7227 */ /* 0x000fca00078e0008 */
[----:B------:R-:W2:Y:S01]  /*0eb0*/  LDC.64 R8, c[0x0][0x240] ;  /* 0x00009000ff087b82 */ /* 0x000ea20000000a00 */
[----:B------:R-:W-:-:S04]  /*0ec0*/  IMAD.HI.U32 R14, R13, R4, RZ ;  /* 0x000000040d0e7227 */ /* 0x000fc800078e00ff */
[----:B------:R-:W-:-:S04]  /*0ed0*/  IMAD.MOV R18, RZ, RZ, -R14 ;  /* 0x000000ffff127224 */ /* 0x000fc800078e0a0e */
[----:B------:R-:W-:Y:S01]  /*0ee0*/  IMAD R18, R7, R18, R4 ;  /* 0x0000001207127224 */ /* 0x000fe200078e0204 */
[----:B------:R-:W-:-:S04]  /*0ef0*/  IADD3 R4, R240, 0x40, R225 ;  /* 0x00000040f0047810 */ /* 0x000fc80007ffe0e1 */
[----:B------:R-:W-:Y:S02]  /*0f00*/  ISETP.GT.U32.AND P4, PT, R7, R18, PT ;  /* 0x000000120700720c */ /* 0x000fe40003f84070 */
[----:B----4-:R-:W-:-:S04]  /*0f10*/  IADD3 R4, R4, R5, -R238 ;  /* 0x0000000504047210 */ /* 0x010fc80007ffe8ee */
[----:B------:R-:W-:-:S04]  /*0f20*/  IADD3 R4, R4, 0x3f, RZ ;  /* 0x0000003f04047810 */ /* 0x000fc80007ffe0ff */
[----:B------:R-:W-:Y:S01]  /*0f30*/  SHF.R.S32.HI R237, RZ, 0x1f, R4 ;  /* 0x0000001fffed7819 */ /* 0x000fe20000011404 */
[----:B--2---:R-:W-:Y:S02]  /*0f40*/  IMAD.WIDE.U32 R10, R17, R8, RZ ;  /* 0x00000008110a7225 */ /* 0x004fe400078e00ff */
[-C--:B------:R-:W-:Y:S02]  /*0f50*/  @!P4 IADD3 R18, R18, -R7.reuse, RZ ;  /* 0x800000071212c210 */ /* 0x080fe40007ffe0ff */
[----:B------:R-:W-:Y:S01]  /*0f60*/  LEA.HI R237, R237, R4, RZ, 0x6 ;  /* 0x00000004eded7211 */ /* 0x000fe200078f30ff */
[----:B------:R-:W-:Y:S01]  /*0f70*/  @!P4 VIADD R14, R14, 0x1 ;  /* 0x000000010e0ec836 */ /* 0x000fe20000000000 */
[----:B------:R-:W2:Y:S01]  /*0f80*/  @P0 LDC.64 R4, c[0x0][0x250] ;  /* 0x00009400ff040b82 */ /* 0x000ea20000000a00 */
[----:B------:R-:W-:Y:S02]  /*0f90*/  ISETP.GE.U32.AND P6, PT, R18, R7, PT ;  /* 0x000000071200720c */ /* 0x000fe40003fc6070 */
[----:B------:R-:W-:Y:S01]  /*0fa0*/  SHF.R.S32.HI R237, RZ, 0x6, R237 ;  /* 0x00000006ffed7819 */ /* 0x000fe200000114ed */
[----:B------:R-:W3:Y:S01]  /*0fb0*/  S2R R18, SR_CTAID.X ;  /* 0x0000000000127919 */ /* 0x000ee20000002500 */
[----:B------:R-:W-:-:S02]  /*0fc0*/  LOP3.LUT R7, R217, R6, RZ, 0x3c, !PT ;  /* 0x00000006d9077212 */ /* 0x000fc400078e3cff */
[----:B------:R-:W-:Y:S01]  /*0fd0*/  SEL R23, R20, R10, !P1 ;  /* 0x0000000a14177207 */ /* 0x000fe20004800000 */
[----:B------:R-:W-:Y:S01]  /*0fe0*/  IMAD R10, R17, R9, RZ ;  /* 0x00000009110a7224 */ /* 0x000fe200078e02ff */
[----:B------:R-:W-:Y:S01]  /*0ff0*/  VIMNMX R237, R12, R237, PT ;  /* 0x000000ed0ced7248 */ /* 0x000fe20003fe0100 */
[----:B------:R-:W-:Y:S01]  /*1000*/  IMAD.IADD R20, R31, 0x1, R3 ;  /* 0x000000011f147824 */ /* 0x000fe200078e0203 */
[----:B------:R-:W-:Y:S01]  /*1010*/  ISETP.GE.AND P2, PT, R7, RZ, PT ;  /* 0x000000ff0700720c */ /* 0x000fe20003f46270 */
[-C--:B------:R-:W-:Y:S01]  /*1020*/  IMAD R3, R37, R30.reuse, RZ ;  /* 0x0000001e25037224 */ /* 0x080fe200078e02ff */
[----:B------:R-:W4:Y:S01]  /*1030*/  @P1 LDC.64 R12, c[0x0][0x420] ;  /* 0x00010800ff0c1b82 */ /* 0x000f220000000a00 */
[----:B------:R-:W-:Y:S01]  /*1040*/  ISETP.NE.AND P4, PT, R6, RZ, PT ;  /* 0x000000ff0600720c */ /* 0x000fe20003f85270 */
[C---:B------:R-:W-:Y:S01]  /*1050*/  IMAD.WIDE.U32 R30, R36.reuse, R30, RZ ;  /* 0x0000001e241e7225 */ /* 0x040fe200078e00ff */
[----:B------:R-:W-:Y:S02]  /*1060*/  @P1 IADD3 R19, R11, R10, RZ ;  /* 0x0000000a0b131210 */ /* 0x000fe40007ffe0ff */
[----:B------:R-:W-:Y:S01]  /*1070*/  LEA R22, R237, 0xffffffc0, 0x6 ;  /* 0xffffffc0ed167811 */ /* 0x000fe200078e30ff */
[----:B------:R-:W-:Y:S01]  /*1080*/  IMAD R20, R36, R20, R3 ;  /* 0x0000001424147224 */ /* 0x000fe200078e0203 */
[----:B------:R-:W-:Y:S01]  /*1090*/  SEL R21, R30, R28, !P1 ;  /* 0x0000001c1e157207 */ /* 0x000fe20004800000 */
[----:B------:R-:W5:Y:S01]  /*10a0*/  @!P1 LDC.64 R10, c[0x0][0x418] ;  /* 0x00010600ff0a9b82 */ /* 0x000f620000000a00 */
[----:B------:R-:W-:Y:S01]  /*10b0*/  @P6 VIADD R14, R14, 0x1 ;  /* 0x000000010e0e6836 */ /* 0x000fe20000000000 */
[----:B------:R-:W-:Y:S01]  /*10c0*/  SHF.R.S32.HI R26, RZ, 0x1f, R22 ;  /* 0x0000001fff1a7819 */ /* 0x000fe20000011416 */
[C---:B--2---:R-:W-:Y:S01]  /*10d0*/  @P0 IMAD R15, R32.reuse, R5, RZ ;  /* 0x00000005200f0224 */ /* 0x044fe200078e02ff */
[----:B------:R-:W-:Y:S01]  /*10e0*/  IADD3 R20, R31, R20, RZ ;  /* 0x000000141f147210 */ /* 0x000fe20007ffe0ff */
[----:B------:R-:W-:Y:S01]  /*10f0*/  @P0 IMAD.WIDE.U32 R32, R32, R4, RZ ;  /* 0x0000000420200225 */ /* 0x000fe200078e00ff */
[----:B------:R-:W-:-:S02]  /*1100*/  @P1 IADD3 R20, R29, R2, RZ ;  /* 0x000000021d141210 */ /* 0x000fc40007ffe0ff */
[----:B------:R-:W3:Y:S01]  /*1110*/  LDC.64 R2, c[0x0][0x488] ;  /* 0x00012200ff027b82 */ /* 0x000ee20000000a00 */
[----:B------:R-:W-:Y:S01]  /*1120*/  @!P2 IADD3 R14, -R14, RZ, RZ ;  /* 0x000000ff0e0ea210 */ /* 0x000fe20007ffe1ff */
[----:B------:R-:W-:Y:S01]  /*1130*/  @P0 IMAD.MOV.U32 R16, RZ, RZ, R32 ;  /* 0x000000ffff100224 */ /* 0x000fe200078e0020 */
[----:B------:R-:W-:Y:S01]  /*1140*/  @!P4 LOP3.LUT R14, RZ, R6, RZ, 0x33, !PT ;  /* 0x00000006ff0ec212 */ /* 0x000fe200078e33ff */
[----:B------:R-:W-:Y:S01]  /*1150*/  @P0 IMAD.IADD R15, R33, 0x1, R15 ;  /* 0x00000001210f0824 */ /* 0x000fe200078e020f */
[----:B------:R-:W-:Y:S02]  /*1160*/  SHF.L.U64.HI R31, R202, 0x7, R215 ;  /* 0x00000007ca1f7819 */ /* 0x000fe400000102d7 */
[----:B------:R-:W-:Y:S01]  /*1170*/  IADD3 R32, P2, R22, R39, RZ ;  /* 0x0000002716207210 */ /* 0x000fe20007f5e0ff */
[----:B------:R-:W2:Y:S01]  /*1180*/  @P0 LDC.64 R6, c[0x0][0x248] ;  /* 0x00009200ff060b82 */ /* 0x000ea20000000a00 */
[----:B------:R-:W-:Y:S01]  /*1190*/  SEL R31, R31, RZ, P5 ;  /* 0x000000ff1f1f7207 */ /* 0x000fe20002800000 */
[----:B----4-:R-:W-:-:S03]  /*11a0*/  @P1 IMAD.WIDE.U32 R28, R17, R12, RZ ;  /* 0x0000000c111c1225 */ /* 0x010fc600078e00ff */
[----:B------:R-:W-:Y:S01]  /*11b0*/  IADD3.X R12, R26, R31, RZ, P2, !PT ;  /* 0x0000001f1a0c7210 */ /* 0x000fe200017fe4ff */
[----:B------:R-:W-:Y:S01]  /*11c0*/  @P1 IMAD R29, R17, R13, R29 ;  /* 0x0000000d111d1224 */ /* 0x000fe200078e021d */
[----:B------:R-:W-:Y:S01]  /*11d0*/  @P3 SEL R31, R38, R17, !P1 ;  /* 0x00000011261f3207 */ /* 0x000fe20004800000 */
[----:B------:R-:W4:Y:S01]  /*11e0*/  LDC.U8 R30, c[0x0][0x480] ;  /* 0x00012000ff1e7b82 */ /* 0x000f220000000000 */
[----:B-----5:R-:W-:Y:S02]  /*11f0*/  @!P1 IMAD R33, R215, R10, RZ ;  /* 0x0000000ad7219224 */ /* 0x020fe400078e02ff */
[-C--:B------:R-:W-:Y:S02]  /*1200*/  IMAD R13, R37, R32.reuse, RZ ;  /* 0x00000020250d7224 */ /* 0x080fe400078e02ff */
[----:B------:R-:W-:Y:S02]  /*1210*/  @!P1 IMAD R11, R202, R11, R33 ;  /* 0x0000000bca0b9224 */ /* 0x000fe400078e0221 */
[----:B------:R-:W-:-:S04]  /*1220*/  IMAD.WIDE.U32 R32, R36, R32, RZ ;  /* 0x0000002024207225 */ /* 0x000fc800078e00ff */
[----:B------:R-:W-:Y:S02]  /*1230*/  IMAD R13, R36, R12, R13 ;  /* 0x0000000c240d7224 */ /* 0x000fe400078e020d */
[----:B---3--:R-:W-:-:S04]  /*1240*/  IMAD.WIDE.U32 R36, R18, R2, RZ ;  /* 0x0000000212247225 */ /* 0x008fc800078e00ff */
[----:B------:R-:W-:Y:S02]  /*1250*/  @P0 IMAD.IADD R2, R239, 0x1, R242 ;  /* 0x00000001ef020824 */ /* 0x000fe400078e02f2 */
[----:B------:R-:W-:-:S04]  /*1260*/  @!P1 IMAD.WIDE.U32 R40, R202, R10, RZ ;  /* 0x0000000aca289225 */ /* 0x000fc800078e00ff */
[----:B------:R-:W-:Y:S01]  /*1270*/  IMAD R3, R18, R3, R37 ;  /* 0x0000000312037224 */ /* 0x000fe200078e0225 */
[----:B----4-:R-:W-:Y:S01]  /*1280*/  ISETP.NE.AND P2, PT, R30, RZ, PT ;  /* 0x000000ff1e00720c */ /* 0x010fe20003f45270 */
[----:B------:R-:W-:Y:S01]  /*1290*/  @!P3 IMAD R10, R202, R24, R217 ;  /* 0x00000018ca0ab224 */ /* 0x000fe200078e02d9 */
[----:B------:R-:W-:Y:S01]  /*12a0*/  @!P1 MOV R28, R40 ;  /* 0x00000028001c9202 */ /* 0x000fe20000000f00 */
[----:B------:R-:W-:Y:S01]  /*12b0*/  IMAD R37, R217, R25, RZ ;  /* 0x00000019d9257224 */ /* 0x000fe200078e02ff */
[----:B------:R-:W-:Y:S01]  /*12c0*/  SEL R30, R36, RZ, P2 ;  /* 0x000000ff241e7207 */ /* 0x000fe20001000000 */
[C---:B--2---:R-:W-:Y:S02]  /*12d0*/  @P0 IMAD R12, R2.reuse, R7, RZ ;  /* 0x00000007020c0224 */ /* 0x044fe400078e02ff */
[----:B------:R-:W-:-:S04]  /*12e0*/  @P0 IMAD.WIDE.U32 R38, R2, R6, RZ ;  /* 0x0000000602260225 */ /* 0x000fc800078e00ff */
[----:B-1----:R-:W-:Y:S01]  /*12f0*/  @P3 IMAD R31, R217, R34, R31 ;  /* 0x00000022d91f3224 */ /* 0x002fe200078e021f */
[----:B------:R-:W-:Y:S01]  /*1300*/  SHF.R.S32.HI R34, RZ, 0x1f, R37 ;  /* 0x0000001fff227819 */ /* 0x000fe20000011425 */
[----:B------:R-:W-:Y:S01]  /*1310*/  @!P1 IMAD.IADD R29, R41, 0x1, R11 ;  /* 0x00000001291d9824 */ /* 0x000fe200078e020b */
[----:B------:R-:W-:Y:S01]  /*1320*/  SHF.R.S32.HI R11, RZ, 0x1f, R225 ;  /* 0x0000001fff0b7819 */ /* 0x000fe200000114e1 */
[----:B------:R-:W-:Y:S01]  /*1330*/  @!P3 IMAD R31, R10, R35, RZ ;  /* 0x000000230a1fb224 */ /* 0x000fe200078e02ff */
[----:B------:R-:W-:Y:S01]  /*1340*/  SHF.R.S32.HI R10, RZ, 0x1f, R217 ;  /* 0x0000001fff0a7819 */ /* 0x000fe200000114d9 */
[----:B------:R-:W-:Y:S01]  /*1350*/  @P0 IMAD.MOV.U32 R18, RZ, RZ, R38 ;  /* 0x000000ffff120224 */ /* 0x000fe200078e0026 */
[----:B------:R-:W-:Y:S02]  /*1360*/  @P0 IADD3 R12, R39, R12, RZ ;  /* 0x0000000c270c0210 */ /* 0x000fe40007ffe0ff */
        /* <DEDUP_REMOVED lines=14> */
.L_x_1429:
        /* <DEDUP_REMOVED lines=13> */
.L_x_1430:
        /* <DEDUP_REMOVED lines=10> */
.L_x_1431:
[----:B------:R-:W-:-:S04]  /*15c0*/  IMAD R2, R202, R24, R217 ;  /* 0x00000018ca027224 */ /* 0x000fc800078e02d9 */
[----:B------:R-:W-:-:S07]  /*15d0*/  IMAD R27, R2, R27, RZ ;  /* 0x0000001b021b7224 */ /* 0x000fce00078e02ff */
.L_x_1432:
[----:B------:R-:W-:Y:S01]  /*15e0*/  IMAD R24, R25, R24, RZ ;  /* 0x0000001819187224 */ /* 0x000fe200078e02ff */
[----:B------:R-:W1:Y:S01]  /*15f0*/  LDC.64 R2, c[0x0][0x420] ;  /* 0x00010800ff027b82 */ /* 0x000e620000000a00 */
[----:B------:R-:W-:Y:S01]  /*1600*/  IADD3 R25, -R238, R240, R225 ;  /* 0x000000f0ee197210 */ /* 0x000fe20007ffe1e1 */
[----:B------:R-:W-:Y:S01]  /*1610*/  ULDC UR4, c[0x0][0x398] ;  /* 0x0000e60000047ab9 */ /* 0x000fe20000000800 */
[----:B------:R-:W-:Y:S01]  /*1620*/  IMAD.SHL.U32 R17, R24, 0x40, RZ ;  /* 0x0000004018117824 */ /* 0x000fe200078e00ff */
[C---:B------:R-:W-:Y:S01]  /*1630*/  IADD3 R27, R22.reuse, R27, RZ ;  /* 0x0000001b161b7210 */ /* 0x040fe20007ffe0ff */
[----:B------:R-:W-:Y:S01]  /*1640*/  IMAD.IADD R31, R22, 0x1, R31 ;  /* 0x00000001161f7824 */ /* 0x000fe200078e021f */
[----:B------:R-:W-:Y:S01]  /*1650*/  ULDC.64 UR6, c[0x0][0x428] ;  /* 0x00010a0000067ab9 */ /* 0x000fe20000000a00 */
[----:B------:R-:W-:Y:S01]  /*1660*/  ULDC.64 UR8, c[0x0][0x258] ;  /* 0x0000960000087ab9 */ /* 0x000fe20000000a00 */
[----:B------:R-:W-:Y:S01]  /*1670*/  IADD3 R32, P3, P1, R32, R17, R37 ;  /* 0x0000001120207210 */ /* 0x000fe2000797e025 */
[----:B------:R-:W-:Y:S01]  /*1680*/  BSSY B1, `(.L_x_1428) ;  /* 0x0000648000017945 */ /* 0x000fe20003800000 */
[----:B------:R-:W-:-:S04]  /*1690*/  SHF.R.S32.HI R17, RZ, 0x1f, R17 ;  /* 0x0000001fff117819 */ /* 0x000fc80000011411 */
[----:B------:R-:W-:Y:S02]  /*16a0*/  IADD3.X R34, R39, R17, R34, P3, P1 ;  /* 0x0000001127227210 */ /* 0x000fe40001fe2422 */
[----:B------:R-:W-:Y:S01]  /*16b0*/  IADD3 R21, P3, P1, R30, R32, R21 ;  /* 0x000000201e157210 */ /* 0x000fe2000797e015 */
[----:B------:R-:W-:Y:S01]  /*16c0*/  IMAD R30, R207, R24, R206 ;  /* 0x00000018cf1e7224 */ /* 0x000fe200078e02ce */
[----:B------:R-:W2:Y:S01]  /*16d0*/  LDC.64 R32, c[0x0][0x2b0] ;  /* 0x0000ac00ff207b82 */ /* 0x000ea20000000a00 */
[----:B------:R-:W-:Y:S01]  /*16e0*/  VIADD R24, R25, -UR4 ;  /* 0x8000000419187c36 */ /* 0x000fe20008000000 */
[----:B------:R-:W-:Y:S02]  /*16f0*/  IADD3.X R20, R35, R34, R20, P3, P1 ;  /* 0x0000002223147210 */ /* 0x000fe40001fe2414 */
[----:B------:R-:W-:Y:S02]  /*1700*/  IADD3 R28, P1, R210, R28, RZ ;  /* 0x0000001cd21c7210 */ /* 0x000fe40007f3e0ff */
[----:B------:R-:W-:-:S02]  /*1710*/  IADD3 R17, P3, R209, R22, RZ ;  /* 0x00000016d1117210 */ /* 0x000fc40007f7e0ff */
[----:B------:R-:W-:Y:S01]  /*1720*/  SHF.R.S32.HI R35, RZ, 0x1f, R24 ;  /* 0x0000001fff237819 */ /* 0x000fe20000011418 */
[----:B------:R-:W-:Y:S01]  /*1730*/  IMAD.X R29, R211, 0x1, R29, P1 ;  /* 0x00000001d31d7824 */ /* 0x000fe200008e061d */
[----:B------:R-:W-:Y:S01]  /*1740*/  IADD3.X R25, R213, R26, RZ, P3, !PT ;  /* 0x0000001ad5197210 */ /* 0x000fe20001ffe4ff */
[----:B-1----:R-:W-:Y:S01]  /*1750*/  IMAD R26, R26, R2, RZ ;  /* 0x000000021a1a7224 */ /* 0x002fe200078e02ff */
[----:B------:R-:W-:Y:S01]  /*1760*/  LEA.HI R35, R35, R24, RZ, 0x6 ;  /* 0x0000001823237211 */ /* 0x000fe200078f30ff */
[----:B------:R-:W-:Y:S01]  /*1770*/  IMAD.WIDE.U32 R28, R22, R2, R28 ;  /* 0x00000002161c7225 */ /* 0x000fe200078e001c */
[----:B------:R-:W-:Y:S02]  /*1780*/  IADD3 R21, P1, R30, R21, RZ ;  /* 0x000000151e157210 */ /* 0x000fe40007f3e0ff */
[----:B------:R-:W-:Y:S01]  /*1790*/  SHF.R.S32.HI R35, RZ, 0x6, R35 ;  /* 0x00000006ff237819 */ /* 0x000fe20000011423 */
[----:B------:R-:W-:Y:S01]  /*17a0*/  IMAD R26, R22, R3, R26 ;  /* 0x00000003161a7224 */ /* 0x000fe200078e021a */
[----:B------:R-:W-:Y:S01]  /*17b0*/  LEA.HI.X.SX32 R20, R30, R20, 0x1, P1 ;  /* 0x000000141e147211 */ /* 0x000fe200008f0eff */
[----:B------:R-:W-:Y:S01]  /*17c0*/  IMAD R22, R25, R8, RZ ;  /* 0x0000000819167224 */ /* 0x000fe200078e02ff */
[----:B------:R-:W-:Y:S01]  /*17d0*/  VIMNMX R224, RZ, R35, !PT ;  /* 0x00000023ffe07248 */ /* 0x000fe20007fe0100 */
[----:B------:R-:W-:-:S02]  /*17e0*/  IMAD.IADD R29, R29, 0x1, R26 ;  /* 0x000000011d1d7824 */ /* 0x000fc400078e021a */
[----:B------:R-:W-:Y:S02]  /*17f0*/  IMAD R24, R10, UR6, RZ ;  /* 0x000000060a187c24 */ /* 0x000fe4000f8e02ff */
[----:B------:R-:W-:-:S04]  /*1800*/  IMAD.WIDE.U32 R38, R17, R8, R210 ;  /* 0x0000000811267225 */ /* 0x000fc800078e00d2 */
[----:B------:R-:W-:Y:S02]  /*1810*/  IMAD R22, R17, R9, R22 ;  /* 0x0000000911167224 */ /* 0x000fe400078e0216 */
[C---:B------:R-:W-:Y:S02]  /*1820*/  IMAD R17, R217.reuse, UR7, R24 ;  /* 0x00000007d9117c24 */ /* 0x040fe4000f8e0218 */
[----:B------:R-:W-:Y:S01]  /*1830*/  IMAD.WIDE.U32 R36, R217, UR6, R28 ;  /* 0x00000006d9247c25 */ /* 0x000fe2000f8e001c */
[----:B------:R-:W-:Y:S01]  /*1840*/  IADD3 R28, P3, R23, R38, RZ ;  /* 0x00000026171c7210 */ /* 0x000fe20007f7e0ff */
[----:B------:R-:W-:Y:S01]  /*1850*/  ULDC.64 UR6, c[0x0][0x400] ;  /* 0x0001000000067ab9 */ /* 0x000fe20000000a00 */
[----:B------:R-:W1:Y:S01]  /*1860*/  LDC.64 R24, c[0x0][0x478] ;  /* 0x00011e00ff187b82 */ /* 0x000e620000000a00 */
[----:B------:R-:W-:Y:S01]  /*1870*/  IMAD R26, R213, R2, RZ ;  /* 0x00000002d51a7224 */ /* 0x000fe200078e02ff */
[----:B------:R-:W-:Y:S01]  /*1880*/  IADD3 R23, R37, R17, RZ ;  /* 0x0000001125177210 */ /* 0x000fe20007ffe0ff */
[----:B--2---:R-:W-:Y:S01]  /*1890*/  IMAD.WIDE R228, R31, 0x4, R32 ;  /* 0x000000041fe47825 */ /* 0x004fe200078e0220 */
[----:B------:R-:W-:-:S02]  /*18a0*/  IADD3.X R29, R19, R39, R22, P3, !PT ;  /* 0x00000027131d7210 */ /* 0x000fc40001ffe416 */
[----:B------:R-:W-:Y:S01]  /*18b0*/  LEA R244, P1, R21, UR6, 0x2 ;  /* 0x0000000615f47c11 */ /* 0x000fe2000f8210ff */
[----:B------:R-:W-:Y:S01]  /*18c0*/  IMAD.MOV.U32 R22, RZ, RZ, R36 ;  /* 0x000000ffff167224 */ /* 0x000fe200078e0024 */
[----:B------:R-:W-:Y:S01]  /*18d0*/  MOV R227, R229 ;  /* 0x000000e500e37202 */ /* 0x000fe20000000f00 */
[----:B------:R-:W-:Y:S01]  /*18e0*/  IMAD R26, R209, R3, R26 ;  /* 0x00000003d11a7224 */ /* 0x000fe200078e021a */
[----:B------:R-:W-:Y:S01]  /*18f0*/  LEA.HI.X R245, R21, UR7, R20, 0x2, P1 ;  /* 0x0000000715f57c11 */ /* 0x000fe200088f1414 */
[----:B------:R-:W-:Y:S01]  /*1900*/  IMAD.WIDE.U32 R22, R209, R2, R22 ;  /* 0x00000002d1167225 */ /* 0x000fe200078e0016 */
[----:B------:R-:W-:-:S03]  /*1910*/  ULDC.64 UR6, c[0x0][0x3e0] ;  /* 0x0000f80000067ab9 */ /* 0x000fc60000000a00 */
[----:B------:R-:W-:Y:S01]  /*1920*/  IMAD.IADD R26, R23, 0x1, R26 ;  /* 0x00000001171a7824 */ /* 0x000fe200078e021a */
[----:B------:R-:W-:Y:S01]  /*1930*/  LEA R246, P1, R22, UR6, 0x1 ;  /* 0x0000000616f67c11 */ /* 0x000fe2000f8208ff */
[----:B------:R-:W-:Y:S02]  /*1940*/  IMAD R20, R10, UR8, RZ ;  /* 0x000000080a147c24 */ /* 0x000fe4000f8e02ff */
[----:B------:R-:W-:Y:S01]  /*1950*/  IMAD.WIDE.U32 R28, R217, UR8, R28 ;  /* 0x00000008d91c7c25 */ /* 0x000fe2000f8e001c */
[----:B------:R-:W-:Y:S02]  /*1960*/  LEA.HI.X R247, R22, UR7, R26, 0x1, P1 ;  /* 0x0000000716f77c11 */ /* 0x000fe400088f0c1a */
[----:B------:R-:W-:Y:S01]  /*1970*/  ISETP.GT.AND P1, PT, R237, R224, PT ;  /* 0x000000e0ed00720c */ /* 0x000fe20003f24270 */
[----:B------:R-:W-:Y:S01]  /*1980*/  IMAD R20, R217, UR9, R20 ;  /* 0x00000009d9147c24 */ /* 0x000fe2000f8e0214 */
[----:B------:R-:W-:Y:S01]  /*1990*/  ULDC.64 UR8, c[0x0][0x210] ;  /* 0x0000840000087ab9 */ /* 0x000fe20000000a00 */
[----:B-1----:R-:W-:Y:S01]  /*19a0*/  IMAD.WIDE R230, R27, 0x4, R24 ;  /* 0x000000041be67825 */ /* 0x002fe200078e0218 */
[----:B------:R-:W-:-:S02]  /*19b0*/  LEA R248, P3, R28, UR8, 0x1 ;  /* 0x000000081cf87c11 */ /* 0x000fc4000f8608ff */
[----:B------:R-:W-:Y:S01]  /*19c0*/  IADD3 R20, R29, R20, RZ ;  /* 0x000000141d147210 */ /* 0x000fe20007ffe0ff */
[----:B------:R-:W-:Y:S01]  /*19d0*/  IMAD.MOV.U32 R229, RZ, RZ, R231 ;  /* 0x000000ffffe57224 */ /* 0x000fe200078e00e7 */
[----:B------:R-:W-:Y:S02]  /*19e0*/  IADD3 R237, R237, -0x1, RZ ;  /* 0xffffffffeded7810 */ /* 0x000fe40007ffe0ff */
[----:B------:R-:W-:-:S03]  /*19f0*/  LEA.HI.X R249, R28, UR9, R20, 0x1, P3 ;  /* 0x000000091cf97c11 */ /* 0x000fc600098f0c14 */
        /* <DEDUP_REMOVED lines=23> */
.L_x_1434:
        /* <DEDUP_REMOVED lines=12> */
.L_x_1435:
[----:B------:R-:W-:Y:S01]  /*1c30*/  IMAD R238, R212, -0x40, R238 ;  /* 0xffffffc0d4ee7824 */ /* 0x000fe200078e02ee */
[----:B------:R-:W-:Y:S01]  /*1c40*/  ULDC.64 UR6, c[0x0][0x468] ;  /* 0x00011a0000067ab9 */ /* 0x000fe20000000a00 */
[-C--:B------:R-:W-:Y:S01]  /*1c50*/  IMAD R6, R11, R4.reuse, RZ ;  /* 0x000000040b067224 */ /* 0x080fe200078e02ff */
[----:B------:R-:W-:Y:S01]  /*1c60*/  IADD3 R13, R209, 0x20, RZ ;  /* 0x00000020d10d7810 */ /* 0x000fe20007ffe0ff */
[----:B------:R-:W-:Y:S01]  /*1c70*/  IMAD.WIDE.U32 R16, R225, R4, R210 ;  /* 0x00000004e1107225 */ /* 0x000fe200078e00d2 */
[----:B------:R-:W-:Y:S01]  /*1c80*/  ISETP.GE.AND P1, PT, R209, R238, PT ;  /* 0x000000eed100720c */ /* 0x000fe20003f26270 */
[----:B------:R-:W-:Y:S02]  /*1c90*/  BSSY B0, `(.L_x_1436) ;  /* 0x0000016000007945 */ /* 0x000fe40003800000 */
[----:B------:R-:W-:Y:S01]  /*1ca0*/  IMAD R7, R225, R5, R6 ;  /* 0x00000005e1077224 */ /* 0x000fe200078e0206 */
[----:B------:R-:W-:-:S04]  /*1cb0*/  IADD3 R6, P0, R12, R16, RZ ;  /* 0x000000100c067210 */ /* 0x000fc80007f1e0ff */
        /* <DEDUP_REMOVED lines=19> */
.L_x_1437:
[----:B------:R-:W-:Y:S05]  /*1df0*/  BSYNC B0 ;  /* 0x0000000000007941 */ /* 0x000fea0003800000 */
.L_x_1436:
        /* <DEDUP_REMOVED lines=16> */
.L_x_1439:
[----:B------:R-:W-:Y:S05]  /*1f00*/  BSYNC B0 ;  /* 0x0000000000007941 */ /* 0x000fea0003800000 */
.L_x_1438:
        /* <DEDUP_REMOVED lines=23> */
.L_x_1441:
[----:B------:R-:W-:Y:S05]  /*2080*/  BSYNC B0 ;  /* 0x0000000000007941 */ /* 0x000fea0003800000 */
.L_x_1440:
        /* <DEDUP_REMOVED lines=15> */
.L_x_1433:
[----:B------:R-:W-:Y:S01]  /*2180*/  IMAD R19, R237, -0x40, R240 ;  /* 0xffffffc0ed137824 */ /* 0x000fe200078e02f0 */
[----:B------:R-:W-:Y:S01]  /*2190*/  @P2 BAR.SYNC.DEFER_BLOCKING 0x0 ;  /* 0x0000000000002b1d */ /* 0x000fe20000010000 */
[----:B------:R-:W-:Y:S02]  /*21a0*/  VIADD R17, R209, 0x20 ;  /* 0x00000020d1117836 */ /* 0x000fe40000000000 */
[-C--:B------:R-:W-:Y:S01]  /*21b0*/  IMAD R22, R11, R6.reuse, RZ ;  /* 0x000000060b167224 */ /* 0x080fe200078e02ff */
[-C--:B------:R-:W-:Y:S01]  /*21c0*/  ISETP.GE.AND P6, PT, R204, R19.reuse, PT ;  /* 0x00000013cc00720c */ /* 0x080fe20003fc6270 */
[----:B------:R-:W-:Y:S01]  /*21d0*/  IMAD.WIDE.U32 R24, R225, R6, R210 ;  /* 0x00000006e1187225 */ /* 0x000fe200078e00d2 */
[----:B------:R-:W-:Y:S01]  /*21e0*/  ISETP.GE.AND P3, PT, R17, R19, PT ;  /* 0x000000131100720c */ /* 0x000fe20003f66270 */
[----:B------:R-:W-:Y:S01]  /*21f0*/  ULDC.64 UR8, c[0x0][0x260] ;  /* 0x0000980000087ab9 */ /* 0x000fe20000000a00 */
[----:B------:R-:W-:Y:S01]  /*2200*/  ULDC.64 UR6, c[0x0][0x268] ;  /* 0x00009a0000067ab9 */ /* 0x000fe20000000a00 */
[----:B------:R-:W-:-:S02]  /*2210*/  IMAD R20, R212, -0x40, R238 ;  /* 0xffffffc0d4147824 */ /* 0x000fc400078e02ee */
[----:B------:R-:W-:Y:S01]  /*2220*/  IMAD R21, R225, R7, R22 ;  /* 0x00000007e1157224 */ /* 0x000fe200078e0216 */
[----:B------:R-:W-:Y:S01]  /*2230*/  IADD3 R22, P0, R18, R24, RZ ;  /* 0x0000001812167210 */ /* 0x000fe20007f1e0ff */
[----:B------:R-:W-:Y:S01]  /*2240*/  IMAD.WIDE.U32 R26, R2, 0x40, RZ ;  /* 0x00000040021a7825 */ /* 0x000fe200078e00ff */
[-C--:B------:R-:W-:Y:S02]  /*2250*/  ISETP.GE.AND P1, PT, R17, R20.reuse, PT ;  /* 0x000000141100720c */ /* 0x080fe40003f26270 */
[----:B------:R-:W-:Y:S01]  /*2260*/  IADD3.X R23, R12, R25, R21, P0, !PT ;  /* 0x000000190c177210 */ /* 0x000fe200007fe415 */
[----:B------:R-:W-:Y:S01]  /*2270*/  IMAD.SHL.U32 R3, R3, 0x40, RZ ;  /* 0x0000004003037824 */ /* 0x000fe200078e00ff */
[----:B------:R-:W-:Y:S01]  /*2280*/  ISETP.GE.AND P2, PT, R209, R20, PT ;  /* 0x00000014d100720c */ /* 0x000fe20003f46270 */
[----:B------:R-:W-:Y:S01]  /*2290*/  IMAD.WIDE.U32 R28, R225, R4, R210 ;  /* 0x00000004e11c7225 */ /* 0x000fe200078e00d2 */
[----:B------:R-:W-:-:S03]  /*22a0*/  @!P3 IADD3 R24, P0, R246, R26, RZ ;  /* 0x0000001af618b210 */ /* 0x000fc60007f1e0ff */
[----:B------:R-:W-:Y:S01]  /*22b0*/  IMAD R2, R11, R4, RZ ;  /* 0x000000040b027224 */ /* 0x000fe200078e02ff */
[----:B------:R-:W-:Y:S01]  /*22c0*/  @!P3 IADD3.X R25, R247, R27, R3, P0, !PT ;  /* 0x0000001bf719b210 */ /* 0x000fe200007fe403 */
[----:B------:R-:W-:Y:S01]  /*22d0*/  VIADD R10, R204, 0x8 ;  /* 0x00000008cc0a7836 */ /* 0x000fe20000000000 */
[----:B------:R-:W-:Y:S01]  /*22e0*/  IADD3 R16, P0, R16, R28, RZ ;  /* 0x0000001c10107210 */ /* 0x000fe20007f1e0ff */
[----:B------:R-:W-:Y:S02]  /*22f0*/  IMAD R2, R225, R5, R2 ;  /* 0x00000005e1027224 */ /* 0x000fe400078e0202 */
[----:B------:R-:W-:Y:S01]  /*2300*/  IMAD.WIDE.U32 R30, R8, 0x40, RZ ;  /* 0x00000040081e7825 */ /* 0x000fe200078e00ff */
[----:B------:R-:W-:Y:S02]  /*2310*/  LEA.HI R8, R237, R237, RZ, 0x1 ;  /* 0x000000eded087211 */ /* 0x000fe400078f08ff */
[----:B------:R-:W-:Y:S01]  /*2320*/  IADD3.X R17, R15, R29, R2, P0, !PT ;  /* 0x0000001d0f117210 */ /* 0x000fe200007fe402 */
[----:B------:R-:W-:Y:S01]  /*2330*/  IMAD.SHL.U32 R9, R9, 0x40, RZ ;  /* 0x0000004009097824 */ /* 0x000fe200078e00ff */
[----:B------:R-:W-:Y:S01]  /*2340*/  @!P1 IADD3 R2, P0, R209, 0x20, RZ ;  /* 0x00000020d1029810 */ /* 0x000fe20007f1e0ff */
[----:B------:R-:W-:Y:S01]  /*2350*/  IMAD.WIDE.U32 R22, R14, UR8, R22 ;  /* 0x000000080e167c25 */ /* 0x000fe2000f8e0016 */
[----:B------:R-:W-:-:S02]  /*2360*/  ISETP.GE.AND P5, PT, R10, R19, PT ;  /* 0x000000130a00720c */ /* 0x000fc40003fa6270 */
[----:B------:R-:W-:Y:S01]  /*2370*/  LOP3.LUT R8, R8, 0xfffffffe, RZ, 0xc0, !PT ;  /* 0xfffffffe08087812 */ /* 0x000fe200078ec0ff */
[----:B------:R-:W-:Y:S01]  /*2380*/  @!P1 IMAD.X R15, RZ, RZ, R213, P0 ;  /* 0x000000ffff0f9224 */ /* 0x000fe200000e06d5 */
[----:B------:R-:W-:Y:S01]  /*2390*/  @!P3 IADD3 R10, P4, R248, R30, RZ ;  /* 0x0000001ef80ab210 */ /* 0x000fe20007f9e0ff */
[-C--:B------:R-:W-:Y:S01]  /*23a0*/  @!P2 IMAD R12, R213, R6.reuse, RZ ;  /* 0x00000006d50ca224 */ /* 0x080fe200078e02ff */
[----:B------:R-:W-:Y:S01]  /*23b0*/  @!P1 IADD3 R3, P0, R209, 0x20, RZ ;  /* 0x00000020d1039810 */ /* 0x000fe20007f1e0ff */
[----:B------:R-:W-:Y:S01]  /*23c0*/  IMAD.IADD R8, R237, 0x1, -R8 ;  /* 0x00000001ed087824 */ /* 0x000fe200078e0a08 */
[----:B------:R-:W-:Y:S01]  /*23d0*/  @!P3 IADD3.X R11, R249, R31, R9, P4, !PT ;  /* 0x0000001ff90bb210 */ /* 0x000fe200027fe409 */
[----:B------:R-:W-:Y:S01]  /*23e0*/  @!P1 IMAD R15, R15, R6, RZ ;  /* 0x000000060f0f9224 */ /* 0x000fe200078e02ff */
[----:B------:R-:W-:Y:S01]  /*23f0*/  ISETP.GE.AND P4, PT, R209, R19, PT ;  /* 0x00000013d100720c */ /* 0x000fe20003f86270 */
[----:B------:R-:W-:Y:S02]  /*2400*/  IMAD R19, R13, UR8, RZ ;  /* 0x000000080d137c24 */ /* 0x000fe4000f8e02ff */
[----:B------:R-:W-:-:S02]  /*2410*/  @!P2 IMAD R12, R209, R7, R12 ;  /* 0x00000007d10ca224 */ /* 0x000fc400078e020c */
[----:B------:R-:W-:Y:S02]  /*2420*/  IMAD.SHL.U32 R231, R204, 0x4, RZ ;  /* 0x00000004cce77824 */ /* 0x000fe400078e00ff */
[----:B------:R-:W-:Y:S02]  /*2430*/  IMAD.MOV.U32 R233, RZ, RZ, 0x7f800000 ;  /* 0x7f800000ffe97424 */ /* 0x000fe400078e00ff */
[----:B------:R-:W-:Y:S01]  /*2440*/  IMAD.MOV.U32 R235, RZ, RZ, 0x7f800000 ;  /* 0x7f800000ffeb7424 */ /* 0x000fe200078e00ff */
[----:B------:R-:W1:Y:S01]  /*2450*/  LDC R234, c[0x0][0x394] ;  /* 0x0000e500ffea7b82 */ /* 0x000e620000000800 */
[----:B------:R-:W-:-:S07]  /*2460*/  IMAD R13, R13, UR6, RZ ;  /* 0x000000060d0d7c24 */ /* 0x000fce000f8e02ff */
[----:B------:R-:W2:Y:S01]  /*2470*/  LDC R222, c[0x0][0x394] ;  /* 0x0000e500ffde7b82 */ /* 0x000ea20000000800 */
[----:B------:R-:W-:Y:S01]  /*2480*/  @!P1 IMAD.X R9, RZ, RZ, R213, P0 ;  /* 0x000000ffff099224 */ /* 0x000fe200000e06d5 */
[----:B------:R-:W-:Y:S01]  /*2490*/  ISETP.NE.AND P0, PT, R8, 0x1, PT ;  /* 0x000000010800780c */ /* 0x000fe20003f05270 */
[C---:B------:R-:W-:Y:S01]  /*24a0*/  IMAD R8, R14.reuse, UR9, R19 ;  /* 0x000000090e087c24 */ /* 0x040fe2000f8e0213 */
[----:B------:R3:W-:Y:S01]  /*24b0*/  @P4 STS.128 [R214+0xc000], RZ ;  /* 0x00c000ffd6004388 */ /* 0x0007e20000000c00 */
[C---:B------:R-:W-:Y:S02]  /*24c0*/  IMAD R13, R14.reuse, UR7, R13 ;  /* 0x000000070e0d7c24 */ /* 0x040fe4000f8e020d */
[----:B------:R-:W-:Y:S01]  /*24d0*/  IMAD.MOV.U32 R190, RZ, RZ, 0x20 ;  /* 0x00000020ffbe7424 */ /* 0x000fe200078e00ff */
[----:B------:R3:W-:Y:S01]  /*24e0*/  @P4 STS.128 [R214+0xe000], RZ ;  /* 0x00e000ffd6004388 */ /* 0x0007e20000000c00 */
[----:B------:R-:W-:-:S04]  /*24f0*/  IMAD.WIDE.U32 R18, R14, UR6, R16 ;  /* 0x000000060e127c25 */ /* 0x000fc8000f8e0010 */
[----:B------:R-:W-:Y:S01]  /*2500*/  IMAD.MOV.U32 R189, RZ, RZ, 0x40 ;  /* 0x00000040ffbd7424 */ /* 0x000fe200078e00ff */
[----:B------:R3:W-:Y:S01]  /*2510*/  @P4 STS.128 [R214+0x10000], RZ ;  /* 0x010000ffd6004388 */ /* 0x0007e20000000c00 */
[----:B------:R-:W-:Y:S02]  /*2520*/  @!P1 IMAD R16, R9, R4, RZ ;  /* 0x0000000409109224 */ /* 0x000fe400078e02ff */
[----:B------:R-:W-:Y:S01]  /*2530*/  IMAD.IADD R223, R225, 0x1, R240 ;  /* 0x00000001e1df7824 */ /* 0x000fe200078e02f0 */
[----:B------:R-:W-:Y:S01]  /*2540*/  @!PT LDS RZ, [RZ] ;  /* 0x00000000fffff984 */ /* 0x000fe20000000800 */
[----:B------:R-:W-:Y:S01]  /*2550*/  @!PT LDS RZ, [RZ] ;  /* 0x00000000fffff984 */ /* 0x000fe20000000800 */
[----:B------:R-:W-:Y:S01]  /*2560*/  @!PT LDS RZ, [RZ] ;  /* 0x00000000fffff984 */ /* 0x000fe20000000800 */
[----:B------:R-:W-:Y:S01]  /*2570*/  @!P4 LDGSTS.E.BYPASS.LTC128B.128 [R214+0xc000], desc[UR14][R246.64] ;  /* 0x0c000000f6d6cfae */ /* 0x000fe2000b901d4e */
[----:B------:R-:W-:Y:S01]  /*2580*/  IMAD.IADD R23, R23, 0x1, R8 ;  /* 0x0000000117177824 */ /* 0x000fe200078e0208 */
[----:B------:R-:W-:Y:S01]  /*2590*/  CS2R R142, SRZ ;  /* 0x00000000008e7805 */ /* 0x000fe2000001ff00 */
[----:B------:R-:W-:Y:S01]  /*25a0*/  IMAD.IADD R9, R19, 0x1, R13 ;  /* 0x0000000113097824 */ /* 0x000fe200078e020d */
[----:B------:R-:W-:Y:S01]  /*25b0*/  @!P4 LDGSTS.E.BYPASS.LTC128B.128 [R214+0xe000], desc[UR14][R246.64+0x80] ;  /* 0x0e000080f6d6cfae */ /* 0x000fe2000b901d4e */
[----:B------:R-:W-:Y:S01]  /*25c0*/  @!P2 IMAD.MOV.U32 R8, RZ, RZ, R18 ;  /* 0x000000ffff08a224 */ /* 0x000fe200078e0012 */
[----:B------:R-:W-:Y:S01]  /*25d0*/  CS2R R140, SRZ ;  /* 0x00000000008c7805 */ /* 0x000fe2000001ff00 */
[----:B------:R-:W-:Y:S01]  /*25e0*/  @!P1 IMAD R13, R3, R5, R16 ;  /* 0x00000005030d9224 */ /* 0x000fe200078e0210 */
[----:B------:R-:W-:Y:S01]  /*25f0*/  @!P4 LDGSTS.E.BYPASS.LTC128B.128 [R214+0x10000], desc[UR14][R246.64+0x100] ;  /* 0x10000100f6d6cfae */ /* 0x000fe2000b901d4e */
[--C-:B------:R-:W-:Y:S01]  /*2600*/  @!P1 IMAD.MOV.U32 R16, RZ, RZ, R22.reuse ;  /* 0x000000ffff109224 */ /* 0x100fe200078e0016 */
        /* <DEDUP_REMOVED lines=18> */
[----:B------:R-:W-:Y:S01]  /*2730*/  @!P1 IMAD.WIDE.U32 R18, R3, R4, R18 ;  /* 0x0000000403129225 */ /* 0x000fe200078e0012 */
[----:B------:R-:W-:Y:S02]  /*2740*/  CS2R R132, SRZ ;  /* 0x0000000000847805 */ /* 0x000fe4000001ff00 */
[----:B------:R-:W-:Y:S01]  /*2750*/  CS2R R126, SRZ ;  /* 0x00000000007e7805 */ /* 0x000fe2000001ff00 */
[----:B------:R-:W-:Y:S01]  /*2760*/  @!P3 LDGSTS.E.BYPASS.LTC128B.128 [R214+0xf000], desc[UR14][R24.64+0x80] ;  /* 0x0f00008018d6bfae */ /* 0x000fe2000b901d4e */
[C---:B------:R-:W-:Y:S01]  /*2770*/  @!P1 IMAD R15, R2.reuse, R7, R15 ;  /* 0x00000007020f9224 */ /* 0x040fe200078e020f */
[----:B------:R-:W-:Y:S01]  /*2780*/  CS2R R124, SRZ ;  /* 0x00000000007c7805 */ /* 0x000fe2000001ff00 */
[----:B------:R-:W-:Y:S01]  /*2790*/  @!P1 IMAD.WIDE.U32 R16, R2, R6, R16 ;  /* 0x0000000602109225 */ /* 0x000fe200078e0010 */
[----:B------:R-:W-:Y:S01]  /*27a0*/  @!P3 LDGSTS.E.BYPASS.LTC128B.128 [R214+0x11000], desc[UR14][R24.64+0x100] ;  /* 0x1100010018d6bfae */ /* 0x000fe2000b901d4e */
[----:B------:R-:W1:Y:S01]  /*27b0*/  @!P2 LDC.64 R6, c[0x0][0x220] ;  /* 0x00008800ff06ab82 */ /* 0x000e620000000a00 */
[----:B------:R-:W-:Y:S01]  /*27c0*/  CS2R R130, SRZ ;  /* 0x0000000000827805 */ /* 0x000fe2000001ff00 */
[----:B------:R-:W-:Y:S01]  /*27d0*/  VIADD R3, R208, 0x3000 ;  /* 0x00003000d0037836 */ /* 0x000fe20000000000 */
[----:B------:R-:W-:Y:S01]  /*27e0*/  CS2R R128, SRZ ;  /* 0x0000000000807805 */ /* 0x000fe2000001ff00 */
[----:B------:R-:W-:Y:S01]  /*27f0*/  @!P2 IMAD R14, R209, R5, R14 ;  /* 0x00000005d10ea224 */ /* 0x000fe200078e020e */
[----:B------:R-:W-:Y:S01]  /*2800*/  CS2R R122, SRZ ;  /* 0x00000000007a7805 */ /* 0x000fe2000001ff00 */
[----:B------:R-:W-:Y:S01]  /*2810*/  @!P2 IMAD.IADD R12, R21, 0x1, R12 ;  /* 0x00000001150ca824 */ /* 0x000fe200078e020c */
[----:B------:R-:W-:Y:S01]  /*2820*/  SEL R236, R3, R208, !P0 ;  /* 0x000000d003ec7207 */ /* 0x000fe20004000000 */
[----:B------:R-:W2:Y:S01]  /*2830*/  @!P1 LDC.64 R4, c[0x0][0x218] ;  /* 0x00008600ff049b82 */ /* 0x000ea20000000a00 */
[----:B------:R-:W-:Y:S01]  /*2840*/  @!P2 IMAD.IADD R14, R23, 0x1, R14 ;  /* 0x00000001170ea824 */ /* 0x000fe200078e020e */
[----:B------:R-:W-:-:S02]  /*2850*/  CS2R R120, SRZ ;  /* 0x0000000000787805 */ /* 0x000fc4000001ff00 */
[----:B------:R-:W-:Y:S01]  /*2860*/  LEA R236, R236, UR5, 0x1 ;  /* 0x00000005ecec7c11 */ /* 0x000fe2000f8e08ff */
[----:B------:R-:W-:Y:S01]  /*2870*/  @!P1 IMAD.IADD R15, R17, 0x1, R15 ;  /* 0x00000001110f9824 */ /* 0x000fe200078e020f */
[----:B------:R-:W-:Y:S01]  /*2880*/  CS2R R118, SRZ ;  /* 0x0000000000767805 */ /* 0x000fe2000001ff00 */
[----:B------:R-:W-:Y:S01]  /*2890*/  @!P1 IMAD.IADD R13, R19, 0x1, R13 ;  /* 0x00000001130d9824 */ /* 0x000fe200078e020d */
[----:B------:R-:W-:Y:S01]  /*28a0*/  CS2R R116, SRZ ;  /* 0x0000000000747805 */ /* 0x000fe2000001ff00 */
[----:B------:R-:W3:Y:S01]  /*28b0*/  @!P1 LDC.64 R2, c[0x0][0x220] ;  /* 0x00008800ff029b82 */ /* 0x000ee20000000a00 */
[----:B------:R1:W-:Y:S01]  /*28c0*/  @P4 STS [R236], RZ ;  /* 0x000000ffec004388 */ /* 0x0003e20000000800 */
        /* <DEDUP_REMOVED lines=37> */
[----:B------:R-:W-:Y:S01]  /*2b20*/  CS2R R26, SRZ ;  /* 0x00000000001a7805 */ /* 0x000fe2000001ff00 */
[----:B------:R-:W-:Y:S01]  /*2b30*/  ULDC UR7, c[0x0][0x398] ;  /* 0x0000e60000077ab9 */ /* 0x000fe20000000800 */
[----:B------:R1:W-:Y:S01]  /*2b40*/  @P4 STS [R236+0x4008], RZ ;  /* 0x004008ffec004388 */ /* 0x0003e20000000800 */
[----:B------:R-:W-:Y:S01]  /*2b50*/  ULDC UR6, c[0x0][0x2dc] ;  /* 0x0000b70000067ab9 */ /* 0x000fe20000000800 */
[----:B------:R-:W-:Y:S02]  /*2b60*/  ULDC UR8, c[0x0][0x39c] ;  /* 0x0000e70000087ab9 */ /* 0x000fe40000000800 */
[----:B------:R1:W-:Y:S04]  /*2b70*/  @P4 STS [R236+0x400c], RZ ;  /* 0x00400cffec004388 */ /* 0x0003e80000000800 */
        /* <DEDUP_REMOVED lines=8> */
[----:B------:R-:W-:Y:S02]  /*2c00*/  @!P2 LEA.HI.X R9, R20, R9, R12, 0x1, P4 ;  /* 0x000000091409a211 */ /* 0x000fe400020f0c0c */
[C---:B--2---:R-:W-:Y:S01]  /*2c10*/  @!P1 LEA R20, P4, R16.reuse, R4, 0x1 ;  /* 0x0000000410149211 */ /* 0x044fe200078808ff */
[----:B------:R4:W-:Y:S03]  /*2c20*/  @P3 STS [R236+0x1004], RZ ;  /* 0x001004ffec003388 */ /* 0x0009e60000000800 */
[----:B------:R-:W-:Y:S01]  /*2c30*/  @!P1 LEA.HI.X R21, R16, R5, R15, 0x1, P4 ;  /* 0x0000000510159211 */ /* 0x000fe200020f0c0f */
[----:B------:R4:W-:Y:S01]  /*2c40*/  @P3 STS [R236+0x1008], RZ ;  /* 0x001008ffec003388 */ /* 0x0009e20000000800 */
[----:B------:R-:W-:-:S03]  /*2c50*/  SHF.R.S32.HI R5, RZ, 0x1f, R204 ;  /* 0x0000001fff057819 */ /* 0x000fc600000114cc */
[----:B------:R4:W-:Y:S01]  /*2c60*/  @P3 STS [R236+0x100c], RZ ;  /* 0x00100cffec003388 */ /* 0x0009e20000000800 */
[----:B------:R-:W-:-:S03]  /*2c70*/  SHF.L.U64.HI R232, R204, 0x2, R5 ;  /* 0x00000002cce87819 */ /* 0x000fc60000010205 */
        /* <DEDUP_REMOVED lines=25> */
[----:B---3--:R-:W-:-:S03]  /*2e10*/  @!P1 LEA R10, P3, R18, R2, 0x1 ;  /* 0x00000002120a9211 */ /* 0x008fc600078608ff */
        /* <DEDUP_REMOVED lines=35> */
[----:B------:R-:W-:Y:S02]  /*3050*/  VIADD R4, R199, 0x3000 ;  /* 0x00003000c7047836 */ /* 0x000fe40000000000 */
[----:B------:R-:W-:Y:S02]  /*3060*/  SEL R190, R190, 0xffffffe0, !P1 ;  /* 0xffffffe0bebe7807 */ /* 0x000fe40004800000 */
[----:B------:R-:W-:Y:S02]  /*3070*/  SEL R189, R189, 0xffffffc0, !P2 ;  /* 0xffffffc0bdbd7807 */ /* 0x000fe40005000000 */
[----:B------:R-:W-:Y:S01]  /*3080*/  SEL R192, R3, R200, !P0 ;  /* 0x000000c803c07207 */ /* 0x000fe20004000000 */
[----:B------:R-:W-:Y:S01]  /*3090*/  IMAD.IADD R188, R193, 0x1, R190 ;  /* 0x00000001c1bc7824 */ /* 0x000fe200078e02be */
[----:B------:R-:W-:Y:S02]  /*30a0*/  SEL R4, R4, R199, !P0 ;  /* 0x000000c704047207 */ /* 0x000fe40004000000 */
[----:B------:R-:W-:-:S02]  /*30b0*/  IADD3 R241, -R238, 0x40, R223 ;  /* 0x00000040eef17810 */ /* 0x000fc40007ffe1df */
[----:B------:R-:W-:Y:S02]  /*30c0*/  CS2R R24, SRZ ;  /* 0x0000000000187805 */ /* 0x000fe4000001ff00 */
[----:B------:R-:W-:Y:S02]  /*30d0*/  CS2R R22, SRZ ;  /* 0x0000000000167805 */ /* 0x000fe4000001ff00 */
[----:B--2---:R-:W-:Y:S01]  /*30e0*/  CS2R R20, SRZ ;  /* 0x0000000000147805 */ /* 0x004fe2000001ff00 */
[----:B------:R-:W-:Y:S01]  /*30f0*/  IMAD.IADD R2, R193, 0x1, R189 ;  /* 0x00000001c1027824 */ /* 0x000fe200078e02bd */
[----:B------:R-:W-:Y:S01]  /*3100*/  LEA R192, R192, UR5, 0x1 ;  /* 0x00000005c0c07c11 */ /* 0x000fe2000f8e08ff */
[----:B------:R-:W-:Y:S01]  /*3110*/  IMAD.IADD R3, R189, 0x1, R188 ;  /* 0x00000001bd037824 */ /* 0x000fe200078e02bc */
[----:B------:R-:W-:Y:S01]  /*3120*/  LEA R191, R4, UR5, 0x1 ;  /* 0x0000000504bf7c11 */ /* 0x000fe2000f8e08ff */
[----:B------:R-:W-:Y:S01]  /*3130*/  VIADD R241, R241, -UR4 ;  /* 0x80000004f1f17c36 */ /* 0x000fe20008000000 */
[----:B----4-:R-:W-:-:S06]  /*3140*/  ULDC UR4, c[0x0][0x2ec] ;  /* 0x0000bb0000047ab9 */ /* 0x010fcc0000000800 */
.L_x_1447:
        /* <DEDUP_REMOVED lines=154> */
.L_x_1443:
[--C-:B------:R-:W-:Y:S01]  /*3af0*/  IADD3 R6, R238, 0x1, -R240.reuse ;  /* 0x00000001ee067810 */ /* 0x100fe20007ffe8f0 */
        /* <DEDUP_REMOVED lines=66> */
.L_x_1444:
        /* <DEDUP_REMOVED lines=233> */
[----:B------:R-:W-:Y:S04]  /*4db0*/  LOP3.LUT R4, R237, 0x1, RZ, 0xc0, !PT ;  /* 0x00000001ed047812 */ /* 0x000fe800078ec0ff */
[----:B------:R-:W-:Y:S01]  /*4dc0*/  ISETP.NE.U32.AND P1, PT, R4, 0x1, PT ;  /* 0x000000010400780c */ /* 0x000fe20003f25070 */
[----:B------:R-:W-:Y:S02]  /*4dd0*/  IMAD.MOV.U32 R4, RZ, RZ, -0x6000 ;  /* 0xffffa000ff047424 */ /* 0x000fe400078e00ff */
[----:B------:R-:W2:Y:S01]  /*4de0*/  LDC R5, c[0x0][0x244] ;  /* 0x00009100ff057b82 */ /* 0x000ea20000000800 */
[----:B-1----:R-:W-:Y:S05]  /*4df0*/  IMAD.U32 R9, R7, -0x40, RZ ;  /* 0xffffffc007097824 */ /* 0x002fea00078e00ff */
[C---:B------:R-:W-:Y:S04]  /*4e00*/  LEA R248, P0, R9.reuse, R248, 0x1 ;  /* 0x000000f809f87211 */ /* 0x040fe800078008ff */
[----:B------:R-:W-:Y:S02]  /*4e10*/  LEA.HI.X.SX32 R249, R9, R249, 0x1, P0 ;  /* 0x000000f909f97211 */ /* 0x000fe400000f0eff */
[----:B------:R-:W-:Y:S02]  /*4e20*/  SEL R9, R4, 0x6000, !P1 ;  /* 0x0000600004097807 */ /* 0x000fe40004800000 */
[C---:B------:R-:W-:Y:S03]  /*4e30*/  LEA R6, P0, R7.reuse, R248, 0x6 ;  /* 0x000000f807067211 */ /* 0x040fe600078030ff */
[----:B------:R-:W-:Y:S01]  /*4e40*/  IMAD.IADD R236, R236, 0x1, R9 ;  /* 0x00000001ecec7824 */ /* 0x000fe200078e0209 */
[----:B--2---:R-:W-:Y:S01]  /*4e50*/  LEA.HI.X R7, R7, R249, R5, 0x6, P0 ;  /* 0x000000f907077211 */ /* 0x004fe200000f3405 */
[----:B------:R-:W-:Y:S03]  /*4e60*/  IMAD.IADD R192, R192, 0x1, R9 ;  /* 0x00000001c0c07824 */ /* 0x000fe600078e0209 */
[----:B------:R-:W-:Y:S01]  /*4e70*/  @!PT LDS RZ, [RZ] ;  /* 0x00000000fffff984 */ /* 0x000fe20000000800 */
[----:B------:R-:W-:Y:S01]  /*4e80*/  @!PT LDS RZ, [RZ] ;  /* 0x00000000fffff984 */ /* 0x000fe20000000800 */
[----:B------:R-:W-:Y:S01]  /*4e90*/  @!PT LDS RZ, [RZ] ;  /* 0x00000000fffff984 */ /* 0x000fe20000000800 */
[----:B------:R1:W-:Y:S04]  /*4ea0*/  LDGSTS.E.BYPASS.LTC128B.128 [R236], desc[UR14][R248.64] ;  /* 0x00000000f8ec7fae */ /* 0x0003e8000b901d4e */
[----:B------:R1:W-:Y:S04]  /*4eb0*/  LDGSTS.E.BYPASS.LTC128B.128 [R236+0x2000], desc[UR14][R248.64+0x80] ;  /* 0x02000080f8ec7fae */ /* 0x0003e8000b901d4e */
[----:B------:R1:W-:Y:S04]  /*4ec0*/  LDGSTS.E.BYPASS.LTC128B.128 [R236+0x4000], desc[UR14][R248.64+0x100] ;  /* 0x04000100f8ec7fae */ /* 0x0003e8000b901d4e */
[----:B------:R1:W-:Y:S04]  /*4ed0*/  LDGSTS.E.BYPASS.LTC128B.128 [R236+0x1000], desc[UR14][R6.64] ;  /* 0x0100000006ec7fae */ /* 0x0003e8000b901d4e */
[----:B------:R1:W-:Y:S04]  /*4ee0*/  LDGSTS.E.BYPASS.LTC128B.128 [R236+0x3000], desc[UR14][R6.64+0x80] ;  /* 0x0300008006ec7fae */ /* 0x0003e8000b901d4e */
[----:B------:R1:W-:Y:S04]  /*4ef0*/  LDGSTS.E.BYPASS.LTC128B.128 [R236+0x5000], desc[UR14][R6.64+0x100] ;  /* 0x0500010006ec7fae */ /* 0x0003e8000b901d4e */
[----:B------:R-:W0:Y:S02]  /*4f00*/  LDGDEPBAR ;  /* 0x00000000000079af */ /* 0x000e240000000000 */
.L_x_1445:
        /* <DEDUP_REMOVED lines=104> */
.L_x_1446:
        /* <DEDUP_REMOVED lines=467> */
[----:B--2---:R-:W-:-:S03]  /*72c0*/  @P0 IMAD R44, R47, R5, RZ ;  /* 0x000000052f2c0224 */ /* 0x004fc600078e02ff */
[----:B------:R3:W-:Y:S01]  /*72d0*/  STS [R216+0xb400], R59 ;  /* 0x00b4003bd8007388 */ /* 0x0007e20000000800 */
[----:B-1----:R-:W-:-:S05]  /*72e0*/  @P0 IMAD.WIDE.U32 R46, R47, R4, RZ ;  /* 0x000000042f2e0225 */ /* 0x002fca00078e00ff */
        /* <DEDUP_REMOVED lines=13> */
.L_x_1448:
        /* <DEDUP_REMOVED lines=10> */
[----:B---3--:R-:W-:-:S05]  /*7460*/  IMAD.WIDE.U32 R56, R202, R6, R10 ;  /* 0x00000006ca387225 */ /* 0x008fca00078e000a */
[----:B------:R-:W-:-:S07]  /*7470*/  IADD3 R6, R57, R7, RZ ;  /* 0x0000000739067210 */ /* 0x000fce0007ffe0ff */
.L_x_1449:
[----:B------:R1:W-:Y:S01]  /*7480*/  STS [R219+0xb000], R60 ;  /* 0x00b0003cdb007388 */ /* 0x0003e20000000800 */
[----:B---3--:R-:W-:Y:S01]  /*7490*/  SHF.R.S32.HI R57, RZ, 0x1f, R225 ;  /* 0x0000001fff397819 */ /* 0x008fe200000114e1 */
[----:B------:R-:W-:Y:S01]  /*74a0*/  IMAD R238, R212, -0x40, R238 ;  /* 0xffffffc0d4ee7824 */ /* 0x000fe200078e02ee */
[----:B------:R-:W-:Y:S01]  /*74b0*/  MOV R61, R211 ;  /* 0x000000d3003d7202 */ /* 0x000fe20000000f00 */
[----:B------:R2:W-:Y:S01]  /*74c0*/  STS [R219+0xb400], R62 ;  /* 0x00b4003edb007388 */ /* 0x0005e20000000800 */
[----:B------:R-:W-:Y:S01]  /*74d0*/  SHF.R.S32.HI R7, RZ, 0x1f, R217 ;  /* 0x0000001fff077819 */ /* 0x000fe200000114d9 */
[----:B------:R-:W-:Y:S01]  /*74e0*/  IMAD R48, R57, R4, RZ ;  /* 0x0000000439307224 */ /* 0x000fe200078e02ff */
[----:B------:R-:W-:Y:S01]  /*74f0*/  BAR.SYNC.DEFER_BLOCKING 0x0 ;  /* 0x0000000000007b1d */ /* 0x000fe20000010000 */
[----:B------:R-:W-:Y:S02]  /*7500*/  ISETP.GE.AND P2, PT, R209, R238, PT ;  /* 0x000000eed100720c */ /* 0x000fe40003f46270 */
[----:B------:R-:W-:-:S03]  /*7510*/  IMAD R45, R225, R5, R48 ;  /* 0x00000005e12d7224 */ /* 0x000fc600078e0230 */
[----:B------:R-:W-:Y:S01]  /*7520*/  ULDC.64 UR6, c[0x0][0x468] ;  /* 0x00011a0000067ab9 */ /* 0x000fe20000000a00 */
[----:B------:R-:W-:Y:S01]  /*7530*/  BSSY B0, `(.L_x_1450) ;  /* 0x0000024000007945 */ /* 0x000fe20003800000 */
[----:B-1----:R-:W-:-:S05]  /*7540*/  MOV R60, R210 ;  /* 0x000000d2003c7202 */ /* 0x002fca0000000f00 */
[----:B------:R-:W-:Y:S01]  /*7550*/  IMAD.WIDE.U32 R50, R225, R4, R60 ;  /* 0x00000004e1327225 */ /* 0x000fe200078e003c */
[----:B------:R1:W3:Y:S02]  /*7560*/  LDS.128 R40, [R214+0x13000] ;  /* 0x01300000d6287984 */ /* 0x0002e40000000c00 */
[----:B--2---:R-:W-:Y:S02]  /*7570*/  IADD3 R62, P0, R46, R50, RZ ;  /* 0x000000322e3e7210 */ /* 0x004fe40007f1e0ff */
[----:B------:R1:W2:Y:S01]  /*7580*/  LDS.128 R36, [R214+0x15000] ;  /* 0x01500000d6247984 */ /* 0x0002a20000000c00 */
        /* <DEDUP_REMOVED lines=30> */
.L_x_1451:
[----:B------:R-:W-:Y:S05]  /*7770*/  BSYNC B0 ;  /* 0x0000000000007941 */ /* 0x000fea0003800000 */
.L_x_1450:
[----:B------:R-:W-:Y:S04]  /*7780*/  BSSY B0, `(.L_x_1452) ;  /* 0x000000f000007945 */ /* 0x000fe80003800000 */
[----:B------:R-:W-:Y:S05]  /*7790*/  @P1 BRA `(.L_x_1453) ;  /* 0x0000000000341947 */ /* 0x000fea0003800000 */
[----:B---3--:R-:W-:Y:S01]  /*77a0*/  IADD3 R45, P0, R209, 0x20, RZ ;  /* 0x00000020d12d7810 */ /* 0x008fe20007f1e0ff */
        /* <DEDUP_REMOVED lines=10> */
[----:B--2---:R3:W-:Y:S04]  /*7850*/  STG.E.128 desc[UR14][R4.64+0x80], R36 ;  /* 0x0000802404007986 */ /* 0x0047e8000c101d0e */
[----:B----4-:R3:W-:Y:S02]  /*7860*/  STG.E.128 desc[UR14][R4.64+0x100], R32 ;  /* 0x0001002004007986 */ /* 0x0107e4000c101d0e */
.L_x_1453:
[----:B------:R-:W-:Y:S05]  /*7870*/  BSYNC B0 ;  /* 0x0000000000007941 */ /* 0x000fea0003800000 */
.L_x_1452:
[-C--:B------:R-:W-:Y:S01]  /*7880*/  IMAD.WIDE.U32 R60, R225, R2.reuse, R60 ;  /* 0x00000002e13c7225 */ /* 0x080fe200078e003c */
[----:B------:R-:W-:Y:S01]  /*7890*/  ULDC.64 UR6, c[0x0][0x470] ;  /* 0x00011c0000067ab9 */ /* 0x000fe20000000a00 */
[----:B------:R-:W-:Y:S02]  /*78a0*/  BSSY B0, `(.L_x_1454) ;  /* 0x0000016000007945 */ /* 0x000fe40003800000 */
[----:B---3--:R-:W-:Y:S01]  /*78b0*/  IMAD R4, R57, R2, RZ ;  /* 0x0000000239047224 */ /* 0x008fe200078e02ff */
[----:B------:R-:W-:-:S03]  /*78c0*/  IADD3 R56, P0, R56, R60, RZ ;  /* 0x0000003c38387210 */ /* 0x000fc60007f1e0ff */
[----:B------:R-:W-:Y:S02]  /*78d0*/  IMAD R225, R225, R3, R4 ;  /* 0x00000003e1e17224 */ /* 0x000fe400078e0204 */
[----:B------:R-:W-:-:S03]  /*78e0*/  IMAD R4, R7, UR6, RZ ;  /* 0x0000000607047c24 */ /* 0x000fc6000f8e02ff */
[----:B------:R-:W-:Y:S01]  /*78f0*/  IADD3.X R57, R6, R61, R225, P0, !PT ;  /* 0x0000003d06397210 */ /* 0x000fe200007fe4e1 */
[C---:B------:R-:W-:Y:S02]  /*7900*/  IMAD R5, R217.reuse, UR7, R4 ;  /* 0x00000007d9057c24 */ /* 0x040fe4000f8e0204 */
        /* <DEDUP_REMOVED lines=15> */
.L_x_1455:
[----:B------:R-:W-:Y:S05]  /*7a00*/  BSYNC B0 ;  /* 0x0000000000007941 */ /* 0x000fea0003800000 */
.L_x_1454:
[----:B------:R-:W-:Y:S05]  /*7a10*/  @P1 BRA `(.L_x_1442) ;  /* 0x0000000000381947 */ /* 0x000fea0003800000 */
[----:B------:R-:W-:Y:S01]  /*7a20*/  IADD3 R7, P0, R209, 0x20, RZ ;  /* 0x00000020d1077810 */ /* 0x000fe20007f1e0ff */
[----:B-1-3--:R-:W-:Y:S01]  /*7a30*/  IMAD.MOV.U32 R12, RZ, RZ, R6 ;  /* 0x000000ffff0c7224 */ /* 0x00afe200078e0006 */
        /* <DEDUP_REMOVED lines=12> */
.L_x_1442:
[----:B------:R-:W-:Y:S05]  /*7b00*/  BSYNC B1 ;  /* 0x0000000000017941 */ /* 0x000fea0003800000 */
.L_x_1428:
[----:B-1-3--:R-:W1:Y:S02]  /*7b10*/  LDC R3, c[0x0][0xc] ;  /* 0x00000300ff037b82 */ /* 0x00ae640000000800 */
[----:B-1----:R-:W-:-:S04]  /*7b20*/  IADD3 R212, R3, R212, RZ ;  /* 0x000000d403d47210 */ /* 0x002fc80007ffe0ff */
[----:B------:R-:W-:-:S13]  /*7b30*/  ISETP.GE.AND P0, PT, R212, UR12, PT ;  /* 0x0000000cd4007c0c */ /* 0x000fda000bf06270 */
[----:B------:R-:W-:Y:S05]  /*7b40*/  @P0 BRA `(.L_x_1456) ;  /* 0x0000000000040947 */ /* 0x000fea0003800000 */
[----:B------:R-:W-:Y:S05]  /*7b50*/  BRA `(.L_x_1457) ;  /* 0xffffff8c00687947 */ /* 0x000fea000383ffff */
.L_x_1456:
[----:B------:R-:W-:Y:S05]  /*7b60*/  EXIT ;  /* 0x000000000000794d */ /* 0x000fea0003800000 */
.L_x_1458:
        /* <DEDUP_REMOVED lines=9> */
.L_x_1619:


//--------------------- .text._ZN5flash44flash_bwd_dq_dk_dv_loop_seqk_parallel_kernelI23Flash_bwd_kernel_traitsILi192ELi64ELi64ELi8ELi4ELi2ELi2ELb0ELb0EN7cutlass10bfloat16_tE19Flash_kernel_traitsILi192ELi64ELi64ELi8ES3_EELb1ELb0ELb1ELb1ELb0ELb0ELb0EEEvNS_16Flash_bwd_paramsE --------------------------
	.section	.text._ZN5flash44flash_bwd_dq_dk_dv_loop_seqk_parallel_kernelI23Flash_bwd_kernel_traitsILi192ELi64ELi64ELi8ELi4ELi2ELi2ELb0ELb0EN7cutlass10bfloat16_tE19Flash_kernel_traitsILi192ELi64ELi64ELi8ES3_EELb1ELb0ELb1ELb1ELb0ELb0ELb0EEEvNS_16Flash_bwd_paramsE,"ax",@progbits
	.align	128
        .global         _ZN5flash44flash_bwd_dq_dk_dv_loop_seqk_parallel_kernelI23Flash_bwd_kernel_traitsILi192ELi64ELi64ELi8ELi4ELi2ELi2ELb0ELb0EN7cutlass10bfloat16_tE19Flash_kernel_traitsILi192ELi64ELi64ELi8ES3_EELb1ELb0ELb1ELb1ELb0ELb0ELb0EEEvNS_16Flash_bwd_paramsE
        .type           _ZN5flash44flash_bwd_dq_dk_dv_loop_seqk_parallel_kernelI23Flash_bwd_kernel_traitsILi192ELi64ELi64ELi8ELi4ELi2ELi2ELb0ELb0EN7cutlass10bfloat16_tE19Flash_kernel_traitsILi192ELi64ELi64ELi8ES3_EELb1ELb0ELb1ELb1ELb0ELb0ELb0EEEvNS_16Flash_bwd_paramsE,@function
        .size           _ZN5flash44flash_bwd_dq_dk_dv_loop_seqk_parallel_kernelI23Flash_bwd_kernel_traitsILi192ELi64ELi64ELi8ELi4ELi2ELi2ELb0ELb0EN7cutlass10bfloat16_tE19Flash_kernel_traitsILi192ELi64ELi64ELi8ES3_EELb1ELb0ELb1ELb1ELb0ELb0ELb0EEEvNS_16Flash_bwd_paramsE,(.L_x_1620 - _ZN5flash44flash_bwd_dq_dk_dv_loop_seqk_parallel_kernelI23Flash_bwd_kernel_traitsILi192ELi64ELi64ELi8ELi4ELi2ELi2ELb0ELb0EN7cutlass10bfloat16_tE19Flash_kernel_traitsILi192ELi64ELi64ELi8ES3_EELb1ELb0ELb1ELb1ELb0ELb0ELb0EEEvNS_16Flash_bwd_paramsE)
        .other          _ZN5flash44flash_bwd_dq_dk_dv_loop_seqk_parallel_kernelI23Flash_bwd_kernel_traitsILi192ELi64ELi64ELi8ELi4ELi2ELi2ELb0ELb0EN7cutlass10bfloat16_tE19Flash_kernel_traitsILi192ELi64ELi64ELi8ES3_EELb1ELb0ELb1ELb1ELb0ELb0ELb0EEEvNS_16Flash_bwd_paramsE,@"STO_CUDA_ENTRY STV_DEFAULT"
_ZN5flash44flash_bwd_dq_dk_dv_loop_seqk_parallel_kernelI23Flash_bwd_kernel_traitsILi192ELi64ELi64ELi8ELi4ELi2ELi2ELb0ELb0EN7cutlass10bfloat16_tE19Flash_kernel_traitsILi192ELi64ELi64ELi8ES3_EELb1ELb0ELb1ELb1ELb0ELb0ELb0EEEvNS_16Flash_bwd_paramsE:
.text._ZN5flash44flash_bwd_dq_dk_dv_loop_seqk_parallel_kernelI23Flash_bwd_kernel_traitsILi192ELi64ELi64ELi8ELi4ELi2ELi2ELb0ELb0EN7cutlass10bfloat16_tE19Flash_kernel_traitsILi192ELi64ELi64ELi8ES3_EELb1ELb0ELb1ELb1ELb0ELb0ELb0EEEvNS_16Flash_bwd_paramsE:
[----:B------:R-:W1:Y:S01]  /*0000*/  LDC R1, c[0x0][0x28] ;  /* 0x00000a00ff017b82 */ /* 0x000e620000000800 */
[----:B------:R-:W2:Y:S01]  /*0010*/  S2R R242, SR_CTAID.X ;  /* 0x0000000000f27919 */ /* 0x000ea20000002500 */
[----:B------:R-:W-:Y:S01]  /*0020*/  ULDC UR5, c[0x0][0x2c8] ;  /* 0x0000b20000057ab9 */ /* 0x000fe20000000800 */
[----:B-1----:R-:W-:Y:S01]  /*0030*/  IADD3 R1, R1, -0x8, RZ ;  /* 0xfffffff801017810 */ /* 0x002fe20007ffe0ff */
[----:B------:R-:W-:-:S04]  /*0040*/  UIADD3 UR5, UR5, 0x3f, URZ ;  /* 0x0000003f05057890 */ /* 0x000fc8000fffe03f */
[----:B------:R-:W-:-:S04]  /*0050*/  USHF.R.S32.HI UR4, URZ, 0x1f, UR5 ;  /* 0x0000001f3f047899 */ /* 0x000fc80008011405 */
[----:B------:R-:W-:-:S04]  /*0060*/  ULEA.HI UR4, UR4, UR5, URZ, 0x6 ;  /* 0x0000000504047291 */ /* 0x000fc8000f8f303f */
[----:B------:R-:W-:-:S06]  /*0070*/  USHF.R.S32.HI UR12, URZ, 0x6, UR4 ;  /* 0x000000063f0c7899 */ /* 0x000fcc0008011404 */
[----:B--2---:R-:W-:-:S13]  /*0080*/  ISETP.GE.AND P0, PT, R242, UR12, PT ;  /* 0x0000000cf2007c0c */ /* 0x004fda000bf06270 */
[----:B------:R-:W-:Y:S05]  /*0090*/  @P0 EXIT ;  /* 0x000000000000094d */ /* 0x000fea0003800000 */
[----:B------:R-:W1:Y:S01]  /*00a0*/  S2R R8, SR_TID.X ;  /* 0x0000000000087919 */ /* 0x000e620000002100 */
[----:B------:R-:W2:Y:S01]  /*00b0*/  S2UR UR5, SR_CgaCtaId ;  /* 0x00000000000579c3 */ /* 0x000ea20000008800 */
[----:B------:R-:W-:Y:S01]  /*00c0*/  UMOV UR4, 0x400 ;  /* 0x0000040000047882 */ /* 0x000fe20000000000 */
[----:B------:R-:W-:Y:S01]  /*00d0*/  IMAD.MOV.U32 R190, RZ, RZ, 0x20 ;  /* 0x00000020ffbe7424 */ /* 0x000fe200078e00ff */
[----:B------:R-:W3:Y:S01]  /*00e0*/  S2R R240, SR_CTAID.Z ;  /* 0x0000000000f07919 */ /* 0x000ee20000002700 */
[----:B------:R-:W-:Y:S01]  /*00f0*/  IMAD.MOV.U32 R194, RZ, RZ, 0x40 ;  /* 0x00000040ffc27424 */ /* 0x000fe200078e00ff */
[----:B------:R-:W-:Y:S01]  /*0100*/  ULDC.64 UR14, c[0x0][0x208] ;  /* 0x00008200000e7ab9 */ /* 0x000fe20000000a00 */
[----:B------:R-:W-:Y:S01]  /*0110*/  IMAD.MOV.U32 R232, RZ, RZ, -0x10 ;  /* 0xfffffff0ffe87424 */ /* 0x000fe200078e00ff */
        /* <DEDUP_REMOVED lines=15> */
[--C-:B------:R-:W-:Y:S01]  /*0210*/  SHF.R.S32.HI R4, RZ, 0x5, R0.reuse ;  /* 0x00000005ff047819 */ /* 0x100fe20000011400 */
[C---:B------:R-:W-:Y:S01]  /*0220*/  IMAD.IADD R12, R8.reuse, 0x1, -R5 ;  /* 0x00000001080c7824 */ /* 0x040fe200078e0a05 */
[----:B------:R-:W-:Y:S01]  /*0230*/  SHF.R.S32.HI R5, RZ, 0x1f, R0 ;  /* 0x0000001fff057819 */ /* 0x000fe20000011400 */
[----:B------:R-:W-:Y:S01]  /*0240*/  IMAD.IADD R15, R8, 0x1, -R7 ;  /* 0x00000001080f7824 */ /* 0x000fe200078e0a07 */
[----:B------:R-:W-:-:S02]  /*0250*/  SHF.R.S32.HI R7, RZ, 0x4, R3 ;  /* 0x00000004ff077819 */ /* 0x000fc40000011403 */
[----:B------:R-:W-:Y:S02]  /*0260*/  LOP3.LUT R6, R13, 0xfffffff8, RZ, 0xc0, !PT ;  /* 0xfffffff80d067812 */ /* 0x000fe400078ec0ff */
[-C--:B------:R-:W-:Y:S02]  /*0270*/  LEA.HI R5, R5, R4.reuse, RZ, 0x2 ;  /* 0x0000000405057211 */ /* 0x080fe400078f10ff */
[----:B------:R-:W-:Y:S01]  /*0280*/  SHF.R.S32.HI R10, RZ, 0x2, R2 ;  /* 0x00000002ff0a7819 */ /* 0x000fe20000011402 */
[----:B------:R-:W-:Y:S01]  /*0290*/  IMAD.IADD R6, R8, 0x1, -R6 ;  /* 0x0000000108067824 */ /* 0x000fe200078e0a06 */
[----:B------:R-:W-:Y:S02]  /*02a0*/  SHF.R.S32.HI R2, RZ, 0x1f, R2 ;  /* 0x0000001fff027819 */ /* 0x000fe40000011402 */
[----:B------:R-:W-:Y:S01]  /*02b0*/  SHF.R.S32.HI R238, RZ, 0x3, R13 ;  /* 0x00000003ffee7819 */ /* 0x000fe2000001140d */
[----:B------:R-:W-:Y:S01]  /*02c0*/  IMAD.SHL.U32 R222, R6, 0x8, RZ ;  /* 0x0000000806de7824 */ /* 0x000fe200078e00ff */
[----:B------:R-:W-:-:S02]  /*02d0*/  LEA.HI R0, R0, R4, RZ, 0x1 ;  /* 0x0000000400007211 */ /* 0x000fc400078f08ff */
[----:B------:R-:W-:Y:S01]  /*02e0*/  LEA.HI R9, R3, R7, RZ, 0x1 ;  /* 0x0000000703097211 */ /* 0x000fe200078f08ff */
[----:B------:R-:W-:Y:S01]  /*02f0*/  VIADD R236, R222, 0x80 ;  /* 0x00000080deec7836 */ /* 0x000fe20000000000 */
[----:B------:R-:W-:Y:S01]  /*0300*/  LOP3.LUT R3, R5, 0xfffffffc, RZ, 0xc0, !PT ;  /* 0xfffffffc05037812 */ /* 0x000fe200078ec0ff */
[----:B------:R-:W-:Y:S01]  /*0310*/  IMAD.SHL.U32 R5, R238, 0x40, RZ ;  /* 0x00000040ee057824 */ /* 0x000fe200078e00ff */
[----:B------:R-:W-:Y:S02]  /*0320*/  LEA.HI R8, R2, R10, RZ, 0x3 ;  /* 0x0000000a02087211 */ /* 0x000fe400078f18ff */
[----:B------:R-:W-:Y:S01]  /*0330*/  LOP3.LUT R0, R0, 0xfffffffe, RZ, 0xc0, !PT ;  /* 0xfffffffe00007812 */ /* 0x000fe200078ec0ff */
[----:B------:R-:W-:Y:S01]  /*0340*/  IMAD.IADD R251, R4, 0x1, -R3 ;  /* 0x0000000104fb7824 */ /* 0x000fe200078e0a03 */
[----:B------:R-:W-:Y:S02]  /*0350*/  LOP3.LUT R2, R9, 0xfffffffe, RZ, 0xc0, !PT ;  /* 0xfffffffe09027812 */ /* 0x000fe400078ec0ff */
[----:B------:R-:W-:Y:S01]  /*0360*/  LOP3.LUT R3, R8, 0xfffffff8, RZ, 0xc0, !PT ;  /* 0xfffffff808037812 */ /* 0x000fe200078ec0ff */
[----:B------:R-:W-:Y:S01]  /*0370*/  IMAD.IADD R198, R4, 0x1, -R0 ;  /* 0x0000000104c67824 */ /* 0x000fe200078e0a00 */
        /* <DEDUP_REMOVED lines=8> */
[----:B------:R-:W-:-:S02]  /*0400*/  LEA.HI R226, R5, R11, RZ, 0x2 ;  /* 0x0000000b05e27211 */ /* 0x000fc400078f10ff */
[----:B------:R-:W-:Y:S01]  /*0410*/  LOP3.LUT R7, R3, R2, RZ, 0x3c, !PT ;  /* 0x0000000203077212 */ /* 0x000fe200078e3cff */
[----:B------:R-:W-:Y:S01]  /*0420*/  IMAD.SHL.U32 R2, R198, 0x10, RZ ;  /* 0x00000010c6027824 */ /* 0x000fe200078e00ff */
[----:B------:R-:W-:Y:S02]  /*0430*/  LOP3.LUT R0, R0, 0x1c0, RZ, 0xc0, !PT ;  /* 0x000001c000007812 */ /* 0x000fe400078ec0ff */
[----:B------:R-:W-:Y:S02]  /*0440*/  SHF.R.S32.HI R3, RZ, 0x1f, R12 ;  /* 0x0000001fff037819 */ /* 0x000fe4000001140c */
[C---:B------:R-:W-:Y:S02]  /*0450*/  LOP3.LUT R189, R0.reuse, 0x8, R13, 0xf8, !PT ;  /* 0x0000000800bd7812 */ /* 0x040fe400078ef80d */
[----:B------:R-:W-:Y:S02]  /*0460*/  LOP3.LUT R5, R0, 0x10, R2, 0xf8, !PT ;  /* 0x0000001000057812 */ /* 0x000fe400078ef802 */
[----:B------:R-:W-:-:S02]  /*0470*/  SHF.R.S32.HI R18, RZ, 0x7, R14 ;  /* 0x00000007ff127819 */ /* 0x000fc4000001140e */
[----:B------:R-:W-:Y:S02]  /*0480*/  SHF.R.U32.HI R0, RZ, 0x3, R0 ;  /* 0x00000003ff007819 */ /* 0x000fe40000011600 */
[----:B------:R-:W-:Y:S01]  /*0490*/  LEA.HI R10, R3, R12, RZ, 0x3 ;  /* 0x0000000c030a7211 */ /* 0x000fe200078f18ff */
[----:B------:R-:W-:Y:S01]  /*04a0*/  IMAD R3, R18, 0x800, R193 ;  /* 0x0000080012037824 */ /* 0x000fe200078e02c1 */
[----:B------:R-:W-:Y:S02]  /*04b0*/  LOP3.LUT R189, R189, R0, RZ, 0x3c, !PT ;  /* 0x00000000bdbd7212 */ /* 0x000fe400078e3cff */
[----:B------:R-:W-:Y:S02]  /*04c0*/  LOP3.LUT R5, R5, 0x8, R13, 0xf8, !PT ;  /* 0x0000000805057812 */ /* 0x000fe400078ef80d */
[C---:B------:R-:W-:Y:S01]  /*04d0*/  LOP3.LUT R2, R4.reuse, 0x1, RZ, 0xc0, !PT ;  /* 0x0000000104027812 */ /* 0x040fe200078ec0ff */
[----:B------:R-:W-:Y:S01]  /*04e0*/  IMAD.IADD R189, R3, 0x1, R189 ;  /* 0x0000000103bd7824 */ /* 0x000fe200078e02bd */
[----:B------:R-:W-:Y:S01]  /*04f0*/  LOP3.LUT R193, R193, R5, R0, 0xf6, !PT ;  /* 0x00000005c1c17212 */ /* 0x000fe200078ef600 */
[----:B------:R-:W-:Y:S01]  /*0500*/  IMAD.SHL.U32 R3, R4, 0x40, RZ ;  /* 0x0000004004037824 */ /* 0x000fe200078e00ff */
[----:B------:R-:W-:Y:S01]  /*0510*/  SHF.R.S32.HI R0, RZ, 0x6, R16 ;  /* 0x00000006ff007819 */ /* 0x000fe20000011410 */
[----:B------:R-:W-:Y:S01]  /*0520*/  IMAD.SHL.U32 R5, R18, 0x20, RZ ;  /* 0x0000002012057824 */ /* 0x000fe200078e00ff */
[----:B------:R-:W-:-:S02]  /*0530*/  LOP3.LUT P4, RZ, R6, 0x4, RZ, 0xc0, !PT ;  /* 0x0000000406ff7812 */ /* 0x000fc4000788c0ff */
[----:B------:R-:W-:Y:S01]  /*0540*/  LOP3.LUT P3, RZ, R6, 0x2, RZ, 0xc0, !PT ;  /* 0x0000000206ff7812 */ /* 0x000fe2000786c0ff */
[----:B------:R-:W-:Y:S01]  /*0550*/  IMAD R17, R0, 0x200, R7 ;  /* 0x0000020000117824 */ /* 0x000fe200078e0207 */
[----:B------:R-:W-:Y:S01]  /*0560*/  LOP3.LUT R6, R10, 0xfffffff8, RZ, 0xc0, !PT ;  /* 0xfffffff80a067812 */ /* 0x000fe200078ec0ff */
[----:B------:R-:W-:Y:S01]  /*0570*/  IMAD.SHL.U32 R7, R15, 0x2, RZ ;  /* 0x000000020f077824 */ /* 0x000fe200078e00ff */
[----:B------:R-:W-:Y:S01]  /*0580*/  ISETP.NE.U32.AND P0, PT, R2, 0x1, PT ;  /* 0x000000010200780c */ /* 0x000fe20003f05070 */
[----:B------:R-:W-:Y:S01]  /*0590*/  IMAD.SHL.U32 R2, R0, 0x8, RZ ;  /* 0x0000000800027824 */ /* 0x000fe200078e00ff */
[----:B------:R-:W-:Y:S01]  /*05a0*/  LOP3.LUT R0, R3, 0x1c0, RZ, 0xc0, !PT ;  /* 0x000001c003007812 */ /* 0x000fe200078ec0ff */
[----:B------:R-:W-:Y:S01]  /*05b0*/  IMAD.IADD R6, R12, 0x1, -R6 ;  /* 0x000000010c067824 */ /* 0x000fe200078e0a06 */
[----:B------:R-:W-:Y:S01]  /*05c0*/  R2P PR, R4, 0x6 ;  /* 0x0000000604007804 */ /* 0x000fe20000000000 */
[----:B------:R-:W-:Y:S01]  /*05d0*/  IMAD.SHL.U32 R4, R9, 0x20, RZ ;  /* 0x0000002009047824 */ /* 0x000fe200078e00ff */
[----:B------:R-:W-:Y:S01]  /*05e0*/  LOP3.LUT R2, R2, 0x18, RZ, 0xc0, !PT ;  /* 0x0000001802027812 */ /* 0x000fe200078ec0ff */
[----:B------:R-:W-:Y:S01]  /*05f0*/  IMAD.SHL.U32 R6, R6, 0x40, RZ ;  /* 0x0000004006067824 */ /* 0x000fe200078e00ff */
[----:B------:R-:W-:Y:S01]  /*0600*/  SHF.R.U32.HI R3, RZ, 0x3, R0 ;  /* 0x00000003ff037819 */ /* 0x000fe20000011600 */
[----:B------:R1:W-:Y:S01]  /*0610*/  STL [R1], R17 ;  /* 0x0000001101007387 */ /* 0x0003e20000100800 */
[----:B------:R-:W-:-:S02]  /*0620*/  LOP3.LUT R5, R0, 0x20, R5, 0xf8, !PT ;  /* 0x0000002000057812 */ /* 0x000fc400078ef805 */
[----:B------:R-:W-:Y:S02]  /*0630*/  LOP3.LUT R11, R3, R0, R2, 0x1e, !PT ;  /* 0x00000000030b7212 */ /* 0x000fe400078e1e02 */
[----:B------:R-:W-:Y:S01]  /*0640*/  LOP3.LUT R8, R2, 0x20, R4, 0xf8, !PT ;  /* 0x0000002002087812 */ /* 0x000fe200078ef804 */
[--C-:B------:R-:W-:Y:S01]  /*0650*/  IMAD R4, R251, 0x400, R7.reuse ;  /* 0x00000400fb047824 */ /* 0x100fe200078e0207 */
[----:B------:R-:W-:Y:S01]  /*0660*/  LOP3.LUT R0, R5, R3, RZ, 0x3c, !PT ;  /* 0x0000000305007212 */ /* 0x000fe200078e3cff */
[----:B------:R-:W-:Y:S01]  /*0670*/  IMAD.SHL.U32 R5, R10, 0x40, RZ ;  /* 0x000000400a057824 */ /* 0x000fe200078e00ff */
[----:B------:R-:W-:Y:S01]  /*0680*/  LOP3.LUT R3, R6, 0x1c0, RZ, 0xc0, !PT ;  /* 0x000001c006037812 */ /* 0x000fe200078ec0ff */
[----:B------:R-:W-:Y:S01]  /*0690*/  IMAD.SHL.U32 R6, R9, 0x8, RZ ;  /* 0x0000000809067824 */ /* 0x000fe200078e00ff */
[----:B------:R-:W-:Y:S01]  /*06a0*/  SEL R190, R190, 0xffffffe0, !P3 ;  /* 0xffffffe0bebe7807 */ /* 0x000fe20005800000 */
[----:B------:R-:W-:Y:S01]  /*06b0*/  IMAD.IADD R230, R4, 0x1, R0 ;  /* 0x0000000104e67824 */ /* 0x000fe200078e0200 */
[----:B------:R-:W-:Y:S01]  /*06c0*/  LOP3.LUT R0, R5, 0xfffffe00, RZ, 0xc0, !PT ;  /* 0xfffffe0005007812 */ /* 0x000fe200078ec0ff */
[----:B------:R-:W-:Y:S01]  /*06d0*/  IMAD R5, R198, 0x400, R7 ;  /* 0x00000400c6057824 */ /* 0x000fe200078e0207 */
[----:B------:R-:W-:-:S02]  /*06e0*/  SHF.R.U32.HI R2, RZ, 0x3, R3 ;  /* 0x00000003ff027819 */ /* 0x000fc40000011603 */
[----:B------:R-:W-:Y:S01]  /*06f0*/  LOP3.LUT R6, R3, 0x8, R6, 0xf8, !PT ;  /* 0x0000000803067812 */ /* 0x000fe200078ef806 */
[----:B------:R-:W-:Y:S01]  /*0700*/  IMAD.IADD R5, R5, 0x1, R11 ;  /* 0x0000000105057824 */ /* 0x000fe200078e020b */
[----:B------:R-:W-:Y:S01]  /*0710*/  LOP3.LUT R3, R2, R8, R3, 0x1e, !PT ;  /* 0x0000000802037212 */ /* 0x000fe200078e1e03 */
[--C-:B------:R-:W-:Y:S01]  /*0720*/  IMAD R198, R198, 0x400, R0.reuse ;  /* 0x00000400c6c67824 */ /* 0x100fe200078e0200 */
[----:B------:R-:W-:Y:S01]  /*0730*/  LOP3.LUT R2, R6, R2, RZ, 0x3c, !PT ;  /* 0x0000000206027212 */ /* 0x000fe200078e3cff */
[----:B------:R-:W-:Y:S01]  /*0740*/  IMAD R4, R251, 0x400, R0 ;  /* 0x00000400fb047824 */ /* 0x000fe200078e0200 */
[----:B------:R-:W-:Y:S02]  /*0750*/  LEA R189, R189, UR5, 0x1 ;  /* 0x00000005bdbd7c11 */ /* 0x000fe4000f8e08ff */
[----:B------:R-:W-:Y:S01]  /*0760*/  LEA R230, R230, UR5, 0x1 ;  /* 0x00000005e6e67c11 */ /* 0x000fe2000f8e08ff */
[----:B------:R-:W-:Y:S01]  /*0770*/  IMAD.IADD R198, R2, 0x1, R198 ;  /* 0x0000000102c67824 */ /* 0x000fe200078e02c6 */
[----:B------:R-:W-:Y:S01]  /*0780*/  SEL R194, R194, 0xffffffc0, !P4 ;  /* 0xffffffc0c2c27807 */ /* 0x000fe20006000000 */
[--C-:B------:R-:W-:Y:S01]  /*0790*/  IMAD.IADD R190, R190, 0x1, R189.reuse ;  /* 0x00000001bebe7824 */ /* 0x100fe200078e02bd */
[----:B------:R-:W-:Y:S01]  /*07a0*/  SEL R232, R232, 0x10, !P0 ;  /* 0x00000010e8e87807 */ /* 0x000fe20004000000 */
[C---:B------:R-:W-:Y:S01]  /*07b0*/  VIADD R231, R230.reuse, 0x20 ;  /* 0x00000020e6e77836 */ /* 0x040fe20000000000 */
[----:B------:R-:W-:Y:S01]  /*07c0*/  LEA R243, R5, UR6, 0x1 ;  /* 0x0000000605f37c11 */ /* 0x000fe2000f8e08ff */
[----:B------:R-:W-:Y:S01]  /*07d0*/  @P1 VIADD R231, R230, 0xffffffe0 ;  /* 0xffffffe0e6e71836 */ /* 0x000fe20000000000 */
[----:B------:R-:W-:Y:S01]  /*07e0*/  SHF.R.S32.HI R226, RZ, 0x2, R226 ;  /* 0x00000002ffe27819 */ /* 0x000fe200000114e2 */
[C---:B------:R-:W-:Y:S01]  /*07f0*/  IMAD.IADD R192, R194.reuse, 0x1, R189 ;  /* 0x00000001c2c07824 */ /* 0x040fe200078e02bd */
[----:B------:R-:W-:Y:S01]  /*0800*/  LEA R193, R193, UR5, 0x1 ;  /* 0x00000005c1c17c11 */ /* 0x000fe2000f8e08ff */
[----:B------:R-:W-:Y:S01]  /*0810*/  IMAD.IADD R191, R194, 0x1, R190 ;  /* 0x00000001c2bf7824 */ /* 0x000fe200078e02be */
[----:B------:R-:W-:Y:S01]  /*0820*/  LOP3.LUT R203, R3, R0, RZ, 0xfc, !PT ;  /* 0x0000000003cb7212 */ /* 0x000fe200078efcff */
[----:B------:R-:W-:Y:S01]  /*0830*/  VIADD R246, R243, 0x40 ;  /* 0x00000040f3f67836 */ /* 0x000fe20000000000 */
[----:B------:R-:W-:Y:S01]  /*0840*/  LEA R209, R17, UR5, 0x1 ;  /* 0x0000000511d17c11 */ /* 0x000fe2000f8e08ff */
[----:B------:R-:W-:Y:S01]  /*0850*/  IMAD.IADD R233, R230, 0x1, R232 ;  /* 0x00000001e6e97824 */ /* 0x000fe200078e02e8 */
[----:B------:R-:W-:Y:S01]  /*0860*/  LEA R198, R198, UR4, 0x1 ;  /* 0x00000004c6c67c11 */ /* 0x000fe2000f8e08ff */
[----:B------:R-:W-:-:S02]  /*0870*/  IMAD.IADD R202, R4, 0x1, R2 ;  /* 0x0000000104ca7824 */ /* 0x000fc400078e0202 */
[----:B------:R-:W-:Y:S02]  /*0880*/  IMAD R226, R251, 0x10, R226 ;  /* 0x00000010fbe27824 */ /* 0x000fe400078e02e2 */
[----:B------:R-:W-:Y:S02]  /*0890*/  IMAD.IADD R194, R194, 0x1, R193 ;  /* 0x00000001c2c27824 */ /* 0x000fe400078e02c1 */
[----:B------:R-:W-:Y:S02]  /*08a0*/  @P2 VIADD R246, R243, 0xffffffc0 ;  /* 0xffffffc0f3f62836 */ /* 0x000fe40000000000 */
[----:B-1-3--:R-:W-:-:S07]  /*08b0*/  IMAD.IADD R232, R232, 0x1, R231 ;  /* 0x00000001e8e87824 */ /* 0x00afce00078e02e7 */
.L_x_1507:
[----:B-1----:R-:W1:Y:S01]  /*08c0*/  S2R R43, SR_CTAID.Y ;  /* 0x00000000002b7919 */ /* 0x002e620000002600 */
[----:B--2---:R-:W2:Y:S01]  /*08d0*/  LDC.64 R2, c[0x0][0x2f0] ;  /* 0x0000bc00ff027b82 */ /* 0x004ea20000000a00 */
[----:B------:R-:W-:Y:S01]  /*08e0*/  IMAD.MOV.U32 R0, RZ, RZ, -0x1 ;  /* 0xffffffffff007424 */ /* 0x000fe200078e00ff */
[----:B------:R-:W-:-:S04]  /*08f0*/  ISETP.NE.U32.AND P3, PT, RZ, UR10, PT ;  /* 0x0000000aff007c0c */ /* 0x000fc8000bf65070 */
[----:B------:R-:W-:Y:S02]  /*0900*/  ISETP.NE.AND.EX P3, PT, RZ, UR11, PT, P3 ;  /* 0x0000000bff007c0c */ /* 0x000fe4000bf65330 */
[----:B------:R-:W3:Y:S08]  /*0910*/  LDC.64 R8, c[0x0][0x308] ;  /* 0x0000c200ff087b82 */ /* 0x000ef00000000a00 */
[----:B----4-:R-:W4:Y:S01]  /*0920*/  LDC.U8 R13, c[0x0][0x3c2] ;  /* 0x0000f080ff0d7b82 */ /* 0x010f220000000000 */
[----:B--2---:R-:W-:-:S07]  /*0930*/  ISETP.NE.U32.AND P5, PT, R2, RZ, PT ;  /* 0x000000ff0200720c */ /* 0x004fce0003fa5070 */
[----:B------:R-:W2:Y:S01]  /*0940*/  LDC.64 R4, c[0x0][0x2f8] ;  /* 0x0000be00ff047b82 */ /* 0x000ea20000000a00 */
[----:B------:R-:W-:Y:S01]  /*0950*/  ISETP.NE.AND.EX P5, PT, R3, RZ, PT, P5 ;  /* 0x000000ff0300720c */ /* 0x000fe20003fa5350 */
[C---:B-1----:R-:W-:Y:S01]  /*0960*/  IMAD.SHL.U32 R12, R43.reuse, 0x4, RZ ;  /* 0x000000042b0c7824 */ /* 0x042fe200078e00ff */
[----:B------:R-:W-:Y:S02]  /*0970*/  SHF.R.S32.HI R40, RZ, 0x1f, R43 ;  /* 0x0000001fff287819 */ /* 0x000fe4000001142b */
[----:B---3--:R-:W-:Y:S02]  /*0980*/  ISETP.NE.U32.AND P2, PT, R8, RZ, PT ;  /* 0x000000ff0800720c */ /* 0x008fe40003f45070 */
[----:B------:R-:W-:Y:S02]  /*0990*/  SHF.L.U64.HI R11, R43, 0x2, R40 ;  /* 0x000000022b0b7819 */ /* 0x000fe40000010228 */
[----:B------:R-:W-:Y:S02]  /*09a0*/  IADD3 R2, P0, R12, R2, RZ ;  /* 0x000000020c027210 */ /* 0x000fe40007f1e0ff */
[----:B------:R-:W-:-:S03]  /*09b0*/  ISETP.NE.AND.EX P2, PT, R9, RZ, PT, P2 ;  /* 0x000000ff0900720c */ /* 0x000fc60003f45320 */
[----:B------:R-:W-:-:S05]  /*09c0*/  IMAD.X R3, R11, 0x1, R3, P0 ;  /* 0x000000010b037824 */ /* 0x000fca00000e0603 */
[----:B------:R-:W3:Y:S04]  /*09d0*/  @P5 LDG.E R0, desc[UR14][R2.64] ;  /* 0x0000000e02005981 */ /* 0x000ee8000c1e1900 */
[----:B------:R1:W3:Y:S01]  /*09e0*/  @P5 LDG.E R10, desc[UR14][R2.64+0x4] ;  /* 0x0000040e020a5981 */ /* 0x0002e2000c1e1900 */
[----:B------:R-:W-:Y:S01]  /*09f0*/  @P3 IADD3 R6, P1, R12, UR10, RZ ;  /* 0x0000000a0c063c10 */ /* 0x000fe2000ff3e0ff */
[----:B------:R-:W-:-:S03]  /*0a00*/  IMAD.MOV.U32 R239, RZ, RZ, RZ ;  /* 0x000000ffffef7224 */ /* 0x000fc600078e00ff */
[----:B------:R-:W-:-:S05]  /*0a10*/  @P3 IADD3.X R7, R11, UR11, RZ, P1, !PT ;  /* 0x0000000b0b073c10 */ /* 0x000fca0008ffe4ff */
[----:B------:R2:W3:Y:S01]  /*0a20*/  @P3 LDG.E R239, desc[UR14][R6.64] ;  /* 0x0000000e06ef3981 */ /* 0x0004e2000c1e1900 */
[----:B-1----:R-:W-:-:S05]  /*0a30*/  @P2 IADD3 R2, P0, R12, R8, RZ ;  /* 0x000000080c022210 */ /* 0x002fca0007f1e0ff */
[----:B------:R-:W-:Y:S01]  /*0a40*/  @P2 IMAD.X R3, R11, 0x1, R9, P0 ;  /* 0x000000010b032824 */ /* 0x000fe200000e0609 */
[----:B----4-:R-:W-:Y:S01]  /*0a50*/  ISETP.NE.AND P3, PT, R13, RZ, PT ;  /* 0x000000ff0d00720c */ /* 0x010fe20003f65270 */
[----:B------:R-:W-:Y:S01]  /*0a60*/  IMAD.MOV.U32 R252, RZ, RZ, -0x1 ;  /* 0xfffffffffffc7424 */ /* 0x000fe200078e00ff */
[----:B--2---:R-:W-:Y:S01]  /*0a70*/  ISETP.EQ.U32.AND P1, PT, R4, RZ, PT ;  /* 0x000000ff0400720c */ /* 0x004fe20003f22070 */
[----:B------:R-:W1:Y:S01]  /*0a80*/  @!P2 LDC R9, c[0x0][0x2cc] ;  /* 0x0000b300ff09ab82 */ /* 0x000e620000000800 */
[----:B------:R2:W4:Y:S02]  /*0a90*/  @P2 LDG.E R8, desc[UR14][R2.64] ;  /* 0x0000000e02082981 */ /* 0x000524000c1e1900 */
[----:B------:R-:W-:-:S05]  /*0aa0*/  ISETP.EQ.OR.EX P1, PT, R5, RZ, !P3, P1 ;  /* 0x000000ff0500720c */ /* 0x000fca0005f22710 */
[----:B------:R-:W1:Y:S01]  /*0ab0*/  @!P2 LDC.64 R6, c[0x0][0x318] ;  /* 0x0000c600ff06ab82 */ /* 0x000e620000000a00 */
[----:B--2---:R-:W-:-:S05]  /*0ac0*/  IADD3 R2, P0, R12, R4, RZ ;  /* 0x000000040c027210 */ /* 0x004fca0007f1e0ff */
        /* <DEDUP_REMOVED lines=8> */
[----:B---3--:R-:W-:-:S06]  /*0b50*/  @P5 IMAD.IADD R227, R10, 0x1, -R0 ;  /* 0x000000010ae35824 */ /* 0x008fcc00078e0a00 */
[----:B------:R-:W1:Y:S01]  /*0b60*/  @!P5 LDC R227, c[0x0][0x2c4] ;  /* 0x0000b100ffe3db82 */ /* 0x000e620000000800 */
[----:B----4-:R-:W-:Y:S01]  /*0b70*/  @P2 IMAD.IADD R213, R8, 0x1, -R239 ;  /* 0x0000000108d52824 */ /* 0x010fe200078e0aef */
[----:B--2---:R-:W-:Y:S06]  /*0b80*/  @!P1 BRA `(.L_x_1459) ;  /* 0x00000000000c9947 */ /* 0x004fec0003800000 */
[----:B------:R-:W2:Y:S02]  /*0b90*/  @P3 LDG.E R4, desc[UR14][R2.64+0x4] ;  /* 0x0000040e02043981 */ /* 0x000ea4000c1e1900 */
[----:B--2--5:R-:W-:-:S06]  /*0ba0*/  @P3 IADD3 R4, R4, -R252, RZ ;  /* 0x800000fc04043210 */ /* 0x024fcc0007ffe0ff */
[----:B------:R2:W5:Y:S02]  /*0bb0*/  @!P3 LDG.E R4, desc[UR14][R2.64] ;  /* 0x0000000e0204b981 */ /* 0x000564000c1e1900 */
.L_x_1459:
        /* <DEDUP_REMOVED lines=8> */
[----:B------:R-:W-:Y:S01]  /*0c40*/  ISETP.NE.AND P1, PT, R0, -0x1, PT ;  /* 0xffffffff0000780c */ /* 0x000fe20003f25270 */
[----:B------:R-:W-:Y:S01]  /*0c50*/  IMAD.MOV.U32 R8, RZ, RZ, R5 ;  /* 0x000000ffff087224 */ /* 0x000fe200078e0005 */
[----:B------:R-:W-:Y:S01]  /*0c60*/  SHF.R.S32.HI R241, RZ, 0x1f, R240 ;  /* 0x0000001ffff17819 */ /* 0x000fe200000114f0 */
[----:B------:R-:W5:Y:S08]  /*0c70*/  LDC.64 R6, c[0x0][0x228] ;  /* 0x00008a00ff067b82 */ /* 0x000f700000000a00 */
[----:B------:R-:W4:Y:S01]  /*0c80*/  LDC R9, c[0x0][0x394] ;  /* 0x0000e500ff097b82 */ /* 0x000f220000000800 */
[----:B---3--:R-:W-:-:S07]  /*0c90*/  IABS R12, R20 ;  /* 0x00000014000c7213 */ /* 0x008fce0000000000 */
[----:B------:R-:W3:Y:S01]  /*0ca0*/  LDC R42, c[0x0][0x2d4] ;  /* 0x0000b500ff2a7b82 */ /* 0x000ee20000000800 */
[----:B--2---:R-:W2:Y:S01]  /*0cb0*/  I2F.RP R2, R12 ;  /* 0x0000000c00027306 */ /* 0x004ea20000209400 */
[----:B-----5:R-:W-:-:S06]  /*0cc0*/  IMAD R10, R40, R6, RZ ;  /* 0x00000006280a7224 */ /* 0x020fcc00078e02ff */
[----:B------:R-:W5:Y:S01]  /*0cd0*/  LDC.64 R24, c[0x0][0x240] ;  /* 0x00009000ff187b82 */ /* 0x000f620000000a00 */
[C---:B------:R-:W-:Y:S02]  /*0ce0*/  IMAD R10, R43.reuse, R7, R10 ;  /* 0x000000072b0a7224 */ /* 0x040fe400078e020a */
[----:B------:R-:W-:-:S05]  /*0cf0*/  IMAD.WIDE.U32 R6, R43, R6, RZ ;  /* 0x000000062b067225 */ /* 0x000fca00078e00ff */
[----:B------:R-:W1:Y:S01]  /*0d00*/  LDC R39, c[0x0][0x2dc] ;  /* 0x0000b700ff277b82 */ /* 0x000e620000000800 */
[----:B------:R-:W-:Y:S01]  /*0d10*/  IMAD.IADD R33, R7, 0x1, R10 ;  /* 0x0000000107217824 */ /* 0x000fe200078e020a */
[----:B--2---:R-:W2:Y:S06]  /*0d20*/  MUFU.RCP R2, R2 ;  /* 0x0000000200027308 */ /* 0x004eac0000001000 */
[----:B------:R-:W1:Y:S01]  /*0d30*/  LDC R41, c[0x0][0x270] ;  /* 0x00009c00ff297b82 */ /* 0x000e620000000800 */
[----:B---3--:R-:W-:Y:S01]  /*0d40*/  SHF.R.S32.HI R13, RZ, 0x1f, R42 ;  /* 0x0000001fff0d7819 */ /* 0x008fe2000001142a */
[----:B------:R-:W-:-:S04]  /*0d50*/  IMAD.WIDE.U32 R18, R43, R42, RZ ;  /* 0x0000002a2b127225 */ /* 0x000fc800078e00ff */
[----:B------:R-:W-:Y:S02]  /*0d60*/  IMAD R7, R13, R43, RZ ;  /* 0x0000002b0d077224 */ /* 0x000fe400078e02ff */
[----:B------:R-:W3:Y:S01]  /*0d70*/  LDC.U8 R14, c[0x0][0x3d8] ;  /* 0x0000f600ff0e7b82 */ /* 0x000ee20000000000 */
[----:B--2---:R-:W-:-:S04]  /*0d80*/  IADD3 R2, R2, 0xffffffe, RZ ;  /* 0x0ffffffe02027810 */ /* 0x004fc80007ffe0ff */
[----:B------:R-:W2:Y:S03]  /*0d90*/  F2I.FTZ.U32.TRUNC.NTZ R3, R2 ;  /* 0x0000000200037305 */ /* 0x000ea6000021f000 */
[----:B------:R-:W5:Y:S01]  /*0da0*/  @P0 LDC.64 R22, c[0x0][0x250] ;  /* 0x00009400ff160b82 */ /* 0x000f620000000a00 */
[----:B-1----:R-:W-:-:S07]  /*0db0*/  IMAD.WIDE R26, R39, R41, RZ ;  /* 0x00000029271a7225 */ /* 0x002fce00078e02ff */
[----:B------:R-:W1:Y:S01]  /*0dc0*/  LDC R30, c[0x0][0x2c4] ;  /* 0x0000b100ff1e7b82 */ /* 0x000e620000000800 */
[----:B--2---:R-:W-:Y:S01]  /*0dd0*/  IMAD.MOV R2, RZ, RZ, -R3 ;  /* 0x000000ffff027224 */ /* 0x004fe200078e0a03 */
[----:B---3--:R-:W-:-:S06]  /*0de0*/  ISETP.NE.AND P2, PT, R14, RZ, PT ;  /* 0x000000ff0e00720c */ /* 0x008fcc0003f45270 */
[----:B------:R-:W2:Y:S01]  /*0df0*/  LDC.U8 R32, c[0x0][0x480] ;  /* 0x00012000ff207b82 */ /* 0x000ea20000000000 */
[----:B------:R-:W-:Y:S01]  /*0e00*/  IMAD R4, R2, R12, RZ ;  /* 0x0000000c02047224 */ /* 0x000fe200078e02ff */
[----:B------:R-:W-:-:S05]  /*0e10*/  MOV R2, RZ ;  /* 0x000000ff00027202 */ /* 0x000fca0000000f00 */
[----:B------:R-:W-:Y:S01]  /*0e20*/  IMAD.HI.U32 R2, R3, R4, R2 ;  /* 0x0000000403027227 */ /* 0x000fe200078e0002 */
[----:B------:R-:W-:Y:S01]  /*0e30*/  IADD3 R3, R227, 0x3f, RZ ;  /* 0x0000003fe3037810 */ /* 0x000fe20007ffe0ff */
[----:B------:R-:W3:Y:S03]  /*0e40*/  @P1 LDC.64 R14, c[0x0][0x420] ;  /* 0x00010800ff0e1b82 */ /* 0x000ee60000000a00 */
[----:B------:R-:W-:Y:S01]  /*0e50*/  SHF.R.S32.HI R5, RZ, 0x1f, R3 ;  /* 0x0000001fff057819 */ /* 0x000fe20000011403 */
[----:B------:R-:W-:-:S03]  /*0e60*/  IMAD.HI.U32 R2, R2, R8, RZ ;  /* 0x0000000802027227 */ /* 0x000fc600078e00ff */
[----:B------:R-:W-:Y:S01]  /*0e70*/  LEA.HI R11, R5, R3, RZ, 0x6 ;  /* 0x00000003050b7211 */ /* 0x000fe200078f30ff */
[----:B------:R-:W-:Y:S01]  /*0e80*/  IMAD.MOV R4, RZ, RZ, -R2 ;  /* 0x000000ffff047224 */ /* 0x000fe200078e0a02 */
[----:B------:R-:W1:Y:S03]  /*0e90*/  @P2 LDC R29, c[0x0][0x2e4] ;  /* 0x0000b900ff1d2b82 */ /* 0x000e660000000800 */
[----:B------:R-:W-:Y:S01]  /*0ea0*/  IMAD R3, R12, R4, R8 ;  /* 0x000000040c037224 */ /* 0x000fe200078e0208 */
[----:B------:R-:W-:-:S04]  /*0eb0*/  IADD3 R4, R227, 0x40, R16 ;  /* 0x00000040e3047810 */ /* 0x000fc80007ffe010 */
[----:B------:R-:W-:Y:S02]  /*0ec0*/  ISETP.GT.U32.AND P4, PT, R12, R3, PT ;  /* 0x000000030c00720c */ /* 0x000fe40003f84070 */
[----:B----4-:R-:W-:-:S04]  /*0ed0*/  IADD3 R4, R4, R9, -R213 ;  /* 0x0000000904047210 */ /* 0x010fc80007ffe8d5 */
[----:B------:R-:W-:Y:S01]  /*0ee0*/  IADD3 R8, R4, 0x3f, RZ ;  /* 0x0000003f04087810 */ /* 0x000fe20007ffe0ff */
[----:B-----5:R-:W-:-:S03]  /*0ef0*/  IMAD.WIDE.U32 R4, R0, R24, RZ ;  /* 0x0000001800047225 */ /* 0x020fc600078e00ff */
[----:B------:R-:W-:Y:S02]  /*0f00*/  SHF.R.S32.HI R9, RZ, 0x1f, R8 ;  /* 0x0000001fff097819 */ /* 0x000fe40000011408 */
[----:B------:R-:W-:Y:S01]  /*0f10*/  SEL R38, R6, R4, !P1 ;  /* 0x0000000406267207 */ /* 0x000fe20004800000 */
[----:B------:R-:W-:Y:S01]  /*0f20*/  IMAD R6, R0, R25, RZ ;  /* 0x0000001900067224 */ /* 0x000fe200078e02ff */
[----:B------:R-:W-:Y:S01]  /*0f30*/  @!P4 IADD3 R3, R3, -R12, RZ ;  /* 0x8000000c0303c210 */ /* 0x000fe20007ffe0ff */
[----:B------:R-:W-:Y:S01]  /*0f40*/  @!P4 VIADD R2, R2, 0x1 ;  /* 0x000000010202c836 */ /* 0x000fe20000000000 */
[----:B------:R-:W-:Y:S01]  /*0f50*/  LEA.HI R4, R9, R8, RZ, 0x6 ;  /* 0x0000000809047211 */ /* 0x000fe200078f30ff */
[----:B------:R-:W-:Y:S01]  /*0f60*/  IMAD R9, R27, R18, RZ ;  /* 0x000000121b097224 */ /* 0x000fe200078e02ff */
[----:B------:R-:W-:Y:S01]  /*0f70*/  ISETP.GE.U32.AND P6, PT, R3, R12, PT ;  /* 0x0000000c0300720c */ /* 0x000fe20003fc6070 */
[----:B------:R-:W-:Y:S01]  /*0f80*/  IMAD R3, R40, R42, R7 ;  /* 0x0000002a28037224 */ /* 0x000fe200078e0207 */
[----:B------:R-:W-:Y:S01]  /*0f90*/  LOP3.LUT R7, R240, R20, RZ, 0x3c, !PT ;  /* 0x00000014f0077212 */ /* 0x000fe200078e3cff */
[----:B------:R-:W4:Y:S01]  /*0fa0*/  @!P1 LDC.64 R12, c[0x0][0x418] ;  /* 0x00010600ff0c9b82 */ /* 0x000f220000000a00 */
[----:B------:R-:W-:Y:S01]  /*0fb0*/  @P1 IADD3 R33, R5, R6, RZ ;  /* 0x0000000605211210 */ /* 0x000fe20007ffe0ff */
[----:B------:R-:W-:Y:S01]  /*0fc0*/  IMAD.IADD R3, R19, 0x1, R3 ;  /* 0x0000000113037824 */ /* 0x000fe200078e0203 */
[----:B------:R-:W-:-:S02]  /*0fd0*/  ISETP.GE.AND P3, PT, R7, RZ, PT ;  /* 0x000000ff0700720c */ /* 0x000fc40003f66270 */
[----:B------:R-:W-:Y:S01]  /*0fe0*/  SHF.R.S32.HI R8, RZ, 0x6, R11 ;  /* 0x00000006ff087819 */ /* 0x000fe2000001140b */
[----:B------:R-:W-:Y:S01]  /*0ff0*/  IMAD R9, R26, R3, R9 ;  /* 0x000000031a097224 */ /* 0x000fe200078e0209 */
[----:B------:R-:W-:Y:S02]  /*1000*/  @P0 IADD3 R3, R239, R252, RZ ;  /* 0x000000fcef030210 */ /* 0x000fe40007ffe0ff */
[----:B------:R-:W-:Y:S01]  /*1010*/  SHF.R.S32.HI R4, RZ, 0x6, R4 ;  /* 0x00000006ff047819 */ /* 0x000fe20000011404 */
[----:B------:R-:W-:Y:S01]  /*1020*/  @P6 VIADD R2, R2, 0x1 ;  /* 0x0000000102026836 */ /* 0x000fe20000000000 */
[----:B------:R-:W-:Y:S01]  /*1030*/  ISETP.NE.AND P4, PT, R20, RZ, PT ;  /* 0x000000ff1400720c */ /* 0x000fe20003f85270 */
[C---:B------:R-:W-:Y:S01]  /*1040*/  @P0 IMAD R10, R3.reuse, R23, RZ ;  /* 0x00000017030a0224 */ /* 0x040fe200078e02ff */
[----:B------:R-:W-:Y:S01]  /*1050*/  VIMNMX R212, R8, R4, PT ;  /* 0x0000000408d47248 */ /* 0x000fe20003fe0100 */
[----:B------:R-:W-:Y:S01]  /*1060*/  @P0 IMAD.WIDE.U32 R6, R3, R22, RZ ;  /* 0x0000001603060225 */ /* 0x000fe200078e00ff */
[----:B------:R-:W-:-:S03]  /*1070*/  MOV R17, R2 ;  /* 0x0000000200117202 */ /* 0x000fc60000000f00 */
[C---:B------:R-:W-:Y:S01]  /*1080*/  IMAD.WIDE.U32 R4, R26.reuse, R18, RZ ;  /* 0x000000121a047225 */ /* 0x040fe200078e00ff */
[----:B------:R-:W-:Y:S01]  /*1090*/  @P0 IADD3 R37, R7, R10, RZ ;  /* 0x0000000a07250210 */ /* 0x000fe20007ffe0ff */
[----:B------:R-:W5:Y:S01]  /*10a0*/  @P0 LDC.64 R18, c[0x0][0x248] ;  /* 0x00009200ff120b82 */ /* 0x000f620000000a00 */
[----:B------:R-:W-:Y:S01]  /*10b0*/  SHF.L.U32 R7, R43, 0x7, RZ ;  /* 0x000000072b077819 */ /* 0x000fe200000006ff */
[----:B------:R-:W-:Y:S01]  /*10c0*/  IMAD R8, R27, R0, RZ ;  /* 0x000000001b087224 */ /* 0x000fe200078e02ff */
[----:B------:R-:W-:Y:S01]  /*10d0*/  @P0 MOV R36, R6 ;  /* 0x0000000600240202 */ /* 0x000fe20000000f00 */
[----:B------:R-:W-:Y:S01]  /*10e0*/  IMAD.WIDE.U32 R2, R26, R0, RZ ;  /* 0x000000001a027225 */ /* 0x000fe200078e00ff */
[----:B------:R-:W-:Y:S02]  /*10f0*/  SEL R7, R7, RZ, P5 ;  /* 0x000000ff07077207 */ /* 0x000fe40002800000 */
[----:B------:R-:W-:Y:S01]  /*1100*/  LEA R6, R212, 0xffffffc0, 0x6 ;  /* 0xffffffc0d4067811 */ /* 0x000fe200078e30ff */
[----:B------:R-:W5:Y:S01]  /*1110*/  LDC.64 R10, c[0x0][0x488] ;  /* 0x00012200ff0a7b82 */ /* 0x000f620000000a00 */
[----:B------:R-:W-:Y:S01]  /*1120*/  IMAD.IADD R28, R5, 0x1, R9 ;  /* 0x00000001051c7824 */ /* 0x000fe200078e0209 */
[----:B------:R-:W-:Y:S01]  /*1130*/  SEL R34, R4, R2, !P1 ;  /* 0x0000000204227207 */ /* 0x000fe20004800000 */
[----:B------:R-:W-:Y:S01]  /*1140*/  @P1 IMAD.IADD R28, R3, 0x1, R8 ;  /* 0x00000001031c1824 */ /* 0x000fe200078e0208 */
[----:B------:R-:W-:Y:S01]  /*1150*/  SHF.L.U64.HI R3, R43, 0x7, R40 ;  /* 0x000000072b037819 */ /* 0x000fe20000010228 */
[----:B------:R-:W-:Y:S01]  /*1160*/  @!P3 IMAD.MOV R17, RZ, RZ, -R17 ;  /* 0x000000ffff11b224 */ /* 0x000fe200078e0a11 */
[----:B------:R-:W-:Y:S01]  /*1170*/  IADD3 R7, P3, R6, R7, RZ ;  /* 0x0000000706077210 */ /* 0x000fe20007f7e0ff */
[----:B---3--:R-:W-:Y:S01]  /*1180*/  @P1 IMAD.WIDE.U32 R4, R0, R14, RZ ;  /* 0x0000000e00041225 */ /* 0x008fe200078e00ff */
[----:B------:R-:W-:-:S02]  /*1190*/  SEL R3, R3, RZ, P5 ;  /* 0x000000ff03037207 */ /* 0x000fc40002800000 */
[----:B------:R-:W-:Y:S01]  /*11a0*/  SHF.R.S32.HI R14, RZ, 0x1f, R6 ;  /* 0x0000001fff0e7819 */ /* 0x000fe20000011406 */
[----:B----4-:R-:W-:Y:S01]  /*11b0*/  @!P1 IMAD R2, R40, R12, RZ ;  /* 0x0000000c28029224 */ /* 0x010fe200078e02ff */
[----:B------:R-:W-:Y:S01]  /*11c0*/  @!P4 LOP3.LUT R17, RZ, R20, RZ, 0x33, !PT ;  /* 0x00000014ff11c212 */ /* 0x000fe200078e33ff */
[----:B------:R-:W-:Y:S02]  /*11d0*/  @P1 IMAD R20, R0, R15, R5 ;  /* 0x0000000f00141224 */ /* 0x000fe400078e0205 */
[----:B------:R-:W-:Y:S02]  /*11e0*/  @!P1 IMAD R9, R43, R13, R2 ;  /* 0x0000000d2b099224 */ /* 0x000fe400078e0202 */
[----:B------:R-:W-:Y:S01]  /*11f0*/  IMAD.X R5, R14, 0x1, R3, P3 ;  /* 0x000000010e057824 */ /* 0x000fe200018e0603 */
[----:B--2---:R-:W-:Y:S01]  /*1200*/  ISETP.NE.AND P3, PT, R32, RZ, PT ;  /* 0x000000ff2000720c */ /* 0x004fe20003f65270 */
[----:B------:R-:W-:Y:S02]  /*1210*/  IMAD R15, R27, R7, RZ ;  /* 0x000000071b0f7224 */ /* 0x000fe400078e02ff */
[----:B-1----:R-:W-:-:S02]  /*1220*/  @P2 IMAD R8, R43, R30, RZ ;  /* 0x0000001e2b082224 */ /* 0x002fc400078e02ff */
[----:B------:R-:W-:-:S03]  /*1230*/  @!P1 IMAD.WIDE.U32 R2, R43, R12, RZ ;  /* 0x0000000c2b029225 */ /* 0x000fc600078e00ff */
[----:B------:R-:W-:Y:S01]  /*1240*/  @P2 SEL R8, R8, R0, !P1 ;  /* 0x0000000008082207 */ /* 0x000fe20004800000 */
[----:B------:R-:W-:Y:S01]  /*1250*/  IMAD R21, R26, R5, R15 ;  /* 0x000000051a157224 */ /* 0x000fe200078e020f */
[----:B------:R-:W-:Y:S01]  /*1260*/  @P1 MOV R15, R4 ;  /* 0x00000004000f1202 */ /* 0x000fe20000000f00 */
[----:B------:R-:W-:Y:S01]  /*1270*/  @!P1 IMAD.IADD R20, R3, 0x1, R9 ;  /* 0x0000000103149824 */ /* 0x000fe200078e0209 */
[----:B------:R-:W-:Y:S01]  /*1280*/  @!P1 MOV R15, R2 ;  /* 0x00000002000f9202 */ /* 0x000fe20000000f00 */
[----:B-----5:R-:W-:-:S04]  /*1290*/  IMAD.WIDE.U32 R2, R31, R10, RZ ;  /* 0x0000000a1f027225 */ /* 0x020fc800078e00ff */
[----:B------:R-:W-:Y:S01]  /*12a0*/  @!P2 IMAD R5, R43, R41, R240 ;  /* 0x000000292b05a224 */ /* 0x000fe200078e02f0 */
[----:B------:R-:W-:Y:S01]  /*12b0*/  SEL R27, R2, RZ, P3 ;  /* 0x000000ff021b7207 */ /* 0x000fe20001800000 */
[----:B------:R-:W-:Y:S02]  /*12c0*/  @P0 IMAD.IADD R4, R239, 0x1, R252 ;  /* 0x00000001ef040824 */ /* 0x000fe400078e02fc */
[----:B------:R-:W-:-:S04]  /*12d0*/  IMAD.WIDE.U32 R12, R26, R7, RZ ;  /* 0x000000071a0c7225 */ /* 0x000fc800078e00ff */
[----:B------:R-:W-:Y:S02]  /*12e0*/  @P2 IMAD R9, R240, R29, R8 ;  /* 0x0000001df0092224 */ /* 0x000fe400078e0208 */
[----:B------:R-:W-:Y:S02]  /*12f0*/  IMAD R7, R31, R11, R3 ;  /* 0x0000000b1f077224 */ /* 0x000fe400078e0203 */
[----:B------:R-:W-:Y:S01]  /*1300*/  @!P2 IMAD R9, R5, R30, RZ ;  /* 0x0000001e0509a224 */ /* 0x000fe200078e02ff */
[----:B------:R-:W-:Y:S01]  /*1310*/  SHF.R.S32.HI R30, RZ, 0x1f, R16 ;  /* 0x0000001fff1e7819 */ /* 0x000fe20000011410 */
[----:B------:R-:W-:Y:S01]  /*1320*/  @P0 IMAD R3, R4, R19, RZ ;  /* 0x0000001304030224 */ /* 0x000fe200078e02ff */
        /* <DEDUP_REMOVED lines=19> */
.L_x_1461:
        /* <DEDUP_REMOVED lines=13> */
.L_x_1462:
        /* <DEDUP_REMOVED lines=10> */
.L_x_1463:
[----:B------:R-:W-:-:S04]  /*15d0*/  IMAD R0, R43, R41, R240 ;  /* 0x000000292b007224 */ /* 0x000fc800078e02f0 */
[----:B------:R-:W-:-:S07]  /*15e0*/  IMAD R0, R0, R42, RZ ;  /* 0x0000002a00007224 */ /* 0x000fce00078e02ff */
.L_x_1464:
[----:B------:R-:W1:Y:S01]  /*15f0*/  S2R R42, SR_TID.X ;  /* 0x00000000002a7919 */ /* 0x000e620000002100 */
[----:B------:R-:W2:Y:S01]  /*1600*/  LDC.64 R10, c[0x0][0x420] ;  /* 0x00010800ff0a7b82 */ /* 0x000ea20000000a00 */
[----:B------:R-:W-:Y:S01]  /*1610*/  IMAD R21, R39, R41, RZ ;  /* 0x0000002927157224 */ /* 0x000fe200078e02ff */
[----:B------:R-:W-:Y:S01]  /*1620*/  IADD3 R2, P4, R222, R15, RZ ;  /* 0x0000000fde027210 */ /* 0x000fe20007f9e0ff */
[C---:B------:R-:W-:Y:S01]  /*1630*/  IMAD.IADD R13, R6.reuse, 0x1, R0 ;  /* 0x00000001060d7824 */ /* 0x040fe200078e0200 */
[----:B------:R-:W-:Y:S01]  /*1640*/  SHF.R.S32.HI R223, RZ, 0x1f, R222 ;  /* 0x0000001fffdf7819 */ /* 0x000fe200000114de */
[----:B------:R-:W-:Y:S01]  /*1650*/  IMAD.SHL.U32 R4, R21, 0x40, RZ ;  /* 0x0000004015047824 */ /* 0x000fe200078e00ff */
[----:B------:R-:W-:Y:S01]  /*1660*/  IADD3 R220, R6, R9, RZ ;  /* 0x0000000906dc7210 */ /* 0x000fe20007ffe0ff */
[----:B------:R-:W-:Y:S01]  /*1670*/  ULDC.64 UR6, c[0x0][0x428] ;  /* 0x00010a0000067ab9 */ /* 0x000fe20000000a00 */
[----:B------:R-:W3:Y:S01]  /*1680*/  LDC R250, c[0x0][0x398] ;  /* 0x0000e600fffa7b82 */ /* 0x000ee20000000800 */
[----:B------:R-:W-:Y:S01]  /*1690*/  ULDC.64 UR8, c[0x0][0x210] ;  /* 0x0000840000087ab9 */ /* 0x000fe20000000a00 */
[----:B------:R-:W-:Y:S01]  /*16a0*/  IADD3 R3, P2, P1, R12, R4, R8 ;  /* 0x000000040c037210 */ /* 0x000fe2000795e008 */
[----:B------:R-:W-:Y:S01]  /*16b0*/  BSSY B1, `(.L_x_1460) ;  /* 0x000084c000017945 */ /* 0x000fe20003800000 */
[----:B------:R-:W-:Y:S01]  /*16c0*/  SHF.R.S32.HI R4, RZ, 0x1f, R4 ;  /* 0x0000001fff047819 */ /* 0x000fe20000011404 */
[----:B------:R-:W-:-:S03]  /*16d0*/  VIADD R229, R222, 0x40 ;  /* 0x00000040dee57836 */ /* 0x000fc60000000000 */
[----:B------:R-:W-:Y:S01]  /*16e0*/  IADD3.X R8, R5, R4, R26, P2, P1 ;  /* 0x0000000405087210 */ /* 0x000fe200017e241a */
[----:B------:R-:W4:Y:S01]  /*16f0*/  LDC.64 R44, c[0x0][0x478] ;  /* 0x00011e00ff2c7b82 */ /* 0x000f220000000a00 */
[----:B------:R-:W-:Y:S01]  /*1700*/  IADD3 R12, P2, P1, R27, R3, R34 ;  /* 0x000000031b0c7210 */ /* 0x000fe2000795e022 */
[----:B------:R-:W-:Y:S01]  /*1710*/  IMAD.X R3, R223, 0x1, R20, P4 ;  /* 0x00000001df037824 */ /* 0x000fe200020e0614 */
[----:B------:R-:W-:Y:S02]  /*1720*/  IADD3 R4, P4, R238, R6, RZ ;  /* 0x00000006ee047210 */ /* 0x000fe40007f9e0ff */
[----:B------:R-:W-:Y:S01]  /*1730*/  SHF.R.S32.HI R26, RZ, 0x1f, R238 ;  /* 0x0000001fff1a7819 */ /* 0x000fe200000114ee */
[-C--:B--2---:R-:W-:Y:S01]  /*1740*/  IMAD R0, R14, R10.reuse, RZ ;  /* 0x0000000a0e007224 */ /* 0x084fe200078e02ff */
[----:B------:R-:W-:Y:S01]  /*1750*/  IADD3 R20, R16, R227, RZ ;  /* 0x000000e310147210 */ /* 0x000fe20007ffe0ff */
[----:B------:R-:W-:-:S04]  /*1760*/  IMAD.WIDE.U32 R2, R6, R10, R2 ;  /* 0x0000000a06027225 */ /* 0x000fc800078e0002 */
[----:B------:R-:W-:Y:S01]  /*1770*/  IMAD R7, R6, R11, R0 ;  /* 0x0000000b06077224 */ /* 0x000fe200078e0200 */
[----:B-1----:R-:W-:Y:S01]  /*1780*/  SHF.R.S32.HI R27, RZ, 0x1f, R42 ;  /* 0x0000001fff1b7819 */ /* 0x002fe2000001142a */
[----:B------:R-:W-:Y:S02]  /*1790*/  IMAD.X R6, R26, 0x1, R14, P4 ;  /* 0x000000011a067824 */ /* 0x000fe400020e060e */
[----:B------:R-:W-:Y:S01]  /*17a0*/  IMAD.IADD R3, R3, 0x1, R7 ;  /* 0x0000000103037824 */ /* 0x000fe200078e0207 */
[----:B------:R-:W-:Y:S02]  /*17b0*/  LEA.HI R5, R27, R42, RZ, 0x5 ;  /* 0x0000002a1b057211 */ /* 0x000fe400078f28ff */
[----:B------:R-:W-:Y:S01]  /*17c0*/  IADD3.X R7, R29, R8, R28, P2, P1 ;  /* 0x000000081d077210 */ /* 0x000fe200017e241c */
[----:B------:R-:W-:Y:S01]  /*17d0*/  IMAD.WIDE.U32 R2, R240, UR6, R2 ;  /* 0x00000006f0027c25 */ /* 0x000fe2000f8e0002 */
[----:B------:R-:W-:Y:S01]  /*17e0*/  LOP3.LUT R0, R5, 0xffffffe0, RZ, 0xc0, !PT ;  /* 0xffffffe005007812 */ /* 0x000fe200078ec0ff */
[----:B------:R-:W1:Y:S01]  /*17f0*/  LDC.64 R28, c[0x0][0x2b0] ;  /* 0x0000ac00ff1c7b82 */ /* 0x000e620000000a00 */
[----:B------:R-:W-:-:S03]  /*1800*/  SHF.R.S32.HI R5, RZ, 0x5, R5 ;  /* 0x00000005ff057819 */ /* 0x000fc60000011405 */
[----:B------:R-:W-:-:S04]  /*1810*/  IMAD.IADD R15, R42, 0x1, -R0 ;  /* 0x000000012a0f7824 */ /* 0x000fc800078e0a00 */
[----:B------:R-:W-:Y:S02]  /*1820*/  IMAD R0, R5, R21, R15 ;  /* 0x0000001505007224 */ /* 0x000fe400078e020f */
[----:B------:R-:W-:Y:S02]  /*1830*/  IMAD R5, R6, R24, RZ ;  /* 0x0000001806057224 */ /* 0x000fe400078e02ff */
[----:B------:R-:W-:Y:S02]  /*1840*/  IMAD R6, R241, UR6, RZ ;  /* 0x00000006f1067c24 */ /* 0x000fe4000f8e02ff */
[----:B------:R-:W-:Y:S02]  /*1850*/  IMAD R9, R4, R25, R5 ;  /* 0x0000001904097224 */ /* 0x000fe400078e0205 */
[----:B------:R-:W-:Y:S01]  /*1860*/  IMAD R8, R240, UR7, R6 ;  /* 0x00000007f0087c24 */ /* 0x000fe2000f8e0206 */
[----:B------:R-:W-:Y:S01]  /*1870*/  IADD3 R6, P1, R0, R12, RZ ;  /* 0x0000000c00067210 */ /* 0x000fe20007f3e0ff */
[----:B------:R-:W-:Y:S01]  /*1880*/  ULDC.64 UR6, c[0x0][0x400] ;  /* 0x0001000000067ab9 */ /* 0x000fe20000000a00 */
[----:B------:R-:W-:-:S02]  /*1890*/  IMAD.WIDE.U32 R4, R4, R24, R222 ;  /* 0x0000001804047225 */ /* 0x000fc400078e00de */
[----:B------:R-:W-:Y:S02]  /*18a0*/  LEA.HI.X.SX32 R7, R0, R7, 0x1, P1 ;  /* 0x0000000700077211 */ /* 0x000fe400008f0eff */
[----:B------:R-:W-:Y:S01]  /*18b0*/  LEA R204, P1, R6, UR6, 0x2 ;  /* 0x0000000606cc7c11 */ /* 0x000fe2000f8210ff */
[----:B------:R-:W-:Y:S01]  /*18c0*/  IMAD.IADD R3, R3, 0x1, R8 ;  /* 0x0000000103037824 */ /* 0x000fe200078e0208 */
[----:B---3--:R-:W-:Y:S01]  /*18d0*/  IADD3 R0, R20, -R250, -R213 ;  /* 0x800000fa14007210 */ /* 0x008fe20007ffe8d5 */
[----:B-1----:R-:W-:Y:S01]  /*18e0*/  IMAD.WIDE R220, R220, 0x4, R28 ;  /* 0x00000004dcdc7825 */ /* 0x002fe200078e021c */
[----:B------:R-:W-:Y:S01]  /*18f0*/  LEA.HI.X R205, R6, UR7, R7, 0x2, P1 ;  /* 0x0000000706cd7c11 */ /* 0x000fe200088f1407 */
[----:B------:R-:W-:Y:S01]  /*1900*/  ULDC.64 UR6, c[0x0][0x258] ;  /* 0x0000960000067ab9 */ /* 0x000fe20000000a00 */
[----:B------:R-:W-:Y:S01]  /*1910*/  SHF.R.S32.HI R6, RZ, 0x1f, R0 ;  /* 0x0000001fff067819 */ /* 0x000fe20000011400 */
[----:B------:R-:W-:Y:S01]  /*1920*/  IMAD R7, R26, R10, RZ ;  /* 0x0000000a1a077224 */ /* 0x000fe200078e02ff */
[----:B------:R-:W-:Y:S01]  /*1930*/  IADD3 R4, P2, R38, R4, RZ ;  /* 0x0000000426047210 */ /* 0x000fe20007f5e0ff */
[----:B------:R-:W-:Y:S01]  /*1940*/  IMAD.WIDE.U32 R2, R238, R10, R2 ;  /* 0x0000000aee027225 */ /* 0x000fe200078e0002 */
[----:B------:R-:W-:-:S02]  /*1950*/  LEA.HI R6, R6, R0, RZ, 0x6 ;  /* 0x0000000006067211 */ /* 0x000fc400078f30ff */
[----:B------:R-:W-:Y:S01]  /*1960*/  IADD3.X R5, R33, R5, R9, P2, !PT ;  /* 0x0000000521057210 */ /* 0x000fe200017fe409 */
[----:B------:R-:W-:Y:S01]  /*1970*/  IMAD R0, R241, UR6, RZ ;  /* 0x00000006f1007c24 */ /* 0x000fe2000f8e02ff */
[----:B------:R-:W-:Y:S01]  /*1980*/  SHF.R.S32.HI R6, RZ, 0x6, R6 ;  /* 0x00000006ff067819 */ /* 0x000fe20000011406 */
[----:B----4-:R-:W-:-:S03]  /*1990*/  IMAD.WIDE R8, R13, 0x4, R44 ;  /* 0x000000040d087825 */ /* 0x010fc600078e022c */
[----:B------:R-:W-:Y:S01]  /*19a0*/  VIMNMX R237, RZ, R6, !PT ;  /* 0x00000006ffed7248 */ /* 0x000fe20007fe0100 */
[C---:B------:R-:W-:Y:S01]  /*19b0*/  IMAD R12, R240.reuse, UR7, R0 ;  /* 0x00000007f00c7c24 */ /* 0x040fe2000f8e0200 */
[----:B------:R-:W-:Y:S01]  /*19c0*/  MOV R234, R9 ;  /* 0x0000000900ea7202 */ /* 0x000fe20000000f00 */
[----:B------:R-:W-:Y:S01]  /*19d0*/  IMAD.WIDE.U32 R4, R240, UR6, R4 ;  /* 0x00000006f0047c25 */ /* 0x000fe2000f8e0004 */
[C---:B------:R-:W-:Y:S01]  /*19e0*/  ISETP.GT.AND P4, PT, R212.reuse, R237, PT ;  /* 0x000000edd400720c */ /* 0x040fe20003f84270 */
[----:B------:R-:W-:Y:S01]  /*19f0*/  ULDC.64 UR6, c[0x0][0x3e0] ;  /* 0x0000f80000067ab9 */ /* 0x000fe20000000a00 */
[----:B------:R-:W-:Y:S01]  /*1a00*/  IADD3 R212, R212, -0x1, RZ ;  /* 0xffffffffd4d47810 */ /* 0x000fe20007ffe0ff */
[----:B------:R-:W-:Y:S01]  /*1a10*/  IMAD R0, R238, R11, R7 ;  /* 0x0000000bee007224 */ /* 0x000fe200078e0207 */
[----:B------:R-:W-:Y:S01]  /*1a20*/  LEA R216, P2, R4, UR8, 0x1 ;  /* 0x0000000804d87c11 */ /* 0x000fe2000f8408ff */
[----:B------:R-:W-:Y:S01]  /*1a30*/  IMAD.IADD R12, R5, 0x1, R12 ;  /* 0x00000001050c7824 */ /* 0x000fe200078e020c */
[----:B------:R-:W-:Y:S01]  /*1a40*/  LEA R214, P1, R2, UR6, 0x1 ;  /* 0x0000000602d67c11 */ /* 0x000fe2000f8208ff */
[----:B------:R-:W-:-:S02]  /*1a50*/  IMAD.IADD R0, R3, 0x1, R0 ;  /* 0x0000000103007824 */ /* 0x000fc400078e0200 */
[----:B------:R-:W-:Y:S01]  /*1a60*/  IMAD.MOV.U32 R235, RZ, RZ, R8 ;  /* 0x000000ffffeb7224 */ /* 0x000fe200078e0008 */
        /* <DEDUP_REMOVED lines=28> */
.L_x_1466:
        /* <DEDUP_REMOVED lines=13> */
.L_x_1467:
[-C--:B------:R-:W-:Y:S01]  /*1d00*/  IMAD R0, R30, R8.reuse, RZ ;  /* 0x000000081e007224 */ /* 0x080fe200078e02ff */
[----:B------:R-:W-:Y:S01]  /*1d10*/  ULDC.64 UR6, c[0x0][0x468] ;  /* 0x00011a0000067ab9 */ /* 0x000fe20000000a00 */
[C---:B------:R-:W-:Y:S01]  /*1d20*/  IMAD.WIDE.U32 R2, R16.reuse, R8, R222 ;  /* 0x0000000810027225 */ /* 0x040fe200078e00de */
[----:B------:R-:W-:Y:S03]  /*1d30*/  BSSY B0, `(.L_x_1468) ;  /* 0x000001d000007945 */ /* 0x000fe60003800000 */
[----:B------:R-:W-:Y:S01]  /*1d40*/  IMAD R5, R16, R9, R0 ;  /* 0x0000000910057224 */ /* 0x000fe200078e0200 */
[----:B------:R-:W-:Y:S01]  /*1d50*/  IADD3 R4, P0, R6, R2, RZ ;  /* 0x0000000206047210 */ /* 0x000fe20007f1e0ff */
[----:B------:R-:W-:Y:S01]  /*1d60*/  IMAD R0, R242, -0x40, R213 ;  /* 0xffffffc0f2007824 */ /* 0x000fe200078e02d5 */
[----:B------:R-:W-:Y:S01]  /*1d70*/  IADD3 R6, R238, 0x20, RZ ;  /* 0x00000020ee067810 */ /* 0x000fe20007ffe0ff */
[----:B------:R-:W-:Y:S01]  /*1d80*/  IMAD R2, R241, UR6, RZ ;  /* 0x00000006f1027c24 */ /* 0x000fe2000f8e02ff */
[----:B------:R-:W-:-:S02]  /*1d90*/  IADD3.X R5, R7, R3, R5, P0, !PT ;  /* 0x0000000307057210 */ /* 0x000fc400007fe405 */
[-C--:B------:R-:W-:Y:S01]  /*1da0*/  ISETP.GE.AND P4, PT, R238, R0.reuse, PT ;  /* 0x00000000ee00720c */ /* 0x080fe20003f86270 */
[----:B------:R-:W-:Y:S01]  /*1db0*/  IMAD R2, R240, UR7, R2 ;  /* 0x00000007f0027c24 */ /* 0x000fe2000f8e0202 */
[----:B------:R-:W-:Y:S01]  /*1dc0*/  ISETP.GE.AND P3, PT, R6, R0, PT ;  /* 0x000000000600720c */ /* 0x000fe20003f66270 */
[----:B------:R-:W-:-:S05]  /*1dd0*/  IMAD.WIDE.U32 R4, R240, UR6, R4 ;  /* 0x00000006f0047c25 */ /* 0x000fca000f8e0004 */
[----:B------:R-:W-:-:S05]  /*1de0*/  IADD3 R10, R5, R2, RZ ;  /* 0x00000002050a7210 */ /* 0x000fca0007ffe0ff */
[----:B------:R-:W-:Y:S05]  /*1df0*/  @P4 BRA `(.L_x_1469) ;  /* 0x0000000000404947 */ /* 0x000fea0003800000 */
        /* <DEDUP_REMOVED lines=16> */
.L_x_1469:
[----:B------:R-:W-:Y:S05]  /*1f00*/  BSYNC B0 ;  /* 0x0000000000007941 */ /* 0x000fea0003800000 */
.L_x_1468:
        /* <DEDUP_REMOVED lines=8> */
[----:B------:R-:W-:Y:S01]  /*1f90*/  ISETP.GE.AND P1, PT, R229, UR4, PT ;  /* 0x00000004e5007c0c */ /* 0x000fe2000bf26270 */
[----:B------:R-:W-:Y:S01]  /*1fa0*/  IMAD.WIDE.U32 R4, R0, R8, R4 ;  /* 0x0000000800047225 */ /* 0x000fe200078e0004 */
[----:B------:R-:W-:-:S03]  /*1fb0*/  ISETP.GE.AND P0, PT, R236, UR4, PT ;  /* 0x00000004ec007c0c */ /* 0x000fc6000bf06270 */
[----:B------:R-:W-:-:S04]  /*1fc0*/  IMAD R2, R2, R8, RZ ;  /* 0x0000000802027224 */ /* 0x000fc800078e02ff */
[----:B------:R-:W-:Y:S01]  /*1fd0*/  IMAD R0, R0, R9, R2 ;  /* 0x0000000900007224 */ /* 0x000fe200078e0202 */
[----:B------:R-:W-:-:S03]  /*1fe0*/  LEA R2, P5, R4, UR6, 0x1 ;  /* 0x0000000604027c11 */ /* 0x000fc6000f8a08ff */
[----:B------:R-:W-:-:S05]  /*1ff0*/  IMAD.IADD R0, R5, 0x1, R0 ;  /* 0x0000000105007824 */ /* 0x000fca00078e0200 */
[----:B------:R-:W-:-:S05]  /*2000*/  LEA.HI.X R3, R4, UR7, R0, 0x1, P5 ;  /* 0x0000000704037c11 */ /* 0x000fca000a8f0c00 */
[----:B------:R2:W-:Y:S04]  /*2010*/  @!P2 STG.E.128 desc[UR14][R2.64], RZ ;  /* 0x000000ff0200a986 */ /* 0x0005e8000c101d0e */
[----:B------:R2:W-:Y:S04]  /*2020*/  @!P1 STG.E.128 desc[UR14][R2.64+0x80], RZ ;  /* 0x000080ff02009986 */ /* 0x0005e8000c101d0e */
[----:B------:R2:W-:Y:S02]  /*2030*/  @!P0 STG.E.128 desc[UR14][R2.64+0x100], RZ ;  /* 0x000100ff02008986 */ /* 0x0005e4000c101d0e */
.L_x_1471:
[----:B------:R-:W-:Y:S05]  /*2040*/  BSYNC B0 ;  /* 0x0000000000007941 */ /* 0x000fea0003800000 */
.L_x_1470:
        /* <DEDUP_REMOVED lines=28> */
.L_x_1473:
[----:B------:R-:W-:Y:S05]  /*2210*/  BSYNC B0 ;  /* 0x0000000000007941 */ /* 0x000fea0003800000 */
.L_x_1472:
        /* <DEDUP_REMOVED lines=8> */
[----:B------:R-:W-:-:S04]  /*22a0*/  IMAD.WIDE.U32 R4, R0, R12, R4 ;  /* 0x0000000c00047225 */ /* 0x000fc800078e0004 */
[----:B------:R-:W-:-:S04]  /*22b0*/  IMAD R2, R2, R12, RZ ;  /* 0x0000000c02027224 */ /* 0x000fc800078e02ff */
[----:B------:R-:W-:Y:S01]  /*22c0*/  IMAD R0, R0, R13, R2 ;  /* 0x0000000d00007224 */ /* 0x000fe200078e0202 */
[----:B------:R-:W-:-:S03]  /*22d0*/  LEA R2, P2, R4, UR6, 0x1 ;  /* 0x0000000604027c11 */ /* 0x000fc6000f8408ff */
        /* <DEDUP_REMOVED lines=8> */
.L_x_1465:
        /* <DEDUP_REMOVED lines=33> */
.L_x_1476:
[----:B------:R-:W-:Y:S05]  /*2570*/  BSYNC B0 ;  /* 0x0000000000007941 */ /* 0x000fea0003800000 */
.L_x_1475:
[----:B------:R-:W4:Y:S01]  /*2580*/  LDL R7, [R1] ;  /* 0x0000000001077983 */ /* 0x000f220000100800 */
[----:B------:R-:W-:Y:S01]  /*2590*/  ISETP.NE.AND P0, PT, R6, 0x1, PT ;  /* 0x000000010600780c */ /* 0x000fe20003f05270 */
[----:B------:R-:W-:Y:S02]  /*25a0*/  BSSY B0, `(.L_x_1477) ;  /* 0x0000025000007945 */ /* 0x000fe40003800000 */
[----:B------:R1:W-:Y:S04]  /*25b0*/  @P4 STS.128 [R209+0xd000], RZ ;  /* 0x00d000ffd1004388 */ /* 0x0003e80000000c00 */
[----:B------:R1:W-:Y:S04]  /*25c0*/  @P4 STS.128 [R209+0xf000], RZ ;  /* 0x00f000ffd1004388 */ /* 0x0003e80000000c00 */
[----:B------:R1:W-:Y:S01]  /*25d0*/  @P4 STS.128 [R209+0x11000], RZ ;  /* 0x011000ffd1004388 */ /* 0x0003e20000000c00 */
[----:B----4-:R-:W-:-:S05]  /*25e0*/  VIADD R6, R7, 0x3000 ;  /* 0x0000300007067836 */ /* 0x010fca0000000000 */
[----:B------:R-:W-:Y:S01]  /*25f0*/  SEL R207, R6, R7, !P0 ;  /* 0x0000000706cf7207 */ /* 0x000fe20004000000 */
[----:B-1----:R-:W-:Y:S06]  /*2600*/  @P4 BRA `(.L_x_1478) ;  /* 0x0000000000784947 */ /* 0x002fec0003800000 */
[----:B------:R-:W-:Y:S01]  /*2610*/  ULDC UR4, c[0x0][0x2d0] ;  /* 0x0000b40000047ab9 */ /* 0x000fe20000000800 */
[----:B------:R-:W-:Y:S01]  /*2620*/  IMAD.WIDE.U32 R6, R10, 0x20, RZ ;  /* 0x000000200a067825 */ /* 0x000fe200078e00ff */
[----:B------:R-:W-:Y:S02]  /*2630*/  ISETP.GE.AND P3, PT, R222, UR4, PT ;  /* 0x00000004de007c0c */ /* 0x000fe4000bf66270 */
[----:B------:R-:W-:Y:S01]  /*2640*/  ISETP.GE.AND P2, PT, R229, UR4, PT ;  /* 0x00000004e5007c0c */ /* 0x000fe2000bf46270 */
[----:B------:R-:W-:Y:S01]  /*2650*/  IMAD.SHL.U32 R3, R11, 0x20, RZ ;  /* 0x000000200b037824 */ /* 0x000fe200078e00ff */
[----:B------:R-:W-:-:S04]  /*2660*/  IADD3 R2, P6, R2, R6, RZ ;  /* 0x0000000602027210 */ /* 0x000fc80007fde0ff */
[----:B------:R-:W-:-:S05]  /*2670*/  IADD3.X R0, R0, R7, R3, P6, !PT ;  /* 0x0000000700007210 */ /* 0x000fca00037fe403 */
[----:B------:R-:W-:Y:S01]  /*2680*/  @!P3 LEA R8, P1, R10, R214, 0x6 ;  /* 0x000000d60a08b211 */ /* 0x000fe200078230ff */
[----:B------:R1:W-:Y:S01]  /*2690*/  @P3 STS.128 [R209+0xd000], RZ ;  /* 0x00d000ffd1003388 */ /* 0x0003e20000000c00 */
[----:B------:R-:W-:Y:S02]  /*26a0*/  @!P2 LEA R6, P6, R2, UR6, 0x1 ;  /* 0x000000060206ac11 */ /* 0x000fe4000f8c08ff */
[----:B------:R-:W-:Y:S02]  /*26b0*/  @!P3 LEA.HI.X R9, R10, R215, R11, 0x6, P1 ;  /* 0x000000d70a09b211 */ /* 0x000fe400008f340b */
[----:B------:R-:W-:Y:S02]  /*26c0*/  ISETP.GE.AND P1, PT, R236, UR4, PT ;  /* 0x00000004ec007c0c */ /* 0x000fe4000bf26270 */
[----:B------:R-:W-:Y:S01]  /*26d0*/  @!P2 LEA.HI.X R7, R2, UR7, R0, 0x1, P6 ;  /* 0x000000070207ac11 */ /* 0x000fe2000b0f0c00 */
        /* <DEDUP_REMOVED lines=17> */
.L_x_1478:
[----:B------:R-:W-:Y:S05]  /*27f0*/  BSYNC B0 ;  /* 0x0000000000007941 */ /* 0x000fea0003800000 */
.L_x_1477:
        /* <DEDUP_REMOVED lines=16> */
.L_x_1480:
        /* <DEDUP_REMOVED lines=29> */
.L_x_1481:
[----:B------:R-:W-:Y:S05]  /*2ad0*/  BSYNC B0 ;  /* 0x0000000000007941 */ /* 0x000fea0003800000 */
.L_x_1479:
[----:B------:R-:W-:Y:S01]  /*2ae0*/  BSSY B0, `(.L_x_1482) ;  /* 0x0000036000007945 */ /* 0x000fe20003800000 */
[----:B------:R-:W-:Y:S01]  /*2af0*/  SHF.L.U32 R2, R25, 0x5, RZ ;  /* 0x0000000519027819 */ /* 0x000fe200000006ff */
[----:B-1--4-:R-:W-:Y:S02]  /*2b00*/  IMAD.WIDE.U32 R6, R24, 0x20, RZ ;  /* 0x0000002018067825 */ /* 0x012fe400078e00ff */
        /* <DEDUP_REMOVED lines=14> */
.L_x_1483:
        /* <DEDUP_REMOVED lines=31> */
[----:B----4-:R-:W-:-:S04]  /*2de0*/  LEA R2, P1, R0, UR8, 0x1 ;  /* 0x0000000800027c11 */ /* 0x010fc8000f8208ff */
[----:B------:R-:W-:-:S05]  /*2df0*/  LEA.HI.X R3, R0, UR9, R6, 0x1, P1 ;  /* 0x0000000900037c11 */ /* 0x000fca00088f0c06 */
[----:B------:R-:W-:Y:S01]  /*2e00*/  @!PT LDS RZ, [RZ] ;  /* 0x00000000fffff984 */ /* 0x000fe20000000800 */
[----:B------:R-:W-:Y:S01]  /*2e10*/  @!PT LDS RZ, [RZ] ;  /* 0x00000000fffff984 */ /* 0x000fe20000000800 */
[----:B------:R-:W-:Y:S01]  /*2e20*/  @!PT LDS RZ, [RZ] ;  /* 0x00000000fffff984 */ /* 0x000fe20000000800 */
[----:B------:R1:W-:Y:S04]  /*2e30*/  LDGSTS.E.BYPASS.LTC128B.128 [R207+0x5000], desc[UR14][R2.64+0x100] ;  /* 0x0500010002cf7fae */ /* 0x0003e8000b901d4e */
.L_x_1484:
[----:B------:R-:W-:Y:S05]  /*2e40*/  BSYNC B0 ;  /* 0x0000000000007941 */ /* 0x000fea0003800000 */
.L_x_1482:
[----:B------:R-:W-:Y:S01]  /*2e50*/  IMAD R0, R242, -0x40, R213 ;  /* 0xffffffc0f2007824 */ /* 0x000fe200078e02d5 */
[----:B------:R-:W-:Y:S01]  /*2e60*/  ULDC.64 UR6, c[0x0][0x260] ;  /* 0x0000980000067ab9 */ /* 0x000fe20000000a00 */
[--C-:B-1--4-:R-:W-:Y:S01]  /*2e70*/  IMAD.WIDE.U32 R2, R16, R18, R222.reuse ;  /* 0x0000001210027225 */ /* 0x112fe200078e00de */
        /* <DEDUP_REMOVED lines=11> */
[----:B------:R-:W-:Y:S01]  /*2f30*/  IMAD R0, R16, R23, R8 ;  /* 0x0000001710007224 */ /* 0x000fe200078e0208 */
[----:B------:R-:W-:Y:S01]  /*2f40*/  IADD3 R12, P1, R36, R6, RZ ;  /* 0x00000006240c7210 */ /* 0x000fe20007f3e0ff */
        /* <DEDUP_REMOVED lines=17> */
[----:B------:R-:W4:Y:S01]  /*3060*/  @!P4 LDC.64 R8, c[0x0][0x218] ;  /* 0x00008600ff08cb82 */ /* 0x000f220000000a00 */
[----:B------:R1:W-:Y:S07]  /*3070*/  @P4 STS.128 [R209+0x12000], RZ ;  /* 0x012000ffd1004388 */ /* 0x0003ee0000000c00 */
[----:B------:R-:W5:Y:S01]  /*3080*/  @!P3 LDC.64 R6, c[0x0][0x218] ;  /* 0x00008600ff06bb82 */ /* 0x000f620000000a00 */
[----:B----4-:R-:W-:-:S04]  /*3090*/  @!P4 LEA R8, P2, R2, R8, 0x1 ;  /* 0x000000080208c211 */ /* 0x010fc800078408ff */
        /* <DEDUP_REMOVED lines=21> */
.L_x_1486:
[----:B------:R-:W-:Y:S05]  /*31f0*/  BSYNC B0 ;  /* 0x0000000000007941 */ /* 0x000fea0003800000 */
.L_x_1485:
        /* <DEDUP_REMOVED lines=11> */
[----:B------:R-:W-:-:S03]  /*32b0*/  ISETP.GE.AND P1, PT, R236, UR4, PT ;  /* 0x00000004ec007c0c */ /* 0x000fc6000bf26270 */
[----:B------:R-:W-:Y:S02]  /*32c0*/  IMAD R5, R2, R18, RZ ;  /* 0x0000001202057224 */ /* 0x000fe400078e02ff */
[----:B------:R-:W-:-:S04]  /*32d0*/  IMAD.MOV.U32 R2, RZ, RZ, R4 ;  /* 0x000000ffff027224 */ /* 0x000fc800078e0004 */
[----:B-1--4-:R-:W1:Y:S01]  /*32e0*/  @!P4 LDC.64 R6, c[0x0][0x218] ;  /* 0x00008600ff06cb82 */ /* 0x012e620000000a00 */
[C---:B------:R-:W-:Y:S01]  /*32f0*/  IMAD.WIDE.U32 R2, R0.reuse, R18, R2 ;  /* 0x0000001200027225 */ /* 0x040fe200078e0002 */
[----:B------:R4:W-:Y:S03]  /*3300*/  @P4 STS.128 [R209+0x13000], RZ ;  /* 0x013000ffd1004388 */ /* 0x0009e60000000c00 */
[----:B------:R-:W-:-:S03]  /*3310*/  IMAD R0, R0, R19, R5 ;  /* 0x0000001300007224 */ /* 0x000fc600078e0205 */
[----:B------:R-:W5:Y:S01]  /*3320*/  @!P3 LDC.64 R8, c[0x0][0x218] ;  /* 0x00008600ff08bb82 */ /* 0x000f620000000a00 */
[----:B------:R-:W-:Y:S01]  /*3330*/  IMAD.IADD R0, R3, 0x1, R0 ;  /* 0x0000000103007824 */ /* 0x000fe200078e0200 */
        /* <DEDUP_REMOVED lines=16> */
[----:B----4-:R-:W-:-:S04]  /*3440*/  LEA R4, P1, R2, UR6, 0x1 ;  /* 0x0000000602047c11 */ /* 0x010fc8000f8208ff */
[----:B------:R-:W-:-:S05]  /*3450*/  LEA.HI.X R5, R2, UR7, R0, 0x1, P1 ;  /* 0x0000000702057c11 */ /* 0x000fca00088f0c00 */
[----:B------:R-:W-:Y:S01]  /*3460*/  @!PT LDS RZ, [RZ] ;  /* 0x00000000fffff984 */ /* 0x000fe20000000800 */
[----:B------:R-:W-:Y:S01]  /*3470*/  @!PT LDS RZ, [RZ] ;  /* 0x00000000fffff984 */ /* 0x000fe20000000800 */
[----:B------:R-:W-:Y:S01]  /*3480*/  @!PT LDS RZ, [RZ] ;  /* 0x00000000fffff984 */ /* 0x000fe20000000800 */
[----:B------:R1:W-:Y:S04]  /*3490*/  LDGSTS.E.BYPASS.LTC128B.128 [R209+0x17000], desc[UR14][R4.64+0x100] ;  /* 0x1700010004d17fae */ /* 0x0003e8000b901d4e */
.L_x_1488:
[----:B------:R-:W-:Y:S05]  /*34a0*/  BSYNC B0 ;  /* 0x0000000000007941 */ /* 0x000fea0003800000 */
.L_x_1487:
[----:B------:R2:W-:Y:S01]  /*34b0*/  @P6 STS.128 [R209+0x18000], RZ ;  /* 0x018000ffd1006388 */ /* 0x0005e20000000c00 */
[----:B------:R-:W-:Y:S01]  /*34c0*/  ULDC.64 UR6, c[0x0][0x268] ;  /* 0x00009a0000067ab9 */ /* 0x000fe20000000a00 */
[----:B------:R-:W-:Y:S01]  /*34d0*/  BSSY B0, `(.L_x_1489) ;  /* 0x000002b000007945 */ /* 0x000fe20003800000 */
[----:B------:R-:W-:Y:S01]  /*34e0*/  IMAD R0, R35, UR6, RZ ;  /* 0x0000000623007c24 */ /* 0x000fe2000f8e02ff */
[----:B------:R2:W-:Y:S01]  /*34f0*/  @P6 STS.128 [R209+0x1a000], RZ ;  /* 0x01a000ffd1006388 */ /* 0x0005e20000000c00 */
[----:B-1--4-:R-:W-:-:S03]  /*3500*/  IMAD.WIDE.U32 R4, R17, UR6, R12 ;  /* 0x0000000611047c25 */ /* 0x012fc6000f8e000c */
        /* <DEDUP_REMOVED lines=39> */
.L_x_1490:
[----:B------:R-:W-:Y:S05]  /*3780*/  BSYNC B0 ;  /* 0x0000000000007941 */ /* 0x000fea0003800000 */
.L_x_1489:
        /* <DEDUP_REMOVED lines=14> */
[----:B----4-:R-:W4:Y:S01]  /*3870*/  @!P5 LDC.64 R8, c[0x0][0x220] ;  /* 0x00008800ff08db82 */ /* 0x010f220000000a00 */
[C---:B------:R-:W-:Y:S01]  /*3880*/  IMAD.WIDE.U32 R2, R0.reuse, R22, R2 ;  /* 0x0000001600027225 */ /* 0x040fe200078e0002 */
[----:B------:R2:W-:Y:S03]  /*3890*/  @P5 STS.128 [R209+0x19000], RZ ;  /* 0x019000ffd1005388 */ /* 0x0005e60000000c00 */
[----:B------:R-:W-:-:S03]  /*38a0*/  IMAD R0, R0, R23, R5 ;  /* 0x0000001700007224 */ /* 0x000fc600078e0205 */
[----:B-1----:R-:W1:Y:S01]  /*38b0*/  @!P4 LDC.64 R6, c[0x0][0x220] ;  /* 0x00008800ff06cb82 */ /* 0x002e620000000a00 */
[----:B------:R-:W-:-:S07]  /*38c0*/  IMAD.IADD R0, R3, 0x1, R0 ;  /* 0x0000000103007824 */ /* 0x000fce00078e0200 */
[----:B------:R-:W5:Y:S01]  /*38d0*/  @!P2 LDC.64 R12, c[0x0][0x220] ;  /* 0x00008800ff0cab82 */ /* 0x000f620000000a00 */
[----:B----4-:R-:W-:-:S04]  /*38e0*/  @!P5 LEA R8, P6, R2, R8, 0x1 ;  /* 0x000000080208d211 */ /* 0x010fc800078c08ff */
        /* <DEDUP_REMOVED lines=19> */
.L_x_1492:
[----:B------:R-:W-:Y:S05]  /*3a20*/  BSYNC B0 ;  /* 0x0000000000007941 */ /* 0x000fea0003800000 */
.L_x_1491:
[----:B------:R-:W-:Y:S01]  /*3a30*/  ULDC.64 UR6, c[0x0][0x3c8] ;  /* 0x0000f20000067ab9 */ /* 0x000fe20000000a00 */
[----:B------:R-:W1:Y:S01]  /*3a40*/  LDC.64 R218, c[0x0][0x3b8] ;  /* 0x0000ee00ffda7b82 */ /* 0x000e620000000a00 */
[----:B------:R-:W-:Y:S01]  /*3a50*/  ISETP.NE.U32.AND P5, PT, RZ, UR6, PT ;  /* 0x00000006ff007c0c */ /* 0x000fe2000bfa5070 */
[----:B--2-4-:R-:W2:Y:S01]  /*3a60*/  S2R R9, SR_TID.X ;  /* 0x0000000000097919 */ /* 0x014ea20000002100 */
[----:B------:R-:W4:Y:S02]  /*3a70*/  S2R R10, SR_TID.X ;  /* 0x00000000000a7919 */ /* 0x000f240000002100 */
[----:B------:R-:W-:Y:S01]  /*3a80*/  ISETP.NE.AND.EX P5, PT, RZ, UR7, PT, P5 ;  /* 0x00000007ff007c0c */ /* 0x000fe2000bfa5350 */
[----:B------:R-:W3:Y:S01]  /*3a90*/  S2R R210, SR_TID.X ;  /* 0x0000000000d27919 */ /* 0x000ee20000002100 */
[----:B------:R-:W-:Y:S01]  /*3aa0*/  ISETP.GE.AND P2, PT, R226, R14, PT ;  /* 0x0000000ee200720c */ /* 0x000fe20003f46270 */
[----:B------:R-:W-:Y:S02]  /*3ab0*/  IMAD.MOV.U32 R224, RZ, RZ, 0x7f800000 ;  /* 0x7f800000ffe07424 */ /* 0x000fe400078e00ff */
[----:B------:R-:W-:Y:S01]  /*3ac0*/  IMAD.MOV.U32 R225, RZ, RZ, 0x7f800000 ;  /* 0x7f800000ffe17424 */ /* 0x000fe200078e00ff */
[----:B------:R-:W0:Y:S01]  /*3ad0*/  LDGDEPBAR ;  /* 0x00000000000079af */ /* 0x000e220000000000 */
[----:B------:R-:W2:Y:S01]  /*3ae0*/  LDC R228, c[0x0][0x394] ;  /* 0x0000e500ffe47b82 */ /* 0x000ea20000000800 */
[----:B------:R-:W-:Y:S01]  /*3af0*/  IMAD.MOV.U32 R197, RZ, RZ, 0x20 ;  /* 0x00000020ffc57424 */ /* 0x000fe200078e00ff */
[----:B------:R-:W-:Y:S01]  /*3b00*/  ULDC UR4, c[0x0][0x2d0] ;  /* 0x0000b40000047ab9 */ /* 0x000fe20000000800 */
[----:B------:R-:W-:Y:S01]  /*3b10*/  IMAD.MOV.U32 R196, RZ, RZ, 0x40 ;  /* 0x00000040ffc47424 */ /* 0x000fe200078e00ff */
[----:B------:R-:W-:Y:S01]  /*3b20*/  CS2R R142, SRZ ;  /* 0x00000000008e7805 */ /* 0x000fe2000001ff00 */
[----:B------:R-:W-:Y:S01]  /*3b30*/  IMAD.MOV.U32 R208, RZ, RZ, RZ ;  /* 0x000000ffffd07224 */ /* 0x000fe200078e00ff */
[----:B------:R-:W-:Y:S01]  /*3b40*/  CS2R R140, SRZ ;  /* 0x00000000008c7805 */ /* 0x000fe2000001ff00 */
[----:B------:R-:W-:Y:S01]  /*3b50*/  IMAD.MOV.U32 R211, RZ, RZ, R207 ;  /* 0x000000ffffd37224 */ /* 0x000fe200078e00cf */
[----:B------:R-:W4:Y:S01]  /*3b60*/  @P5 LDC.64 R4, c[0x0][0x3d0] ;  /* 0x0000f400ff045b82 */ /* 0x000f220000000a00 */
[----:B-1----:R-:W3:Y:S01]  /*3b70*/  LDG.E.64 R6, desc[UR14][R218.64+0x8] ;  /* 0x0000080eda067981 */ /* 0x002ee2000c1e1b00 */
        /* <DEDUP_REMOVED lines=22> */
[-C--:B----4-:R-:W-:Y:S01]  /*3ce0*/  @P5 IMAD R0, R40, R4.reuse, RZ ;  /* 0x0000000428005224 */ /* 0x090fe200078e02ff */
[----:B------:R-:W-:Y:S01]  /*3cf0*/  CS2R R62, SRZ ;  /* 0x00000000003e7805 */ /* 0x000fe2000001ff00 */
[C---:B------:R-:W-:Y:S01]  /*3d00*/  @P5 IMAD.WIDE.U32 R2, R43.reuse, R4, R240 ;  /* 0x000000042b025225 */ /* 0x040fe200078e00f0 */
[----:B------:R-:W4:Y:S01]  /*3d10*/  LDG.E.64 R218, desc[UR14][R218.64] ;  /* 0x0000000edada7981 */ /* 0x000f22000c1e1b00 */
[----:B------:R-:W-:Y:S02]  /*3d20*/  CS2R R60, SRZ ;  /* 0x00000000003c7805 */ /* 0x000fe4000001ff00 */
[----:B------:R-:W-:Y:S01]  /*3d30*/  CS2R R66, SRZ ;  /* 0x0000000000427805 */ /* 0x000fe2000001ff00 */
[----:B------:R-:W-:Y:S01]  /*3d40*/  @P5 IMAD R5, R43, R5, R0 ;  /* 0x000000052b055224 */ /* 0x000fe200078e0200 */
[----:B------:R-:W-:Y:S01]  /*3d50*/  @P5 LEA R4, P1, R2, UR6, 0x2 ;  /* 0x0000000602045c11 */ /* 0x000fe2000f8210ff */
[----:B------:R-:W-:Y:S01]  /*3d60*/  VIADD R0, R226, 0x8 ;  /* 0x00000008e2007836 */ /* 0x000fe20000000000 */
[----:B--2---:R-:W-:Y:S01]  /*3d70*/  SHF.R.S32.HI R9, RZ, 0x1f, R9 ;  /* 0x0000001fff097819 */ /* 0x004fe20000011409 */
[----:B------:R-:W-:Y:S01]  /*3d80*/  @P5 IMAD.IADD R5, R3, 0x1, R5 ;  /* 0x0000000103055824 */ /* 0x000fe200078e0205 */
[----:B------:R-:W-:Y:S01]  /*3d90*/  CS2R R64, SRZ ;  /* 0x0000000000407805 */ /* 0x000fe2000001ff00 */
[----:B---3--:R-:W-:Y:S01]  /*3da0*/  IMAD.SHL.U32 R210, R210, 0x2, RZ ;  /* 0x00000002d2d27824 */ /* 0x008fe200078e00ff */
[----:B------:R-:W-:-:S02]  /*3db0*/  CS2R R58, SRZ ;  /* 0x00000000003a7805 */ /* 0x000fc4000001ff00 */
[----:B------:R-:W-:Y:S02]  /*3dc0*/  CS2R R56, SRZ ;  /* 0x0000000000387805 */ /* 0x000fe4000001ff00 */
[----:B------:R-:W-:Y:S01]  /*3dd0*/  @P5 LEA.HI.X R5, R2, UR7, R5, 0x2, P1 ;  /* 0x0000000702055c11 */ /* 0x000fe200088f1405 */
[----:B------:R-:W-:Y:S01]  /*3de0*/  IMAD.WIDE R2, R226, 0x4, R220 ;  /* 0x00000004e2027825 */ /* 0x000fe200078e02dc */
[----:B------:R-:W-:Y:S02]  /*3df0*/  LEA.HI R9, R9, R10, RZ, 0x7 ;  /* 0x0000000a09097211 */ /* 0x000fe400078f38ff */
[----:B------:R-:W-:Y:S02]  /*3e00*/  CS2R R54, SRZ ;  /* 0x0000000000367805 */ /* 0x000fe4000001ff00 */
[----:B------:R-:W-:Y:S01]  /*3e10*/  CS2R R52, SRZ ;  /* 0x0000000000347805 */ /* 0x000fe2000001ff00 */
[----:B------:R1:W2:Y:S01]  /*3e20*/  @P5 LDG.E R8, desc[UR14][R4.64] ;  /* 0x0000000e04085981 */ /* 0x0002a2000c1e1900 */
[----:B------:R-:W-:-:S02]  /*3e30*/  ISETP.GE.AND P1, PT, R0, R14, PT ;  /* 0x0000000e0000720c */ /* 0x000fc40003f26270 */
[----:B------:R-:W-:Y:S02]  /*3e40*/  CS2R R46, SRZ ;  /* 0x00000000002e7805 */ /* 0x000fe4000001ff00 */
[----:B------:R-:W-:Y:S01]  /*3e50*/  LEA.HI R0, R27, R42, RZ, 0x4 ;  /* 0x0000002a1b007211 */ /* 0x000fe200078f20ff */
[----:B------:R-:W5:Y:S01]  /*3e60*/  @!P2 LDG.E R224, desc[UR14][R2.64] ;  /* 0x0000000e02e0a981 */ /* 0x000f62000c1e1900 */
[----:B------:R-:W-:Y:S02]  /*3e70*/  CS2R R44, SRZ ;  /* 0x00000000002c7805 */ /* 0x000fe4000001ff00 */
[----:B------:R-:W-:Y:S02]  /*3e80*/  CS2R R50, SRZ ;  /* 0x0000000000327805 */ /* 0x000fe4000001ff00 */
[----:B------:R-:W-:Y:S02]  /*3e90*/  LOP3.LUT R0, R0, 0xfffffff0, RZ, 0xc0, !PT ;  /* 0xfffffff000007812 */ /* 0x000fe400078ec0ff */
[----:B------:R-:W-:-:S02]  /*3ea0*/  CS2R R48, SRZ ;  /* 0x0000000000307805 */ /* 0x000fc4000001ff00 */
[----:B------:R-:W-:Y:S02]  /*3eb0*/  CS2R R38, SRZ ;  /* 0x0000000000267805 */ /* 0x000fe4000001ff00 */
[----:B------:R-:W-:Y:S02]  /*3ec0*/  CS2R R36, SRZ ;  /* 0x0000000000247805 */ /* 0x000fe4000001ff00 */
[----:B------:R-:W-:Y:S01]  /*3ed0*/  CS2R R30, SRZ ;  /* 0x00000000001e7805 */ /* 0x000fe2000001ff00 */
[----:B------:R-:W-:Y:S01]  /*3ee0*/  IMAD.IADD R0, R42, 0x1, -R0 ;  /* 0x000000012a007824 */ /* 0x000fe200078e0a00 */
[----:B------:R-:W-:Y:S01]  /*3ef0*/  CS2R R28, SRZ ;  /* 0x00000000001c7805 */ /* 0x000fe2000001ff00 */
[----:B------:R3:W5:Y:S01]  /*3f00*/  @!P1 LDG.E R225, desc[UR14][R2.64+0x20] ;  /* 0x0000200e02e19981 */ /* 0x000762000c1e1900 */
[----:B------:R-:W-:Y:S02]  /*3f10*/  CS2R R34, SRZ ;  /* 0x0000000000227805 */ /* 0x000fe4000001ff00 */
[----:B------:R-:W-:-:S02]  /*3f20*/  CS2R R32, SRZ ;  /* 0x0000000000207805 */ /* 0x000fc4000001ff00 */
[----:B------:R-:W-:Y:S02]  /*3f30*/  CS2R R24, SRZ ;  /* 0x0000000000187805 */ /* 0x000fe4000001ff00 */
[----:B------:R-:W-:Y:S01]  /*3f40*/  CS2R R22, SRZ ;  /* 0x0000000000167805 */ /* 0x000fe2000001ff00 */
[----:B------:R-:W-:Y:S01]  /*3f50*/  ULDC UR7, c[0x0][0x398] ;  /* 0x0000e60000077ab9 */ /* 0x000fe20000000800 */
[----:B------:R-:W-:Y:S01]  /*3f60*/  ULDC UR6, c[0x0][0x2dc] ;  /* 0x0000b70000067ab9 */ /* 0x000fe20000000800 */
[----:B------:R-:W-:Y:S01]  /*3f70*/  ULDC.U8 UR9, c[0x0][0x388] ;  /* 0x0000e20000097ab9 */ /* 0x000fe20000000000 */
[----:B------:R-:W-:Y:S01]  /*3f80*/  ULDC UR8, c[0x0][0x2ec] ;  /* 0x0000bb0000087ab9 */ /* 0x000fe20000000800 */
[----:B-1----:R-:W1:Y:S01]  /*3f90*/  @P5 LDC R5, c[0x0][0x2e8] ;  /* 0x0000ba00ff055b82 */ /* 0x002e620000000800 */
[----:B------:R-:W-:Y:S01]  /*3fa0*/  IMAD R4, R43, R41, R240 ;  /* 0x000000292b047224 */ /* 0x000fe200078e02f0 */
[----:B------:R-:W-:Y:S02]  /*3fb0*/  SHF.R.S32.HI R9, RZ, 0x7, R9 ;  /* 0x00000007ff097819 */ /* 0x000fe40000011409 */
[----:B---3--:R-:W-:-:S04]  /*3fc0*/  SHF.R.S32.HI R2, RZ, 0x1f, R0 ;  /* 0x0000001fff027819 */ /* 0x008fc80000011400 */
[----:B------:R-:W-:Y:S02]  /*3fd0*/  LEA.HI R2, R2, R0, RZ, 0x3 ;  /* 0x0000000002027211 */ /* 0x000fe400078f18ff */
[----:B------:R-:W-:Y:S02]  /*3fe0*/  IADD3 R3, -R213, 0x40, R20 ;  /* 0x00000040d5037810 */ /* 0x000fe40007ffe114 */
[----:B------:R-:W-:Y:S01]  /*3ff0*/  LOP3.LUT R2, R2, 0xfffffff8, RZ, 0xc0, !PT ;  /* 0xfffffff802027812 */ /* 0x000fe200078ec0ff */
[----:B------:R-:W-:Y:S02]  /*4000*/  IMAD.SHL.U32 R4, R4, 0x20, RZ ;  /* 0x0000002004047824 */ /* 0x000fe400078e00ff */
[----:B------:R-:W-:Y:S02]  /*4010*/  IMAD.IADD R250, R3, 0x1, -R250 ;  /* 0x0000000103fa7824 */ /* 0x000fe400078e0afa */
[----:B------:R-:W-:Y:S01]  /*4020*/  IMAD.IADD R0, R0, 0x1, -R2 ;  /* 0x0000000100007824 */ /* 0x000fe200078e0a02 */
[----:B------:R-:W-:Y:S01]  /*4030*/  SHF.R.S32.HI R3, RZ, 0x1f, R15 ;  /* 0x0000001fff037819 */ /* 0x000fe2000001140f */
[----:B------:R-:W-:Y:S01]  /*4040*/  IMAD.SHL.U32 R2, R9, 0x20, RZ ;  /* 0x0000002009027824 */ /* 0x000fe200078e00ff */
[----:B-1----:R-:W2:Y:S04]  /*4050*/  @P5 MUFU.RCP R5, R5 ;  /* 0x0000000500055308 */ /* 0x002ea80000001000 */
[----:B------:R-:W-:Y:S01]  /*4060*/  LOP3.LUT R210, R2, 0x6, R210, 0xf8, !PT ;  /* 0x0000000602d27812 */ /* 0x000fe200078ef8d2 */
[----:B------:R-:W-:-:S04]  /*4070*/  VIADD R2, R202, 0x3000 ;  /* 0x00003000ca027836 */ /* 0x000fc80000000000 */
[----:B------:R-:W-:Y:S01]  /*4080*/  IMAD R210, R242, 0x40, R210 ;  /* 0x00000040f2d27824 */ /* 0x000fe200078e02d2 */
[----:B------:R-:W-:-:S04]  /*4090*/  SEL R2, R2, R202, !P0 ;  /* 0x000000ca02027207 */ /* 0x000fc80004000000 */
[----:B------:R-:W-:Y:S02]  /*40a0*/  LEA R195, R2, UR5, 0x1 ;  /* 0x0000000502c37c11 */ /* 0x000fe4000f8e08ff */
[----:B------:R-:W-:Y:S02]  /*40b0*/  IADD3 R2, -R227, R226, -R210 ;  /* 0x000000e2e3027210 */ /* 0x000fe40007ffe9d2 */
[----:B------:R-:W-:Y:S02]  /*40c0*/  CS2R R42, SRZ ;  /* 0x00000000002a7805 */ /* 0x000fe4000001ff00 */
[----:B------:R-:W-:Y:S02]  /*40d0*/  CS2R R40, SRZ ;  /* 0x0000000000287805 */ /* 0x000fe4000001ff00 */
[----:B------:R-:W-:Y:S02]  /*40e0*/  CS2R R26, SRZ ;  /* 0x00000000001a7805 */ /* 0x000fe4000001ff00 */
[----:B------:R-:W-:Y:S01]  /*40f0*/  CS2R R20, SRZ ;  /* 0x0000000000147805 */ /* 0x000fe2000001ff00 */
[----:B------:R-:W-:Y:S01]  /*4100*/  IMAD.IADD R247, R2, 0x1, R213 ;  /* 0x0000000102f77824 */ /* 0x000fe200078e02d5 */
[----:B------:R-:W-:-:S02]  /*4110*/  IADD3 R15, P4, P3, R4, R6, R15 ;  /* 0x00000006040f7210 */ /* 0x000fc40007b9e00f */
[----:B------:R-:W-:Y:S02]  /*4120*/  SHF.R.S32.HI R4, RZ, 0x1f, R4 ;  /* 0x0000001fff047819 */ /* 0x000fe40000011404 */
[----:B------:R-:W-:Y:S01]  /*4130*/  R2P PR, R0, 0x6 ;  /* 0x0000000600007804 */ /* 0x000fe20000000000 */
[----:B------:R-:W-:Y:S01]  /*4140*/  VIADD R0, R203, 0x3000 ;  /* 0x00003000cb007836 */ /* 0x000fe20000000000 */
[----:B------:R-:W-:Y:S01]  /*4150*/  IADD3.X R249, R4, R7, R3, P4, P3 ;  /* 0x0000000704f97210 */ /* 0x000fe200027e6403 */
[----:B------:R-:W-:Y:S02]  /*4160*/  IMAD R3, R242, 0x2, R9 ;  /* 0x00000002f2037824 */ /* 0x000fe400078e0209 */
[----:B------:R-:W-:Y:S02]  /*4170*/  SEL R197, R197, 0xffffffe0, !P1 ;  /* 0xffffffe0c5c57807 */ /* 0x000fe40004800000 */
[----:B------:R-:W-:Y:S01]  /*4180*/  SEL R0, R0, R203, !P0 ;  /* 0x000000cb00007207 */ /* 0x000fe20004000000 */
[----:B------:R-:W-:Y:S01]  /*4190*/  IMAD.WIDE.U32 R244, R15, -0x2daee0ad, RZ ;  /* 0xd2511f530ff47825 */ /* 0x000fe200078e00ff */
[----:B------:R-:W-:-:S02]  /*41a0*/  SEL R196, R196, 0xffffffc0, !P2 ;  /* 0xffffffc0c4c47807 */ /* 0x000fc40005000000 */
[----:B------:R-:W-:Y:S01]  /*41b0*/  LEA R188, R0, UR5, 0x1 ;  /* 0x0000000500bc7c11 */ /* 0x000fe2000f8e08ff */
[C---:B------:R-:W-:Y:S02]  /*41c0*/  IMAD.IADD R199, R198.reuse, 0x1, R197 ;  /* 0x00000001c6c77824 */ /* 0x040fe400078e02c5 */
[----:B------:R-:W-:Y:S02]  /*41d0*/  IMAD.IADD R200, R198, 0x1, R196 ;  /* 0x00000001c6c87824 */ /* 0x000fe400078e02c4 */
[----:B------:R-:W-:Y:S01]  /*41e0*/  IMAD.IADD R201, R196, 0x1, R199 ;  /* 0x00000001c4c97824 */ /* 0x000fe200078e02c7 */
[----:B----4-:R-:W-:-:S04]  /*41f0*/  LOP3.LUT R0, R219, R3, RZ, 0x3c, !PT ;  /* 0x00000003db007212 */ /* 0x010fc800078e3cff */
[----:B------:R-:W-:Y:S01]  /*4200*/  LOP3.LUT R248, R0, R245, RZ, 0x3c, !PT ;  /* 0x000000f500f87212 */ /* 0x000fe200078e3cff */
[----:B--2---:R-:W-:-:S07]  /*4210*/  @P5 FMUL.FTZ R208, R8, R5 ;  /* 0x0000000508d05220 */ /* 0x004fce0000410000 */
.L_x_1497:
[----:B------:R-:W0:Y:S01]  /*4220*/  LDGDEPBAR ;  /* 0x00000000000079af */ /* 0x000e220000000000 */
[C---:B------:R-:W-:Y:S01]  /*4230*/  IMAD.IADD R0, R195.reuse, 0x1, R197 ;  /* 0x00000001c3007824 */ /* 0x040fe200078e02c5 */
[----:B------:R-:W1:Y:S01]  /*4240*/  LDC R151, c[0x0][0x394] ;  /* 0x0000e500ff977b82 */ /* 0x000e620000000800 */
[--C-:B------:R-:W-:Y:S02]  /*4250*/  IMAD.IADD R2, R195, 0x1, R196.reuse ;  /* 0x00000001c3027824 */ /* 0x100fe400078e02c4 */
[----:B------:R-:W-:Y:S01]  /*4260*/  IMAD.IADD R3, R0, 0x1, R196 ;  /* 0x0000000100037824 */ /* 0x000fe200078e02c4 */
[----:B------:R-:W-:Y:S04]  /*4270*/  DEPBAR.LE SB0, 0x0 ;  /* 0x000080000000791a */ /* 0x000fe80000000000 */
[----:B------:R-:W-:Y:S06]  /*4280*/  BAR.SYNC.DEFER_BLOCKING 0x0 ;  /* 0x0000000000007b1d */ /* 0x000fec0000010000 */
[----:B------:R-:W-:Y:S04]  /*4290*/  LDSM.16.M88.4 R16, [R195] ;  /* 0x00000000c310783b */ /* 0x000fe80000000200 */
[----:B------:R-:W2:Y:S04]  /*42a0*/  LDSM.16.M88.4 R8, [R189+0x12000] ;  /* 0x01200000bd08783b */ /* 0x000ea80000000200 */
[----:B------:R-:W3:Y:S04]  /*42b0*/  LDSM.16.M88.4 R68, [R189+0x12800] ;  /* 0x01280000bd44783b */ /* 0x000ee80000000200 */
[----:B------:R-:W-:Y:S04]  /*42c0*/  LDSM.16.M88.4 R72, [R0] ;  /* 0x000000000048783b */ /* 0x000fe80000000200 */
[----:B------:R-:W4:Y:S04]  /*42d0*/  LDSM.16.M88.4 R76, [R190+0x12000] ;  /* 0x01200000be4c783b */ /* 0x000f280000000200 */
[----:B------:R-:W1:Y:S04]  /*42e0*/  LDSM.16.M88.4 R80, [R190+0x12800] ;  /* 0x01280000be50783b */ /* 0x000e680000000200 */
[----:B------:R-:W-:Y:S04]  /*42f0*/  LDSM.16.M88.4 R84, [R2] ;  /* 0x000000000254783b */ /* 0x000fe80000000200 */
[----:B------:R-:W1:Y:S04]  /*4300*/  LDSM.16.M88.4 R88, [R192+0x12000] ;  /* 0x01200000c058783b */ /* 0x000e680000000200 */
[----:B------:R-:W1:Y:S04]  /*4310*/  LDSM.16.M88.4 R92, [R192+0x12800] ;  /* 0x01280000c05c783b */ /* 0x000e680000000200 */
[----:B------:R-:W-:Y:S01]  /*4320*/  LDSM.16.M88.4 R96, [R191+0x12800] ;  /* 0x01280000bf60783b */ /* 0x000fe20000000200 */
[C---:B--2---:R-:W-:Y:S06]  /*4330*/  HMMA.16816.F32.BF16 R4, R16.reuse, R8, RZ ;  /* 0x000000081004723c */ /* 0x044fec00000418ff */
[C---:B------:R-:W-:Y:S06]  /*4340*/  HMMA.16816.F32.BF16 R8, R16.reuse, R10, RZ ;  /* 0x0000000a1008723c */ /* 0x040fec00000418ff */
[C---:B---3--:R-:W-:Y:S06]  /*4350*/  HMMA.16816.F32.BF16 R12, R16.reuse, R68, RZ ;  /* 0x00000044100c723c */ /* 0x048fec00000418ff */
[----:B------:R-:W-:Y:S01]  /*4360*/  HMMA.16816.F32.BF16 R16, R16, R70, RZ ;  /* 0x000000461010723c */ /* 0x000fe200000418ff */
[----:B------:R-:W-:Y:S04]  /*4370*/  IMAD.MOV.U32 R68, RZ, RZ, R235 ;  /* 0x000000ffff447224 */ /* 0x000fe800078e00eb */
[----:B------:R-:W-:Y:S01]  /*4380*/  IMAD.MOV.U32 R69, RZ, RZ, R234 ;  /* 0x000000ffff457224 */ /* 0x000fe200078e00ea */
[C---:B----4-:R-:W-:Y:S05]  /*4390*/  HMMA.16816.F32.BF16 R4, R72.reuse, R76, R4 ;  /* 0x0000004c4804723c */ /* 0x050fea0000041804 */
[C---:B------:R-:W-:Y:S01]  /*43a0*/  LEA R148, P0, R226.reuse, R68, 0x2 ;  /* 0x00000044e2947211 */ /* 0x040fe200078010ff */
[C---:B------:R-:W-:Y:S01]  /*43b0*/  HMMA.16816.F32.BF16 R8, R72.reuse, R78, R8 ;  /* 0x0000004e4808723c */ /* 0x040fe20000041808 */
[----:B------:R-:W-:Y:S04]  /*43c0*/  LDSM.16.M88.4 R76, [R191+0x12000] ;  /* 0x01200000bf4c783b */ /* 0x000fe80000000200 */
[----:B------:R-:W-:Y:S01]  /*43d0*/  LEA.HI.X.SX32 R149, R226, R69, 0x2, P0 ;  /* 0x00000045e2957211 */ /* 0x000fe200000f16ff */
[C---:B-1----:R-:W-:Y:S01]  /*43e0*/  HMMA.16816.F32.BF16 R12, R72.reuse, R80, R12 ;  /* 0x00000050480c723c */ /* 0x042fe2000004180c */
[----:B------:R-:W1:Y:S04]  /*43f0*/  LDSM.16.M88.4 R68, [R3] ;  /* 0x000000000344783b */ /* 0x000e680000000200 */
[----:B-----5:R2:W5:Y:S01]  /*4400*/  LDG.E R150, desc[UR14][R148.64] ;  /* 0x0000000e94967981 */ /* 0x020562000c1e1900 */
[----:B------:R-:W-:Y:S03]  /*4410*/  HMMA.16816.F32.BF16 R16, R72, R82, R16 ;  /* 0x000000524810723c */ /* 0x000fe60000041810 */
[----:B------:R-:W-:Y:S03]  /*4420*/  LDSM.16.M88.4 R72, [R195+0x2000] ;  /* 0x00200000c348783b */ /* 0x000fe60000000200 */
[C---:B------:R-:W-:Y:S01]  /*4430*/  HMMA.16816.F32.BF16 R4, R84.reuse, R88, R4 ;  /* 0x000000585404723c */ /* 0x040fe20000041804 */
[----:B------:R-:W3:Y:S05]  /*4440*/  LDSM.16.M88.4 R80, [R189+0x14000] ;  /* 0x01400000bd50783b */ /* 0x000eea0000000200 */
[C---:B------:R-:W-:Y:S01]  /*4450*/  HMMA.16816.F32.BF16 R8, R84.reuse, R90, R8 ;  /* 0x0000005a5408723c */ /* 0x040fe20000041808 */
[----:B------:R-:W4:Y:S05]  /*4460*/  LDSM.16.M88.4 R88, [R189+0x14800] ;  /* 0x01480000bd58783b */ /* 0x000f2a0000000200 */
[C---:B------:R-:W-:Y:S06]  /*4470*/  HMMA.16816.F32.BF16 R12, R84.reuse, R92, R12 ;  /* 0x0000005c540c723c */ /* 0x040fec000004180c */
[----:B------:R-:W-:Y:S01]  /*4480*/  HMMA.16816.F32.BF16 R16, R84, R94, R16 ;  /* 0x0000005e5410723c */ /* 0x000fe20000041810 */
[----:B------:R2:W5:Y:S04]  /*4490*/  LDG.E R148, desc[UR14][R148.64+0x20] ;  /* 0x0000200e94947981 */ /* 0x000568000c1e1900 */
        /* <DEDUP_REMOVED lines=8> */
[----:B------:R-:W-:Y:S01]  /*4520*/  LDSM.16.M88.4 R96, [R192+0x14800] ;  /* 0x01480000c060783b */ /* 0x000fe20000000200 */
[C---:B---3--:R-:W-:Y:S06]  /*4530*/  HMMA.16816.F32.BF16 R4, R72.reuse, R80, R4 ;  /* 0x000000504804723c */ /* 0x048fec0000041804 */
[C---:B------:R-:W-:Y:S01]  /*4540*/  HMMA.16816.F32.BF16 R8, R72.reuse, R82, R8 ;  /* 0x000000524808723c */ /* 0x040fe20000041808 */
[----:B------:R-:W3:Y:S05]  /*4550*/  LDSM.16.M88.4 R80, [R192+0x14000] ;  /* 0x01400000c050783b */ /* 0x000eea0000000200 */
[C---:B----4-:R-:W-:Y:S06]  /*4560*/  HMMA.16816.F32.BF16 R12, R72.reuse, R88, R12 ;  /* 0x00000058480c723c */ /* 0x050fec000004180c */
        /* <DEDUP_REMOVED lines=29> */
[----:B------:R4:W-:Y:S04]  /*4740*/  LDSM.16.M88.4 R76, [R3+0x4000] ;  /* 0x00400000034c783b */ /* 0x0009e80000000200 */
[----:B------:R-:W-:Y:S01]  /*4750*/  LDSM.16.M88.4 R92, [R191+0x16800] ;  /* 0x01680000bf5c783b */ /* 0x000fe20000000200 */
[C---:B-1----:R-:W-:Y:S06]  /*4760*/  HMMA.16816.F32.BF16 R4, R68.reuse, R84, R4 ;  /* 0x000000544404723c */ /* 0x042fec0000041804 */
[C---:B------:R-:W-:Y:S01]  /*4770*/  HMMA.16816.F32.BF16 R8, R68.reuse, R86, R8 ;  /* 0x000000564408723c */ /* 0x040fe20000041808 */
[----:B------:R-:W1:Y:S05]  /*4780*/  LDSM.16.M88.4 R84, [R191+0x16000] ;  /* 0x01600000bf54783b */ /* 0x000e6a0000000200 */
[C---:B------:R-:W-:Y:S06]  /*4790*/  HMMA.16816.F32.BF16 R12, R68.reuse, R96, R12 ;  /* 0x00000060440c723c */ /* 0x040fec000004180c */
[----:B------:R-:W-:Y:S05]  /*47a0*/  HMMA.16816.F32.BF16 R16, R68, R98, R16 ;  /* 0x000000624410723c */ /* 0x000fea0000041810 */
[----:B----4-:R-:W-:Y:S01]  /*47b0*/  IMAD.SHL.U32 R3, R212, 0x40, RZ ;  /* 0x00000040d4037824 */ /* 0x010fe200078e00ff */
[C---:B---3--:R-:W-:Y:S05]  /*47c0*/  HMMA.16816.F32.BF16 R4, R72.reuse, R80, R4 ;  /* 0x000000504804723c */ /* 0x048fea0000041804 */
[----:B------:R-:W-:Y:S01]  /*47d0*/  IMAD.IADD R0, R247, 0x1, R3 ;  /* 0x00000001f7007824 */ /* 0x000fe200078e0203 */
[C---:B------:R-:W-:Y:S05]  /*47e0*/  HMMA.16816.F32.BF16 R8, R72.reuse, R82, R8 ;  /* 0x000000524808723c */ /* 0x040fea0000041808 */
[C---:B------:R-:W-:Y:S01]  /*47f0*/  IADD3 R71, R0.reuse, -0x1, RZ ;  /* 0xffffffff00477810 */ /* 0x040fe20007ffe0ff */
[C---:B------:R-:W-:Y:S03]  /*4800*/  HMMA.16816.F32.BF16 R12, R72.reuse, R88, R12 ;  /* 0x00000058480c723c */ /* 0x040fe6000004180c */
[----:B------:R-:W-:Y:S02]  /*4810*/  ISETP.GE.AND P6, PT, R71, RZ, PT ;  /* 0x000000ff4700720c */ /* 0x000fe40003fc6270 */
[----:B------:R-:W-:Y:S01]  /*4820*/  IABS R80, R0 ;  /* 0x0000000000507213 */ /* 0x000fe20000000000 */
[----:B------:R-:W-:Y:S05]  /*4830*/  HMMA.16816.F32.BF16 R16, R72, R90, R16 ;  /* 0x0000005a4810723c */ /* 0x000fea0000041810 */
[----:B------:R-:W-:Y:S01]  /*4840*/  VIADD R2, R0, 0x7 ;  /* 0x0000000700027836 */ /* 0x000fe20000000000 */
[C---:B-1----:R-:W-:Y:S05]  /*4850*/  HMMA.16816.F32.BF16 R4, R76.reuse, R84, R4 ;  /* 0x000000544c04723c */ /* 0x042fea0000041804 */
[----:B------:R-:W-:Y:S01]  /*4860*/  ISETP.GE.AND P0, PT, R2, RZ, PT ;  /* 0x000000ff0200720c */ /* 0x000fe20003f06270 */
[C---:B------:R-:W-:Y:S01]  /*4870*/  VIADD R68, R0.reuse, 0x8 ;  /* 0x0000000800447836 */ /* 0x040fe20000000000 */
[----:B------:R-:W-:Y:S01]  /*4880*/  IADD3 R73, R0, -0x18, RZ ;  /* 0xffffffe800497810 */ /* 0x000fe20007ffe0ff */
[C---:B------:R-:W-:Y:S03]  /*4890*/  HMMA.16816.F32.BF16 R8, R76.reuse, R86, R8 ;  /* 0x000000564c08723c */ /* 0x040fe60000041808 */
[----:B------:R-:W-:Y:S01]  /*48a0*/  ISETP.GE.AND P1, PT, R68, RZ, PT ;  /* 0x000000ff4400720c */ /* 0x000fe20003f26270 */
[C---:B------:R-:W-:Y:S01]  /*48b0*/  VIADD R72, R0.reuse, 0xffffffe7 ;  /* 0xffffffe700487836 */ /* 0x040fe20000000000 */
[C---:B------:R-:W-:Y:S01]  /*48c0*/  @!P6 IADD3 R71, -R0.reuse, 0x1, RZ ;  /* 0x000000010047e810 */ /* 0x040fe20007ffe1ff */
[C---:B------:R-:W-:Y:S05]  /*48d0*/  HMMA.16816.F32.BF16 R12, R76.reuse, R92, R12 ;  /* 0x0000005c4c0c723c */ /* 0x040fea000004180c */
[C---:B------:R-:W-:Y:S01]  /*48e0*/  @!P0 IADD3 R2, -R0.reuse, -0x7, RZ ;  /* 0xfffffff900028810 */ /* 0x040fe20007ffe1ff */
[----:B------:R-:W-:Y:S01]  /*48f0*/  VIADD R70, R0, 0xfffffff8 ;  /* 0xfffffff800467836 */ /* 0x000fe20000000000 */
[----:B------:R-:W-:Y:S01]  /*4900*/  ISETP.GE.AND P0, PT, R72, RZ, PT ;  /* 0x000000ff4800720c */ /* 0x000fe20003f06270 */
[C---:B------:R-:W-:Y:S01]  /*4910*/  VIADD R69, R0.reuse, 0xfffffff7 ;  /* 0xfffffff700457836 */ /* 0x040fe20000000000 */
[----:B------:R-:W-:Y:S03]  /*4920*/  HMMA.16816.F32.BF16 R16, R76, R94, R16 ;  /* 0x0000005e4c10723c */ /* 0x000fe60000041810 */
[C---:B------:R-:W-:Y:S01]  /*4930*/  @!P1 IADD3 R68, -R0.reuse, -0x8, RZ ;  /* 0xfffffff800449810 */ /* 0x040fe20007ffe1ff */
[----:B------:R-:W-:Y:S01]  /*4940*/  VIADD R75, R0, 0xfffffff0 ;  /* 0xfffffff0004b7836 */ /* 0x000fe20000000000 */
[----:B------:R-:W-:Y:S01]  /*4950*/  ISETP.GE.AND P5, PT, R70, RZ, PT ;  /* 0x000000ff4600720c */ /* 0x000fe20003fa6270 */
[----:B------:R-:W-:Y:S01]  /*4960*/  VIADD R74, R0, 0xffffffef ;  /* 0xffffffef004a7836 */ /* 0x000fe20000000000 */
[----:B------:R-:W-:Y:S01]  /*4970*/  ISETP.GE.AND P4, PT, R69, RZ, PT ;  /* 0x000000ff4500720c */ /* 0x000fe20003f86270 */
[----:B------:R-:W-:Y:S01]  /*4980*/  IMAD.MOV.U32 R76, RZ, RZ, R80 ;  /* 0x000000ffff4c7224 */ /* 0x000fe200078e0050 */
[----:B------:R-:W-:Y:S02]  /*4990*/  ISETP.GE.AND P3, PT, R75, RZ, PT ;  /* 0x000000ff4b00720c */ /* 0x000fe40003f66270 */
[----:B------:R-:W-:Y:S02]  /*49a0*/  ISETP.GE.AND P2, PT, R74, RZ, PT ;  /* 0x000000ff4a00720c */ /* 0x000fe40003f46270 */
[----:B------:R-:W-:Y:S02]  /*49b0*/  ISETP.GE.AND P1, PT, R73, RZ, PT ;  /* 0x000000ff4900720c */ /* 0x000fe40003f26270 */
[C---:B------:R-:W-:Y:S02]  /*49c0*/  @!P0 IADD3 R72, -R0.reuse, 0x19, RZ ;  /* 0x0000001900488810 */ /* 0x040fe40007ffe1ff */
[----:B------:R-:W-:Y:S02]  /*49d0*/  ISETP.GE.AND P0, PT, R3, R250, PT ;  /* 0x000000fa0300720c */ /* 0x000fe40003f06270 */
[C---:B------:R-:W-:Y:S02]  /*49e0*/  @!P5 IADD3 R70, -R0.reuse, 0x8, RZ ;  /* 0x000000080046d810 */ /* 0x040fe40007ffe1ff */
[C---:B------:R-:W-:Y:S02]  /*49f0*/  @!P4 IADD3 R69, -R0.reuse, 0x9, RZ ;  /* 0x000000090045c810 */ /* 0x040fe40007ffe1ff */
[C---:B------:R-:W-:Y:S02]  /*4a00*/  @!P3 IADD3 R75, -R0.reuse, 0x10, RZ ;  /* 0x00000010004bb810 */ /* 0x040fe40007ffe1ff */
[C---:B------:R-:W-:Y:S02]  /*4a10*/  @!P2 IADD3 R74, -R0.reuse, 0x11, RZ ;  /* 0x00000011004aa810 */ /* 0x040fe40007ffe1ff */
[----:B------:R-:W-:Y:S02]  /*4a20*/  @!P1 IADD3 R73, -R0, 0x18, RZ ;  /* 0x0000001800499810 */ /* 0x000fe40007ffe1ff */
[----:B------:R-:W-:Y:S02]  /*4a30*/  I2FP.F32.S32 R68, R68 ;  /* 0x0000004400447245 */ /* 0x000fe40000201400 */
[----:B------:R-:W-:Y:S02]  /*4a40*/  I2FP.F32.S32 R2, R2 ;  /* 0x0000000200027245 */ /* 0x000fe40000201400 */
[----:B------:R-:W-:Y:S01]  /*4a50*/  I2FP.F32.S32 R71, R71 ;  /* 0x0000004700477245 */ /* 0x000fe20000201400 */
[----:B------:R-:W-:Y:S01]  /*4a60*/  FFMA.FTZ R6, R68, -R208, R6 ;  /* 0x800000d044067223 */ /* 0x000fe20000010006 */
[----:B------:R-:W-:Y:S01]  /*4a70*/  I2FP.F32.S32 R0, R76 ;  /* 0x0000004c00007245 */ /* 0x000fe20000201400 */
[----:B------:R-:W-:Y:S01]  /*4a80*/  FFMA.FTZ R7, R2, -R208, R7 ;  /* 0x800000d002077223 */ /* 0x000fe20000010007 */
[----:B------:R-:W-:Y:S01]  /*4a90*/  I2FP.F32.S32 R70, R70 ;  /* 0x0000004600467245 */ /* 0x000fe20000201400 */
[CC--:B------:R-:W-:Y:S01]  /*4aa0*/  FFMA.FTZ R5, R71.reuse, -R208.reuse, R5 ;  /* 0x800000d047057223 */ /* 0x0c0fe20000010005 */
[----:B------:R-:W-:Y:S01]  /*4ab0*/  I2FP.F32.S32 R69, R69 ;  /* 0x0000004500457245 */ /* 0x000fe20000201400 */
[CC--:B------:R-:W-:Y:S01]  /*4ac0*/  FFMA.FTZ R4, R0.reuse, -R208.reuse, R4 ;  /* 0x800000d000047223 */ /* 0x0c0fe20000010004 */
[----:B------:R-:W-:Y:S01]  /*4ad0*/  I2FP.F32.S32 R75, R75 ;  /* 0x0000004b004b7245 */ /* 0x000fe20000201400 */
[----:B------:R-:W-:Y:S01]  /*4ae0*/  FFMA.FTZ R11, R71, -R208, R11 ;  /* 0x800000d0470b7223 */ /* 0x000fe2000001000b */
[----:B------:R-:W-:Y:S01]  /*4af0*/  I2FP.F32.S32 R74, R74 ;  /* 0x0000004a004a7245 */ /* 0x000fe20000201400 */
[-C--:B------:R-:W-:Y:S01]  /*4b00*/  FFMA.FTZ R10, R0, -R208.reuse, R10 ;  /* 0x800000d0000a7223 */ /* 0x080fe2000001000a */
[----:B------:R-:W-:Y:S01]  /*4b10*/  I2FP.F32.S32 R73, R73 ;  /* 0x0000004900497245 */ /* 0x000fe20000201400 */
[C---:B------:R-:W-:Y:S01]  /*4b20*/  FFMA.FTZ R8, R70.reuse, -R208, R8 ;  /* 0x800000d046087223 */ /* 0x040fe20000010008 */
[----:B------:R-:W-:Y:S01]  /*4b30*/  I2FP.F32.S32 R72, R72 ;  /* 0x0000004800487245 */ /* 0x000fe20000201400 */
[CC--:B------:R-:W-:Y:S01]  /*4b40*/  FFMA.FTZ R9, R69.reuse, -R208.reuse, R9 ;  /* 0x800000d045097223 */ /* 0x0c0fe20000010009 */
[-C--:B------:R-:W-:Y:S01]  /*4b50*/  FFMA.FTZ R14, R70, -R208.reuse, R14 ;  /* 0x800000d0460e7223 */ /* 0x080fe2000001000e */
[-C--:B------:R-:W-:Y:S01]  /*4b60*/  FFMA.FTZ R15, R69, -R208.reuse, R15 ;  /* 0x800000d0450f7223 */ /* 0x080fe2000001000f */
[CC--:B------:R-:W-:Y:S01]  /*4b70*/  FFMA.FTZ R12, R75.reuse, -R208.reuse, R12 ;  /* 0x800000d04b0c7223 */ /* 0x0c0fe2000001000c */
[CC--:B------:R-:W-:Y:S01]  /*4b80*/  FFMA.FTZ R13, R74.reuse, -R208.reuse, R13 ;  /* 0x800000d04a0d7223 */ /* 0x0c0fe2000001000d */
[-C--:B------:R-:W-:Y:S01]  /*4b90*/  FFMA.FTZ R18, R75, -R208.reuse, R18 ;  /* 0x800000d04b127223 */ /* 0x080fe20000010012 */
[-C--:B------:R-:W-:Y:S01]  /*4ba0*/  FFMA.FTZ R19, R74, -R208.reuse, R19 ;  /* 0x800000d04a137223 */ /* 0x080fe20000010013 */
[-C--:B------:R-:W-:Y:S01]  /*4bb0*/  FFMA.FTZ R16, R73, -R208.reuse, R16 ;  /* 0x800000d049107223 */ /* 0x080fe20000010010 */
[----:B------:R-:W-:Y:S02]  /*4bc0*/  IMAD.MOV.U32 R68, RZ, RZ, R151 ;  /* 0x000000ffff447224 */ /* 0x000fe400078e0097 */
[----:B------:R-:W-:Y:S01]  /*4bd0*/  FFMA.FTZ R17, R72, -R208, R17 ;  /* 0x800000d048117223 */ /* 0x000fe20000010011 */
[----:B--2---:R-:W-:Y:S06]  /*4be0*/  @!P0 BRA `(.L_x_1493) ;  /* 0x0000000000248947 */ /* 0x004fec0003800000 */
[----:B------:R-:W-:Y:S01]  /*4bf0*/  IADD3 R69, R3, 0x40, RZ ;  /* 0x0000004003457810 */ /* 0x000fe20007ffe0ff */
[----:B------:R-:W-:Y:S04]  /*4c00*/  IMAD.SHL.U32 R0, R242, 0x40, RZ ;  /* 0x00000040f2007824 */ /* 0x000fe800078e00ff */
[C---:B------:R-:W-:Y:S02]  /*4c10*/  IMAD.IADD R2, R0.reuse, 0x1, R227 ;  /* 0x0000000100027824 */ /* 0x040fe400078e02e3 */
[----:B------:R-:W-:Y:S03]  /*4c20*/  VIADD R68, R0, 0x40 ;  /* 0x0000004000447836 */ /* 0x000fe60000000000 */
[----:B------:R-:W-:Y:S02]  /*4c30*/  IADD3 R0, R228, R2, -R213 ;  /* 0x00000002e4007210 */ /* 0x000fe40007ffe8d5 */
[----:B------:R-:W-:Y:S02]  /*4c40*/  ISETP.LT.AND P0, PT, R68, R213, PT ;  /* 0x000000d54400720c */ /* 0x000fe40003f01270 */
[----:B------:R-:W-:Y:S02]  /*4c50*/  ISETP.GE.AND P1, PT, R69, R0, PT ;  /* 0x000000004500720c */ /* 0x000fe40003f26270 */
[----:B------:R-:W-:Y:S11]  /*4c60*/  MOV R68, R228 ;  /* 0x000000e400447202 */ /* 0x000ff60000000f00 */
[----:B------:R-:W-:Y:S05]  /*4c70*/  @!P1 BRA P0, `(.L_x_1494) ;  /* 0x0000000400089947 */ /* 0x000fea0000000000 */
.L_x_1493:
[----:B------:R-:W-:Y:S01]  /*4c80*/  IADD3 R70, R213, 0x1, -R227 ;  /* 0x00000001d5467810 */ /* 0x000fe20007ffe8e3 */
[----:B------:R-:W-:Y:S01]  /*4c90*/  IMAD.IADD R3, R226, 0x1, R3 ;  /* 0x00000001e2037824 */ /* 0x000fe200078e0203 */
[----:B------:R-:W-:Y:S01]  /*4ca0*/  IADD3 R69, -R68, R213, -R227 ;  /* 0x000000d544457210 */ /* 0x000fe20007ffe9e3 */
        /* <DEDUP_REMOVED lines=8> */
[C---:B------:R-:W-:Y:S01]  /*4d30*/  VIADD R72, R210.reuse, 0x10 ;  /* 0x00000010d2487836 */ /* 0x040fe20000000000 */
[----:B------:R-:W-:Y:S01]  /*4d40*/  ISETP.GE.AND P6, PT, R75, R0, PT ;  /* 0x000000004b00720c */ /* 0x000fe20003fc6270 */
[----:B------:R-:W-:Y:S01]  /*4d50*/  VIADD R71, R210, 0x11 ;  /* 0x00000011d2477836 */ /* 0x000fe20000000000 */
[----:B------:R-:W-:Y:S01]  /*4d60*/  IADD3 R76, R2, UR7, R70 ;  /* 0x00000007024c7c10 */ /* 0x000fe2000fffe046 */
[C---:B------:R-:W-:Y:S01]  /*4d70*/  VIADD R70, R210.reuse, 0x18 ;  /* 0x00000018d2467836 */ /* 0x040fe20000000000 */
        /* <DEDUP_REMOVED lines=50> */
.L_x_1494:
[C---:B------:R-:W-:Y:S01]  /*50a0*/  FMUL.FTZ R2, R224.reuse, 1.4426950216293334961 ;  /* 0x3fb8aa3be0027820 */ /* 0x040fe20000410000 */
[----:B------:R-:W-:Y:S01]  /*50b0*/  FSETP.NEU.FTZ.AND P0, PT, R224, -INF , PT ;  /* 0xff800000e000780b */ /* 0x000fe20003f1d000 */
[----:B------:R-:W-:Y:S02]  /*50c0*/  IMAD R68, R212, 0x4, R251 ;  /* 0x00000004d4447824 */ /* 0x000fe400078e02fb */
[C---:B------:R-:W-:Y:S01]  /*50d0*/  FMUL.FTZ R0, R225.reuse, 1.4426950216293334961 ;  /* 0x3fb8aa3be1007820 */ /* 0x040fe20000410000 */
[----:B------:R-:W-:Y:S01]  /*50e0*/  IMAD.WIDE.U32 R70, R248, -0x326172a9, RZ ;  /* 0xcd9e8d57f8467825 */ /* 0x000fe200078e00ff */
[----:B------:R-:W-:Y:S02]  /*50f0*/  FSEL R2, R2, RZ, P0 ;  /* 0x000000ff02027208 */ /* 0x000fe40000000000 */
[----:B------:R-:W-:Y:S01]  /*5100*/  FSETP.NEU.FTZ.AND P0, PT, R225, -INF , PT ;  /* 0xff800000e100780b */ /* 0x000fe20003f1d000 */
[----:B------:R-:W-:Y:S04]  /*5110*/  IMAD.WIDE.U32 R68, R68, -0x326172a9, RZ ;  /* 0xcd9e8d5744447825 */ /* 0x000fe800078e00ff */
[----:B------:R-:W-:Y:S01]  /*5120*/  FFMA.FTZ R8, R8, UR8, -R2 ;  /* 0x0000000808087c23 */ /* 0x000fe20008010802 */
[----:B------:R-:W-:Y:S01]  /*5130*/  VIADD R74, R218, 0x9e3779b9 ;  /* 0x9e3779b9da4a7836 */ /* 0x000fe20000000000 */
[----:B------:R-:W-:Y:S01]  /*5140*/  FSEL R0, R0, RZ, P0 ;  /* 0x000000ff00007208 */ /* 0x000fe20000000000 */
[----:B------:R-:W-:Y:S01]  /*5150*/  VIADD R3, R219, 0xbb67ae85 ;  /* 0xbb67ae85db037836 */ /* 0x000fe20000000000 */
[----:B------:R1:W-:Y:S01]  /*5160*/  MUFU.EX2 R161, R8 ;  /* 0x0000000800a17308 */ /* 0x0003e20000000800 */
[----:B------:R-:W-:Y:S01]  /*5170*/  LOP3.LUT R69, R69, R249, R218, 0x96, !PT ;  /* 0x000000f945457212 */ /* 0x000fe200078e96da */
[----:B------:R-:W-:Y:S01]  /*5180*/  VIADD R72, R219, 0x76cf5d0a ;  /* 0x76cf5d0adb487836 */ /* 0x000fe20000000000 */
[----:B------:R-:W-:Y:S01]  /*5190*/  LOP3.LUT R74, R71, R68, R74, 0x96, !PT ;  /* 0x00000044474a7212 */ /* 0x000fe200078e964a */
[----:B------:R-:W-:Y:S01]  /*51a0*/  FFMA.FTZ R7, R7, UR8, -R0 ;  /* 0x0000000807077c23 */ /* 0x000fe20008010800 */
[----:B------:R-:W-:Y:S01]  /*51b0*/  FFMA.FTZ R4, R4, UR8, -R2 ;  /* 0x0000000804047c23 */ /* 0x000fe20008010802 */
[----:B------:R-:W-:Y:S04]  /*51c0*/  IMAD.WIDE.U32 R68, R69, -0x2daee0ad, RZ ;  /* 0xd2511f5345447825 */ /* 0x000fe800078e00ff */
[----:B------:R-:W-:Y:S01]  /*51d0*/  FFMA.FTZ R6, R6, UR8, -R0 ;  /* 0x0000000806067c23 */ /* 0x000fe20008010800 */
[----:B------:R2:W-:Y:S01]  /*51e0*/  MUFU.EX2 R159, R7 ;  /* 0x00000007009f7308 */ /* 0x0005e20000000800 */
[--C-:B------:R-:W-:Y:S01]  /*51f0*/  FFMA.FTZ R9, R9, UR8, -R2.reuse ;  /* 0x0000000809097c23 */ /* 0x100fe20008010802 */
[----:B------:R-:W-:Y:S01]  /*5200*/  IMAD.WIDE.U32 R74, R74, -0x2daee0ad, RZ ;  /* 0xd2511f534a4a7825 */ /* 0x000fe200078e00ff */
[----:B------:R-:W-:Y:S03]  /*5210*/  LOP3.LUT R69, R69, R244, R3, 0x96, !PT ;  /* 0x000000f445457212 */ /* 0x000fe600078e9603 */
[----:B------:R-:W-:Y:S01]  /*5220*/  FFMA.FTZ R16, R16, UR8, -R2 ;  /* 0x0000000810107c23 */ /* 0x000fe20008010802 */
[----:B------:R-:W-:Y:S01]  /*5230*/  VIADD R3, R218, 0xdaa66d2b ;  /* 0xdaa66d2bda037836 */ /* 0x000fe20000000000 */
[----:B------:R-:W-:Y:S02]  /*5240*/  LOP3.LUT R72, R75, R68, R72, 0x96, !PT ;  /* 0x000000444b487212 */ /* 0x000fe400078e9648 */
[----:B------:R3:W-:Y:S01]  /*5250*/  MUFU.EX2 R158, R4 ;  /* 0x00000004009e7308 */ /* 0x0007e20000000800 */
[----:B------:R-:W-:Y:S04]  /*5260*/  IMAD.WIDE.U32 R68, R69, -0x326172a9, RZ ;  /* 0xcd9e8d5745447825 */ /* 0x000fe800078e00ff */
[--C-:B------:R-:W-:Y:S01]  /*5270*/  FFMA.FTZ R11, R11, UR8, -R0.reuse ;  /* 0x000000080b0b7c23 */ /* 0x100fe20008010800 */
[----:B------:R-:W-:Y:S01]  /*5280*/  FFMA.FTZ R10, R10, UR8, -R0 ;  /* 0x000000080a0a7c23 */ /* 0x000fe20008010800 */
[----:B-1----:R-:W-:Y:S02]  /*5290*/  VIADD R8, R218, 0x3c6ef372 ;  /* 0x3c6ef372da087836 */ /* 0x002fe40000000000 */
[----:B------:R-:W-:Y:S01]  /*52a0*/  FFMA.FTZ R13, R13, UR8, -R2 ;  /* 0x000000080d0d7c23 */ /* 0x000fe20008010802 */
[----:B------:R-:W-:Y:S01]  /*52b0*/  IMAD.WIDE.U32 R72, R72, -0x326172a9, RZ ;  /* 0xcd9e8d5748487825 */ /* 0x000fe200078e00ff */
[----:B------:R1:W-:Y:S02]  /*52c0*/  MUFU.EX2 R156, R6 ;  /* 0x00000006009c7308 */ /* 0x0003e40000000800 */
[----:B------:R-:W-:Y:S01]  /*52d0*/  LOP3.LUT R69, R69, R70, R8, 0x96, !PT ;  /* 0x0000004645457212 */ /* 0x000fe200078e9608 */
[----:B--2---:R-:W-:Y:S01]  /*52e0*/  VIADD R7, R219, 0x32370b8f ;  /* 0x32370b8fdb077836 */ /* 0x004fe20000000000 */
[----:B------:R-:W-:Y:S01]  /*52f0*/  LOP3.LUT R70, R73, R68, R3, 0x96, !PT ;  /* 0x0000004449467212 */ /* 0x000fe200078e9603 */
[----:B------:R-:W-:Y:S02]  /*5300*/  VIADD R3, R219, 0xed9eba14 ;  /* 0xed9eba14db037836 */ /* 0x000fe40000000000 */
[--C-:B------:R-:W-:Y:S01]  /*5310*/  FFMA.FTZ R19, R19, UR8, -R0.reuse ;  /* 0x0000000813137c23 */ /* 0x100fe20008010800 */
[----:B------:R-:W-:Y:S02]  /*5320*/  IMAD.WIDE.U32 R68, R69, -0x2daee0ad, RZ ;  /* 0xd2511f5345447825 */ /* 0x000fe400078e00ff */
[----:B------:R2:W-:Y:S02]  /*5330*/  MUFU.EX2 R157, R9 ;  /* 0x00000009009d7308 */ /* 0x0005e40000000800 */
[--C-:B------:R-:W-:Y:S01]  /*5340*/  FFMA.FTZ R15, R15, UR8, -R0.reuse ;  /* 0x000000080f0f7c23 */ /* 0x100fe20008010800 */
[----:B------:R-:W-:Y:S01]  /*5350*/  IMAD.WIDE.U32 R70, R70, -0x2daee0ad, RZ ;  /* 0xd2511f5346467825 */ /* 0x000fe200078e00ff */
[----:B---3--:R-:W-:Y:S03]  /*5360*/  LOP3.LUT R4, R69, R74, R7, 0x96, !PT ;  /* 0x0000004a45047212 */ /* 0x008fe600078e9607 */
[----:B------:R-:W-:Y:S01]  /*5370*/  FFMA.FTZ R14, R14, UR8, -R0 ;  /* 0x000000080e0e7c23 */ /* 0x000fe20008010800 */
[----:B------:R-:W-:Y:S01]  /*5380*/  VIADD R8, R218, 0x78dde6e4 ;  /* 0x78dde6e4da087836 */ /* 0x000fe20000000000 */
[----:B------:R-:W-:Y:S01]  /*5390*/  LOP3.LUT R68, R71, R68, R3, 0x96, !PT ;  /* 0x0000004447447212 */ /* 0x000fe200078e9603 */
[----:B------:R-:W-:Y:S01]  /*53a0*/  FFMA.FTZ R3, R5, UR8, -R2 ;  /* 0x0000000805037c23 */ /* 0x000fe20008010802 */
[----:B------:R-:W-:Y:S01]  /*53b0*/  IMAD.WIDE.U32 R4, R4, -0x326172a9, RZ ;  /* 0xcd9e8d5704047825 */ /* 0x000fe200078e00ff */
[----:B------:R3:W-:Y:S03]  /*53c0*/  MUFU.EX2 R162, R16 ;  /* 0x0000001000a27308 */ /* 0x0007e60000000800 */
[----:B------:R-:W-:Y:S01]  /*53d0*/  FFMA.FTZ R0, R18, UR8, -R0 ;  /* 0x0000000812007c23 */ /* 0x000fe20008010800 */
[----:B------:R-:W-:Y:S01]  /*53e0*/  IMAD.WIDE.U32 R68, R68, -0x326172a9, RZ ;  /* 0xcd9e8d5744447825 */ /* 0x000fe200078e00ff */
[----:B------:R-:W-:Y:S03]  /*53f0*/  LOP3.LUT R8, R5, R72, R8, 0x96, !PT ;  /* 0x0000004805087212 */ /* 0x000fe600078e9608 */
[----:B-1----:R-:W-:Y:S02]  /*5400*/  VIADD R6, R218, 0x1715609d ;  /* 0x1715609dda067836 */ /* 0x002fe40000000000 */
[----:B------:R1:W-:Y:S01]  /*5410*/  MUFU.EX2 R153, R3 ;  /* 0x0000000300997308 */ /* 0x0003e20000000800 */
[----:B--2---:R-:W-:Y:S03]  /*5420*/  IMAD.WIDE.U32 R8, R8, -0x2daee0ad, RZ ;  /* 0xd2511f5308087825 */ /* 0x004fe600078e00ff */
[----:B------:R-:W-:Y:S01]  /*5430*/  LOP3.LUT R6, R69, R4, R6, 0x96, !PT ;  /* 0x0000000445067212 */ /* 0x000fe200078e9606 */
[C---:B------:R-:W-:Y:S02]  /*5440*/  VIADD R4, R219.reuse, 0xa9066899 ;  /* 0xa9066899db047836 */ /* 0x040fe40000000000 */
[----:B------:R-:W-:Y:S03]  /*5450*/  VIADD R5, R219, 0x646e171e ;  /* 0x646e171edb057836 */ /* 0x000fe60000000000 */
[----:B------:R2:W-:Y:S01]  /*5460*/  MUFU.EX2 R160, R11 ;  /* 0x0000000b00a07308 */ /* 0x0005e20000000800 */
[----:B------:R-:W-:Y:S01]  /*5470*/  IMAD.WIDE.U32 R6, R6, -0x2daee0ad, RZ ;  /* 0xd2511f5306067825 */ /* 0x000fe200078e00ff */
[----:B------:R-:W-:Y:S03]  /*5480*/  LOP3.LUT R4, R9, R70, R4, 0x96, !PT ;  /* 0x0000004609047212 */ /* 0x000fe600078e9604 */
[--C-:B---3--:R-:W-:Y:S01]  /*5490*/  FFMA.FTZ R16, R12, UR8, -R2.reuse ;  /* 0x000000080c107c23 */ /* 0x108fe20008010802 */
[----:B------:R-:W-:Y:S01]  /*54a0*/  FFMA.FTZ R2, R17, UR8, -R2 ;  /* 0x0000000811027c23 */ /* 0x000fe20008010802 */
[----:B------:R-:W-:Y:S01]  /*54b0*/  LOP3.LUT R8, R7, R8, R5, 0x96, !PT ;  /* 0x0000000807087212 */ /* 0x000fe200078e9605 */
[----:B------:R-:W-:Y:S02]  /*54c0*/  VIADD R17, R218, 0xb54cda56 ;  /* 0xb54cda56da117836 */ /* 0x000fe40000000000 */
[----:B------:R3:W-:Y:S01]  /*54d0*/  MUFU.EX2 R154, R10 ;  /* 0x0000000a009a7308 */ /* 0x0007e20000000800 */
[----:B------:R-:W-:Y:S01]  /*54e0*/  LOP3.LUT R9, R6, 0xff, RZ, 0xc0, !PT ;  /* 0x000000ff06097812 */ /* 0x000fe200078ec0ff */
[----:B------:R-:W-:Y:S01]  /*54f0*/  IMAD.WIDE.U32 R4, R4, -0x326172a9, RZ ;  /* 0xcd9e8d5704047825 */ /* 0x000fe200078e00ff */
[--C-:B-1----:R-:W-:Y:S02]  /*5500*/  SHF.R.U32.HI R3, RZ, 0x18, R6.reuse ;  /* 0x00000018ff037819 */ /* 0x102fe40000011606 */
[----:B------:R-:W-:Y:S02]  /*5510*/  LOP3.LUT R12, R6, 0xffff, RZ, 0xc0, !PT ;  /* 0x0000ffff060c7812 */ /* 0x000fe400078ec0ff */
[----:B------:R-:W-:Y:S03]  /*5520*/  ISETP.LE.U32.AND P2, PT, R9, UR9, PT ;  /* 0x0000000909007c0c */ /* 0x000fe6000bf43070 */
[----:B------:R-:W-:Y:S01]  /*5530*/  MUFU.EX2 R149, R2 ;  /* 0x0000000200957308 */ /* 0x000fe20000000800 */
[----:B--2---:R-:W-:Y:S02]  /*5540*/  SHF.R.U32.HI R11, RZ, 0x10, R6 ;  /* 0x00000010ff0b7819 */ /* 0x004fe40000011606 */
[----:B------:R-:W-:Y:S02]  /*5550*/  ISETP.LE.U32.AND P0, PT, R3, UR9, PT ;  /* 0x0000000903007c0c */ /* 0x000fe4000bf03070 */
[----:B------:R-:W-:Y:S02]  /*5560*/  LOP3.LUT R3, R5, R68, R17, 0x96, !PT ;  /* 0x0000004405037212 */ /* 0x000fe400078e9611 */
[C---:B------:R-:W-:Y:S03]  /*5570*/  LOP3.LUT R9, R4.reuse, 0xffff, RZ, 0xc0, !PT ;  /* 0x0000ffff04097812 */ /* 0x040fe600078ec0ff */
[----:B------:R-:W-:Y:S01]  /*5580*/  MUFU.EX2 R97, R0 ;  /* 0x0000000000617308 */ /* 0x000fe20000000800 */
[----:B------:R-:W-:Y:S02]  /*5590*/  LOP3.LUT R6, R4, 0xff, RZ, 0xc0, !PT ;  /* 0x000000ff04067812 */ /* 0x000fe400078ec0ff */
[----:B------:R-:W-:Y:S02]  /*55a0*/  LOP3.LUT R5, R8, 0xff, RZ, 0xc0, !PT ;  /* 0x000000ff08057812 */ /* 0x000fe400078ec0ff */
[--C-:B---3--:R-:W-:Y:S02]  /*55b0*/  SHF.R.U32.HI R10, RZ, 0x10, R4.reuse ;  /* 0x00000010ff0a7819 */ /* 0x108fe40000011604 */
[----:B------:R-:W-:Y:S03]  /*55c0*/  SHF.R.U32.HI R7, RZ, 0x18, R4 ;  /* 0x00000018ff077819 */ /* 0x000fe60000011604 */
[----:B------:R-:W-:Y:S01]  /*55d0*/  MUFU.EX2 R152, R16 ;  /* 0x0000001000987308 */ /* 0x000fe20000000800 */
[----:B------:R-:W-:Y:S02]  /*55e0*/  ISETP.LE.U32.AND P6, PT, R6, UR9, PT ;  /* 0x0000000906007c0c */ /* 0x000fe4000bfc3070 */
[--C-:B------:R-:W-:Y:S02]  /*55f0*/  SHF.R.U32.HI R4, RZ, 0x18, R8.reuse ;  /* 0x00000018ff047819 */ /* 0x100fe40000011608 */
[----:B------:R-:W-:Y:S02]  /*5600*/  ISETP.LE.U32.AND P5, PT, R5, UR9, PT ;  /* 0x0000000905007c0c */ /* 0x000fe4000bfa3070 */
[--C-:B------:R-:W-:Y:S03]  /*5610*/  SHF.R.U32.HI R5, RZ, 0x18, R3.reuse ;  /* 0x00000018ff057819 */ /* 0x100fe60000011603 */
[----:B------:R-:W-:Y:S01]  /*5620*/  MUFU.EX2 R151, R15 ;  /* 0x0000000f00977308 */ /* 0x000fe20000000800 */
[----:B------:R-:W-:Y:S02]  /*5630*/  ISETP.LE.U32.AND P3, PT, R4, UR9, PT ;  /* 0x0000000904007c0c */ /* 0x000fe4000bf63070 */
[----:B------:R-:W-:Y:S02]  /*5640*/  SHF.R.U32.HI R4, RZ, 0x10, R3 ;  /* 0x00000010ff047819 */ /* 0x000fe40000011603 */
[----:B------:R-:W-:Y:S02]  /*5650*/  ISETP.LE.U32.AND P4, PT, R5, UR9, PT ;  /* 0x0000000905007c0c */ /* 0x000fe4000bf83070 */
[C---:B------:R-:W-:Y:S03]  /*5660*/  LOP3.LUT R5, R3.reuse, 0xff, RZ, 0xc0, !PT ;  /* 0x000000ff03057812 */ /* 0x040fe600078ec0ff */
[----:B------:R-:W-:Y:S01]  /*5670*/  MUFU.EX2 R99, R13 ;  /* 0x0000000d00637308 */ /* 0x000fe20000000800 */
[----:B------:R-:W-:Y:S02]  /*5680*/  LOP3.LUT R4, R4, 0xff, RZ, 0xc0, !PT ;  /* 0x000000ff04047812 */ /* 0x000fe400078ec0ff */
[----:B------:R-:W-:Y:S02]  /*5690*/  LOP3.LUT R3, R3, 0xffff, RZ, 0xc0, !PT ;  /* 0x0000ffff03037812 */ /* 0x000fe400078ec0ff */
[----:B------:R-:W-:Y:S02]  /*56a0*/  ISETP.LE.U32.AND P1, PT, R7, UR9, PT ;  /* 0x0000000907007c0c */ /* 0x000fe4000bf23070 */
[----:B------:R-:W-:Y:S03]  /*56b0*/  SHF.R.U32.HI R3, RZ, 0x8, R3 ;  /* 0x00000008ff037819 */ /* 0x000fe60000011603 */
[----:B------:R-:W-:Y:S01]  /*56c0*/  MUFU.EX2 R98, R14 ;  /* 0x0000000e00627308 */ /* 0x000fe20000000800 */
[----:B------:R-:W-:Y:S09]  /*56d0*/  LOP3.LUT R3, R3, 0xffff, RZ, 0xc0, !PT ;  /* 0x0000ffff03037812 */ /* 0x000ff200078ec0ff */
[----:B------:R-:W1:Y:S02]  /*56e0*/  MUFU.EX2 R155, R19 ;  /* 0x00000013009b7308 */ /* 0x000e640000000800 */
[----:B-1----:R-:W-:Y:S01]  /*56f0*/  @!P0 FADD.FTZ R155, -R155, -RZ ;  /* 0x800000ff9b9b8221 */ /* 0x002fe20000010100 */
[----:B------:R-:W-:Y:S01]  /*5700*/  @!P2 FADD.FTZ R162, -R162, -RZ ;  /* 0x800000ffa2a2a221 */ /* 0x000fe20000010100 */
[----:B------:R-:W-:Y:S01]  /*5710*/  ISETP.LE.U32.AND P2, PT, R5, UR9, PT ;  /* 0x0000000905007c0c */ /* 0x000fe2000bf43070 */
[----:B------:R-:W-:Y:S01]  /*5720*/  @!P6 FADD.FTZ R161, -R161, -RZ ;  /* 0x800000ffa1a1e221 */ /* 0x000fe20000010100 */
[----:B------:R-:W-:Y:S01]  /*5730*/  ISETP.LE.U32.AND P6, PT, R4, UR9, PT ;  /* 0x0000000904007c0c */ /* 0x000fe2000bfc3070 */
[----:B------:R-:W-:Y:S01]  /*5740*/  @!P4 FADD.FTZ R159, -R159, -RZ ;  /* 0x800000ff9f9fc221 */ /* 0x000fe20000010100 */
[----:B------:R-:W-:Y:S01]  /*5750*/  SHF.R.U32.HI R4, RZ, 0x8, R9 ;  /* 0x00000008ff047819 */ /* 0x000fe20000011609 */
[----:B------:R-:W-:Y:S01]  /*5760*/  @!P1 FADD.FTZ R160, -R160, -RZ ;  /* 0x800000ffa0a09221 */ /* 0x000fe20000010100 */
[----:B------:R-:W-:Y:S01]  /*5770*/  LOP3.LUT R5, R11, 0xff, RZ, 0xc0, !PT ;  /* 0x000000ff0b057812 */ /* 0x000fe200078ec0ff */
[----:B------:R-:W-:Y:S01]  /*5780*/  @!P5 FADD.FTZ R152, -R152, -RZ ;  /* 0x800000ff9898d221 */ /* 0x000fe20000010100 */
[----:B------:R-:W-:Y:S01]  /*5790*/  LOP3.LUT R4, R4, 0xffff, RZ, 0xc0, !PT ;  /* 0x0000ffff04047812 */ /* 0x000fe200078ec0ff */
[----:B------:R-:W-:Y:S01]  /*57a0*/  @!P3 FADD.FTZ R151, -R151, -RZ ;  /* 0x800000ff9797b221 */ /* 0x000fe20000010100 */
[----:B------:R-:W-:Y:S02]  /*57b0*/  ISETP.LE.U32.AND P1, PT, R5, UR9, PT ;  /* 0x0000000905007c0c */ /* 0x000fe4000bf23070 */
[----:B------:R-:W-:Y:S01]  /*57c0*/  ISETP.LE.U32.AND P4, PT, R4, UR9, PT ;  /* 0x0000000904007c0c */ /* 0x000fe2000bf83070 */
[----:B------:R-:W-:Y:S01]  /*57d0*/  @!P2 FADD.FTZ R158, -R158, -RZ ;  /* 0x800000ff9e9ea221 */ /* 0x000fe20000010100 */
[----:B------:R-:W-:Y:S01]  /*57e0*/  LOP3.LUT R4, R10, 0xff, RZ, 0xc0, !PT ;  /* 0x000000ff0a047812 */ /* 0x000fe200078ec0ff */
[----:B------:R-:W-:Y:S01]  /*57f0*/  @!P6 FADD.FTZ R156, -R156, -RZ ;  /* 0x800000ff9c9ce221 */ /* 0x000fe20000010100 */
[----:B------:R-:W-:Y:S02]  /*5800*/  ISETP.LE.U32.AND P2, PT, R3, UR9, PT ;  /* 0x0000000903007c0c */ /* 0x000fe4000bf43070 */
[----:B------:R-:W-:Y:S02]  /*5810*/  ISETP.LE.U32.AND P6, PT, R4, UR9, PT ;  /* 0x0000000904007c0c */ /* 0x000fe4000bfc3070 */
[----:B------:R-:W-:Y:S02]  /*5820*/  SHF.R.U32.HI R4, RZ, 0x10, R8 ;  /* 0x00000010ff047819 */ /* 0x000fe40000011608 */
[----:B------:R-:W-:Y:S01]  /*5830*/  LOP3.LUT R8, R8, 0xffff, RZ, 0xc0, !PT ;  /* 0x0000ffff08087812 */ /* 0x000fe200078ec0ff */
[----:B------:R-:W-:Y:S01]  /*5840*/  @!P1 FADD.FTZ R97, -R97, -RZ ;  /* 0x800000ff61619221 */ /* 0x000fe20000010100 */
[----:B------:R-:W-:Y:S01]  /*5850*/  SHF.R.U32.HI R3, RZ, 0x8, R12 ;  /* 0x00000008ff037819 */ /* 0x000fe2000001160c */
[----:B------:R-:W-:Y:S01]  /*5860*/  @!P4 FADD.FTZ R157, -R157, -RZ ;  /* 0x800000ff9d9dc221 */ /* 0x000fe20000010100 */
[----:B------:R-:W-:Y:S02]  /*5870*/  SHF.R.U32.HI R8, RZ, 0x8, R8 ;  /* 0x00000008ff087819 */ /* 0x000fe40000011608 */
[----:B------:R-:W-:Y:S01]  /*5880*/  LOP3.LUT R2, R3, 0xffff, RZ, 0xc0, !PT ;  /* 0x0000ffff03027812 */ /* 0x000fe200078ec0ff */
[----:B------:R-:W-:Y:S01]  /*5890*/  @!P2 FADD.FTZ R153, -R153, -RZ ;  /* 0x800000ff9999a221 */ /* 0x000fe20000010100 */
[----:B------:R-:W-:Y:S01]  /*58a0*/  LOP3.LUT R3, R8, 0xffff, RZ, 0xc0, !PT ;  /* 0x0000ffff08037812 */ /* 0x000fe200078ec0ff */
[----:B------:R-:W-:Y:S01]  /*58b0*/  @!P6 FADD.FTZ R154, -R154, -RZ ;  /* 0x800000ff9a9ae221 */ /* 0x000fe20000010100 */
[----:B------:R-:W-:Y:S02]  /*58c0*/  ISETP.LE.U32.AND P2, PT, R2, UR9, PT ;  /* 0x0000000902007c0c */ /* 0x000fe4000bf43070 */
[----:B------:R-:W-:Y:S02]  /*58d0*/  ISETP.LE.U32.AND P6, PT, R3, UR9, PT ;  /* 0x0000000903007c0c */ /* 0x000fe4000bfc3070 */
[----:B------:R-:W-:Y:S02]  /*58e0*/  F2FP.RELU.BF16.F32.PACK_AB R2, R159, R156 ;  /* 0x0000009c9f02723e */ /* 0x000fe400000018ff */
[----:B------:R-:W-:Y:S02]  /*58f0*/  F2FP.RELU.BF16.F32.PACK_AB R3, R153, R158 ;  /* 0x0000009e9903723e */ /* 0x000fe400000018ff */
[----:B------:R-:W-:Y:S01]  /*5900*/  F2FP.RELU.BF16.F32.PACK_AB R0, R157, R161 ;  /* 0x000000a19d00723e */ /* 0x000fe200000018ff */
[----:B------:R1:W-:Y:S01]  /*5910*/  STS [R230+0x20400], R2 ;  /* 0x02040002e6007388 */ /* 0x0003e20000000800 */
[----:B------:R-:W-:Y:S02]  /*5920*/  LOP3.LUT R4, R4, 0xff, RZ, 0xc0, !PT ;  /* 0x000000ff04047812 */ /* 0x000fe400078ec0ff */
[----:B------:R-:W-:Y:S01]  /*5930*/  FSETP.GE.FTZ.AND P3, PT, R158, RZ, PT ;  /* 0x000000ff9e00720b */ /* 0x000fe20003f76000 */
[----:B------:R2:W-:Y:S01]  /*5940*/  STS [R230+0x20000], R3 ;  /* 0x02000003e6007388 */ /* 0x0005e20000000800 */
[----:B------:R-:W-:Y:S01]  /*5950*/  ISETP.LE.U32.AND P4, PT, R4, UR9, PT ;  /* 0x0000000904007c0c */ /* 0x000fe2000bf83070 */
[----:B------:R-:W-:Y:S01]  /*5960*/  @!P6 FADD.FTZ R99, -R99, -RZ ;  /* 0x800000ff6363e221 */ /* 0x000fe20000010100 */
[----:B------:R-:W-:Y:S01]  /*5970*/  @!P2 FADD.FTZ R149, -R149, -RZ ;  /* 0x800000ff9595a221 */ /* 0x000fe20000010100 */
[----:B------:R3:W-:Y:S01]  /*5980*/  STS [R233+0x20000], R0 ;  /* 0x02000000e9007388 */ /* 0x0007e20000000800 */
[----:B------:R-:W-:Y:S02]  /*5990*/  FSETP.GE.FTZ.AND P0, PT, R159, RZ, PT ;  /* 0x000000ff9f00720b */ /* 0x000fe40003f16000 */
[----:B------:R-:W-:Y:S02]  /*59a0*/  F2FP.RELU.BF16.F32.PACK_AB R5, R99, R152 ;  /* 0x000000986305723e */ /* 0x000fe400000018ff */
[----:B------:R-:W-:Y:S02]  /*59b0*/  FSETP.GE.FTZ.AND P2, PT, R153, RZ, PT ;  /* 0x000000ff9900720b */ /* 0x000fe40003f56000 */
[----:B------:R-:W-:Y:S02]  /*59c0*/  FSETP.GE.FTZ.AND P1, PT, R156, RZ, PT ;  /* 0x000000ff9c00720b */ /* 0x000fe40003f36000 */
[----:B------:R-:W-:Y:S01]  /*59d0*/  ISETP.GT.AND P6, PT, R212, R237, PT ;  /* 0x000000edd400720c */ /* 0x000fe20003fc4270 */
[----:B------:R-:W-:Y:S05]  /*59e0*/  @!P4 FADD.FTZ R98, -R98, -RZ ;  /* 0x800000ff6262c221 */ /* 0x000fea0000010100 */
[----:B------:R-:W-:Y:S02]  /*59f0*/  F2FP.RELU.BF16.F32.PACK_AB R4, R151, R98 ;  /* 0x000000629704723e */ /* 0x000fe400000018ff */
[----:B-1----:R-:W-:Y:S02]  /*5a00*/  F2FP.RELU.BF16.F32.PACK_AB R2, R155, R97 ;  /* 0x000000619b02723e */ /* 0x002fe400000018ff */
[----:B--2---:R-:W-:Y:S02]  /*5a10*/  F2FP.RELU.BF16.F32.PACK_AB R3, R149, R162 ;  /* 0x000000a29503723e */ /* 0x004fe400000018ff */
[----:B---3--:R-:W-:Y:S05]  /*5a20*/  F2FP.RELU.BF16.F32.PACK_AB R0, R160, R154 ;  /* 0x0000009aa000723e */ /* 0x008fea00000018ff */
[----:B------:R1:W-:Y:S04]  /*5a30*/  STS [R233+0x20400], R0 ;  /* 0x02040000e9007388 */ /* 0x0003e80000000800 */
[----:B------:R-:W-:Y:S04]  /*5a40*/  STS [R231+0x20000], R5 ;  /* 0x02000005e7007388 */ /* 0x000fe80000000800 */
[----:B------:R-:W-:Y:S04]  /*5a50*/  STS [R231+0x20400], R4 ;  /* 0x02040004e7007388 */ /* 0x000fe80000000800 */
[----:B------:R2:W-:Y:S04]  /*5a60*/  STS [R232+0x20400], R2 ;  /* 0x02040002e8007388 */ /* 0x0005e80000000800 */
[----:B------:R3:W-:Y:S04]  /*5a70*/  STS [R232+0x20000], R3 ;  /* 0x02000003e8007388 */ /* 0x0007e80000000800 */
[----:B------:R-:W-:Y:S01]  /*5a80*/  LDSM.16.M88.4 R8, [R189+0x18000] ;  /* 0x01800000bd08783b */ /* 0x000fe20000000200 */
[----:B-1----:R-:W-:Y:S07]  /*5a90*/  LEA R0, R202, UR5, 0x1 ;  /* 0x00000005ca007c11 */ /* 0x002fee000f8e08ff */
[----:B------:R-:W-:Y:S08]  /*5aa0*/  LDSM.16.M88.4 R68, [R189+0x18800] ;  /* 0x01880000bd44783b */ /* 0x000ff00000000200 */
[----:B------:R-:W1:Y:S01]  /*5ab0*/  LDSM.16.M88.4 R16, [R0+0xc000] ;  /* 0x00c000000010783b */ /* 0x000e620000000200 */
[--C-:B--2---:R-:W-:Y:S02]  /*5ac0*/  IMAD.IADD R2, R197, 0x1, R0.reuse ;  /* 0x00000001c5027824 */ /* 0x104fe400078e0200 */
[C---:B---3--:R-:W-:Y:S02]  /*5ad0*/  IMAD.IADD R3, R196.reuse, 0x1, R0 ;  /* 0x00000001c4037824 */ /* 0x048fe400078e0200 */
[----:B------:R-:W-:Y:S03]  /*5ae0*/  IMAD.IADD R96, R196, 0x1, R2 ;  /* 0x00000001c4607824 */ /* 0x000fe600078e0202 */
[----:B------:R-:W-:Y:S08]  /*5af0*/  LDSM.16.M88.4 R72, [R2+0xc000] ;  /* 0x00c000000248783b */ /* 0x000ff00000000200 */
[----:B------:R-:W2:Y:S08]  /*5b00*/  LDSM.16.M88.4 R76, [R190+0x18000] ;  /* 0x01800000be4c783b */ /* 0x000eb00000000200 */
[----:B------:R-:W3:Y:S08]  /*5b10*/  LDSM.16.M88.4 R80, [R190+0x18800] ;  /* 0x01880000be50783b */ /* 0x000ef00000000200 */
[----:B------:R-:W-:Y:S01]  /*5b20*/  LDSM.16.M88.4 R84, [R3+0xc000] ;  /* 0x00c000000354783b */ /* 0x000fe20000000200 */
[C---:B-1----:R-:W-:Y:S07]  /*5b30*/  HMMA.16816.F32.BF16 R4, R16.reuse, R8, RZ ;  /* 0x000000081004723c */ /* 0x042fee00000418ff */
[----:B------:R-:W1:Y:S01]  /*5b40*/  LDSM.16.M88.4 R88, [R192+0x18000] ;  /* 0x01800000c058783b */ /* 0x000e620000000200 */
[C---:B------:R-:W-:Y:S07]  /*5b50*/  HMMA.16816.F32.BF16 R8, R16.reuse, R10, RZ ;  /* 0x0000000a1008723c */ /* 0x040fee00000418ff */
[----:B------:R-:W-:Y:S01]  /*5b60*/  LDSM.16.M88.4 R92, [R191+0x18000] ;  /* 0x01800000bf5c783b */ /* 0x000fe20000000200 */
[C---:B------:R-:W-:Y:S06]  /*5b70*/  HMMA.16816.F32.BF16 R12, R16.reuse, R68, RZ ;  /* 0x00000044100c723c */ /* 0x040fec00000418ff */
[----:B------:R-:W-:Y:S01]  /*5b80*/  HMMA.16816.F32.BF16 R16, R16, R70, RZ ;  /* 0x000000461010723c */ /* 0x000fe200000418ff */
[----:B------:R-:W4:Y:S05]  /*5b90*/  LDSM.16.M88.4 R68, [R192+0x18800] ;  /* 0x01880000c044783b */ /* 0x000f2a0000000200 */
[C---:B--2---:R-:W-:Y:S06]  /*5ba0*/  HMMA.16816.F32.BF16 R4, R72.reuse, R76, R4 ;  /* 0x0000004c4804723c */ /* 0x044fec0000041804 */
[C---:B------:R-:W-:Y:S01]  /*5bb0*/  HMMA.16816.F32.BF16 R8, R72.reuse, R78, R8 ;  /* 0x0000004e4808723c */ /* 0x040fe20000041808 */
[----:B------:R-:W2:Y:S05]  /*5bc0*/  LDSM.16.M88.4 R76, [R96+0xc000] ;  /* 0x00c00000604c783b */ /* 0x000eaa0000000200 */
[C---:B---3--:R-:W-:Y:S06]  /*5bd0*/  HMMA.16816.F32.BF16 R12, R72.reuse, R80, R12 ;  /* 0x00000050480c723c */ /* 0x048fec000004180c */
[----:B------:R-:W-:Y:S01]  /*5be0*/  HMMA.16816.F32.BF16 R16, R72, R82, R16 ;  /* 0x000000524810723c */ /* 0x000fe20000041810 */
[----:B------:R-:W3:Y:S05]  /*5bf0*/  LDSM.16.M88.4 R72, [R191+0x18800] ;  /* 0x01880000bf48783b */ /* 0x000eea0000000200 */
[C---:B-1----:R-:W-:Y:S03]  /*5c00*/  HMMA.16816.F32.BF16 R4, R84.reuse, R88, R4 ;  /* 0x000000585404723c */ /* 0x042fe60000041804 */
[----:B------:R-:W-:Y:S03]  /*5c10*/  LDSM.16.M88.4 R80, [R0+0xe000] ;  /* 0x00e000000050783b */ /* 0x000fe60000000200 */
[C---:B------:R-:W-:Y:S05]  /*5c20*/  HMMA.16816.F32.BF16 R8, R84.reuse, R90, R8 ;  /* 0x0000005a5408723c */ /* 0x040fea0000041808 */
[----:B------:R-:W1:Y:S01]  /*5c30*/  LDSM.16.M88.4 R88, [R189+0x1a000] ;  /* 0x01a00000bd58783b */ /* 0x000e620000000200 */
[C---:B----4-:R-:W-:Y:S06]  /*5c40*/  HMMA.16816.F32.BF16 R12, R84.reuse, R68, R12 ;  /* 0x00000044540c723c */ /* 0x050fec000004180c */
[----:B------:R-:W-:Y:S01]  /*5c50*/  HMMA.16816.F32.BF16 R16, R84, R70, R16 ;  /* 0x000000465410723c */ /* 0x000fe20000041810 */
[----:B------:R-:W4:Y:S05]  /*5c60*/  LDSM.16.M88.4 R68, [R189+0x1a800] ;  /* 0x01a80000bd44783b */ /* 0x000f2a0000000200 */
[C---:B--2---:R-:W-:Y:S03]  /*5c70*/  HMMA.16816.F32.BF16 R4, R76.reuse, R92, R4 ;  /* 0x0000005c4c04723c */ /* 0x044fe60000041804 */
[----:B------:R-:W-:Y:S03]  /*5c80*/  LDSM.16.M88.4 R84, [R2+0xe000] ;  /* 0x00e000000254783b */ /* 0x000fe60000000200 */
[C---:B------:R-:W-:Y:S05]  /*5c90*/  HMMA.16816.F32.BF16 R8, R76.reuse, R94, R8 ;  /* 0x0000005e4c08723c */ /* 0x040fea0000041808 */
[----:B------:R-:W2:Y:S01]  /*5ca0*/  LDSM.16.M88.4 R92, [R190+0x1a000] ;  /* 0x01a00000be5c783b */ /* 0x000ea20000000200 */
        /* <DEDUP_REMOVED lines=53> */
[----:B-----5:R-:W-:Y:S01]  /*6000*/  FADD.FTZ R2, -R150, R4 ;  /* 0x0000000496027221 */ /* 0x020fe20000010100 */
[----:B------:R-:W-:Y:S01]  /*6010*/  FADD.FTZ R7, -R148, R7 ;  /* 0x0000000794077221 */ /* 0x000fe20000010100 */
[----:B------:R-:W-:Y:S03]  /*6020*/  FADD.FTZ R5, -R150, R5 ;  /* 0x0000000596057221 */ /* 0x000fe60000010100 */
[----:B------:R-:W-:Y:S01]  /*6030*/  FSEL R2, R2, R150, P3 ;  /* 0x0000009602027208 */ /* 0x000fe20001800000 */
[----:B------:R-:W-:Y:S01]  /*6040*/  FADD.FTZ R8, -R150, R8 ;  /* 0x0000000896087221 */ /* 0x000fe20000010100 */
[----:B------:R-:W-:Y:S01]  /*6050*/  FSEL R68, R7, R148, P0 ;  /* 0x0000009407447208 */ /* 0x000fe20000000000 */
[C---:B------:R-:W-:Y:S01]  /*6060*/  FADD.FTZ R0, -R148.reuse, R11 ;  /* 0x0000000b94007221 */ /* 0x040fe20000010100 */
[----:B------:R-:W-:Y:S01]  /*6070*/  FSETP.GE.FTZ.AND P3, PT, R161, RZ, PT ;  /* 0x000000ffa100720b */ /* 0x000fe20003f76000 */
[----:B------:R-:W-:Y:S01]  /*6080*/  FADD.FTZ R6, -R148, R6 ;  /* 0x0000000694067221 */ /* 0x000fe20000010100 */
[----:B------:R-:W-:Y:S01]  /*6090*/  FSETP.GE.FTZ.AND P0, PT, R160, RZ, PT ;  /* 0x000000ffa000720b */ /* 0x000fe20003f16000 */
[----:B------:R-:W-:Y:S01]  /*60a0*/  FADD.FTZ R4, -R150, R9 ;  /* 0x0000000996047221 */ /* 0x000fe20000010100 */
[-C--:B------:R-:W-:Y:S01]  /*60b0*/  FSEL R69, R5, R150.reuse, P2 ;  /* 0x0000009605457208 */ /* 0x080fe20001000000 */
[----:B------:R-:W-:Y:S01]  /*60c0*/  FADD.FTZ R3, -R148, R10 ;  /* 0x0000000a94037221 */ /* 0x000fe20000010100 */
[----:B------:R-:W-:Y:S01]  /*60d0*/  FSEL R5, R8, R150, P3 ;  /* 0x0000009608057208 */ /* 0x000fe20001800000 */
        /* <DEDUP_REMOVED lines=8> */
[----:B------:R-:W-:Y:S01]  /*6160*/  FADD.FTZ R15, -R148, R15 ;  /* 0x0000000f940f7221 */ /* 0x000fe20000010100 */
[----:B------:R-:W-:Y:S01]  /*6170*/  FSETP.GE.FTZ.AND P0, PT, R152, RZ, PT ;  /* 0x000000ff9800720b */ /* 0x000fe20003f16000 */
[----:B------:R-:W-:Y:S01]  /*6180*/  FMUL.FTZ R2, R158, R2 ;  /* 0x000000029e027220 */ /* 0x000fe20000410000 */
[----:B------:R-:W-:Y:S01]  /*6190*/  FSEL R4, R4, R150, P2 ;  /* 0x0000009604047208 */ /* 0x000fe20001000000 */
[----:B------:R-:W-:Y:S01]  /*61a0*/  FMUL.FTZ R69, R153, R69 ;  /* 0x0000004599457220 */ /* 0x000fe20000410000 */
[----:B------:R-:W-:Y:S01]  /*61b0*/  FSEL R3, R3, R148, P1 ;  /* 0x0000009403037208 */ /* 0x000fe20000800000 */
[----:B------:R-:W-:Y:S01]  /*61c0*/  FADD.FTZ R14, -R148, R14 ;  /* 0x0000000e940e7221 */ /* 0x000fe20000010100 */
[----:B------:R-:W-:Y:S01]  /*61d0*/  FSEL R0, R12, R150, P0 ;  /* 0x000000960c007208 */ /* 0x000fe20000000000 */
[----:B------:R-:W-:Y:S01]  /*61e0*/  FMUL.FTZ R8, R157, R4 ;  /* 0x000000049d087220 */ /* 0x000fe20000410000 */
        /* <DEDUP_REMOVED lines=8> */
[----:B------:R-:W-:Y:S02]  /*6270*/  FSEL R0, R15, R148, P0 ;  /* 0x000000940f007208 */ /* 0x000fe40000000000 */
[----:B------:R-:W-:Y:S01]  /*6280*/  F2FP.BF16.F32.PACK_AB R69, R69, R2 ;  /* 0x000000024545723e */ /* 0x000fe200000010ff */
[----:B------:R-:W-:Y:S01]  /*6290*/  FMUL.FTZ R13, R99, R3 ;  /* 0x00000003630d7220 */ /* 0x000fe20000410000 */
[----:B------:R-:W-:Y:S01]  /*62a0*/  FSETP.GE.FTZ.AND P2, PT, R149, RZ, PT ;  /* 0x000000ff9500720b */ /* 0x000fe20003f56000 */
[----:B------:R-:W-:Y:S01]  /*62b0*/  FMUL.FTZ R12, R151, R0 ;  /* 0x00000000970c7220 */ /* 0x000fe20000410000 */
[----:B------:R-:W-:Y:S01]  /*62c0*/  FSETP.GE.FTZ.AND P0, PT, R155, RZ, PT ;  /* 0x000000ff9b00720b */ /* 0x000fe20003f16000 */
[----:B------:R-:W-:Y:S01]  /*62d0*/  FADD.FTZ R0, -R148, R18 ;  /* 0x0000001294007221 */ /* 0x000fe20000010100 */
[----:B------:R-:W-:Y:S02]  /*62e0*/  FSEL R2, R14, R148, P1 ;  /* 0x000000940e027208 */ /* 0x000fe40000800000 */
[----:B------:R-:W-:Y:S02]  /*62f0*/  FSETP.GE.FTZ.AND P3, PT, R162, RZ, PT ;  /* 0x000000ffa200720b */ /* 0x000fe40003f76000 */
[----:B------:R-:W-:Y:S01]  /*6300*/  FSETP.GE.FTZ.AND P1, PT, R97, RZ, PT ;  /* 0x000000ff6100720b */ /* 0x000fe20003f36000 */
[----:B------:R-:W-:Y:S01]  /*6310*/  FMUL.FTZ R3, R98, R2 ;  /* 0x0000000262037220 */ /* 0x000fe20000410000 */
[----:B------:R-:W-:Y:S01]  /*6320*/  F2FP.BF16.F32.PACK_AB R68, R68, R6 ;  /* 0x000000064444723e */ /* 0x000fe200000010ff */
[----:B------:R-:W-:Y:S01]  /*6330*/  FADD.FTZ R2, -R150, R16 ;  /* 0x0000001096027221 */ /* 0x000fe20000010100 */
[----:B------:R-:W-:Y:S02]  /*6340*/  FSEL R0, R0, R148, P1 ;  /* 0x0000009400007208 */ /* 0x000fe40000800000 */
[----:B------:R-:W-:Y:S01]  /*6350*/  F2FP.BF16.F32.PACK_AB R15, R8, R9 ;  /* 0x00000009080f723e */ /* 0x000fe200000010ff */
        /* <DEDUP_REMOVED lines=9> */
[----:B------:R-:W-:Y:S01]  /*63f0*/  FMUL.FTZ R148, R155, R148 ;  /* 0x000000949b947220 */ /* 0x000fe20000410000 */
[----:B------:R-:W-:Y:S06]  /*6400*/  @!P6 BRA `(.L_x_1495) ;  /* 0x00000004002ce947 */ /* 0x000fec0003800000 */
[----:B------:R-:W1:Y:S01]  /*6410*/  LDC R11, c[0x0][0x240] ;  /* 0x00009000ff0b7b82 */ /* 0x000e620000000800 */
[----:B------:R-:W-:Y:S01]  /*6420*/  ISETP.GE.AND P3, PT, R222, UR4, PT ;  /* 0x00000004de007c0c */ /* 0x000fe2000bf66270 */
[----:B------:R-:W-:Y:S01]  /*6430*/  IMAD.MOV.U32 R4, RZ, RZ, -0x6000 ;  /* 0xffffa000ff047424 */ /* 0x000fe200078e00ff */
[----:B------:R-:W-:Y:S02]  /*6440*/  ISETP.GE.AND P2, PT, R229, UR4, PT ;  /* 0x00000004e5007c0c */ /* 0x000fe4000bf46270 */
[----:B------:R-:W-:Y:S02]  /*6450*/  ISETP.GE.AND P1, PT, R236, UR4, PT ;  /* 0x00000004ec007c0c */ /* 0x000fe4000bf26270 */
[----:B------:R-:W-:Y:S01]  /*6460*/  LOP3.LUT R0, R212, 0x1, RZ, 0xc0, !PT ;  /* 0x00000001d4007812 */ /* 0x000fe200078ec0ff */
[----:B------:R-:W2:Y:S03]  /*6470*/  LDC R18, c[0x0][0x244] ;  /* 0x00009100ff127b82 */ /* 0x000ea60000000800 */
[----:B------:R-:W-:Y:S04]  /*6480*/  ISETP.NE.U32.AND P4, PT, R0, 0x1, PT ;  /* 0x000000010000780c */ /* 0x000fe80003f85070 */
[----:B------:R-:W-:Y:S05]  /*6490*/  SEL R4, R4, 0x6000, !P4 ;  /* 0x0000600004047807 */ /* 0x000fea0006000000 */
[--C-:B------:R-:W-:Y:S02]  /*64a0*/  IMAD.IADD R207, R207, 0x1, R4.reuse ;  /* 0x00000001cfcf7824 */ /* 0x100fe400078e0204 */
[--C-:B------:R-:W-:Y:S02]  /*64b0*/  IMAD.IADD R211, R211, 0x1, R4.reuse ;  /* 0x00000001d3d37824 */ /* 0x100fe400078e0204 */
[----:B------:R-:W-:Y:S01]  /*64c0*/  IMAD.IADD R195, R195, 0x1, R4 ;  /* 0x00000001c3c37824 */ /* 0x000fe200078e0204 */
[----:B------:R3:W-:Y:S04]  /*64d0*/  @P3 STS [R207], RZ ;  /* 0x000000ffcf003388 */ /* 0x0007e80000000800 */
[----:B------:R3:W-:Y:S04]  /*64e0*/  @P3 STS [R207+0x4], RZ ;  /* 0x000004ffcf003388 */ /* 0x0007e80000000800 */
[----:B------:R3:W-:Y:S01]  /*64f0*/  @P3 STS [R207+0x8], RZ ;  /* 0x000008ffcf003388 */ /* 0x0007e20000000800 */
[----:B-1----:R-:W-:Y:S03]  /*6500*/  IMAD.U32 R3, R11, -0x40, RZ ;  /* 0xffffffc00b037824 */ /* 0x002fe600078e00ff */
[----:B------:R3:W-:Y:S02]  /*6510*/  @P3 STS [R207+0xc], RZ ;  /* 0x00000cffcf003388 */ /* 0x0007e40000000800 */
[-C--:B------:R-:W-:Y:S02]  /*6520*/  LEA R2, P0, R3, R216.reuse, 0x1 ;  /* 0x000000d803027211 */ /* 0x080fe400078008ff */
[----:B------:R-:W-:Y:S02]  /*6530*/  LEA R0, P5, R11, R3, 0x5 ;  /* 0x000000030b007211 */ /* 0x000fe400078a28ff */
[----:B------:R-:W-:Y:S02]  /*6540*/  SHF.R.S32.HI R5, RZ, 0x1f, R3 ;  /* 0x0000001fff057819 */ /* 0x000fe40000011403 */
[----:B------:R-:W-:Y:S02]  /*6550*/  LEA.HI.X.SX32 R3, R3, R217, 0x1, P0 ;  /* 0x000000d903037211 */ /* 0x000fe400000f0eff */
[CC--:B------:R-:W-:Y:S02]  /*6560*/  @!P2 LEA R8, P4, R0.reuse, R216.reuse, 0x1 ;  /* 0x000000d80008a211 */ /* 0x0c0fe400078808ff */
[C---:B------:R-:W-:Y:S01]  /*6570*/  @!P1 LEA R6, P0, R0.reuse, R216, 0x1 ;  /* 0x000000d800069211 */ /* 0x040fe200078008ff */
[----:B------:R-:W-:Y:S01]  /*6580*/  @!PT LDS RZ, [RZ] ;  /* 0x00000000fffff984 */ /* 0x000fe20000000800 */
[----:B------:R-:W-:Y:S01]  /*6590*/  @!PT LDS RZ, [RZ] ;  /* 0x00000000fffff984 */ /* 0x000fe20000000800 */
[----:B------:R-:W-:Y:S01]  /*65a0*/  @!PT LDS RZ, [RZ] ;  /* 0x00000000fffff984 */ /* 0x000fe20000000800 */
[----:B------:R3:W-:Y:S01]  /*65b0*/  @!P3 LDGSTS.E.BYPASS.LTC128B.128 [R211], desc[UR14][R2.64] ;  /* 0x0000000002d3bfae */ /* 0x0007e2000b901d4e */
[C---:B--2---:R-:W-:Y:S01]  /*65c0*/  LEA.HI.X R5, R11.reuse, R5, R18, 0x5, P5 ;  /* 0x000000050b057211 */ /* 0x044fe200028f2c12 */
[----:B------:R-:W-:Y:S01]  /*65d0*/  IMAD.MOV.U32 R216, RZ, RZ, R2 ;  /* 0x000000ffffd87224 */ /* 0x000fe200078e0002 */
[C---:B------:R-:W-:Y:S01]  /*65e0*/  @!P3 LEA R10, P5, R11.reuse, R2, 0x6 ;  /* 0x000000020b0ab211 */ /* 0x040fe200078a30ff */
[----:B------:R3:W-:Y:S01]  /*65f0*/  @P2 STS [R207+0x2000], RZ ;  /* 0x002000ffcf002388 */ /* 0x0007e20000000800 */
[C-C-:B------:R-:W-:Y:S02]  /*6600*/  @!P2 LEA.HI.X R9, R0.reuse, R217, R5.reuse, 0x1, P4 ;  /* 0x000000d90009a211 */ /* 0x140fe400020f0c05 */
[----:B------:R-:W-:Y:S01]  /*6610*/  @!P3 LEA.HI.X R11, R11, R3, R18, 0x6, P5 ;  /* 0x000000030b0bb211 */ /* 0x000fe200028f3412 */
[----:B------:R3:W-:Y:S01]  /*6620*/  @P2 STS [R207+0x2004], RZ ;  /* 0x002004ffcf002388 */ /* 0x0007e20000000800 */
[----:B------:R-:W-:Y:S01]  /*6630*/  @!P1 LEA.HI.X R7, R0, R217, R5, 0x1, P0 ;  /* 0x000000d900079211 */ /* 0x000fe200000f0c05 */
[----:B------:R-:W-:Y:S02]  /*6640*/  IMAD.MOV.U32 R217, RZ, RZ, R3 ;  /* 0x000000ffffd97224 */ /* 0x000fe400078e0003 */
        /* <DEDUP_REMOVED lines=39> */
.L_x_1495:
[----:B------:R-:W-:Y:S01]  /*68c0*/  STS [R230+0x1e000], R69 ;  /* 0x01e00045e6007388 */ /* 0x000fe20000000800 */
[----:B---3--:R-:W-:Y:S01]  /*68d0*/  F2FP.BF16.F32.PACK_AB R2, R150, R17 ;  /* 0x000000119602723e */ /* 0x008fe200000010ff */
[----:B------:R-:W1:Y:S01]  /*68e0*/  LDC R206, c[0x0][0x270] ;  /* 0x00009c00ffce7b82 */ /* 0x000e620000000800 */
        /* <DEDUP_REMOVED lines=8> */
[----:B-1----:R-:W-:Y:S03]  /*6970*/  IMAD R206, R206, UR6, RZ ;  /* 0x00000006cece7c24 */ /* 0x002fe6000f8e02ff */
[----:B------:R1:W-:Y:S01]  /*6980*/  STS [R232+0x1e400], R0 ;  /* 0x01e40000e8007388 */ /* 0x0003e20000000800 */
[----:B------:R-:W-:Y:S01]  /*6990*/  BAR.SYNC.DEFER_BLOCKING 0x0 ;  /* 0x0000000000007b1d */ /* 0x000fe20000010000 */
[----:B-1----:R-:W-:Y:S05]  /*69a0*/  IMAD.U32 R0, R206, -0x40, RZ ;  /* 0xffffffc0ce007824 */ /* 0x002fea00078e00ff */
[----:B------:R-:W-:Y:S01]  /*69b0*/  LDSM.16.MT88.4 R4, [R193+0x20000] ;  /* 0x02000000c104783b */ /* 0x000fe20000004200 */
[C---:B------:R-:W-:Y:S03]  /*69c0*/  LEA R204, P0, R0.reuse, R204, 0x2 ;  /* 0x000000cc00cc7211 */ /* 0x040fe600078010ff */
[----:B------:R-:W1:Y:S01]  /*69d0*/  LDSM.16.MT88.4 R8, [R184+0xc000] ;  /* 0x00c00000b808783b */ /* 0x000e620000004200 */
[----:B------:R-:W-:Y:S03]  /*69e0*/  LEA.HI.X.SX32 R205, R0, R205, 0x2, P0 ;  /* 0x000000cd00cd7211 */ /* 0x000fe600000f16ff */
        /* <DEDUP_REMOVED lines=86> */
[----:B------:R3:W-:Y:S01]  /*6f50*/  @!P3 LDGSTS.E.BYPASS.LTC128B.128 [R209+0xc000], desc[UR14][R2.64] ;  /* 0x0c00000002d1bfae */ /* 0x0007e2000b901d4e */
[C---:B--2---:R-:W-:Y:S01]  /*6f60*/  LEA.HI.X R5, R9.reuse, R5, R10, 0x5, P5 ;  /* 0x0000000509057211 */ /* 0x044fe200028f2c0a */
[----:B------:R-:W-:Y:S01]  /*6f70*/  IMAD.MOV.U32 R214, RZ, RZ, R2 ;  /* 0x000000ffffd67224 */ /* 0x000fe200078e0002 */
[C---:B------:R-:W-:Y:S01]  /*6f80*/  @!P3 LEA R8, P5, R9.reuse, R2, 0x6 ;  /* 0x000000020908b211 */ /* 0x040fe200078a30ff */
[----:B------:R3:W-:Y:S01]  /*6f90*/  @P2 STS.128 [R209+0xe000], RZ ;  /* 0x00e000ffd1002388 */ /* 0x0007e20000000c00 */
[C-C-:B------:R-:W-:Y:S02]  /*6fa0*/  @!P2 LEA.HI.X R7, R0.reuse, R215, R5.reuse, 0x1, P4 ;  /* 0x000000d70007a211 */ /* 0x140fe400020f0c05 */
[----:B------:R-:W-:Y:S01]  /*6fb0*/  @!P3 LEA.HI.X R9, R9, R3, R10, 0x6, P5 ;  /* 0x000000030909b211 */ /* 0x000fe200028f340a */
[----:B------:R-:W-:Y:S01]  /*6fc0*/  @!PT LDS RZ, [RZ] ;  /* 0x00000000fffff984 */ /* 0x000fe20000000800 */
[----:B------:R-:W-:Y:S01]  /*6fd0*/  @!PT LDS RZ, [RZ] ;  /* 0x00000000fffff984 */ /* 0x000fe20000000800 */
[----:B------:R-:W-:Y:S01]  /*6fe0*/  @!PT LDS RZ, [RZ] ;  /* 0x00000000fffff984 */ /* 0x000fe20000000800 */
[----:B------:R3:W-:Y:S01]  /*6ff0*/  @!P2 LDGSTS.E.BYPASS.LTC128B.128 [R209+0xe000], desc[UR14][R2.64+0x80] ;  /* 0x0e00008002d1afae */ /* 0x0007e2000b901d4e */
[----:B------:R-:W-:Y:S01]  /*7000*/  @!P1 LEA.HI.X R5, R0, R215, R5, 0x1, P0 ;  /* 0x000000d700059211 */ /* 0x000fe200000f0c05 */
[----:B------:R-:W-:Y:S02]  /*7010*/  IMAD.MOV.U32 R215, RZ, RZ, R3 ;  /* 0x000000ffffd77224 */ /* 0x000fe400078e0003 */
        /* <DEDUP_REMOVED lines=21> */
.L_x_1496:
[----:B------:R-:W-:Y:S01]  /*7170*/  LDSM.16.M88.4 R96, [R198] ;  /* 0x00000000c660783b */ /* 0x000fe20000000200 */
[----:B---3--:R-:W-:Y:S03]  /*7180*/  @P6 IADD3 R2, P0, R220, -0x100, RZ ;  /* 0xffffff00dc026810 */ /* 0x008fe60007f1e0ff */
[----:B------:R-:W1:Y:S01]  /*7190*/  LDSM.16.MT88.4 R16, [R184+0x12000] ;  /* 0x01200000b810783b */ /* 0x000e620000004200 */
[----:B------:R-:W-:Y:S01]  /*71a0*/  @P6 IADD3.X R0, R221, -0x1, RZ, P0, !PT ;  /* 0xffffffffdd006810 */ /* 0x000fe200007fe4ff */
[----:B------:R-:W-:Y:S02]  /*71b0*/  @P6 IMAD.MOV.U32 R220, RZ, RZ, R2 ;  /* 0x000000ffffdc6224 */ /* 0x000fe400078e0002 */
[----:B------:R-:W2:Y:S02]  /*71c0*/  LDSM.16.M88.4 R92, [R198+0x1000] ;  /* 0x00100000c65c783b */ /* 0x000ea40000000200 */
[----:B------:R-:W-:Y:S02]  /*71d0*/  @P6 IMAD.MOV.U32 R221, RZ, RZ, R0 ;  /* 0x000000ffffdd6224 */ /* 0x000fe400078e0000 */
[----:B------:R-:W3:Y:S01]  /*71e0*/  LDSM.16.MT88.4 R80, [R184+0x14000] ;  /* 0x01400000b850783b */ /* 0x000ee20000004200 */
[----:B------:R-:W-:Y:S02]  /*71f0*/  IMAD R0, R206, 0x18, RZ ;  /* 0x00000018ce007824 */ /* 0x000fe400078e02ff */
[----:B------:R-:W-:Y:S01]  /*7200*/  @P6 IMAD.WIDE R2, R226, 0x4, R220 ;  /* 0x00000004e2026825 */ /* 0x000fe200078e02dc */
        /* <DEDUP_REMOVED lines=11> */
[----:B------:R-:W5:Y:S03]  /*72c0*/  @P6 LDG.E R224, desc[UR14][R2.64] ;  /* 0x0000000e02e06981 */ /* 0x000f66000c1e1900 */
[-C--:B------:R-:W-:Y:S01]  /*72d0*/  HMMA.16816.F32.BF16 R12, R92, R18.reuse, RZ ;  /* 0x000000125c0c723c */ /* 0x080fe200000418ff */
[----:B------:R1:W5:Y:S05]  /*72e0*/  @P6 LDG.E R225, desc[UR14][R2.64+0x20] ;  /* 0x0000200e02e16981 */ /* 0x00036a000c1e1900 */
        /* <DEDUP_REMOVED lines=9> */
[----:B------:R-:W2:Y:S05]  /*7380*/  LDSM.16.M88.4 R148, [R200] ;  /* 0x00000000c894783b */ /* 0x000eaa0000000200 */
[-C--:B------:R-:W-:Y:S06]  /*7390*/  HMMA.16816.F32.BF16 R4, R152, R156.reuse, R4 ;  /* 0x0000009c9804723c */ /* 0x080fec0000041804 */
[C---:B------:R-:W-:Y:S06]  /*73a0*/  HMMA.16816.F32.BF16 R8, R160.reuse, R156, R8 ;  /* 0x0000009ca008723c */ /* 0x040fec0000041808 */
[-C--:B------:R-:W-:Y:S06]  /*73b0*/  HMMA.16816.F32.BF16 R12, R160, R158.reuse, R12 ;  /* 0x0000009ea00c723c */ /* 0x080fec000004180c */
[C---:B------:R-:W-:Y:S01]  /*73c0*/  HMMA.16816.F32.BF16 R16, R152.reuse, R158, R16 ;  /* 0x0000009e9810723c */ /* 0x040fe20000041810 */
[----:B------:R-:W3:Y:S05]  /*73d0*/  LDSM.16.MT88.4 R156, [R184+0x15000] ;  /* 0x01500000b89c783b */ /* 0x000eea0000004200 */
        /* <DEDUP_REMOVED lines=12> */
[-C--:B--2---:R-:W-:Y:S03]  /*74a0*/  HMMA.16816.F32.BF16 R4, R148, R172.reuse, R4 ;  /* 0x000000ac9404723c */ /* 0x084fe60000041804 */
[----:B------:R-:W2:Y:S03]  /*74b0*/  LDSM.16.MT88.4 R184, [R184+0x17800] ;  /* 0x01780000b8b8783b */ /* 0x000ea60000004200 */
[C---:B------:R-:W-:Y:S06]  /*74c0*/  HMMA.16816.F32.BF16 R8, R176.reuse, R172, R8 ;  /* 0x000000acb008723c */ /* 0x040fec0000041808 */
[-C--:B------:R-:W-:Y:S06]  /*74d0*/  HMMA.16816.F32.BF16 R12, R176, R174.reuse, R12 ;  /* 0x000000aeb00c723c */ /* 0x080fec000004180c */
[C---:B------:R-:W-:Y:S06]  /*74e0*/  HMMA.16816.F32.BF16 R16, R148.reuse, R174, R16 ;  /* 0x000000ae9410723c */ /* 0x040fec0000041810 */
[-C--:B---3--:R-:W-:Y:S06]  /*74f0*/  HMMA.16816.F32.BF16 R68, R148, R156.reuse, R68 ;  /* 0x0000009c9444723c */ /* 0x088fec0000041844 */
[C---:B------:R-:W-:Y:S06]  /*7500*/  HMMA.16816.F32.BF16 R72, R176.reuse, R156, R72 ;  /* 0x0000009cb048723c */ /* 0x040fec0000041848 */
[-C--:B------:R-:W-:Y:S05]  /*7510*/  HMMA.16816.F32.BF16 R76, R176, R158.reuse, R76 ;  /* 0x0000009eb04c723c */ /* 0x080fea000004184c */
[C---:B------:R-:W-:Y:S01]  /*7520*/  IMAD.SHL.U32 R157, R206.reuse, 0x8, RZ ;  /* 0x00000008ce9d7824 */ /* 0x040fe200078e00ff */
[C---:B------:R-:W-:Y:S05]  /*7530*/  HMMA.16816.F32.BF16 R80, R148.reuse, R158, R80 ;  /* 0x0000009e9450723c */ /* 0x040fea0000041850 */
[CC--:B-1----:R-:W-:Y:S01]  /*7540*/  LEA R2, P0, R157.reuse, R204.reuse, 0x2 ;  /* 0x000000cc9d027211 */ /* 0x0c2fe200078010ff */
[-C--:B------:R-:W-:Y:S05]  /*7550*/  HMMA.16816.F32.BF16 R84, R148, R180.reuse, R84 ;  /* 0x000000b49454723c */ /* 0x080fea0000041854 */
[-C--:B------:R-:W-:Y:S01]  /*7560*/  LEA.HI.X.SX32 R3, R157, R205.reuse, 0x2, P0 ;  /* 0x000000cd9d037211 */ /* 0x080fe200000f16ff */
[C---:B------:R-:W-:Y:S05]  /*7570*/  HMMA.16816.F32.BF16 R88, R176.reuse, R180, R88 ;  /* 0x000000b4b058723c */ /* 0x040fea0000041858 */
[----:B------:R-:W-:Y:S01]  /*7580*/  IMAD.SHL.U32 R156, R206, 0x10, RZ ;  /* 0x00000010ce9c7824 */ /* 0x000fe200078e00ff */
[-C--:B------:R-:W-:Y:S06]  /*7590*/  HMMA.16816.F32.BF16 R92, R176, R182.reuse, R92 ;  /* 0x000000b6b05c723c */ /* 0x080fec000004185c */
[----:B------:R-:W-:Y:S06]  /*75a0*/  HMMA.16816.F32.BF16 R96, R148, R182, R96 ;  /* 0x000000b69460723c */ /* 0x000fec0000041860 */
[-C--:B----4-:R-:W-:Y:S05]  /*75b0*/  HMMA.16816.F32.BF16 R4, R152, R160.reuse, R4 ;  /* 0x000000a09804723c */ /* 0x090fea0000041804 */
[CC--:B------:R-:W-:Y:S01]  /*75c0*/  LEA R150, P1, R156.reuse, R204.reuse, 0x2 ;  /* 0x000000cc9c967211 */ /* 0x0c0fe200078210ff */
[C---:B------:R-:W-:Y:S05]  /*75d0*/  HMMA.16816.F32.BF16 R8, R164.reuse, R160, R8 ;  /* 0x000000a0a408723c */ /* 0x040fea0000041808 */
[-C--:B------:R-:W-:Y:S01]  /*75e0*/  LEA.HI.X.SX32 R151, R156, R205.reuse, 0x2, P1 ;  /* 0x000000cd9c977211 */ /* 0x080fe200008f16ff */
[-C--:B------:R-:W-:Y:S05]  /*75f0*/  HMMA.16816.F32.BF16 R12, R164, R162.reuse, R12 ;  /* 0x000000a2a40c723c */ /* 0x080fea000004180c */
[----:B------:R-:W-:Y:S01]  /*7600*/  IMAD.SHL.U32 R149, R206, 0x20, RZ ;  /* 0x00000020ce957824 */ /* 0x000fe200078e00ff */
[C---:B------:R-:W-:Y:S05]  /*7610*/  HMMA.16816.F32.BF16 R16, R152.reuse, R162, R16 ;  /* 0x000000a29810723c */ /* 0x040fea0000041810 */
[----:B------:R1:W-:Y:S01]  /*7620*/  REDG.E.ADD.F32.FTZ.RN.STRONG.GPU desc[UR14][R204.64], R4 ;  /* 0x00000004cc0079a6 */ /* 0x0003e2000c10f38e */
[-C--:B------:R-:W-:Y:S03]  /*7630*/  HMMA.16816.F32.BF16 R68, R152, R168.reuse, R68 ;  /* 0x000000a89844723c */ /* 0x080fe60000041844 */
[----:B------:R3:W-:Y:S02]  /*7640*/  REDG.E.ADD.F32.FTZ.RN.STRONG.GPU desc[UR14][R2.64], R5 ;  /* 0x00000005020079a6 */ /* 0x0007e4000c10f38e */
[CC--:B------:R-:W-:Y:S01]  /*7650*/  LEA R148, P1, R149.reuse, R204.reuse, 0x2 ;  /* 0x000000cc95947211 */ /* 0x0c0fe200078210ff */
[C---:B------:R-:W-:Y:S01]  /*7660*/  HMMA.16816.F32.BF16 R72, R164.reuse, R168, R72 ;  /* 0x000000a8a448723c */ /* 0x040fe20000041848 */
[----:B------:R4:W-:Y:S04]  /*7670*/  REDG.E.ADD.F32.FTZ.RN.STRONG.GPU desc[UR14][R150.64], R6 ;  /* 0x00000006960079a6 */ /* 0x0009e8000c10f38e */
[-C--:B------:R-:W-:Y:S01]  /*7680*/  LEA.HI.X.SX32 R149, R149, R205.reuse, 0x2, P1 ;  /* 0x000000cd95957211 */ /* 0x080fe200008f16ff */
[-C--:B------:R-:W-:Y:S06]  /*7690*/  HMMA.16816.F32.BF16 R76, R164, R170.reuse, R76 ;  /* 0x000000aaa44c723c */ /* 0x080fec000004184c */
[C---:B------:R-:W-:Y:S06]  /*76a0*/  HMMA.16816.F32.BF16 R80, R152.reuse, R170, R80 ;  /* 0x000000aa9850723c */ /* 0x040fec0000041850 */
[-C--:B--2---:R-:W-:Y:S05]  /*76b0*/  HMMA.16816.F32.BF16 R84, R152, R184.reuse, R84 ;  /* 0x000000b89854723c */ /* 0x084fea0000041854 */
[CC--:B-1----:R-:W-:Y:S01]  /*76c0*/  LEA R4, P0, R0.reuse, R204.reuse, 0x2 ;  /* 0x000000cc00047211 */ /* 0x0c2fe200078010ff */
[C---:B------:R-:W-:Y:S05]  /*76d0*/  HMMA.16816.F32.BF16 R88, R164.reuse, R184, R88 ;  /* 0x000000b8a458723c */ /* 0x040fea0000041858 */
[-C--:B---3--:R-:W-:Y:S01]  /*76e0*/  LEA.HI.X.SX32 R5, R0, R205.reuse, 0x2, P0 ;  /* 0x000000cd00057211 */ /* 0x088fe200000f16ff */
[-C--:B------:R-:W-:Y:S04]  /*76f0*/  HMMA.16816.F32.BF16 R92, R164, R186.reuse, R92 ;  /* 0x000000baa45c723c */ /* 0x080fe8000004185c */
[----:B------:R1:W-:Y:S01]  /*7700*/  REDG.E.ADD.F32.FTZ.RN.STRONG.GPU desc[UR14][R4.64], R7 ;  /* 0x00000007040079a6 */ /* 0x0003e2000c10f38e */
[C---:B------:R-:W-:Y:S01]  /*7710*/  IMAD R0, R206.reuse, 0x30, RZ ;  /* 0x00000030ce007824 */ /* 0x040fe200078e02ff */
[----:B------:R-:W-:Y:S02]  /*7720*/  HMMA.16816.F32.BF16 R96, R152, R186, R96 ;  /* 0x000000ba9860723c */ /* 0x000fe40000041860 */
[----:B------:R2:W-:Y:S05]  /*7730*/  REDG.E.ADD.F32.FTZ.RN.STRONG.GPU desc[UR14][R148.64], R8 ;  /* 0x00000008940079a6 */ /* 0x0005ea000c10f38e */
[C---:B------:R-:W-:Y:S04]  /*7740*/  IMAD R152, R206.reuse, 0x28, RZ ;  /* 0x00000028ce987824 */ /* 0x040fe800078e02ff */
[----:B------:R-:W-:Y:S01]  /*7750*/  IMAD R206, R206, 0x38, RZ ;  /* 0x00000038cece7824 */ /* 0x000fe200078e02ff */
[CC--:B----4-:R-:W-:Y:S04]  /*7760*/  LEA R6, P0, R152.reuse, R204.reuse, 0x2 ;  /* 0x000000cc98067211 */ /* 0x0d0fe800078010ff */
        /* <DEDUP_REMOVED lines=136> */
[----:B------:R-:W-:Y:S01]  /*7ff0*/  LEA.HI.X.SX32 R9, R4, R205, 0x2, P2 ;  /* 0x000000cd04097211 */ /* 0x000fe200010f16ff */
[----:B------:R-:W-:Y:S01]  /*8000*/  LDSM.16.MT88.4 R12, [R194+0x1e000] ;  /* 0x01e00000c20c783b */ /* 0x000fe20000004200 */
[----:B------:R-:W-:Y:S02]  /*8010*/  ISETP.GT.AND P2, PT, R212, R237, PT ;  /* 0x000000edd400720c */ /* 0x000fe40003f44270 */
        /* <DEDUP_REMOVED lines=11> */
[----:B------:R-:W-:Y:S01]  /*80d0*/  VIADD R0, R188, 0xffffa000 ;  /* 0xffffa000bc007836 */ /* 0x000fe20000000000 */
        /* <DEDUP_REMOVED lines=152> */
[----:B------:R1:W-:Y:S01]  /*8a60*/  STS [R246+0x400], R26 ;  /* 0x0004001af6007388 */ /* 0x0003e20000000800 */
        /* <DEDUP_REMOVED lines=63> */
[----:B------:R2:W-:Y:S01]  /*8e60*/  STS [R246+0x4400], R10 ;  /* 0x0044000af6007388 */ /* 0x0005e20000000800 */
        /* <DEDUP_REMOVED lines=11> */
[----:B------:R-:W3:Y:S01]  /*8f20*/  S2R R173, SR_CTAID.Y ;  /* 0x0000000000ad7919 */ /* 0x000ee20000002600 */
        /* <DEDUP_REMOVED lines=10> */
[----:B------:R3:W-:Y:S01]  /*8fd0*/  STS [R243+0x6000], R7 ;  /* 0x00600007f3007388 */ /* 0x0007e20000000800 */
[----:B--2---:R-:W2:Y:S01]  /*8fe0*/  @P0 LDC.64 R10, c[0x0][0x450] ;  /* 0x00011400ff0a0b82 */ /* 0x004ea20000000a00 */
[----:B------:R-:W-:Y:S02]  /*8ff0*/  F2FP.BF16.F32.PACK_AB R35, R35, R58 ;  /* 0x0000003a2323723e */ /* 0x000fe400000010ff */
[----:B------:R-:W-:Y:S01]  /*9000*/  STS [R243+0x6400], R6 ;  /* 0x00640006f3007388 */ /* 0x000fe20000000800 */
[----:B------:R-:W-:Y:S02]  /*9010*/  F2FP.BF16.F32.PACK_AB R60, R61, R60 ;  /* 0x0000003c3d3c723e */ /* 0x000fe400000010ff */
[----:B------:R-:W-:Y:S01]  /*9020*/  F2FP.BF16.F32.PACK_AB R62, R63, R62 ;  /* 0x0000003e3f3e723e */ /* 0x000fe200000010ff */
[----:B------:R-:W-:Y:S04]  /*9030*/  STS [R246+0x6000], R3 ;  /* 0x00600003f6007388 */ /* 0x000fe80000000800 */
[----:B------:R4:W-:Y:S04]  /*9040*/  STS [R246+0x6400], R2 ;  /* 0x00640002f6007388 */ /* 0x0009e80000000800 */
[----:B------:R-:W-:Y:S04]  /*9050*/  STS [R243+0x7000], R5 ;  /* 0x00700005f3007388 */ /* 0x000fe80000000800 */
[----:B------:R1:W-:Y:S04]  /*9060*/  STS [R243+0x7400], R4 ;  /* 0x00740004f3007388 */ /* 0x0003e80000000800 */
[----:B------:R2:W-:Y:S01]  /*9070*/  STS [R246+0x7000], R0 ;  /* 0x00700000f6007388 */ /* 0x0005e20000000800 */
[----:B---3--:R-:W-:-:S03]  /*9080*/  SHF.R.S32.HI R7, RZ, 0x1f, R173 ;  /* 0x0000001fff077819 */ /* 0x008fc600000114ad */
[----:B------:R-:W-:Y:S04]  /*9090*/  STS [R246+0x7400], R32 ;  /* 0x00740020f6007388 */ /* 0x000fe80000000800 */
[----:B------:R-:W-:Y:S04]  /*90a0*/  STS [R243+0x8000], R46 ;  /* 0x0080002ef3007388 */ /* 0x000fe80000000800 */
[----:B------:R-:W-:Y:S01]  /*90b0*/  STS [R243+0x8400], R45 ;  /* 0x0084002df3007388 */ /* 0x000fe20000000800 */
[----:B----4-:R-:W-:-:S03]  /*90c0*/  @P0 IADD3 R2, R239, R252, RZ ;  /* 0x000000fcef020210 */ /* 0x010fc60007ffe0ff */
[----:B------:R-:W-:Y:S04]  /*90d0*/  STS [R246+0x8000], R42 ;  /* 0x0080002af6007388 */ /* 0x000fe80000000800 */
[----:B------:R-:W-:Y:S01]  /*90e0*/  STS [R246+0x8400], R41 ;  /* 0x00840029f6007388 */ /* 0x000fe20000000800 */
[----:B-1----:R-:W-:-:S03]  /*90f0*/  @P0 IADD3 R4, R239, R252, RZ ;  /* 0x000000fcef040210 */ /* 0x002fc60007ffe0ff */
[----:B------:R1:W-:Y:S01]  /*9100*/  STS [R243+0x9000], R44 ;  /* 0x0090002cf3007388 */ /* 0x0003e20000000800 */
[----:B--2---:R-:W-:Y:S02]  /*9110*/  @P0 IMAD R0, R2, R27, RZ ;  /* 0x0000001b02000224 */ /* 0x004fe400078e02ff */
[C---:B------:R-:W-:Y:S01]  /*9120*/  @P0 IMAD R6, R4.reuse, R11, RZ ;  /* 0x0000000b04060224 */ /* 0x040fe200078e02ff */
[----:B------:R2:W-:Y:S01]  /*9130*/  STS [R243+0x9400], R43 ;  /* 0x0094002bf3007388 */ /* 0x0005e20000000800 */
[----:B------:R-:W-:-:S03]  /*9140*/  @P0 IMAD.WIDE.U32 R4, R4, R10, RZ ;  /* 0x0000000a04040225 */ /* 0x000fc600078e00ff */
[----:B------:R2:W-:Y:S01]  /*9150*/  STS [R246+0x9000], R40 ;  /* 0x00900028f6007388 */ /* 0x0005e20000000800 */
[----:B------:R-:W-:Y:S01]  /*9160*/  @P0 IMAD.WIDE.U32 R2, R2, R26, RZ ;  /* 0x0000001a02020225 */ /* 0x000fe200078e00ff */
[----:B------:R-:W-:Y:S02]  /*9170*/  @P0 IADD3 R9, R5, R6, RZ ;  /* 0x0000000605090210 */ /* 0x000fe40007ffe0ff */
[----:B------:R2:W-:Y:S01]  /*9180*/  STS [R246+0x9400], R39 ;  /* 0x00940027f6007388 */ /* 0x0005e20000000800 */
[----:B------:R-:W-:Y:S02]  /*9190*/  @P0 MOV R8, R4 ;  /* 0x0000000400080202 */ /* 0x000fe40000000f00 */
[----:B------:R-:W-:Y:S01]  /*91a0*/  @P0 MOV R31, R2 ;  /* 0x00000002001f0202 */ /* 0x000fe20000000f00 */
[----:B------:R2:W-:Y:S04]  /*91b0*/  STS [R243+0xa000], R38 ;  /* 0x00a00026f3007388 */ /* 0x0005e80000000800 */
[----:B------:R2:W-:Y:S04]  /*91c0*/  STS [R243+0xa400], R37 ;  /* 0x00a40025f3007388 */ /* 0x0005e80000000800 */
[----:B------:R2:W-:Y:S01]  /*91d0*/  STS [R246+0xa000], R34 ;  /* 0x00a00022f6007388 */ /* 0x0005e20000000800 */
[----:B-1----:R-:W-:-:S03]  /*91e0*/  @P0 IADD3 R44, R3, R0, RZ ;  /* 0x00000000032c0210 */ /* 0x002fc60007ffe0ff */
[----:B------:R2:W-:Y:S04]  /*91f0*/  STS [R246+0xa400], R33 ;  /* 0x00a40021f6007388 */ /* 0x0005e80000000800 */
[----:B------:R2:W-:Y:S04]  /*9200*/  STS [R243+0xb000], R36 ;  /* 0x00b00024f3007388 */ /* 0x0005e80000000800 */
[----:B------:R2:W-:Y:S01]  /*9210*/  STS [R243+0xb400], R35 ;  /* 0x00b40023f3007388 */ /* 0x0005e20000000800 */
        /* <DEDUP_REMOVED lines=13> */
.L_x_1498:
        /* <DEDUP_REMOVED lines=13> */
.L_x_1499:
[----:B------:R1:W-:Y:S01]  /*93c0*/  STS [R246+0xb000], R60 ;  /* 0x00b0003cf6007388 */ /* 0x0003e20000000800 */
[----:B------:R-:W-:Y:S01]  /*93d0*/  IMAD.SHL.U32 R0, R242, 0x40, RZ ;  /* 0x00000040f2007824 */ /* 0x000fe200078e00ff */
[----:B------:R-:W-:Y:S01]  /*93e0*/  SHF.R.S32.HI R5, RZ, 0x1f, R222 ;  /* 0x0000001fff057819 */ /* 0x000fe200000114de */
[----:B------:R-:W-:Y:S01]  /*93f0*/  ULDC.64 UR6, c[0x0][0x468] ;  /* 0x00011a0000067ab9 */ /* 0x000fe20000000a00 */
[----:B------:R1:W-:Y:S01]  /*9400*/  STS [R246+0xb400], R62 ;  /* 0x00b4003ef6007388 */ /* 0x0003e20000000800 */
[----:B------:R-:W-:Y:S01]  /*9410*/  MOV R4, R222 ;  /* 0x000000de00047202 */ /* 0x000fe20000000f00 */
[----:B------:R-:W-:Y:S01]  /*9420*/  BSSY B0, `(.L_x_1500) ;  /* 0x0000030000007945 */ /* 0x000fe20003800000 */
[----:B------:R-:W-:Y:S01]  /*9430*/  SHF.R.S32.HI R29, RZ, 0x1f, R0 ;  /* 0x0000001fff1d7819 */ /* 0x000fe20000011400 */
[----:B------:R-:W-:Y:S01]  /*9440*/  BAR.SYNC.DEFER_BLOCKING 0x0 ;  /* 0x0000000000007b1d */ /* 0x000fe20000010000 */
[----:B------:R-:W-:Y:S01]  /*9450*/  SHF.R.S32.HI R30, RZ, 0x1f, R240 ;  /* 0x0000001fff1e7819 */ /* 0x000fe200000114f0 */
[----:B------:R-:W-:Y:S01]  /*9460*/  IMAD.WIDE.U32 R2, R0, R10, R4 ;  /* 0x0000000a00027225 */ /* 0x000fe200078e0004 */
[----:B------:R-:W-:-:S02]  /*9470*/  SHF.R.S32.HI R45, RZ, 0x1f, R238 ;  /* 0x0000001fff2d7819 */ /* 0x000fc400000114ee */
[----:B------:R-:W-:Y:S01]  /*9480*/  IADD3 R25, R222, 0x40, RZ ;  /* 0x00000040de197810 */ /* 0x000fe20007ffe0ff */
[----:B------:R-:W-:Y:S01]  /*9490*/  IMAD R6, R29, R10, RZ ;  /* 0x0000000a1d067224 */ /* 0x000fe200078e02ff */
[----:B------:R-:W-:Y:S01]  /*94a0*/  IADD3 R2, P0, R8, R2, RZ ;  /* 0x0000000208027210 */ /* 0x000fe20007f1e0ff */
[----:B------:R-:W-:Y:S02]  /*94b0*/  VIADD R8, R238, 0x20 ;  /* 0x00000020ee087836 */ /* 0x000fe40000000000 */
[----:B------:R-:W-:Y:S02]  /*94c0*/  IMAD R7, R0, R11, R6 ;  /* 0x0000000b00077224 */ /* 0x000fe400078e0206 */
[----:B------:R-:W-:-:S03]  /*94d0*/  IMAD R6, R242, -0x40, R213 ;  /* 0xffffffc0f2067824 */ /* 0x000fc600078e02d5 */
[----:B------:R-:W-:Y:S01]  /*94e0*/  IADD3.X R3, R9, R3, R7, P0, !PT ;  /* 0x0000000309037210 */ /* 0x000fe200007fe407 */
[----:B------:R-:W-:Y:S01]  /*94f0*/  IMAD R7, R30, UR6, RZ ;  /* 0x000000061e077c24 */ /* 0x000fe2000f8e02ff */
[-C--:B------:R-:W-:Y:S02]  /*9500*/  ISETP.GE.AND P4, PT, R238, R6.reuse, PT ;  /* 0x00000006ee00720c */ /* 0x080fe40003f86270 */
[----:B------:R-:W-:Y:S01]  /*9510*/  ISETP.GE.AND P3, PT, R8, R6, PT ;  /* 0x000000060800720c */ /* 0x000fe20003f66270 */
[C---:B------:R-:W-:Y:S02]  /*9520*/  IMAD R8, R240.reuse, UR7, R7 ;  /* 0x00000007f0087c24 */ /* 0x040fe4000f8e0207 */
[----:B------:R-:W-:Y:S01]  /*9530*/  IMAD.WIDE.U32 R6, R240, UR6, R2 ;  /* 0x00000006f0067c25 */ /* 0x000fe2000f8e0002 */
[----:B--2---:R1:W2:Y:S03]  /*9540*/  LDS.128 R40, [R209+0x13000] ;  /* 0x01300000d1287984 */ /* 0x0042a60000000c00 */
[----:B------:R-:W-:Y:S01]  /*9550*/  IMAD.IADD R24, R8, 0x1, R7 ;  /* 0x0000000108187824 */ /* 0x000fe200078e0207 */
        /* <DEDUP_REMOVED lines=12> */
[----:B------:R-:W-:Y:S01]  /*9620*/  IMAD.MOV.U32 R2, RZ, RZ, R6 ;  /* 0x000000ffff027224 */ /* 0x000fe200078e0006 */
[----:B------:R-:W-:Y:S01]  /*9630*/  MOV R3, R24 ;  /* 0x0000001800037202 */ /* 0x000fe20000000f00 */
[----:B------:R-:W3:Y:S01]  /*9640*/  LDS.128 R16, [R209+0x16000] ;  /* 0x01600000d1107984 */ /* 0x000ee20000000c00 */
[-C--:B------:R-:W-:Y:S01]  /*9650*/  IMAD R28, R45, R10.reuse, RZ ;  /* 0x0000000a2d1c7224 */ /* 0x080fe200078e02ff */
[----:B------:R-:W-:Y:S01]  /*9660*/  ISETP.GE.AND P1, PT, R25, UR4, PT ;  /* 0x0000000419007c0c */ /* 0x000fe2000bf26270 */
[----:B------:R-:W-:Y:S01]  /*9670*/  ULDC.64 UR6, c[0x0][0x3f0] ;  /* 0x0000fc0000067ab9 */ /* 0x000fe20000000a00 */
[----:B------:R-:W-:Y:S01]  /*9680*/  IMAD.WIDE.U32 R8, R238, R10, R2 ;  /* 0x0000000aee087225 */ /* 0x000fe200078e0002 */
[----:B------:R-:W-:-:S03]  /*9690*/  ISETP.GE.AND P0, PT, R236, UR4, PT ;  /* 0x00000004ec007c0c */ /* 0x000fc6000bf06270 */
[----:B------:R-:W-:Y:S02]  /*96a0*/  IMAD R2, R238, R11, R28 ;  /* 0x0000000bee027224 */ /* 0x000fe400078e021c */
[----:B------:R-:W4:Y:S02]  /*96b0*/  @!P2 LDS.128 R12, [R209+0x12000] ;  /* 0x01200000d10ca984 */ /* 0x000f240000000c00 */
[----:B------:R-:W-:Y:S01]  /*96c0*/  IMAD.IADD R3, R2, 0x1, R9 ;  /* 0x0000000102037824 */ /* 0x000fe200078e0209 */
[----:B------:R-:W-:-:S04]  /*96d0*/  LEA R2, P5, R8, UR6, 0x1 ;  /* 0x0000000608027c11 */ /* 0x000fc8000f8a08ff */
[----:B------:R-:W-:-:S05]  /*96e0*/  LEA.HI.X R3, R8, UR7, R3, 0x1, P5 ;  /* 0x0000000708037c11 */ /* 0x000fca000a8f0c03 */
[----:B--2---:R2:W-:Y:S04]  /*96f0*/  @!P1 STG.E.128 desc[UR14][R2.64+0x80], R20 ;  /* 0x0000801402009986 */ /* 0x0045e8000c101d0e */
[----:B---3--:R2:W-:Y:S04]  /*9700*/  @!P0 STG.E.128 desc[UR14][R2.64+0x100], R16 ;  /* 0x0001001002008986 */ /* 0x0085e8000c101d0e */
[----:B----4-:R2:W-:Y:S02]  /*9710*/  @!P2 STG.E.128 desc[UR14][R2.64], R12 ;  /* 0x0000000c0200a986 */ /* 0x0105e4000c101d0e */
.L_x_1501:
[----:B------:R-:W-:Y:S05]  /*9720*/  BSYNC B0 ;  /* 0x0000000000007941 */ /* 0x000fea0003800000 */
.L_x_1500:
        /* <DEDUP_REMOVED lines=16> */
[----:B------:R2:W-:Y:S04]  /*9830*/  @!P2 STG.E.128 desc[UR14][R2.64], R40 ;  /* 0x000000280200a986 */ /* 0x0005e8000c101d0e */
[----:B---3--:R2:W-:Y:S04]  /*9840*/  @!P1 STG.E.128 desc[UR14][R2.64+0x80], R36 ;  /* 0x0000802402009986 */ /* 0x0085e8000c101d0e */
[----:B----4-:R2:W-:Y:S02]  /*9850*/  @!P0 STG.E.128 desc[UR14][R2.64+0x100], R32 ;  /* 0x0001002002008986 */ /* 0x0105e4000c101d0e */
.L_x_1503:
[----:B------:R-:W-:Y:S05]  /*9860*/  BSYNC B0 ;  /* 0x0000000000007941 */ /* 0x000fea0003800000 */
.L_x_1502:
        /* <DEDUP_REMOVED lines=28> */
.L_x_1505:
[----:B------:R-:W-:Y:S05]  /*9a30*/  BSYNC B0 ;  /* 0x0000000000007941 */ /* 0x000fea0003800000 */
.L_x_1504:
[----:B------:R-:W-:Y:S05]  /*9a40*/  @P3 BRA `(.L_x_1474) ;  /* 0x0000000000483947 */ /* 0x000fea0003800000 */
[----:B------:R-:W-:Y:S01]  /*9a50*/  IADD3 R0, P0, R238, 0x20, RZ ;  /* 0x00000020ee007810 */ /* 0x000fe20007f1e0ff */
[----:B--2---:R-:W-:Y:S01]  /*9a60*/  IMAD.MOV.U32 R2, RZ, RZ, R4 ;  /* 0x000000ffff027224 */ /* 0x004fe200078e0004 */
        /* <DEDUP_REMOVED lines=13> */
[----:B-1----:R1:W-:Y:S04]  /*9b40*/  @!P2 STG.E.128 desc[UR14][R2.64], R68 ;  /* 0x000000440200a986 */ /* 0x0023e8000c101d0e */
[----:B------:R1:W-:Y:S04]  /*9b50*/  @!P1 STG.E.128 desc[UR14][R2.64+0x80], R64 ;  /* 0x0000804002009986 */ /* 0x0003e8000c101d0e */
[----:B------:R1:W-:Y:S02]  /*9b60*/  @!P0 STG.E.128 desc[UR14][R2.64+0x100], R60 ;  /* 0x0001003c02008986 */ /* 0x0003e4000c101d0e */
.L_x_1474:
[----:B------:R-:W-:Y:S05]  /*9b70*/  BSYNC B1 ;  /* 0x0000000000017941 */ /* 0x000fea0003800000 */
.L_x_1460:
[----:B------:R-:W3:Y:S02]  /*9b80*/  LDC R0, c[0x0][0xc] ;  /* 0x00000300ff007b82 */ /* 0x000ee40000000800 */
[----:B---3--:R-:W-:-:S04]  /*9b90*/  IADD3 R242, R0, R242, RZ ;  /* 0x000000f200f27210 */ /* 0x008fc80007ffe0ff */
[----:B------:R-:W-:-:S13]  /*9ba0*/  ISETP.GE.AND P0, PT, R242, UR12, PT ;  /* 0x0000000cf2007c0c */ /* 0x000fda000bf06270 */
[----:B------:R-:W-:Y:S05]  /*9bb0*/  @P0 BRA `(.L_x_1506) ;  /* 0x0000000000040947 */ /* 0x000fea0003800000 */
[----:B------:R-:W-:Y:S05]  /*9bc0*/  BRA `(.L_x_1507) ;  /* 0xffffff6c003c7947 */ /* 0x000fea000383ffff */
.L_x_1506:
[----:B------:R-:W-:Y:S05]  /*9bd0*/  EXIT ;  /* 0x000000000000794d */ /* 0x000fea0003800000 */
.L_x_1508:
        /* <DEDUP_REMOVED lines=10> */
.L_x_1620:


//--------------------- .text._ZN5flash44flash_bwd_dq_dk_dv_loop_seqk_parallel_kernelI23Flash_bwd_kernel_traitsILi192ELi64ELi64ELi8ELi4ELi2ELi2ELb0ELb0EN7cutlass10bfloat16_tE19Flash_kernel_traitsILi192ELi64ELi64ELi8ES3_EELb0ELb0ELb1ELb1ELb0ELb0ELb1EEEvNS_16Flash_bwd_paramsE --------------------------
	.section	.text._ZN5flash44flash_bwd_dq_dk_dv_loop_seqk_parallel_kernelI23Flash_bwd_kernel_traitsILi192ELi64ELi64ELi8ELi4ELi2ELi2ELb0ELb0EN7cutlass10bfloat16_tE19Flash_kernel_traitsILi192ELi64ELi64ELi8ES3_EELb0ELb0ELb1ELb1ELb0ELb0ELb1EEEvNS_16Flash_bwd_paramsE,"ax",@progbits
	.align	128
        .global         _ZN5flash44flash_bwd_dq_dk_dv_loop_seqk_parallel_kernelI23Flash_bwd_kernel_traitsILi192ELi64ELi64ELi8ELi4ELi2ELi2ELb0ELb0EN7cutlass10bfloat16_tE19Flash_kernel_traitsILi192ELi64ELi64ELi8ES3_EELb0ELb0ELb1ELb1ELb0ELb0ELb1EEEvNS_16Flash_bwd_paramsE
        .type           _ZN5flash44flash_bwd_dq_dk_dv_loop_seqk_parallel_kernelI23Flash_bwd_kernel_traitsILi192ELi64ELi64ELi8ELi4ELi2ELi2ELb0ELb0EN7cutlass10bfloat16_tE19Flash_kernel_traitsILi192ELi64ELi64ELi8ES3_EELb0ELb0ELb1ELb1ELb0ELb0ELb1EEEvNS_16Flash_bwd_paramsE,@function
        .size           _ZN5flash44flash_bwd_dq_dk_dv_loop_seqk_parallel_kernelI23Flash_bwd_kernel_traitsILi192ELi64ELi64ELi8ELi4ELi2ELi2ELb0ELb0EN7cutlass10bfloat16_tE19Flash_kernel_traitsILi192ELi64ELi64ELi8ES3_EELb0ELb0ELb1ELb1ELb0ELb0ELb1EEEvNS_16Flash_bwd_paramsE,(.L_x_1621 - _ZN5flash44flash_bwd_dq_dk_dv_loop_seqk_parallel_kernelI23Flash_bwd_kernel_traitsILi192ELi64ELi64ELi8ELi4ELi2ELi2ELb0ELb0EN7cutlass10bfloat16_tE19Flash_kernel_traitsILi192ELi64ELi64ELi8ES3_EELb0ELb0ELb1ELb1ELb0ELb0ELb1EEEvNS_16Flash_bwd_paramsE)
        .other          _ZN5flash44flash_bwd_dq_dk_dv_loop_seqk_parallel_kernelI23Flash_bwd_kernel_traitsILi192ELi64ELi64ELi8ELi4ELi2ELi2ELb0ELb0EN7cutlass10bfloat16_tE19Flash_kernel_traitsILi192ELi64ELi64ELi8ES3_EELb0ELb0ELb1ELb1ELb0ELb0ELb1EEEvNS_16Flash_bwd_paramsE,@"STO_CUDA_ENTRY STV_DEFAULT"
_ZN5flash44flash_bwd_dq_dk_dv_loop_seqk_parallel_kernelI23Flash_bwd_kernel_traitsILi192ELi64ELi64ELi8ELi4ELi2ELi2ELb0ELb0EN7cutlass10bfloat16_tE19Flash_kernel_traitsILi192ELi64ELi64ELi8ES3_EELb0ELb0ELb1ELb1ELb0ELb0ELb1EEEvNS_16Flash_bwd_paramsE:
.text._ZN5flash44flash_bwd_dq_dk_dv_loop_seqk_parallel_kernelI23Flash_bwd_kernel_traitsILi192ELi64ELi64ELi8ELi4ELi2ELi2ELb0ELb0EN7cutlass10bfloat16_tE19Flash_kernel_traitsILi192ELi64ELi64ELi8ES3_EELb0ELb0ELb1ELb1ELb0ELb0ELb1EEEvNS_16Flash_bwd_paramsE:
        /* <DEDUP_REMOVED lines=145> */
.L_x_1557:
        /* <DEDUP_REMOVED lines=47> */
.L_x_1509:
        /* <DEDUP_REMOVED lines=136> */
.L_x_1511:
        /* <DEDUP_REMOVED lines=13> */
.L_x_1512:
        /* <DEDUP_REMOVED lines=10> */
.L_x_1513:
[----:B------:R-:W-:-:S04]  /*15f0*/  IMAD R4, R208, R29, R214 ;  /* 0x0000001dd0047224 */ /* 0x000fc800078e02d6 */
[----:B------:R-:W-:-:S07]  /*1600*/  IMAD R23, R4, R31, RZ ;  /* 0x0000001f04177224 */ /* 0x000fce00078e02ff */
.L_x_1514:
        /* <DEDUP_REMOVED lines=96> */
.L_x_1516:
        /* <DEDUP_REMOVED lines=13> */
.L_x_1517:
        /* <DEDUP_REMOVED lines=32> */
.L_x_1519:
[----:B------:R-:W-:Y:S05]  /*1ee0*/  BSYNC B0 ;  /* 0x0000000000007941 */ /* 0x000fea0003800000 */
.L_x_1518:
        /* <DEDUP_REMOVED lines=19> */
.L_x_1521:
[----:B------:R-:W-:Y:S05]  /*2020*/  BSYNC B0 ;  /* 0x0000000000007941 */ /* 0x000fea0003800000 */
.L_x_1520:
        /* <DEDUP_REMOVED lines=28> */
.L_x_1523:
[----:B------:R-:W-:Y:S05]  /*21f0*/  BSYNC B0 ;  /* 0x0000000000007941 */ /* 0x000fea0003800000 */
.L_x_1522:
        /* <DEDUP_REMOVED lines=20> */
.L_x_1515:
        /* <DEDUP_REMOVED lines=33> */
.L_x_1526:
[----:B------:R-:W-:Y:S05]  /*2550*/  BSYNC B0 ;  /* 0x0000000000007941 */ /* 0x000fea0003800000 */
.L_x_1525:
        /* <DEDUP_REMOVED lines=38> */
.L_x_1528:
[----:B------:R-:W-:Y:S05]  /*27c0*/  BSYNC B0 ;  /* 0x0000000000007941 */ /* 0x000fea0003800000 */
.L_x_1527:
        /* <DEDUP_REMOVED lines=16> */
.L_x_1530:
        /* <DEDUP_REMOVED lines=29> */
.L_x_1531:
[----:B------:R-:W-:Y:S05]  /*2aa0*/  BSYNC B0 ;  /* 0x0000000000007941 */ /* 0x000fea0003800000 */
.L_x_1529:
        /* <DEDUP_REMOVED lines=17> */
.L_x_1533:
        /* <DEDUP_REMOVED lines=37> */
.L_x_1534:
[----:B------:R-:W-:Y:S05]  /*2e10*/  BSYNC B0 ;  /* 0x0000000000007941 */ /* 0x000fea0003800000 */
.L_x_1532:
        /* <DEDUP_REMOVED lines=58> */
.L_x_1536:
[----:B------:R-:W-:Y:S05]  /*31c0*/  BSYNC B0 ;  /* 0x0000000000007941 */ /* 0x000fea0003800000 */
.L_x_1535:
        /* <DEDUP_REMOVED lines=41> */
.L_x_1538:
[----:B------:R-:W-:Y:S05]  /*3460*/  BSYNC B0 ;  /* 0x0000000000007941 */ /* 0x000fea0003800000 */
.L_x_1537:
        /* <DEDUP_REMOVED lines=45> */
.L_x_1540:
[----:B------:R-:W-:Y:S05]  /*3740*/  BSYNC B0 ;  /* 0x0000000000007941 */ /* 0x000fea0003800000 */
.L_x_1539:
        /* <DEDUP_REMOVED lines=42> */
.L_x_1542:
[----:B------:R-:W-:Y:S05]  /*39f0*/  BSYNC B0 ;  /* 0x0000000000007941 */ /* 0x000fea0003800000 */
.L_x_1541:
        /* <DEDUP_REMOVED lines=9> */
[----:B------:R-:W-:Y:S01]  /*3a90*/  IMAD.MOV.U32 R190, RZ, RZ, 0x20 ;  /* 0x00000020ffbe7424 */ /* 0x000fe200078e00ff */
[----:B------:R-:W-:-:S06]  /*3aa0*/  ULDC UR8, c[0x0][0x398] ;  /* 0x0000e60000087ab9 */ /* 0x000fcc0000000800 */
        /* <DEDUP_REMOVED lines=98> */
.L_x_1547:
[----:B------:R-:W0:Y:S01]  /*40d0*/  LDGDEPBAR ;  /* 0x00000000000079af */ /* 0x000e220000000000 */
[C---:B------:R-:W-:Y:S02]  /*40e0*/  IADD3 R150, R191.reuse, R190, RZ ;  /* 0x000000bebf967210 */ /* 0x040fe40007ffe0ff */
[-C--:B------:R-:W-:Y:S02]  /*40f0*/  IADD3 R149, R191, R189.reuse, RZ ;  /* 0x000000bdbf957210 */ /* 0x080fe40007ffe0ff */
[----:B------:R-:W-:Y:S02]  /*4100*/  IADD3 R148, R150, R189, RZ ;  /* 0x000000bd96947210 */ /* 0x000fe40007ffe0ff */
[----:B------:R-:W-:Y:S02]  /*4110*/  IADD3 R154, P0, R231, R226, RZ ;  /* 0x000000e2e79a7210 */ /* 0x000fe40007f1e0ff */
[----:B------:R-:W-:Y:S02]  /*4120*/  SHF.L.U32 R170, R238, 0x6, RZ ;  /* 0x00000006eeaa7819 */ /* 0x000fe400000006ff */
[----:B------:R-:W-:Y:S02]  /*4130*/  IADD3.X R155, R212, R227, RZ, P0, !PT ;  /* 0x000000e3d49b7210 */ /* 0x000fe400007fe4ff */
[----:B------:R-:W-:Y:S02]  /*4140*/  IADD3 R151, R243, R170, RZ ;  /* 0x000000aaf3977210 */ /* 0x000fe40007ffe0ff */
[----:B------:R-:W-:Y:S02]  /*4150*/  MOV R185, R221 ;  /* 0x000000dd00b97202 */ /* 0x000fe40000000f00 */
[C---:B------:R-:W-:Y:S02]  /*4160*/  IADD3 R177, R151.reuse, 0x8, RZ ;  /* 0x0000000897b17810 */ /* 0x040fe40007ffe0ff */
[----:B------:R-:W-:Y:S02]  /*4170*/  IADD3 R183, R151, 0x7, RZ ;  /* 0x0000000797b77810 */ /* 0x000fe40007ffe0ff */
[----:B------:R-:W-:Y:S02]  /*4180*/  ISETP.GE.AND P1, PT, R177, RZ, PT ;  /* 0x000000ffb100720c */ /* 0x000fe40003f26270 */
[----:B------:R-:W-:Y:S01]  /*4190*/  ISETP.GE.AND P0, PT, R183, RZ, PT ;  /* 0x000000ffb700720c */ /* 0x000fe20003f06270 */
[----:B------:R-:W-:Y:S04]  /*41a0*/  DEPBAR.LE SB0, 0x0 ;  /* 0x000080000000791a */ /* 0x000fe80000000000 */
[----:B------:R-:W-:Y:S01]  /*41b0*/  BAR.SYNC.DEFER_BLOCKING 0x0 ;  /* 0x0000000000007b1d */ /* 0x000fe20000010000 */
[C---:B------:R-:W-:Y:S02]  /*41c0*/  IADD3 R181, R151.reuse, -0x1, RZ ;  /* 0xffffffff97b57810 */ /* 0x040fe40007ffe0ff */
[----:B------:R-:W-:Y:S02]  /*41d0*/  IADD3 R159, R151, -0x11, RZ ;  /* 0xffffffef979f7810 */ /* 0x000fe40007ffe0ff */
[----:B------:R-:W-:Y:S02]  /*41e0*/  ISETP.GE.AND P6, PT, R181, RZ, PT ;  /* 0x000000ffb500720c */ /* 0x000fe40003fc6270 */
[C---:B------:R-:W-:Y:S02]  /*41f0*/  IADD3 R173, R151.reuse, -0x8, RZ ;  /* 0xfffffff897ad7810 */ /* 0x040fe40007ffe0ff */
[C---:B------:R-:W-:Y:S02]  /*4200*/  IADD3 R179, R151.reuse, -0x9, RZ ;  /* 0xfffffff797b37810 */ /* 0x040fe40007ffe0ff */
[C---:B------:R-:W-:Y:S02]  /*4210*/  IADD3 R171, R151.reuse, -0x10, RZ ;  /* 0xfffffff097ab7810 */ /* 0x040fe40007ffe0ff */
[C---:B------:R-:W-:Y:S02]  /*4220*/  IADD3 R157, R151.reuse, -0x18, RZ ;  /* 0xffffffe8979d7810 */ /* 0x040fe40007ffe0ff */
[----:B------:R-:W-:Y:S02]  /*4230*/  IADD3 R178, R151, -0x19, RZ ;  /* 0xffffffe797b27810 */ /* 0x000fe40007ffe0ff */
[----:B------:R-:W-:Y:S02]  /*4240*/  ISETP.GE.AND P2, PT, R159, RZ, PT ;  /* 0x000000ff9f00720c */ /* 0x000fe40003f46270 */
[C---:B------:R-:W-:Y:S02]  /*4250*/  @!P1 IADD3 R177, -R151.reuse, -0x8, RZ ;  /* 0xfffffff897b19810 */ /* 0x040fe40007ffe1ff */
[----:B------:R-:W-:Y:S02]  /*4260*/  @!P0 IADD3 R183, -R151, -0x7, RZ ;  /* 0xfffffff997b78810 */ /* 0x000fe40007ffe1ff */
[----:B------:R-:W-:Y:S01]  /*4270*/  ISETP.GE.AND P5, PT, R173, RZ, PT ;  /* 0x000000ffad00720c */ /* 0x000fe20003fa6270 */
[----:B------:R-:W-:Y:S01]  /*4280*/  LDSM.16.M88.4 R68, [R191] ;  /* 0x00000000bf44783b */ /* 0x000fe20000000200 */
[----:B------:R-:W-:Y:S02]  /*4290*/  ISETP.GE.AND P4, PT, R179, RZ, PT ;  /* 0x000000ffb300720c */ /* 0x000fe40003f86270 */
[----:B------:R-:W-:Y:S02]  /*42a0*/  ISETP.GE.AND P3, PT, R171, RZ, PT ;  /* 0x000000ffab00720c */ /* 0x000fe40003f66270 */
[----:B------:R-:W-:Y:S01]  /*42b0*/  ISETP.GE.AND P1, PT, R157, RZ, PT ;  /* 0x000000ff9d00720c */ /* 0x000fe20003f26270 */
[----:B------:R-:W1:Y:S01]  /*42c0*/  LDSM.16.M88.4 R72, [R198+UR5+0x12000] ;  /* 0x01200005c648783b */ /* 0x000e620008000200 */
[----:B------:R-:W-:Y:S02]  /*42d0*/  ISETP.GE.AND P0, PT, R178, RZ, PT ;  /* 0x000000ffb200720c */ /* 0x000fe40003f06270 */
[C---:B------:R-:W-:Y:S02]  /*42e0*/  @!P6 IADD3 R181, -R151.reuse, 0x1, RZ ;  /* 0x0000000197b5e810 */ /* 0x040fe40007ffe1ff */
[----:B------:R-:W-:Y:S01]  /*42f0*/  I2FP.F32.S32 R183, R183 ;  /* 0x000000b700b77245 */ /* 0x000fe20000201400 */
[----:B------:R-:W2:Y:S01]  /*4300*/  LDSM.16.M88.4 R76, [R198+UR5+0x12800] ;  /* 0x01280005c64c783b */ /* 0x000ea20008000200 */
[----:B------:R-:W-:Y:S02]  /*4310*/  I2FP.F32.S32 R177, R177 ;  /* 0x000000b100b17245 */ /* 0x000fe40000201400 */
[----:B------:R-:W-:Y:S02]  /*4320*/  I2FP.F32.S32 R181, R181 ;  /* 0x000000b500b57245 */ /* 0x000fe40000201400 */
[C---:B------:R-:W-:Y:S01]  /*4330*/  @!P2 IADD3 R159, -R151.reuse, 0x11, RZ ;  /* 0x00000011979fa810 */ /* 0x040fe20007ffe1ff */
[----:B------:R-:W-:Y:S01]  /*4340*/  LDSM.16.M88.4 R80, [R150] ;  /* 0x000000009650783b */ /* 0x000fe20000000200 */
[----:B------:R-:W-:Y:S02]  /*4350*/  IABS R175, R151 ;  /* 0x0000009700af7213 */ /* 0x000fe40000000000 */
[C---:B------:R-:W-:Y:S02]  /*4360*/  @!P5 IADD3 R173, -R151.reuse, 0x8, RZ ;  /* 0x0000000897add810 */ /* 0x040fe40007ffe1ff */
[C---:B------:R-:W-:Y:S01]  /*4370*/  @!P4 IADD3 R179, -R151.reuse, 0x9, RZ ;  /* 0x0000000997b3c810 */ /* 0x040fe20007ffe1ff */
[----:B------:R-:W3:Y:S01]  /*4380*/  LDSM.16.M88.4 R84, [R197] ;  /* 0x00000000c554783b */ /* 0x000ee20000000200 */
[C---:B------:R-:W-:Y:S02]  /*4390*/  @!P3 IADD3 R171, -R151.reuse, 0x10, RZ ;  /* 0x0000001097abb810 */ /* 0x040fe40007ffe1ff */
[C---:B------:R-:W-:Y:S02]  /*43a0*/  @!P1 IADD3 R157, -R151.reuse, 0x18, RZ ;  /* 0x00000018979d9810 */ /* 0x040fe40007ffe1ff */
[----:B------:R-:W-:Y:S01]  /*43b0*/  @!P0 IADD3 R178, -R151, 0x19, RZ ;  /* 0x0000001997b28810 */ /* 0x000fe20007ffe1ff */
[----:B------:R-:W4:Y:S01]  /*43c0*/  LDSM.16.M88.4 R88, [R197+0x800] ;  /* 0x00080000c558783b */ /* 0x000f220000000200 */
[----:B------:R-:W-:Y:S02]  /*43d0*/  I2FP.F32.S32 R151, R159 ;  /* 0x0000009f00977245 */ /* 0x000fe40000201400 */
[----:B------:R-:W-:Y:S02]  /*43e0*/  I2FP.F32.S32 R175, R175 ;  /* 0x000000af00af7245 */ /* 0x000fe40000201400 */
[----:B------:R-:W-:Y:S01]  /*43f0*/  ISETP.GE.AND P0, PT, R170, R241, PT ;  /* 0x000000f1aa00720c */ /* 0x000fe20003f06270 */
[----:B------:R-:W-:Y:S01]  /*4400*/  LDSM.16.M88.4 R92, [R149] ;  /* 0x00000000955c783b */ /* 0x000fe20000000200 */
[----:B------:R-:W-:Y:S02]  /*4410*/  I2FP.F32.S32 R179, R179 ;  /* 0x000000b300b37245 */ /* 0x000fe40000201400 */
[----:B------:R-:W-:Y:S02]  /*4420*/  I2FP.F32.S32 R173, R173 ;  /* 0x000000ad00ad7245 */ /* 0x000fe40000201400 */
[----:B------:R-:W-:Y:S01]  /*4430*/  I2FP.F32.S32 R171, R171 ;  /* 0x000000ab00ab7245 */ /* 0x000fe20000201400 */
[----:B------:R-:W4:Y:S01]  /*4440*/  LDSM.16.M88.4 R96, [R196] ;  /* 0x00000000c460783b */ /* 0x000f220000000200 */
[----:B------:R-:W-:Y:S02]  /*4450*/  I2FP.F32.S32 R157, R157 ;  /* 0x0000009d009d7245 */ /* 0x000fe40000201400 */
[----:B------:R-:W-:Y:S01]  /*4460*/  I2FP.F32.S32 R178, R178 ;  /* 0x000000b200b27245 */ /* 0x000fe20000201400 */
[C---:B-1----:R-:W-:Y:S02]  /*4470*/  HMMA.16816.F32.BF16 R4, R68.reuse, R72, RZ ;  /* 0x000000484404723c */ /* 0x042fe400000418ff */
[----:B-----5:R-:W5:Y:S04]  /*4480*/  LDG.E R153, desc[UR14][R154.64] ;  /* 0x0000000e9a997981 */ /* 0x020f68000c1e1900 */
[C---:B------:R-:W-:Y:S02]  /*4490*/  HMMA.16816.F32.BF16 R8, R68.reuse, R74, RZ ;  /* 0x0000004a4408723c */ /* 0x040fe400000418ff */
[----:B------:R-:W-:Y:S04]  /*44a0*/  LDSM.16.M88.4 R72, [R148] ;  /* 0x000000009448783b */ /* 0x000fe80000000200 */
[C---:B--2---:R-:W-:Y:S02]  /*44b0*/  HMMA.16816.F32.BF16 R12, R68.reuse, R76, RZ ;  /* 0x0000004c440c723c */ /* 0x044fe400000418ff */
[----:B------:R1:W5:Y:S04]  /*44c0*/  LDG.E R152, desc[UR14][R154.64+0x20] ;  /* 0x0000200e9a987981 */ /* 0x000368000c1e1900 */
[----:B------:R-:W-:Y:S02]  /*44d0*/  HMMA.16816.F32.BF16 R16, R68, R78, RZ ;  /* 0x0000004e4410723c */ /* 0x000fe400000418ff */
[----:B------:R-:W2:Y:S04]  /*44e0*/  LDSM.16.M88.4 R68, [R196+0x800] ;  /* 0x00080000c444783b */ /* 0x000ea80000000200 */
[C---:B---3--:R-:W-:Y:S02]  /*44f0*/  HMMA.16816.F32.BF16 R4, R80.reuse, R84, R4 ;  /* 0x000000545004723c */ /* 0x048fe40000041804 */
[----:B------:R-:W3:Y:S04]  /*4500*/  LDSM.16.M88.4 R76, [R195] ;  /* 0x00000000c34c783b */ /* 0x000ee80000000200 */
[C---:B------:R-:W-:Y:S02]  /*4510*/  HMMA.16816.F32.BF16 R8, R80.reuse, R86, R8 ;  /* 0x000000565008723c */ /* 0x040fe40000041808 */
[----:B------:R-:W-:Y:S04]  /*4520*/  LDSM.16.M88.4 R84, [R191+0x2000] ;  /* 0x00200000bf54783b */ /* 0x000fe80000000200 */
[C---:B----4-:R-:W-:Y:S06]  /*4530*/  HMMA.16816.F32.BF16 R12, R80.reuse, R88, R12 ;  /* 0x00000058500c723c */ /* 0x050fec000004180c */
[----:B------:R-:W-:Y:S01]  /*4540*/  HMMA.16816.F32.BF16 R16, R80, R90, R16 ;  /* 0x0000005a5010723c */ /* 0x000fe20000041810 */
[----:B------:R-:W4:Y:S05]  /*4550*/  LDSM.16.M88.4 R80, [R195+0x800] ;  /* 0x00080000c350783b */ /* 0x000f2a0000000200 */
[C---:B------:R-:W-:Y:S01]  /*4560*/  HMMA.16816.F32.BF16 R4, R92.reuse, R96, R4 ;  /* 0x000000605c04723c */ /* 0x040fe20000041804 */
[----:B------:R-:W1:Y:S05]  /*4570*/  LDSM.16.M88.4 R88, [R198+UR5+0x14000] ;  /* 0x01400005c658783b */ /* 0x000e6a0008000200 */
[C---:B------:R-:W-:Y:S01]  /*4580*/  HMMA.16816.F32.BF16 R8, R92.reuse, R98, R8 ;  /* 0x000000625c08723c */ /* 0x040fe20000041808 */
[----:B------:R-:W-:Y:S05]  /*4590*/  LDSM.16.M88.4 R96, [R197+0x2000] ;  /* 0x00200000c560783b */ /* 0x000fea0000000200 */
[C---:B--2---:R-:W-:Y:S06]  /*45a0*/  HMMA.16816.F32.BF16 R12, R92.reuse, R68, R12 ;  /* 0x000000445c0c723c */ /* 0x044fec000004180c */
[----:B------:R-:W-:Y:S01]  /*45b0*/  HMMA.16816.F32.BF16 R16, R92, R70, R16 ;  /* 0x000000465c10723c */ /* 0x000fe20000041810 */
[----:B------:R-:W2:Y:S05]  /*45c0*/  LDSM.16.M88.4 R68, [R198+UR5+0x14800] ;  /* 0x01480005c644783b */ /* 0x000eaa0008000200 */
[C---:B---3--:R-:W-:Y:S01]  /*45d0*/  HMMA.16816.F32.BF16 R4, R72.reuse, R76, R4 ;  /* 0x0000004c4804723c */ /* 0x048fe20000041804 */
[----:B------:R-:W3:Y:S05]  /*45e0*/  LDSM.16.M88.4 R92, [R150+0x2000] ;  /* 0x00200000965c783b */ /* 0x000eea0000000200 */
[C---:B------:R-:W-:Y:S01]  /*45f0*/  HMMA.16816.F32.BF16 R8, R72.reuse, R78, R8 ;  /* 0x0000004e4808723c */ /* 0x040fe20000041808 */
[----:B------:R-:W-:Y:S05]  /*4600*/  LDSM.16.M88.4 R76, [R149+0x2000] ;  /* 0x00200000954c783b */ /* 0x000fea0000000200 */
[C---:B----4-:R-:W-:Y:S06]  /*4610*/  HMMA.16816.F32.BF16 R12, R72.reuse, R80, R12 ;  /* 0x00000050480c723c */ /* 0x050fec000004180c */
[----:B------:R-:W-:Y:S01]  /*4620*/  HMMA.16816.F32.BF16 R16, R72, R82, R16 ;  /* 0x000000524810723c */ /* 0x000fe20000041810 */
[----:B------:R-:W4:Y:S05]  /*4630*/  LDSM.16.M88.4 R72, [R197+0x2800] ;  /* 0x00280000c548783b */ /* 0x000f2a0000000200 */
[C---:B-1----:R-:W-:Y:S01]  /*4640*/  HMMA.16816.F32.BF16 R4, R84.reuse, R88, R4 ;  /* 0x000000585404723c */ /* 0x042fe20000041804 */
[----:B------:R-:W1:Y:S05]  /*4650*/  LDSM.16.M88.4 R80, [R196+0x2000] ;  /* 0x00200000c450783b */ /* 0x000e6a0000000200 */
        /* <DEDUP_REMOVED lines=8> */
[----:B------:R-:W-:Y:S05]  /*46e0*/  LDSM.16.M88.4 R96, [R198+UR5+0x16000] ;  /* 0x01600005c660783b */ /* 0x000fea0008000200 */
        /* <DEDUP_REMOVED lines=26> */
[C---:B------:R-:W-:Y:S06]  /*4890*/  HMMA.16816.F32.BF16 R8, R76.reuse, R82, R8 ;  /* 0x000000524c08723c */ /* 0x040fec0000041808 */
[C---:B----4-:R-:W-:Y:S06]  /*48a0*/  HMMA.16816.F32.BF16 R12, R76.reuse, R72, R12 ;  /* 0x000000484c0c723c */ /* 0x050fec000004180c */
[----:B------:R-:W-:Y:S06]  /*48b0*/  HMMA.16816.F32.BF16 R16, R76, R74, R16 ;  /* 0x0000004a4c10723c */ /* 0x000fec0000041810 */
[C---:B-1----:R-:W-:Y:S06]  /*48c0*/  HMMA.16816.F32.BF16 R4, R84.reuse, R88, R4 ;  /* 0x000000585404723c */ /* 0x042fec0000041804 */
[C---:B------:R-:W-:Y:S06]  /*48d0*/  HMMA.16816.F32.BF16 R8, R84.reuse, R90, R8 ;  /* 0x0000005a5408723c */ /* 0x040fec0000041808 */
[C---:B--2---:R-:W-:Y:S06]  /*48e0*/  HMMA.16816.F32.BF16 R12, R84.reuse, R68, R12 ;  /* 0x00000044540c723c */ /* 0x044fec000004180c */
        /* <DEDUP_REMOVED lines=18> */
[-C--:B--2---:R-:W-:Y:S01]  /*4a10*/  FFMA.FTZ R183, R183, -R233.reuse, R154 ;  /* 0x800000e9b7b77223 */ /* 0x084fe2000001009a */
[----:B------:R-:W-:Y:S07]  /*4a20*/  FFMA.FTZ R154, -R154, R154, 1 ;  /* 0x3f8000009a9a7423 */ /* 0x000fee000001019a */
[----:B------:R-:W2:Y:S01]  /*4a30*/  MUFU.TANH R166, R166 ;  /* 0x000000a600a67308 */ /* 0x000ea20000002400 */
[----:B-1----:R-:W-:Y:S01]  /*4a40*/  FFMA.FTZ R167, -R176, R176, 1 ;  /* 0x3f800000b0a77423 */ /* 0x002fe200000101b0 */
[-C--:B------:R-:W-:Y:S01]  /*4a50*/  FFMA.FTZ R176, R181, -R233.reuse, R176 ;  /* 0x800000e9b5b07223 */ /* 0x080fe200000100b0 */
[----:B------:R-:W-:Y:S01]  /*4a60*/  FMUL.FTZ R162, R15, UR9 ;  /* 0x000000090fa27c20 */ /* 0x000fe20008410000 */
[----:B------:R-:W-:Y:S01]  /*4a70*/  FMUL.FTZ R180, R12, UR9 ;  /* 0x000000090cb47c20 */ /* 0x000fe20008410000 */
[----:B------:R-:W-:Y:S05]  /*4a80*/  FMUL.FTZ R172, R13, UR9 ;  /* 0x000000090dac7c20 */ /* 0x000fea0008410000 */
[----:B------:R-:W1:Y:S01]  /*4a90*/  MUFU.TANH R184, R184 ;  /* 0x000000b800b87308 */ /* 0x000e620000002400 */
[----:B------:R-:W-:Y:S01]  /*4aa0*/  FMUL.FTZ R160, R14, UR9 ;  /* 0x000000090ea07c20 */ /* 0x000fe20008410000 */
[-C--:B---3--:R-:W-:Y:S01]  /*4ab0*/  FFMA.FTZ R177, R177, -R233.reuse, R156 ;  /* 0x800000e9b1b17223 */ /* 0x088fe2000001009c */
[----:B------:R-:W-:Y:S01]  /*4ac0*/  FMUL.FTZ R250, R16, UR9 ;  /* 0x0000000910fa7c20 */ /* 0x000fe20008410000 */
[----:B------:R-:W-:Y:S01]  /*4ad0*/  FMUL.FTZ R161, R18, UR9 ;  /* 0x0000000912a17c20 */ /* 0x000fe20008410000 */
[----:B------:R-:W-:Y:S01]  /*4ae0*/  FMUL.FTZ R155, R17, UR9 ;  /* 0x00000009119b7c20 */ /* 0x000fe20008410000 */
[----:B------:R-:W-:Y:S01]  /*4af0*/  FMUL.FTZ R186, R19, UR9 ;  /* 0x0000000913ba7c20 */ /* 0x000fe20008410000 */
[----:B------:R-:W-:Y:S03]  /*4b00*/  FFMA.FTZ R168, -R156, R156, 1 ;  /* 0x3f8000009ca87423 */ /* 0x000fe6000001019c */
[----:B------:R-:W3:Y:S01]  /*4b10*/  MUFU.TANH R174, R174 ;  /* 0x000000ae00ae7308 */ /* 0x000ee20000002400 */
[-C--:B--2---:R-:W-:Y:S01]  /*4b20*/  FFMA.FTZ R181, R181, -R233.reuse, R166 ;  /* 0x800000e9b5b57223 */ /* 0x084fe200000100a6 */
[----:B------:R-:W-:Y:S01]  /*4b30*/  FFMA.FTZ R159, -R166, R166, 1 ;  /* 0x3f800000a69f7423 */ /* 0x000fe200000101a6 */
[----:B------:R-:W-:Y:S01]  /*4b40*/  FMUL.FTZ R166, R154, UR9 ;  /* 0x000000099aa67c20 */ /* 0x000fe20008410000 */
[----:B------:R-:W-:Y:S01]  /*4b50*/  FMUL.FTZ R168, R168, UR9 ;  /* 0x00000009a8a87c20 */ /* 0x000fe20008410000 */
[----:B------:R-:W-:Y:S05]  /*4b60*/  FMUL.FTZ R167, R167, UR9 ;  /* 0x00000009a7a77c20 */ /* 0x000fea0008410000 */
[----:B------:R-:W2:Y:S01]  /*4b70*/  MUFU.TANH R158, R158 ;  /* 0x0000009e009e7308 */ /* 0x000ea20000002400 */
[----:B-1----:R-:W-:Y:S01]  /*4b80*/  FFMA.FTZ R169, -R184, R184, 1 ;  /* 0x3f800000b8a97423 */ /* 0x002fe200000101b8 */
[-C--:B------:R-:W-:Y:S03]  /*4b90*/  FFMA.FTZ R184, R175, -R233.reuse, R184 ;  /* 0x800000e9afb87223 */ /* 0x080fe600000100b8 */
[----:B------:R-:W-:Y:S05]  /*4ba0*/  FMUL.FTZ R169, R169, UR9 ;  /* 0x00000009a9a97c20 */ /* 0x000fea0008410000 */
[----:B------:R-:W1:Y:S01]  /*4bb0*/  MUFU.TANH R162, R162 ;  /* 0x000000a200a27308 */ /* 0x000e620000002400 */
[----:B---3--:R-:W-:Y:S01]  /*4bc0*/  FFMA.FTZ R163, -R174, R174, 1 ;  /* 0x3f800000aea37423 */ /* 0x008fe200000101ae */
[-C--:B------:R-:W-:Y:S03]  /*4bd0*/  FFMA.FTZ R174, R179, -R233.reuse, R174 ;  /* 0x800000e9b3ae7223 */ /* 0x080fe600000100ae */
[----:B------:R-:W-:Y:S05]  /*4be0*/  FMUL.FTZ R163, R163, UR9 ;  /* 0x00000009a3a37c20 */ /* 0x000fea0008410000 */
[----:B------:R-:W3:Y:S01]  /*4bf0*/  MUFU.TANH R182, R182 ;  /* 0x000000b600b67308 */ /* 0x000ee20000002400 */
[-C--:B--2---:R-:W-:Y:S01]  /*4c00*/  FFMA.FTZ R175, R175, -R233.reuse, R158 ;  /* 0x800000e9afaf7223 */ /* 0x084fe2000001009e */
[----:B------:R-:W-:Y:S04]  /*4c10*/  FFMA.FTZ R164, -R158, R158, 1 ;  /* 0x3f8000009ea47423 */ /* 0x000fe8000001019e */
[----:B------:R-:W-:Y:S04]  /*4c20*/  FMUL.FTZ R164, R164, UR9 ;  /* 0x00000009a4a47c20 */ /* 0x000fe80008410000 */
[----:B------:R-:W-:Y:S01]  /*4c30*/  MUFU.TANH R180, R180 ;  /* 0x000000b400b47308 */ /* 0x000fe20000002400 */
[-C--:B-1----:R-:W-:Y:S01]  /*4c40*/  FFMA.FTZ R179, R179, -R233.reuse, R162 ;  /* 0x800000e9b3b37223 */ /* 0x082fe200000100a2 */
[----:B------:R-:W-:Y:S01]  /*4c50*/  FFMA.FTZ R158, -R162, R162, 1 ;  /* 0x3f800000a29e7423 */ /* 0x000fe200000101a2 */
[----:B------:R-:W-:Y:S03]  /*4c60*/  FMUL.FTZ R162, R159, UR9 ;  /* 0x000000099fa27c20 */ /* 0x000fe60008410000 */
[----:B------:R-:W-:Y:S04]  /*4c70*/  FMUL.FTZ R158, R158, UR9 ;  /* 0x000000099e9e7c20 */ /* 0x000fe80008410000 */
[----:B------:R-:W1:Y:S01]  /*4c80*/  MUFU.TANH R172, R172 ;  /* 0x000000ac00ac7308 */ /* 0x000e620000002400 */
[----:B---3--:R-:W-:Y:S01]  /*4c90*/  FFMA.FTZ R165, -R182, R182, 1 ;  /* 0x3f800000b6a57423 */ /* 0x008fe200000101b6 */
[-C--:B------:R-:W-:Y:S03]  /*4ca0*/  FFMA.FTZ R182, R173, -R233.reuse, R182 ;  /* 0x800000e9adb67223 */ /* 0x080fe600000100b6 */
[----:B------:R-:W-:Y:S05]  /*4cb0*/  FMUL.FTZ R165, R165, UR9 ;  /* 0x00000009a5a57c20 */ /* 0x000fea0008410000 */
[----:B------:R2:W3:Y:S10]  /*4cc0*/  MUFU.TANH R156, R161 ;  /* 0x000000a1009c7308 */ /* 0x0004f40000002400 */
[----:B------:R-:W4:Y:S01]  /*4cd0*/  MUFU.TANH R160, R160 ;  /* 0x000000a000a07308 */ /* 0x000f220000002400 */
[----:B-1----:R-:W-:Y:S01]  /*4ce0*/  FFMA.FTZ R159, -R172, R172, 1 ;  /* 0x3f800000ac9f7423 */ /* 0x002fe200000101ac */
[-C--:B------:R-:W-:Y:S03]  /*4cf0*/  FFMA.FTZ R172, R151, -R233.reuse, R172 ;  /* 0x800000e997ac7223 */ /* 0x080fe600000100ac */
[----:B------:R-:W-:Y:S05]  /*4d00*/  FMUL.FTZ R159, R159, UR9 ;  /* 0x000000099f9f7c20 */ /* 0x000fea0008410000 */
[----:B------:R-:W-:Y:S01]  /*4d10*/  MUFU.TANH R250, R250 ;  /* 0x000000fa00fa7308 */ /* 0x000fe20000002400 */
[----:B--2---:R-:W-:Y:S01]  /*4d20*/  FFMA.FTZ R161, -R180, R180, 1 ;  /* 0x3f800000b4a17423 */ /* 0x004fe200000101b4 */
[CC--:B------:R-:W-:Y:S01]  /*4d30*/  FFMA.FTZ R180, R171.reuse, -R233.reuse, R180 ;  /* 0x800000e9abb47223 */ /* 0x0c0fe200000100b4 */
[-C--:B---3--:R-:W-:Y:S01]  /*4d40*/  FFMA.FTZ R171, R171, -R233.reuse, R156 ;  /* 0x800000e9abab7223 */ /* 0x088fe2000001009c */
[----:B------:R-:W-:Y:S01]  /*4d50*/  FFMA.FTZ R156, -R156, R156, 1 ;  /* 0x3f8000009c9c7423 */ /* 0x000fe2000001019c */
[----:B------:R-:W-:Y:S05]  /*4d60*/  FMUL.FTZ R161, R161, UR9 ;  /* 0x00000009a1a17c20 */ /* 0x000fea0008410000 */
[----:B------:R-:W1:Y:S01]  /*4d70*/  MUFU.TANH R155, R155 ;  /* 0x0000009b009b7308 */ /* 0x000e620000002400 */
[-C--:B----4-:R-:W-:Y:S01]  /*4d80*/  FFMA.FTZ R173, R173, -R233.reuse, R160 ;  /* 0x800000e9adad7223 */ /* 0x090fe200000100a0 */
[----:B------:R-:W-:Y:S01]  /*4d90*/  FFMA.FTZ R160, -R160, R160, 1 ;  /* 0x3f800000a0a07423 */ /* 0x000fe200000101a0 */
[----:B------:R-:W-:Y:S03]  /*4da0*/  FMUL.FTZ R156, R156, UR9 ;  /* 0x000000099c9c7c20 */ /* 0x000fe60008410000 */
[----:B------:R-:W-:Y:S04]  /*4db0*/  FMUL.FTZ R160, R160, UR9 ;  /* 0x00000009a0a07c20 */ /* 0x000fe80008410000 */
[----:B------:R2:W3:Y:S01]  /*4dc0*/  MUFU.TANH R154, R186 ;  /* 0x000000ba009a7308 */ /* 0x0004e20000002400 */
[----:B-1----:R-:W-:Y:S01]  /*4dd0*/  FFMA.FTZ R178, R178, -R233, R155 ;  /* 0x800000e9b2b27223 */ /* 0x002fe2000001009b */
[----:B------:R-:W-:Y:S04]  /*4de0*/  FFMA.FTZ R155, -R155, R155, 1 ;  /* 0x3f8000009b9b7423 */ /* 0x000fe8000001019b */
[----:B------:R-:W-:Y:S01]  /*4df0*/  FMUL.FTZ R155, R155, UR9 ;  /* 0x000000099b9b7c20 */ /* 0x000fe20008410000 */
[-C--:B--2---:R-:W-:Y:S01]  /*4e00*/  FFMA.FTZ R186, R157, -R233.reuse, R250 ;  /* 0x800000e99dba7223 */ /* 0x084fe200000100fa */
[----:B---3--:R-:W-:Y:S01]  /*4e10*/  FFMA.FTZ R151, R151, -R233, R154 ;  /* 0x800000e997977223 */ /* 0x008fe2000001009a */
[----:B------:R-:W-:Y:S01]  /*4e20*/  FFMA.FTZ R157, -R250, R250, 1 ;  /* 0x3f800000fa9d7423 */ /* 0x000fe200000101fa */
[----:B------:R-:W-:Y:S03]  /*4e30*/  FFMA.FTZ R154, -R154, R154, 1 ;  /* 0x3f8000009a9a7423 */ /* 0x000fe6000001019a */
[----:B------:R-:W-:Y:S01]  /*4e40*/  FMUL.FTZ R157, R157, UR9 ;  /* 0x000000099d9d7c20 */ /* 0x000fe20008410000 */
[----:B------:R-:W-:Y:S01]  /*4e50*/  FMUL.FTZ R154, R154, UR9 ;  /* 0x000000099a9a7c20 */ /* 0x000fe20008410000 */
        /* <DEDUP_REMOVED lines=10> */
.L_x_1543:
        /* <DEDUP_REMOVED lines=66> */
.L_x_1544:
[C---:B------:R-:W-:Y:S01]  /*5320*/  FMUL.FTZ R5, R234.reuse, 1.4426950216293334961 ;  /* 0x3fb8aa3bea057820 */ /* 0x040fe20000410000 */
[----:B------:R-:W-:Y:S01]  /*5330*/  FSETP.NEU.FTZ.AND P0, PT, R234, -INF , PT ;  /* 0xff800000ea00780b */ /* 0x000fe20003f1d000 */
[----:B------:R-:W-:Y:S01]  /*5340*/  FMUL.FTZ R4, R235, 1.4426950216293334961 ;  /* 0x3fb8aa3beb047820 */ /* 0x000fe20000410000 */
[----:B------:R-:W-:Y:S02]  /*5350*/  ISETP.GT.AND P4, PT, R238, R223, PT ;  /* 0x000000dfee00720c */ /* 0x000fe40003f84270 */
[----:B------:R-:W-:Y:S02]  /*5360*/  FSEL R5, R5, RZ, P0 ;  /* 0x000000ff05057208 */ /* 0x000fe40000000000 */
[----:B------:R-:W-:Y:S03]  /*5370*/  FSETP.NEU.FTZ.AND P0, PT, R235, -INF , PT ;  /* 0xff800000eb00780b */ /* 0x000fe60003f1d000 */
[--C-:B------:R-:W-:Y:S01]  /*5380*/  FFMA.FTZ R185, R184, UR4, -R5.reuse ;  /* 0x00000004b8b97c23 */ /* 0x100fe20008010805 */
[----:B------:R-:W-:Y:S01]  /*5390*/  FSEL R4, R4, RZ, P0 ;  /* 0x000000ff04047208 */ /* 0x000fe20000000000 */
[--C-:B------:R-:W-:Y:S04]  /*53a0*/  FFMA.FTZ R184, R176, UR4, -R5.reuse ;  /* 0x00000004b0b87c23 */ /* 0x100fe80008010805 */
        /* <DEDUP_REMOVED lines=12> */
[--C-:B------:R-:W-:Y:S01]  /*5470*/  FFMA.FTZ R171, R171, UR4, -R4.reuse ;  /* 0x00000004abab7c23 */ /* 0x100fe20008010804 */
[----:B------:R-:W-:Y:S03]  /*5480*/  FFMA.FTZ R4, R151, UR4, -R4 ;  /* 0x0000000497047c23 */ /* 0x000fe60008010804 */
[----:B------:R-:W-:Y:S01]  /*5490*/  MUFU.EX2 R184, R184 ;  /* 0x000000b800b87308 */ /* 0x000fe20000000800 */
[----:B------:R-:W-:Y:S01]  /*54a0*/  FFMA.FTZ R5, R178, UR4, -R5 ;  /* 0x00000004b2057c23 */ /* 0x000fe20008010805 */
[----:B------:R-:W-:Y:S04]  /*54b0*/  LEA R151, R200, UR5, 0x1 ;  /* 0x00000005c8977c11 */ /* 0x000fe8000f8e08ff */
[-C--:B------:R-:W-:Y:S04]  /*54c0*/  IADD3 R150, R190, R151.reuse, RZ ;  /* 0x00000097be967210 */ /* 0x080fe80007ffe0ff */
[----:B------:R-:W-:Y:S01]  /*54d0*/  MUFU.EX2 R177, R177 ;  /* 0x000000b100b17308 */ /* 0x000fe20000000800 */
[C---:B------:R-:W-:Y:S02]  /*54e0*/  IADD3 R149, R189.reuse, R151, RZ ;  /* 0x00000097bd957210 */ /* 0x040fe40007ffe0ff */
[----:B------:R-:W-:Y:S07]  /*54f0*/  IADD3 R148, R189, R150, RZ ;  /* 0x00000096bd947210 */ /* 0x000fee0007ffe0ff */
        /* <DEDUP_REMOVED lines=38> */
[C---:B-1----:R-:W-:Y:S04]  /*5760*/  HMMA.16816.F32.BF16 R4, R16.reuse, R8, RZ ;  /* 0x000000081004723c */ /* 0x042fe800000418ff */
[----:B------:R-:W-:Y:S02]  /*5770*/  LDSM.16.M88.4 R96, [R195+0x6000] ;  /* 0x00600000c360783b */ /* 0x000fe40000000200 */
        /* <DEDUP_REMOVED lines=65> */
[C---:B---3--:R-:W-:Y:S06]  /*5b90*/  HMMA.16816.F32.BF16 R4, R76.reuse, R80, R4 ;  /* 0x000000504c04723c */ /* 0x048fec0000041804 */
[C---:B------:R-:W-:Y:S06]  /*5ba0*/  HMMA.16816.F32.BF16 R8, R76.reuse, R82, R8 ;  /* 0x000000524c08723c */ /* 0x040fec0000041808 */
[C---:B-1----:R-:W-:Y:S06]  /*5bb0*/  HMMA.16816.F32.BF16 R12, R76.reuse, R68, R12 ;  /* 0x000000444c0c723c */ /* 0x042fec000004180c */
[----:B------:R-:W-:Y:S06]  /*5bc0*/  HMMA.16816.F32.BF16 R16, R76, R70, R16 ;  /* 0x000000464c10723c */ /* 0x000fec0000041810 */
[C---:B----4-:R-:W-:Y:S06]  /*5bd0*/  HMMA.16816.F32.BF16 R4, R84.reuse, R88, R4 ;  /* 0x000000585404723c */ /* 0x050fec0000041804 */
[C---:B------:R-:W-:Y:S06]  /*5be0*/  HMMA.16816.F32.BF16 R8, R84.reuse, R90, R8 ;  /* 0x0000005a5408723c */ /* 0x040fec0000041808 */
[C---:B--2---:R-:W-:Y:S06]  /*5bf0*/  HMMA.16816.F32.BF16 R12, R84.reuse, R72, R12 ;  /* 0x00000048540c723c */ /* 0x044fec000004180c */
        /* <DEDUP_REMOVED lines=133> */
.L_x_1545:
        /* <DEDUP_REMOVED lines=137> */
.L_x_1546:
        /* <DEDUP_REMOVED lines=485> */
.L_x_1548:
        /* <DEDUP_REMOVED lines=12> */
.L_x_1549:
        /* <DEDUP_REMOVED lines=51> */
.L_x_1551:
[----:B------:R-:W-:Y:S05]  /*8f20*/  BSYNC B0 ;  /* 0x0000000000007941 */ /* 0x000fea0003800000 */
.L_x_1550:
        /* <DEDUP_REMOVED lines=19> */
.L_x_1553:
[----:B------:R-:W-:Y:S05]  /*9060*/  BSYNC B0 ;  /* 0x0000000000007941 */ /* 0x000fea0003800000 */
.L_x_1552:
        /* <DEDUP_REMOVED lines=28> */
.L_x_1555:
[----:B------:R-:W-:Y:S05]  /*9230*/  BSYNC B0 ;  /* 0x0000000000007941 */ /* 0x000fea0003800000 */
.L_x_1554:
        /* <DEDUP_REMOVED lines=19> */
.L_x_1524:
[----:B------:R-:W-:Y:S05]  /*9370*/  BSYNC B1 ;  /* 0x0000000000017941 */ /* 0x000fea0003800000 */
.L_x_1510:
[----:B-1-34-:R-:W1:Y:S02]  /*9380*/  LDC R2, c[0x0][0xc] ;  /* 0x00000300ff027b82 */ /* 0x01ae640000000800 */
[----:B-1----:R-:W-:-:S04]  /*9390*/  IADD3 R211, R2, R211, RZ ;  /* 0x000000d302d37210 */ /* 0x002fc80007ffe0ff */
[----:B------:R-:W-:-:S13]  /*93a0*/  ISETP.GE.AND P0, PT, R211, UR12, PT ;  /* 0x0000000cd3007c0c */ /* 0x000fda000bf06270 */
[----:B------:R-:W-:Y:S05]  /*93b0*/  @P0 BRA `(.L_x_1556) ;  /* 0x0000000000040947 */ /* 0x000fea0003800000 */
[----:B------:R-:W-:Y:S05]  /*93c0*/  BRA `(.L_x_1557) ;  /* 0xffffff7400507947 */ /* 0x000fea000383ffff */
.L_x_1556:
[----:B------:R-:W-:Y:S05]  /*93d0*/  EXIT ;  /* 0x000000000000794d */ /* 0x000fea0003800000 */
.L_x_1558:
        /* <DEDUP_REMOVED lines=10> */
.L_x_1621:


//--------------------- .text._ZN5flash25flash_bwd_dot_do_o_kernelILb0E23Flash_bwd_kernel_traitsILi192ELi64ELi64ELi8ELi4ELi2ELi2ELb0ELb0EN7cutlass10bfloat16_tE19Flash_kernel_traitsILi192ELi64ELi64ELi8ES3_EEEEvNS_16Flash_bwd_paramsE --------------------------
	.section	.text._ZN5flash25flash_bwd_dot_do_o_kernelILb0E23Flash_bwd_kernel_traitsILi192ELi64ELi64ELi8ELi4ELi2ELi2ELb0ELb0EN7cutlass10bfloat16_tE19Flash_kernel_traitsILi192ELi64ELi64ELi8ES3_EEEEvNS_16Flash_bwd_paramsE,"ax",@progbits
	.align	128
        .global         _ZN5flash25flash_bwd_dot_do_o_kernelILb0E23Flash_bwd_kernel_traitsILi192ELi64ELi64ELi8ELi4ELi2ELi2ELb0ELb0EN7cutlass10bfloat16_tE19Flash_kernel_traitsILi192ELi64ELi64ELi8ES3_EEEEvNS_16Flash_bwd_paramsE
        .type           _ZN5flash25flash_bwd_dot_do_o_kernelILb0E23Flash_bwd_kernel_traitsILi192ELi64ELi64ELi8ELi4ELi2ELi2ELb0ELb0EN7cutlass10bfloat16_tE19Flash_kernel_traitsILi192ELi64ELi64ELi8ES3_EEEEvNS_16Flash_bwd_paramsE,@function
        .size           _ZN5flash25flash_bwd_dot_do_o_kernelILb0E23Flash_bwd_kernel_traitsILi192ELi64ELi64ELi8ELi4ELi2ELi2ELb0ELb0EN7cutlass10bfloat16_tE19Flash_kernel_traitsILi192ELi64ELi64ELi8ES3_EEEEvNS_16Flash_bwd_paramsE,(.L_x_1622 - _ZN5flash25flash_bwd_dot_do_o_kernelILb0E23Flash_bwd_kernel_traitsILi192ELi64ELi64ELi8ELi4ELi2ELi2ELb0ELb0EN7cutlass10bfloat16_tE19Flash_kernel_traitsILi192ELi64ELi64ELi8ES3_EEEEvNS_16Flash_bwd_paramsE)
        .other          _ZN5flash25flash_bwd_dot_do_o_kernelILb0E23Flash_bwd_kernel_traitsILi192ELi64ELi64ELi8ELi4ELi2ELi2ELb0ELb0EN7cutlass10bfloat16_tE19Flash_kernel_traitsILi192ELi64ELi64ELi8ES3_EEEEvNS_16Flash_bwd_paramsE,@"STO_CUDA_ENTRY STV_DEFAULT"
_ZN5flash25flash_bwd_dot_do_o_kernelILb0E23Flash_bwd_kernel_traitsILi192ELi64ELi64ELi8ELi4ELi2ELi2ELb0ELb0EN7cutlass10bfloat16_tE19Flash_kernel_traitsILi192ELi64ELi64ELi8ES3_EEEEvNS_16Flash_bwd_paramsE:
.text._ZN5flash25flash_bwd_dot_do_o_kernelILb0E23Flash_bwd_kernel_traitsILi192ELi64ELi64ELi8ELi4ELi2ELi2ELb0ELb0EN7cutlass10bfloat16_tE19Flash_kernel_traitsILi192ELi64ELi64ELi8ES3_EEEEvNS_16Flash_bwd_paramsE:
        /* <DEDUP_REMOVED lines=56> */
.L_x_1559:
[----:B------:R-:W0:Y:S08]  /*0380*/  LDC R6, c[0x0][0x270] ;  /* 0x00009c00ff067b82 */ /* 0x000e300000000800 */
[----:B------:R-:W1:Y:S01]  /*0390*/  LDC R3, c[0x0][0x2d4] ;  /* 0x0000b500ff037b82 */ /* 0x000e620000000800 */
[----:B0-----:R-:W-:-:S04]  /*03a0*/  IMAD R6, R9, R6, UR5 ;  /* 0x0000000509067e24 */ /* 0x001fc8000f8e0206 */
[----:B-1----:R-:W-:-:S07]  /*03b0*/  IMAD R6, R6, R3, RZ ;  /* 0x0000000306067224 */ /* 0x002fce00078e02ff */
.L_x_1560:
        /* <DEDUP_REMOVED lines=67> */
.L_x_1562:
[----:B------:R-:W-:Y:S05]  /*07f0*/  BSYNC B0 ;  /* 0x0000000000007941 */ /* 0x000fea0003800000 */
.L_x_1561:
        /* <DEDUP_REMOVED lines=20> */
.L_x_1564:
[----:B------:R-:W-:Y:S05]  /*0940*/  BSYNC B0 ;  /* 0x0000000000007941 */ /* 0x000fea0003800000 */
.L_x_1563:
        /* <DEDUP_REMOVED lines=27> */
.L_x_1566:
[----:B------:R-:W-:Y:S05]  /*0b00*/  BSYNC B0 ;  /* 0x0000000000007941 */ /* 0x000fea0003800000 */
.L_x_1565:
        /* <DEDUP_REMOVED lines=25> */
.L_x_1568:
[----:B------:R-:W-:Y:S05]  /*0ca0*/  BSYNC B0 ;  /* 0x0000000000007941 */ /* 0x000fea0003800000 */
.L_x_1567:
        /* <DEDUP_REMOVED lines=171> */
.L_x_1569:
        /* <DEDUP_REMOVED lines=10> */
.L_x_1622:


//--------------------- .text._ZN5flash25flash_bwd_dot_do_o_kernelILb1E23Flash_bwd_kernel_traitsILi192ELi64ELi64ELi8ELi4ELi2ELi2ELb0ELb0EN7cutlass10bfloat16_tE19Flash_kernel_traitsILi192ELi64ELi64ELi8ES3_EEEEvNS_16Flash_bwd_paramsE --------------------------
	.section	.text._ZN5flash25flash_bwd_dot_do_o_kernelILb1E23Flash_bwd_kernel_traitsILi192ELi64ELi64ELi8ELi4ELi2ELi2ELb0ELb0EN7cutlass10bfloat16_tE19Flash_kernel_traitsILi192ELi64ELi64ELi8ES3_EEEEvNS_16Flash_bwd_paramsE,"ax",@progbits
	.align	128
        .global         _ZN5flash25flash_bwd_dot_do_o_kernelILb1E23Flash_bwd_kernel_traitsILi192ELi64ELi64ELi8ELi4ELi2ELi2ELb0ELb0EN7cutlass10bfloat16_tE19Flash_kernel_traitsILi192ELi64ELi64ELi8ES3_EEEEvNS_16Flash_bwd_paramsE
        .type           _ZN5flash25flash_bwd_dot_do_o_kernelILb1E23Flash_bwd_kernel_traitsILi192ELi64ELi64ELi8ELi4ELi2ELi2ELb0ELb0EN7cutlass10bfloat16_tE19Flash_kernel_traitsILi192ELi64ELi64ELi8ES3_EEEEvNS_16Flash_bwd_paramsE,@function
        .size           _ZN5flash25flash_bwd_dot_do_o_kernelILb1E23Flash_bwd_kernel_traitsILi192ELi64ELi64ELi8ELi4ELi2ELi2ELb0ELb0EN7cutlass10bfloat16_tE19Flash_kernel_traitsILi192ELi64ELi64ELi8ES3_EEEEvNS_16Flash_bwd_paramsE,(.L_x_1623 - _ZN5flash25flash_bwd_dot_do_o_kernelILb1E23Flash_bwd_kernel_traitsILi192ELi64ELi64ELi8ELi4ELi2ELi2ELb0ELb0EN7cutlass10bfloat16_tE19Flash_kernel_traitsILi192ELi64ELi64ELi8ES3_EEEEvNS_16Flash_bwd_paramsE)
        .other          _ZN5flash25flash_bwd_dot_do_o_kernelILb1E23Flash_bwd_kernel_traitsILi192ELi64ELi64ELi8ELi4ELi2ELi2ELb0ELb0EN7cutlass10bfloat16_tE19Flash_kernel_traitsILi192ELi64ELi64ELi8ES3_EEEEvNS_16Flash_bwd_paramsE,@"STO_CUDA_ENTRY STV_DEFAULT"
_ZN5flash25flash_bwd_dot_do_o_kernelILb1E23Flash_bwd_kernel_traitsILi192ELi64ELi64ELi8ELi4ELi2ELi2ELb0ELb0EN7cutlass10bfloat16_tE19Flash_kernel_traitsILi192ELi64ELi64ELi8ES3_EEEEvNS_16Flash_bwd_paramsE:
.text._ZN5flash25flash_bwd_dot_do_o_kernelILb1E23Flash_bwd_kernel_traitsILi192ELi64ELi64ELi8ELi4ELi2ELi2ELb0ELb0EN7cutlass10bfloat16_tE19Flash_kernel_traitsILi192ELi64ELi64ELi8ES3_EEEEvNS_16Flash_bwd_paramsE:
        /* <DEDUP_REMOVED lines=63> */
.L_x_1570:
        /* <DEDUP_REMOVED lines=27> */
.L_x_1571:
[----:B------:R-:W-:-:S04]  /*05a0*/  IMAD R11, R11, R0, R28 ;  /* 0x000000000b0b7224 */ /* 0x000fc800078e021c */
[----:B------:R-:W-:-:S07]  /*05b0*/  IMAD R30, R11, R30, RZ ;  /* 0x0000001e0b1e7224 */ /* 0x000fce00078e02ff */
.L_x_1572:
        /* <DEDUP_REMOVED lines=74> */
.L_x_1574:
[----:B------:R-:W-:Y:S05]  /*0a60*/  BSYNC B0 ;  /* 0x0000000000007941 */ /* 0x000fea0003800000 */
.L_x_1573:
        /* <DEDUP_REMOVED lines=20> */
.L_x_1576:
[----:B------:R-:W-:Y:S05]  /*0bb0*/  BSYNC B0 ;  /* 0x0000000000007941 */ /* 0x000fea0003800000 */
.L_x_1575:
        /* <DEDUP_REMOVED lines=31> */
.L_x_1578:
[----:B------:R-:W-:Y:S05]  /*0db0*/  BSYNC B0 ;  /* 0x0000000000007941 */ /* 0x000fea0003800000 */
.L_x_1577:
        /* <DEDUP_REMOVED lines=26> */
.L_x_1580:
[----:B------:R-:W-:Y:S05]  /*0f60*/  BSYNC B0 ;  /* 0x0000000000007941 */ /* 0x000fea0003800000 */
.L_x_1579:
        /* <DEDUP_REMOVED lines=189> */
.L_x_1581:
        /* <DEDUP_REMOVED lines=12> */
.L_x_1623:


//--------------------- .nv.shared._ZN5flash44flash_bwd_dq_dk_dv_loop_seqk_parallel_kernelI23Flash_bwd_kernel_traitsILi192ELi64ELi64ELi8ELi4ELi2ELi2ELb1ELb1EN7cutlass10bfloat16_tE19Flash_kernel_traitsILi192ELi64ELi64ELi8ES3_EELb0ELb0ELb0ELb0ELb0ELb0ELb0EEEvNS_16Flash_bwd_paramsE --------------------------
	.section	.nv.shared._ZN5flash44flash_bwd_dq_dk_dv_loop_seqk_parallel_kernelI23Flash_bwd_kernel_traitsILi192ELi64ELi64ELi8ELi4ELi2ELi2ELb1ELb1EN7cutlass10bfloat16_tE19Flash_kernel_traitsILi192ELi64ELi64ELi8ES3_EELb0ELb0ELb0ELb0ELb0ELb0ELb0EEEvNS_16Flash_bwd_paramsE,"aw",@nobits
	.sectionflags	@""
	.align	16
	.zero		1024


//--------------------- .nv.shared.reserved.0     --------------------------
	.section	.nv.shared.reserved.0,"aw",@nobits
	.weak		__nv_reservedSMEM_offset_0_alias
	.size		__nv_reservedSMEM_offset_0_alias, 0, 0
	.other		__nv_reservedSMEM_offset_0_alias,@"STO_CUDA_RESERVED_SHARED STV_DEFAULT"
__nv_reservedSMEM_offset_0_alias:
	.zero		0


//--------------------- .nv.global                --------------------------
	.section	.nv.global,"aw",@nobits
.nv.global:
	.type		_ZN66_INTERNAL_f8426be4_30_flash_bwd_hdim192_bf16_sm80_cu_0106449f_30434cute1_E,@object
	.size		_ZN66_INTERNAL_f8426be4_30_flash_bwd_hdim192_bf16_sm80_cu_0106449f_30434cute1_E,(_ZN66_INTERNAL_f8426be4_30_flash_bwd_hdim192_bf16_sm80_cu_0106449f_30434cuda3std3__45__cpo6cbeginE - _ZN66_INTERNAL_f8426be4_30_flash_bwd_hdim192_bf16_sm80_cu_0106449f_30434cute1_E)
_ZN66_INTERNAL_f8426be4_30_flash_bwd_hdim192_bf16_sm80_cu_0106449f_30434cute1_E:
	.zero		1
	.type		_ZN66_INTERNAL_f8426be4_30_flash_bwd_hdim192_bf16_sm80_cu_0106449f_30434cuda3std3__45__cpo6cbeginE,@object
	.size		_ZN66_INTERNAL_f8426be4_30_flash_bwd_hdim192_bf16_sm80_cu_0106449f_30434cuda3std3__45__cpo6cbeginE,(_ZN66_INTERNAL_f8426be4_30_flash_bwd_hdim192_bf16_sm80_cu_0106449f_30434cuda3std3__48in_placeE - _ZN66_INTERNAL_f8426be4_30_flash_bwd_hdim192_bf16_sm80_cu_0106449f_30434cuda3std3__45__cpo6cbeginE)
_ZN66_INTERNAL_f8426be4_30_flash_bwd_hdim192_bf16_sm80_cu_0106449f_30434cuda3std3__45__cpo6cbeginE:
	.zero		1
	.type		_ZN66_INTERNAL_f8426be4_30_flash_bwd_hdim192_bf16_sm80_cu_0106449f_30434cuda3std3__48in_placeE,@object
	.size		_ZN66_INTERNAL_f8426be4_30_flash_bwd_hdim192_bf16_sm80_cu_0106449f_30434cuda3std3__48in_placeE,(_ZN66_INTERNAL_f8426be4_30_flash_bwd_hdim192_bf16_sm80_cu_0106449f_30434cuda3std6ranges3__45__cpo9iter_moveE - _ZN66_INTERNAL_f8426be4_30_flash_bwd_hdim192_bf16_sm80_cu_0106449f_30434cuda3std3__48in_placeE)
_ZN66_INTERNAL_f8426be4_30_flash_bwd_hdim192_bf16_sm80_cu_0106449f_30434cuda3std3__48in_placeE:
	.zero		1
	.type		_ZN66_INTERNAL_f8426be4_30_flash_bwd_hdim192_bf16_sm80_cu_0106449f_30434cuda3std6ranges3__45__cpo9iter_moveE,@object
	.size		_ZN66_INTERNAL_f8426be4_30_flash_bwd_hdim192_bf16_sm80_cu_0106449f_30434cuda3std6ranges3__45__cpo9iter_moveE,(_ZN66_INTERNAL_f8426be4_30_flash_bwd_hdim192_bf16_sm80_cu_0106449f_30434cuda3std3__45__cpo5beginE - _ZN66_INTERNAL_f8426be4_30_flash_bwd_hdim192_bf16_sm80_cu_0106449f_30434cuda3std6ranges3__45__cpo9iter_moveE)
_ZN66_INTERNAL_f8426be4_30_flash_bwd_hdim192_bf16_sm80_cu_0106449f_30434cuda3std6ranges3__45__cpo9iter_moveE:
	.zero		1
	.type		_ZN66_INTERNAL_f8426be4_30_flash_bwd_hdim192_bf16_sm80_cu_0106449f_30434cuda3std3__45__cpo5beginE,@object
	.size		_ZN66_INTERNAL_f8426be4_30_flash_bwd_hdim192_bf16_sm80_cu_0106449f_30434cuda3std3__45__cpo5beginE,(_ZN66_INTERNAL_f8426be4_30_flash_bwd_hdim192_bf16_sm80_cu_0106449f_30434cuda3std3__468_GLOBAL__N__f8426be4_30_flash_bwd_hdim192_bf16_sm80_cu_0106449f_30436ignoreE - _ZN66_INTERNAL_f8426be4_30_flash_bwd_hdim192_bf16_sm80_cu_0106449f_30434cuda3std3__45__cpo5beginE)
_ZN66_INTERNAL_f8426be4_30_flash_bwd_hdim192_bf16_sm80_cu_0106449f_30434cuda3std3__45__cpo5beginE:
	.zero		1
	.type		_ZN66_INTERNAL_f8426be4_30_flash_bwd_hdim192_bf16_sm80_cu_0106449f_30434cuda3std3__468_GLOBAL__N__f8426be4_30_flash_bwd_hdim192_bf16_sm80_cu_0106449f_30436ignoreE,@object
	.size		_ZN66_INTERNAL_f8426be4_30_flash_bwd_hdim192_bf16_sm80_cu_0106449f_30434cuda3std3__468_GLOBAL__N__f8426be4_30_flash_bwd_hdim192_bf16_sm80_cu_0106449f_30436ignoreE,(_ZN66_INTERNAL_f8426be4_30_flash_bwd_hdim192_bf16_sm80_cu_0106449f_30434cute7productE - _ZN66_INTERNAL_f8426be4_30_flash_bwd_hdim192_bf16_sm80_cu_0106449f_30434cuda3std3__468_GLOBAL__N__f8426be4_30_flash_bwd_hdim192_bf16_sm80_cu_0106449f_30436ignoreE)
_ZN66_INTERNAL_f8426be4_30_flash_bwd_hdim192_bf16_sm80_cu_0106449f_30434cuda3std3__468_GLOBAL__N__f8426be4_30_flash_bwd_hdim192_bf16_sm80_cu_0106449f_30436ignoreE:
	.zero		1
	.type		_ZN66_INTERNAL_f8426be4_30_flash_bwd_hdim192_bf16_sm80_cu_0106449f_30434cute7productE,@object
	.size		_ZN66_INTERNAL_f8426be4_30_flash_bwd_hdim192_bf16_sm80_cu_0106449f_30434cute7productE,(_ZN66_INTERNAL_f8426be4_30_flash_bwd_hdim192_bf16_sm80_cu_0106449f_30434cuda3std3__45__cpo3endE - _ZN66_INTERNAL_f8426be4_30_flash_bwd_hdim192_bf16_sm80_cu_0106449f_30434cute7productE)
_ZN66_INTERNAL_f8426be4_30_flash_bwd_hdim192_bf16_sm80_cu_0106449f_30434cute7productE:
	.zero		1
	.type		_ZN66_INTERNAL_f8426be4_30_flash_bwd_hdim192_bf16_sm80_cu_0106449f_30434cuda3std3__45__cpo3endE,@object
	.size		_ZN66_INTERNAL_f8426be4_30_flash_bwd_hdim192_bf16_sm80_cu_0106449f_30434cuda3std3__45__cpo3endE,(_ZN66_INTERNAL_f8426be4_30_flash_bwd_hdim192_bf16_sm80_cu_0106449f_30434cuda3std3__419piecewise_constructE - _ZN66_INTERNAL_f8426be4_30_flash_bwd_hdim192_bf16_sm80_cu_0106449f_30434cuda3std3__45__cpo3endE)
_ZN66_INTERNAL_f8426be4_30_flash_bwd_hdim192_bf16_sm80_cu_0106449f_30434cuda3std3__45__cpo3endE:
	.zero		1
	.type		_ZN66_INTERNAL_f8426be4_30_flash_bwd_hdim192_bf16_sm80_cu_0106449f_30434cuda3std3__419piecewise_constructE,@object
	.size		_ZN66_INTERNAL_f8426be4_30_flash_bwd_hdim192_bf16_sm80_cu_0106449f_30434cuda3std3__419piecewise_constructE,(_ZN66_INTERNAL_f8426be4_30_flash_bwd_hdim192_bf16_sm80_cu_0106449f_30434cuda3std3__45__cpo4cendE - _ZN66_INTERNAL_f8426be4_30_flash_bwd_hdim192_bf16_sm80_cu_0106449f_30434cuda3std3__419piecewise_constructE)
_ZN66_INTERNAL_f8426be4_30_flash_bwd_hdim192_bf16_sm80_cu_0106449f_30434cuda3std3__419piecewise_constructE:
	.zero		1
	.type		_ZN66_INTERNAL_f8426be4_30_flash_bwd_hdim192_bf16_sm80_cu_0106449f_30434cuda3std3__45__cpo4cendE,@object
	.size		_ZN66_INTERNAL_f8426be4_30_flash_bwd_hdim192_bf16_sm80_cu_0106449f_30434cuda3std3__45__cpo4cendE,(_ZN66_INTERNAL_f8426be4_30_flash_bwd_hdim192_bf16_sm80_cu_0106449f_30434cuda3std6ranges3__45__cpo4swapE - _ZN66_INTERNAL_f8426be4_30_flash_bwd_hdim192_bf16_sm80_cu_0106449f_30434cuda3std3__45__cpo4cendE)
_ZN66_INTERNAL_f8426be4_30_flash_bwd_hdim192_bf16_sm80_cu_0106449f_30434cuda3std3__45__cpo4cendE:
	.zero		1
	.type		_ZN66_INTERNAL_f8426be4_30_flash_bwd_hdim192_bf16_sm80_cu_0106449f_30434cuda3std6ranges3__45__cpo4swapE,@object
	.size		_ZN66_INTERNAL_f8426be4_30_flash_bwd_hdim192_bf16_sm80_cu_0106449f_30434cuda3std6ranges3__45__cpo4swapE,(.L_7 - _ZN66_INTERNAL_f8426be4_30_flash_bwd_hdim192_bf16_sm80_cu_0106449f_30434cuda3std6ranges3__45__cpo4swapE)
_ZN66_INTERNAL_f8426be4_30_flash_bwd_hdim192_bf16_sm80_cu_0106449f_30434cuda3std6ranges3__45__cpo4swapE:
	.zero		1
.L_7:


//--------------------- .nv.shared._ZN5flash44flash_bwd_dq_dk_dv_loop_seqk_parallel_kernelI23Flash_bwd_kernel_traitsILi192ELi64ELi64ELi8ELi4ELi2ELi2ELb1ELb1EN7cutlass10bfloat16_tE19Flash_kernel_traitsILi192ELi64ELi64ELi8ES3_EELb0ELb0ELb1ELb0ELb0ELb0ELb0EEEvNS_16Flash_bwd_paramsE --------------------------
	.section	.nv.shared._ZN5flash44flash_bwd_dq_dk_dv_loop_seqk_parallel_kernelI23Flash_bwd_kernel_traitsILi192ELi64ELi64ELi8ELi4ELi2ELi2ELb1ELb1EN7cutlass10bfloat16_tE19Flash_kernel_traitsILi192ELi64ELi64ELi8ES3_EELb0ELb0ELb1ELb0ELb0ELb0ELb0EEEvNS_16Flash_bwd_paramsE,"aw",@nobits
	.sectionflags	@""
	.align	16
	.zero		1024


//--------------------- .nv.shared._ZN5flash44flash_bwd_dq_dk_dv_loop_seqk_parallel_kernelI23Flash_bwd_kernel_traitsILi192ELi64ELi64ELi8ELi4ELi2ELi2ELb1ELb1EN7cutlass10bfloat16_tE19Flash_kernel_traitsILi192ELi64ELi64ELi8ES3_EELb0ELb0ELb0ELb0ELb0ELb1ELb0EEEvNS_16Flash_bwd_paramsE --------------------------
	.section	.nv.shared._ZN5flash44flash_bwd_dq_dk_dv_loop_seqk_parallel_kernelI23Flash_bwd_kernel_traitsILi192ELi64ELi64ELi8ELi4ELi2ELi2ELb1ELb1EN7cutlass10bfloat16_tE19Flash_kernel_traitsILi192ELi64ELi64ELi8ES3_EELb0ELb0ELb0ELb0ELb0ELb1ELb0EEEvNS_16Flash_bwd_paramsE,"aw",@nobits
	.sectionflags	@""
	.align	16
	.zero		1024


//--------------------- .nv.shared._ZN5flash44flash_bwd_dq_dk_dv_loop_seqk_parallel_kernelI23Flash_bwd_kernel_traitsILi192ELi64ELi64ELi8ELi4ELi2ELi2ELb1ELb1EN7cutlass10bfloat16_tE19Flash_kernel_traitsILi192ELi64ELi64ELi8ES3_EELb0ELb0ELb0ELb1ELb0ELb0ELb0EEEvNS_16Flash_bwd_paramsE --------------------------
	.section	.nv.shared._ZN5flash44flash_bwd_dq_dk_dv_loop_seqk_parallel_kernelI23Flash_bwd_kernel_traitsILi192ELi64ELi64ELi8ELi4ELi2ELi2ELb1ELb1EN7cutlass10bfloat16_tE19Flash_kernel_traitsILi192ELi64ELi64ELi8ES3_EELb0ELb0ELb0ELb1ELb0ELb0ELb0EEEvNS_16Flash_bwd_paramsE,"aw",@nobits
	.sectionflags	@""
	.align	16
	.zero		1024


//--------------------- .nv.shared._ZN5flash44flash_bwd_dq_dk_dv_loop_seqk_parallel_kernelI23Flash_bwd_kernel_traitsILi192ELi64ELi64ELi8ELi4ELi2ELi2ELb1ELb1EN7cutlass10bfloat16_tE19Flash_kernel_traitsILi192ELi64ELi64ELi8ES3_EELb0ELb0ELb1ELb0ELb0ELb1ELb0EEEvNS_16Flash_bwd_paramsE --------------------------
	.section	.nv.shared._ZN5flash44flash_bwd_dq_dk_dv_loop_seqk_parallel_kernelI23Flash_bwd_kernel_traitsILi192ELi64ELi64ELi8ELi4ELi2ELi2ELb1ELb1EN7cutlass10bfloat16_tE19Flash_kernel_traitsILi192ELi64ELi64ELi8ES3_EELb0ELb0ELb1ELb0ELb0ELb1ELb0EEEvNS_16Flash_bwd_paramsE,"aw",@nobits
	.sectionflags	@""
	.align	16
	.zero		1024


//--------------------- .nv.shared._ZN5flash44flash_bwd_dq_dk_dv_loop_seqk_parallel_kernelI23Flash_bwd_kernel_traitsILi192ELi64ELi64ELi8ELi4ELi2ELi2ELb1ELb1EN7cutlass10bfloat16_tE19Flash_kernel_traitsILi192ELi64ELi64ELi8ES3_EELb0ELb0ELb1ELb1ELb0ELb0ELb0EEEvNS_16Flash_bwd_paramsE --------------------------
	.section	.nv.shared._ZN5flash44flash_bwd_dq_dk_dv_loop_seqk_parallel_kernelI23Flash_bwd_kernel_traitsILi192ELi64ELi64ELi8ELi4ELi2ELi2ELb1ELb1EN7cutlass10bfloat16_tE19Flash_kernel_traitsILi192ELi64ELi64ELi8ES3_EELb0ELb0ELb1ELb1ELb0ELb0ELb0EEEvNS_16Flash_bwd_paramsE,"aw",@nobits
	.sectionflags	@""
	.align	16
	.zero		1024


//--------------------- .nv.shared._ZN5flash44flash_bwd_dq_dk_dv_loop_seqk_parallel_kernelI23Flash_bwd_kernel_traitsILi192ELi64ELi64ELi8ELi4ELi2ELi2ELb0ELb0EN7cutlass10bfloat16_tE19Flash_kernel_traitsILi192ELi64ELi64ELi8ES3_EELb0ELb0ELb0ELb0ELb0ELb0ELb0EEEvNS_16Flash_bwd_paramsE --------------------------
	.section	.nv.shared._ZN5flash44flash_bwd_dq_dk_dv_loop_seqk_parallel_kernelI23Flash_bwd_kernel_traitsILi192ELi64ELi64ELi8ELi4ELi2ELi2ELb0ELb0EN7cutlass10bfloat16_tE19Flash_kernel_traitsILi192ELi64ELi64ELi8ES3_EELb0ELb0ELb0ELb0ELb0ELb0ELb0EEEvNS_16Flash_bwd_paramsE,"aw",@nobits
	.sectionflags	@""
	.align	16
	.zero		1024


//--------------------- .nv.shared._ZN5flash44flash_bwd_dq_dk_dv_loop_seqk_parallel_kernelI23Flash_bwd_kernel_traitsILi192ELi64ELi64ELi8ELi4ELi2ELi2ELb0ELb0EN7cutlass10bfloat16_tE19Flash_kernel_traitsILi192ELi64ELi64ELi8ES3_EELb0ELb0ELb1ELb0ELb0ELb0ELb0EEEvNS_16Flash_bwd_paramsE --------------------------
	.section	.nv.shared._ZN5flash44flash_bwd_dq_dk_dv_loop_seqk_parallel_kernelI23Flash_bwd_kernel_traitsILi192ELi64ELi64ELi8ELi4ELi2ELi2ELb0ELb0EN7cutlass10bfloat16_tE19Flash_kernel_traitsILi192ELi64ELi64ELi8ES3_EELb0ELb0ELb1ELb0ELb0ELb0ELb0EEEvNS_16Flash_bwd_paramsE,"aw",@nobits
	.sectionflags	@""
	.align	16
	.zero		1024


//--------------------- .nv.shared._ZN5flash44flash_bwd_dq_dk_dv_loop_seqk_parallel_kernelI23Flash_bwd_kernel_traitsILi192ELi64ELi64ELi8ELi4ELi2ELi2ELb0ELb0EN7cutlass10bfloat16_tE19Flash_kernel_traitsILi192ELi64ELi64ELi8ES3_EELb0ELb0ELb0ELb0ELb0ELb1ELb0EEEvNS_16Flash_bwd_paramsE --------------------------
	.section	.nv.shared._ZN5flash44flash_bwd_dq_dk_dv_loop_seqk_parallel_kernelI23Flash_bwd_kernel_traitsILi192ELi64ELi64ELi8ELi4ELi2ELi2ELb0ELb0EN7cutlass10bfloat16_tE19Flash_kernel_traitsILi192ELi64ELi64ELi8ES3_EELb0ELb0ELb0ELb0ELb0ELb1ELb0EEEvNS_16Flash_bwd_paramsE,"aw",@nobits
	.sectionflags	@""
	.align	16
	.zero		1024


//--------------------- .nv.shared._ZN5flash44flash_bwd_dq_dk_dv_loop_seqk_parallel_kernelI23Flash_bwd_kernel_traitsILi192ELi64ELi64ELi8ELi4ELi2ELi2ELb0ELb0EN7cutlass10bfloat16_tE19Flash_kernel_traitsILi192ELi64ELi64ELi8ES3_EELb0ELb0ELb0ELb1ELb0ELb0ELb0EEEvNS_16Flash_bwd_paramsE --------------------------
	.section	.nv.shared._ZN5flash44flash_bwd_dq_dk_dv_loop_seqk_parallel_kernelI23Flash_bwd_kernel_traitsILi192ELi64ELi64ELi8ELi4ELi2ELi2ELb0ELb0EN7cutlass10bfloat16_tE19Flash_kernel_traitsILi192ELi64ELi64ELi8ES3_EELb0ELb0ELb0ELb1ELb0ELb0ELb0EEEvNS_16Flash_bwd_paramsE,"aw",@nobits
	.sectionflags	@""
	.align	16
	.zero		1024


//--------------------- .nv.shared._ZN5flash44flash_bwd_dq_dk_dv_loop_seqk_parallel_kernelI23Flash_bwd_kernel_traitsILi192ELi64ELi64ELi8ELi4ELi2ELi2ELb0ELb0EN7cutlass10bfloat16_tE19Flash_kernel_traitsILi192ELi64ELi64ELi8ES3_EELb0ELb0ELb1ELb0ELb0ELb1ELb0EEEvNS_16Flash_bwd_paramsE --------------------------
	.section	.nv.shared._ZN5flash44flash_bwd_dq_dk_dv_loop_seqk_parallel_kernelI23Flash_bwd_kernel_traitsILi192ELi64ELi64ELi8ELi4ELi2ELi2ELb0ELb0EN7cutlass10bfloat16_tE19Flash_kernel_traitsILi192ELi64ELi64ELi8ES3_EELb0ELb0ELb1ELb0ELb0ELb1ELb0EEEvNS_16Flash_bwd_paramsE,"aw",@nobits
	.sectionflags	@""
	.align	16
	.zero		1024


//--------------------- .nv.shared._ZN5flash44flash_bwd_dq_dk_dv_loop_seqk_parallel_kernelI23Flash_bwd_kernel_traitsILi192ELi64ELi64ELi8ELi4ELi2ELi2ELb0ELb0EN7cutlass10bfloat16_tE19Flash_kernel_traitsILi192ELi64ELi64ELi8ES3_EELb0ELb0ELb1ELb1ELb0ELb0ELb0EEEvNS_16Flash_bwd_paramsE --------------------------
	.section	.nv.shared._ZN5flash44flash_bwd_dq_dk_dv_loop_seqk_parallel_kernelI23Flash_bwd_kernel_traitsILi192ELi64ELi64ELi8ELi4ELi2ELi2ELb0ELb0EN7cutlass10bfloat16_tE19Flash_kernel_traitsILi192ELi64ELi64ELi8ES3_EELb0ELb0ELb1ELb1ELb0ELb0ELb0EEEvNS_16Flash_bwd_paramsE,"aw",@nobits
	.sectionflags	@""
	.align	16
	.zero		1024


//--------------------- .nv.shared._ZN5flash27flash_bwd_convert_dq_kernelI23Flash_bwd_kernel_traitsILi192ELi64ELi64ELi8ELi4ELi2ELi2ELb1ELb1EN7cutlass10bfloat16_tE19Flash_kernel_traitsILi192ELi64ELi64ELi8ES3_EEEEvNS_16Flash_bwd_paramsEi --------------------------
	.section	.nv.shared._ZN5flash27flash_bwd_convert_dq_kernelI23Flash_bwd_kernel_traitsILi192ELi64ELi64ELi8ELi4ELi2ELi2ELb1ELb1EN7cutlass10bfloat16_tE19Flash_kernel_traitsILi192ELi64ELi64ELi8ES3_EEEEvNS_16Flash_bwd_paramsEi,"aw",@nobits
	.sectionflags	@""
	.align	16
	.zero		1024


//--------------------- .nv.shared._ZN5flash44flash_bwd_dq_dk_dv_loop_seqk_parallel_kernelI23Flash_bwd_kernel_traitsILi192ELi64ELi64ELi8ELi4ELi2ELi2ELb1ELb1EN7cutlass10bfloat16_tE19Flash_kernel_traitsILi192ELi64ELi64ELi8ES3_EELb1ELb0ELb0ELb0ELb0ELb0ELb0EEEvNS_16Flash_bwd_paramsE --------------------------
	.section	.nv.shared._ZN5flash44flash_bwd_dq_dk_dv_loop_seqk_parallel_kernelI23Flash_bwd_kernel_traitsILi192ELi64ELi64ELi8ELi4ELi2ELi2ELb1ELb1EN7cutlass10bfloat16_tE19Flash_kernel_traitsILi192ELi64ELi64ELi8ES3_EELb1ELb0ELb0ELb0ELb0ELb0ELb0EEEvNS_16Flash_bwd_paramsE,"aw",@nobits
	.sectionflags	@""
	.align	16
	.zero		1024


//--------------------- .nv.shared._ZN5flash44flash_bwd_dq_dk_dv_loop_seqk_parallel_kernelI23Flash_bwd_kernel_traitsILi192ELi64ELi64ELi8ELi4ELi2ELi2ELb1ELb1EN7cutlass10bfloat16_tE19Flash_kernel_traitsILi192ELi64ELi64ELi8ES3_EELb0ELb0ELb0ELb0ELb0ELb0ELb1EEEvNS_16Flash_bwd_paramsE --------------------------
	.section	.nv.shared._ZN5flash44flash_bwd_dq_dk_dv_loop_seqk_parallel_kernelI23Flash_bwd_kernel_traitsILi192ELi64ELi64ELi8ELi4ELi2ELi2ELb1ELb1EN7cutlass10bfloat16_tE19Flash_kernel_traitsILi192ELi64ELi64ELi8ES3_EELb0ELb0ELb0ELb0ELb0ELb0ELb1EEEvNS_16Flash_bwd_paramsE,"aw",@nobits
	.sectionflags	@""
	.align	16
	.zero		1024


//--------------------- .nv.shared._ZN5flash44flash_bwd_dq_dk_dv_loop_seqk_parallel_kernelI23Flash_bwd_kernel_traitsILi192ELi64ELi64ELi8ELi4ELi2ELi2ELb1ELb1EN7cutlass10bfloat16_tE19Flash_kernel_traitsILi192ELi64ELi64ELi8ES3_EELb1ELb0ELb1ELb0ELb0ELb0ELb0EEEvNS_16Flash_bwd_paramsE --------------------------
	.section	.nv.shared._ZN5flash44flash_bwd_dq_dk_dv_loop_seqk_parallel_kernelI23Flash_bwd_kernel_traitsILi192ELi64ELi64ELi8ELi4ELi2ELi2ELb1ELb1EN7cutlass10bfloat16_tE19Flash_kernel_traitsILi192ELi64ELi64ELi8ES3_EELb1ELb0ELb1ELb0ELb0ELb0ELb0EEEvNS_16Flash_bwd_paramsE,"aw",@nobits
	.sectionflags	@""
	.align	16
	.zero		1024


//--------------------- .nv.shared._ZN5flash44flash_bwd_dq_dk_dv_loop_seqk_parallel_kernelI23Flash_bwd_kernel_traitsILi192ELi64ELi64ELi8ELi4ELi2ELi2ELb1ELb1EN7cutlass10bfloat16_tE19Flash_kernel_traitsILi192ELi64ELi64ELi8ES3_EELb0ELb0ELb1ELb0ELb0ELb0ELb1EEEvNS_16Flash_bwd_paramsE --------------------------
	.section	.nv.shared._ZN5flash44flash_bwd_dq_dk_dv_loop_seqk_parallel_kernelI23Flash_bwd_kernel_traitsILi192ELi64ELi64ELi8ELi4ELi2ELi2ELb1ELb1EN7cutlass10bfloat16_tE19Flash_kernel_traitsILi192ELi64ELi64ELi8ES3_EELb0ELb0ELb1ELb0ELb0ELb0ELb1EEEvNS_16Flash_bwd_paramsE,"aw",@nobits
	.sectionflags	@""
	.align	16
	.zero		1024


//--------------------- .nv.shared._ZN5flash44flash_bwd_dq_dk_dv_loop_seqk_parallel_kernelI23Flash_bwd_kernel_traitsILi192ELi64ELi64ELi8ELi4ELi2ELi2ELb1ELb1EN7cutlass10bfloat16_tE19Flash_kernel_traitsILi192ELi64ELi64ELi8ES3_EELb1ELb0ELb0ELb0ELb0ELb1ELb0EEEvNS_16Flash_bwd_paramsE --------------------------
	.section	.nv.shared._ZN5flash44flash_bwd_dq_dk_dv_loop_seqk_parallel_kernelI23Flash_bwd_kernel_traitsILi192ELi64ELi64ELi8ELi4ELi2ELi2ELb1ELb1EN7cutlass10bfloat16_tE19Flash_kernel_traitsILi192ELi64ELi64ELi8ES3_EELb1ELb0ELb0ELb0ELb0ELb1ELb0EEEvNS_16Flash_bwd_paramsE,"aw",@nobits
	.sectionflags	@""
	.align	16
	.zero		1024


//--------------------- .nv.shared._ZN5flash44flash_bwd_dq_dk_dv_loop_seqk_parallel_kernelI23Flash_bwd_kernel_traitsILi192ELi64ELi64ELi8ELi4ELi2ELi2ELb1ELb1EN7cutlass10bfloat16_tE19Flash_kernel_traitsILi192ELi64ELi64ELi8ES3_EELb0ELb0ELb0ELb0ELb0ELb1ELb1EEEvNS_16Flash_bwd_paramsE --------------------------
	.section	.nv.shared._ZN5flash44flash_bwd_dq_dk_dv_loop_seqk_parallel_kernelI23Flash_bwd_kernel_traitsILi192ELi64ELi64ELi8ELi4ELi2ELi2ELb1ELb1EN7cutlass10bfloat16_tE19Flash_kernel_traitsILi192ELi64ELi64ELi8ES3_EELb0ELb0ELb0ELb0ELb0ELb1ELb1EEEvNS_16Flash_bwd_paramsE,"aw",@nobits
	.sectionflags	@""
	.align	16
	.zero		1024


//--------------------- .nv.shared._ZN5flash44flash_bwd_dq_dk_dv_loop_seqk_parallel_kernelI23Flash_bwd_kernel_traitsILi192ELi64ELi64ELi8ELi4ELi2ELi2ELb1ELb1EN7cutlass10bfloat16_tE19Flash_kernel_traitsILi192ELi64ELi64ELi8ES3_EELb1ELb0ELb0ELb1ELb0ELb0ELb0EEEvNS_16Flash_bwd_paramsE --------------------------
	.section	.nv.shared._ZN5flash44flash_bwd_dq_dk_dv_loop_seqk_parallel_kernelI23Flash_bwd_kernel_traitsILi192ELi64ELi64ELi8ELi4ELi2ELi2ELb1ELb1EN7cutlass10bfloat16_tE19Flash_kernel_traitsILi192ELi64ELi64ELi8ES3_EELb1ELb0ELb0ELb1ELb0ELb0ELb0EEEvNS_16Flash_bwd_paramsE,"aw",@nobits
	.sectionflags	@""
	.align	16
	.zero		1024


//--------------------- .nv.shared._ZN5flash44flash_bwd_dq_dk_dv_loop_seqk_parallel_kernelI23Flash_bwd_kernel_traitsILi192ELi64ELi64ELi8ELi4ELi2ELi2ELb1ELb1EN7cutlass10bfloat16_tE19Flash_kernel_traitsILi192ELi64ELi64ELi8ES3_EELb0ELb0ELb0ELb1ELb0ELb0ELb1EEEvNS_16Flash_bwd_paramsE --------------------------
	.section	.nv.shared._ZN5flash44flash_bwd_dq_dk_dv_loop_seqk_parallel_kernelI23Flash_bwd_kernel_traitsILi192ELi64ELi64ELi8ELi4ELi2ELi2ELb1ELb1EN7cutlass10bfloat16_tE19Flash_kernel_traitsILi192ELi64ELi64ELi8ES3_EELb0ELb0ELb0ELb1ELb0ELb0ELb1EEEvNS_16Flash_bwd_paramsE,"aw",@nobits
	.sectionflags	@""
	.align	16
	.zero		1024


//--------------------- .nv.shared._ZN5flash44flash_bwd_dq_dk_dv_loop_seqk_parallel_kernelI23Flash_bwd_kernel_traitsILi192ELi64ELi64ELi8ELi4ELi2ELi2ELb1ELb1EN7cutlass10bfloat16_tE19Flash_kernel_traitsILi192ELi64ELi64ELi8ES3_EELb1ELb0ELb1ELb0ELb0ELb1ELb0EEEvNS_16Flash_bwd_paramsE --------------------------
	.section	.nv.shared._ZN5flash44flash_bwd_dq_dk_dv_loop_seqk_parallel_kernelI23Flash_bwd_kernel_traitsILi192ELi64ELi64ELi8ELi4ELi2ELi2ELb1ELb1EN7cutlass10bfloat16_tE19Flash_kernel_traitsILi192ELi64ELi64ELi8ES3_EELb1ELb0ELb1ELb0ELb0ELb1ELb0EEEvNS_16Flash_bwd_paramsE,"aw",@nobits
	.sectionflags	@""
	.align	16
	.zero		1024


//--------------------- .nv.shared._ZN5flash44flash_bwd_dq_dk_dv_loop_seqk_parallel_kernelI23Flash_bwd_kernel_traitsILi192ELi64ELi64ELi8ELi4ELi2ELi2ELb1ELb1EN7cutlass10bfloat16_tE19Flash_kernel_traitsILi192ELi64ELi64ELi8ES3_EELb0ELb0ELb1ELb0ELb0ELb1ELb1EEEvNS_16Flash_bwd_paramsE --------------------------
	.section	.nv.shared._ZN5flash44flash_bwd_dq_dk_dv_loop_seqk_parallel_kernelI23Flash_bwd_kernel_traitsILi192ELi64ELi64ELi8ELi4ELi2ELi2ELb1ELb1EN7cutlass10bfloat16_tE19Flash_kernel_traitsILi192ELi64ELi64ELi8ES3_EELb0ELb0ELb1ELb0ELb0ELb1ELb1EEEvNS_16Flash_bwd_paramsE,"aw",@nobits
	.sectionflags	@""
	.align	16
	.zero		1024


//--------------------- .nv.shared._ZN5flash44flash_bwd_dq_dk_dv_loop_seqk_parallel_kernelI23Flash_bwd_kernel_traitsILi192ELi64ELi64ELi8ELi4ELi2ELi2ELb1ELb1EN7cutlass10bfloat16_tE19Flash_kernel_traitsILi192ELi64ELi64ELi8ES3_EELb1ELb0ELb1ELb1ELb0ELb0ELb0EEEvNS_16Flash_bwd_paramsE --------------------------
	.section	.nv.shared._ZN5flash44flash_bwd_dq_dk_dv_loop_seqk_parallel_kernelI23Flash_bwd_kernel_traitsILi192ELi64ELi64ELi8ELi4ELi2ELi2ELb1ELb1EN7cutlass10bfloat16_tE19Flash_kernel_traitsILi192ELi64ELi64ELi8ES3_EELb1ELb0ELb1ELb1ELb0ELb0ELb0EEEvNS_16Flash_bwd_paramsE,"aw",@nobits
	.sectionflags	@""
	.align	16
	.zero		1024


//--------------------- .nv.shared._ZN5flash44flash_bwd_dq_dk_dv_loop_seqk_parallel_kernelI23Flash_bwd_kernel_traitsILi192ELi64ELi64ELi8ELi4ELi2ELi2ELb1ELb1EN7cutlass10bfloat16_tE19Flash_kernel_traitsILi192ELi64ELi64ELi8ES3_EELb0ELb0ELb1ELb1ELb0ELb0ELb1EEEvNS_16Flash_bwd_paramsE --------------------------
	.section	.nv.shared._ZN5flash44flash_bwd_dq_dk_dv_loop_seqk_parallel_kernelI23Flash_bwd_kernel_traitsILi192ELi64ELi64ELi8ELi4ELi2ELi2ELb1ELb1EN7cutlass10bfloat16_tE19Flash_kernel_traitsILi192ELi64ELi64ELi8ES3_EELb0ELb0ELb1ELb1ELb0ELb0ELb1EEEvNS_16Flash_bwd_paramsE,"aw",@nobits
	.sectionflags	@""
	.align	16
	.zero		1024


//--------------------- .nv.shared._ZN5flash25flash_bwd_dot_do_o_kernelILb0E23Flash_bwd_kernel_traitsILi192ELi64ELi64ELi8ELi4ELi2ELi2ELb1ELb1EN7cutlass10bfloat16_tE19Flash_kernel_traitsILi192ELi64ELi64ELi8ES3_EEEEvNS_16Flash_bwd_paramsE --------------------------
	.section	.nv.shared._ZN5flash25flash_bwd_dot_do_o_kernelILb0E23Flash_bwd_kernel_traitsILi192ELi64ELi64ELi8ELi4ELi2ELi2ELb1ELb1EN7cutlass10bfloat16_tE19Flash_kernel_traitsILi192ELi64ELi64ELi8ES3_EEEEvNS_16Flash_bwd_paramsE,"aw",@nobits
	.sectionflags	@""
	.align	16
	.zero		1024


//--------------------- .nv.shared._ZN5flash25flash_bwd_dot_do_o_kernelILb1E23Flash_bwd_kernel_traitsILi192ELi64ELi64ELi8ELi4ELi2ELi2ELb1ELb1EN7cutlass10bfloat16_tE19Flash_kernel_traitsILi192ELi64ELi64ELi8ES3_EEEEvNS_16Flash_bwd_paramsE --------------------------
	.section	.nv.shared._ZN5flash25flash_bwd_dot_do_o_kernelILb1E23Flash_bwd_kernel_traitsILi192ELi64ELi64ELi8ELi4ELi2ELi2ELb1ELb1EN7cutlass10bfloat16_tE19Flash_kernel_traitsILi192ELi64ELi64ELi8ES3_EEEEvNS_16Flash_bwd_paramsE,"aw",@nobits
	.sectionflags	@""
	.align	16
	.zero		1024


//--------------------- .nv.shared._ZN5flash27flash_bwd_convert_dq_kernelI23Flash_bwd_kernel_traitsILi192ELi64ELi64ELi8ELi4ELi2ELi2ELb0ELb0EN7cutlass10bfloat16_tE19Flash_kernel_traitsILi192ELi64ELi64ELi8ES3_EEEEvNS_16Flash_bwd_paramsEi --------------------------
	.section	.nv.shared._ZN5flash27flash_bwd_convert_dq_kernelI23Flash_bwd_kernel_traitsILi192ELi64ELi64ELi8ELi4ELi2ELi2ELb0ELb0EN7cutlass10bfloat16_tE19Flash_kernel_traitsILi192ELi64ELi64ELi8ES3_EEEEvNS_16Flash_bwd_paramsEi,"aw",@nobits
	.sectionflags	@""
	.align	16
	.zero		1024


//--------------------- .nv.shared._ZN5flash44flash_bwd_dq_dk_dv_loop_seqk_parallel_kernelI23Flash_bwd_kernel_traitsILi192ELi64ELi64ELi8ELi4ELi2ELi2ELb0ELb0EN7cutlass10bfloat16_tE19Flash_kernel_traitsILi192ELi64ELi64ELi8ES3_EELb1ELb0ELb0ELb0ELb0ELb0ELb0EEEvNS_16Flash_bwd_paramsE --------------------------
	.section	.nv.shared._ZN5flash44flash_bwd_dq_dk_dv_loop_seqk_parallel_kernelI23Flash_bwd_kernel_traitsILi192ELi64ELi64ELi8ELi4ELi2ELi2ELb0ELb0EN7cutlass10bfloat16_tE19Flash_kernel_traitsILi192ELi64ELi64ELi8ES3_EELb1ELb0ELb0ELb0ELb0ELb0ELb0EEEvNS_16Flash_bwd_paramsE,"aw",@nobits
	.sectionflags	@""
	.align	16
	.zero		1024


//--------------------- .nv.shared._ZN5flash44flash_bwd_dq_dk_dv_loop_seqk_parallel_kernelI23Flash_bwd_kernel_traitsILi192ELi64ELi64ELi8ELi4ELi2ELi2ELb0ELb0EN7cutlass10bfloat16_tE19Flash_kernel_traitsILi192ELi64ELi64ELi8ES3_EELb0ELb0ELb0ELb0ELb0ELb0ELb1EEEvNS_16Flash_bwd_paramsE --------------------------
	.section	.nv.shared._ZN5flash44flash_bwd_dq_dk_dv_loop_seqk_parallel_kernelI23Flash_bwd_kernel_traitsILi192ELi64ELi64ELi8ELi4ELi2ELi2ELb0ELb0EN7cutlass10bfloat16_tE19Flash_kernel_traitsILi192ELi64ELi64ELi8ES3_EELb0ELb0ELb0ELb0ELb0ELb0ELb1EEEvNS_16Flash_bwd_paramsE,"aw",@nobits
	.sectionflags	@""
	.align	16
	.zero		1024


//--------------------- .nv.shared._ZN5flash44flash_bwd_dq_dk_dv_loop_seqk_parallel_kernelI23Flash_bwd_kernel_traitsILi192ELi64ELi64ELi8ELi4ELi2ELi2ELb0ELb0EN7cutlass10bfloat16_tE19Flash_kernel_traitsILi192ELi64ELi64ELi8ES3_EELb1ELb0ELb1ELb0ELb0ELb0ELb0EEEvNS_16Flash_bwd_paramsE --------------------------
	.section	.nv.shared._ZN5flash44flash_bwd_dq_dk_dv_loop_seqk_parallel_kernelI23Flash_bwd_kernel_traitsILi192ELi64ELi64ELi8ELi4ELi2ELi2ELb0ELb0EN7cutlass10bfloat16_tE19Flash_kernel_traitsILi192ELi64ELi64ELi8ES3_EELb1ELb0ELb1ELb0ELb0ELb0ELb0EEEvNS_16Flash_bwd_paramsE,"aw",@nobits
	.sectionflags	@""
	.align	16
	.zero		1024


//--------------------- .nv.shared._ZN5flash44flash_bwd_dq_dk_dv_loop_seqk_parallel_kernelI23Flash_bwd_kernel_traitsILi192ELi64ELi64ELi8ELi4ELi2ELi2ELb0ELb0EN7cutlass10bfloat16_tE19Flash_kernel_traitsILi192ELi64ELi64ELi8ES3_EELb0ELb0ELb1ELb0ELb0ELb0ELb1EEEvNS_16Flash_bwd_paramsE --------------------------
	.section	.nv.shared._ZN5flash44flash_bwd_dq_dk_dv_loop_seqk_parallel_kernelI23Flash_bwd_kernel_traitsILi192ELi64ELi64ELi8ELi4ELi2ELi2ELb0ELb0EN7cutlass10bfloat16_tE19Flash_kernel_traitsILi192ELi64ELi64ELi8ES3_EELb0ELb0ELb1ELb0ELb0ELb0ELb1EEEvNS_16Flash_bwd_paramsE,"aw",@nobits
	.sectionflags	@""
	.align	16
	.zero		1024


//--------------------- .nv.shared._ZN5flash44flash_bwd_dq_dk_dv_loop_seqk_parallel_kernelI23Flash_bwd_kernel_traitsILi192ELi64ELi64ELi8ELi4ELi2ELi2ELb0ELb0EN7cutlass10bfloat16_tE19Flash_kernel_traitsILi192ELi64ELi64ELi8ES3_EELb1ELb0ELb0ELb0ELb0ELb1ELb0EEEvNS_16Flash_bwd_paramsE --------------------------
	.section	.nv.shared._ZN5flash44flash_bwd_dq_dk_dv_loop_seqk_parallel_kernelI23Flash_bwd_kernel_traitsILi192ELi64ELi64ELi8ELi4ELi2ELi2ELb0ELb0EN7cutlass10bfloat16_tE19Flash_kernel_traitsILi192ELi64ELi64ELi8ES3_EELb1ELb0ELb0ELb0ELb0ELb1ELb0EEEvNS_16Flash_bwd_paramsE,"aw",@nobits
	.sectionflags	@""
	.align	16
	.zero		1024


//--------------------- .nv.shared._ZN5flash44flash_bwd_dq_dk_dv_loop_seqk_parallel_kernelI23Flash_bwd_kernel_traitsILi192ELi64ELi64ELi8ELi4ELi2ELi2ELb0ELb0EN7cutlass10bfloat16_tE19Flash_kernel_traitsILi192ELi64ELi64ELi8ES3_EELb0ELb0ELb0ELb0ELb0ELb1ELb1EEEvNS_16Flash_bwd_paramsE --------------------------
	.section	.nv.shared._ZN5flash44flash_bwd_dq_dk_dv_loop_seqk_parallel_kernelI23Flash_bwd_kernel_traitsILi192ELi64ELi64ELi8ELi4ELi2ELi2ELb0ELb0EN7cutlass10bfloat16_tE19Flash_kernel_traitsILi192ELi64ELi64ELi8ES3_EELb0ELb0ELb0ELb0ELb0ELb1ELb1EEEvNS_16Flash_bwd_paramsE,"aw",@nobits
	.sectionflags	@""
	.align	16
	.zero		1024


//--------------------- .nv.shared._ZN5flash44flash_bwd_dq_dk_dv_loop_seqk_parallel_kernelI23Flash_bwd_kernel_traitsILi192ELi64ELi64ELi8ELi4ELi2ELi2ELb0ELb0EN7cutlass10bfloat16_tE19Flash_kernel_traitsILi192ELi64ELi64ELi8ES3_EELb1ELb0ELb0ELb1ELb0ELb0ELb0EEEvNS_16Flash_bwd_paramsE --------------------------
	.section	.nv.shared._ZN5flash44flash_bwd_dq_dk_dv_loop_seqk_parallel_kernelI23Flash_bwd_kernel_traitsILi192ELi64ELi64ELi8ELi4ELi2ELi2ELb0ELb0EN7cutlass10bfloat16_tE19Flash_kernel_traitsILi192ELi64ELi64ELi8ES3_EELb1ELb0ELb0ELb1ELb0ELb0ELb0EEEvNS_16Flash_bwd_paramsE,"aw",@nobits
	.sectionflags	@""
	.align	16
	.zero		1024


//--------------------- .nv.shared._ZN5flash44flash_bwd_dq_dk_dv_loop_seqk_parallel_kernelI23Flash_bwd_kernel_traitsILi192ELi64ELi64ELi8ELi4ELi2ELi2ELb0ELb0EN7cutlass10bfloat16_tE19Flash_kernel_traitsILi192ELi64ELi64ELi8ES3_EELb0ELb0ELb0ELb1ELb0ELb0ELb1EEEvNS_16Flash_bwd_paramsE --------------------------
	.section	.nv.shared._ZN5flash44flash_bwd_dq_dk_dv_loop_seqk_parallel_kernelI23Flash_bwd_kernel_traitsILi192ELi64ELi64ELi8ELi4ELi2ELi2ELb0ELb0EN7cutlass10bfloat16_tE19Flash_kernel_traitsILi192ELi64ELi64ELi8ES3_EELb0ELb0ELb0ELb1ELb0ELb0ELb1EEEvNS_16Flash_bwd_paramsE,"aw",@nobits
	.sectionflags	@""
	.align	16
	.zero		1024


//--------------------- .nv.shared._ZN5flash44flash_bwd_dq_dk_dv_loop_seqk_parallel_kernelI23Flash_bwd_kernel_traitsILi192ELi64ELi64ELi8ELi4ELi2ELi2ELb0ELb0EN7cutlass10bfloat16_tE19Flash_kernel_traitsILi192ELi64ELi64ELi8ES3_EELb1ELb0ELb1ELb0ELb0ELb1ELb0EEEvNS_16Flash_bwd_paramsE --------------------------
	.section	.nv.shared._ZN5flash44flash_bwd_dq_dk_dv_loop_seqk_parallel_kernelI23Flash_bwd_kernel_traitsILi192ELi64ELi64ELi8ELi4ELi2ELi2ELb0ELb0EN7cutlass10bfloat16_tE19Flash_kernel_traitsILi192ELi64ELi64ELi8ES3_EELb1ELb0ELb1ELb0ELb0ELb1ELb0EEEvNS_16Flash_bwd_paramsE,"aw",@nobits
	.sectionflags	@""
	.align	16
	.zero		1024


//--------------------- .nv.shared._ZN5flash44flash_bwd_dq_dk_dv_loop_seqk_parallel_kernelI23Flash_bwd_kernel_traitsILi192ELi64ELi64ELi8ELi4ELi2ELi2ELb0ELb0EN7cutlass10bfloat16_tE19Flash_kernel_traitsILi192ELi64ELi64ELi8ES3_EELb0ELb0ELb1ELb0ELb0ELb1ELb1EEEvNS_16Flash_bwd_paramsE --------------------------
	.section	.nv.shared._ZN5flash44flash_bwd_dq_dk_dv_loop_seqk_parallel_kernelI23Flash_bwd_kernel_traitsILi192ELi64ELi64ELi8ELi4ELi2ELi2ELb0ELb0EN7cutlass10bfloat16_tE19Flash_kernel_traitsILi192ELi64ELi64ELi8ES3_EELb0ELb0ELb1ELb0ELb0ELb1ELb1EEEvNS_16Flash_bwd_paramsE,"aw",@nobits
	.sectionflags	@""
	.align	16
	.zero		1024


//--------------------- .nv.shared._ZN5flash44flash_bwd_dq_dk_dv_loop_seqk_parallel_kernelI23Flash_bwd_kernel_traitsILi192ELi64ELi64ELi8ELi4ELi2ELi2ELb0ELb0EN7cutlass10bfloat16_tE19Flash_kernel_traitsILi192ELi64ELi64ELi8ES3_EELb1ELb0ELb1ELb1ELb0ELb0ELb0EEEvNS_16Flash_bwd_paramsE --------------------------
	.section	.nv.shared._ZN5flash44flash_bwd_dq_dk_dv_loop_seqk_parallel_kernelI23Flash_bwd_kernel_traitsILi192ELi64ELi64ELi8ELi4ELi2ELi2ELb0ELb0EN7cutlass10bfloat16_tE19Flash_kernel_traitsILi192ELi64ELi64ELi8ES3_EELb1ELb0ELb1ELb1ELb0ELb0ELb0EEEvNS_16Flash_bwd_paramsE,"aw",@nobits
	.sectionflags	@""
	.align	16
	.zero		1024


//--------------------- .nv.shared._ZN5flash44flash_bwd_dq_dk_dv_loop_seqk_parallel_kernelI23Flash_bwd_kernel_traitsILi192ELi64ELi64ELi8ELi4ELi2ELi2ELb0ELb0EN7cutlass10bfloat16_tE19Flash_kernel_traitsILi192ELi64ELi64ELi8ES3_EELb0ELb0ELb1ELb1ELb0ELb0ELb1EEEvNS_16Flash_bwd_paramsE --------------------------
	.section	.nv.shared._ZN5flash44flash_bwd_dq_dk_dv_loop_seqk_parallel_kernelI23Flash_bwd_kernel_traitsILi192ELi64ELi64ELi8ELi4ELi2ELi2ELb0ELb0EN7cutlass10bfloat16_tE19Flash_kernel_traitsILi192ELi64ELi64ELi8ES3_EELb0ELb0ELb1ELb1ELb0ELb0ELb1EEEvNS_16Flash_bwd_paramsE,"aw",@nobits
	.sectionflags	@""
	.align	16
	.zero		1024


//--------------------- .nv.shared._ZN5flash25flash_bwd_dot_do_o_kernelILb0E23Flash_bwd_kernel_traitsILi192ELi64ELi64ELi8ELi4ELi2ELi2ELb0ELb0EN7cutlass10bfloat16_tE19Flash_kernel_traitsILi192ELi64ELi64ELi8ES3_EEEEvNS_16Flash_bwd_paramsE --------------------------
	.section	.nv.shared._ZN5flash25flash_bwd_dot_do_o_kernelILb0E23Flash_bwd_kernel_traitsILi192ELi64ELi64ELi8ELi4ELi2ELi2ELb0ELb0EN7cutlass10bfloat16_tE19Flash_kernel_traitsILi192ELi64ELi64ELi8ES3_EEEEvNS_16Flash_bwd_paramsE,"aw",@nobits
	.sectionflags	@""
	.align	16
	.zero		1024


//--------------------- .nv.shared._ZN5flash25flash_bwd_dot_do_o_kernelILb1E23Flash_bwd_kernel_traitsILi192ELi64ELi64ELi8ELi4ELi2ELi2ELb0ELb0EN7cutlass10bfloat16_tE19Flash_kernel_traitsILi192ELi64ELi64ELi8ES3_EEEEvNS_16Flash_bwd_paramsE --------------------------
	.section	.nv.shared._ZN5flash25flash_bwd_dot_do_o_kernelILb1E23Flash_bwd_kernel_traitsILi192ELi64ELi64ELi8ELi4ELi2ELi2ELb0ELb0EN7cutlass10bfloat16_tE19Flash_kernel_traitsILi192ELi64ELi64ELi8ES3_EEEEvNS_16Flash_bwd_paramsE,"aw",@nobits
	.sectionflags	@""
	.align	16
	.zero		1024


//--------------------- .nv.constant0._ZN5flash44flash_bwd_dq_dk_dv_loop_seqk_parallel_kernelI23Flash_bwd_kernel_traitsILi192ELi64ELi64ELi8ELi4ELi2ELi2ELb1ELb1EN7cutlass10bfloat16_tE19Flash_kernel_traitsILi192ELi64ELi64ELi8ES3_EELb0ELb0ELb0ELb0ELb0ELb0ELb0EEEvNS_16Flash_bwd_paramsE --------------------------
	.section	.nv.constant0._ZN5flash44flash_bwd_dq_dk_dv_loop_seqk_parallel_kernelI23Flash_bwd_kernel_traitsILi192ELi64ELi64ELi8ELi4ELi2ELi2ELb1ELb1EN7cutlass10bfloat16_tE19Flash_kernel_traitsILi192ELi64ELi64ELi8ES3_EELb0ELb0ELb0ELb0ELb0ELb0ELb0EEEvNS_16Flash_bwd_paramsE,"a",@progbits
	.sectionflags	@""
	.align	4
.nv.constant0._ZN5flash44flash_bwd_dq_dk_dv_loop_seqk_parallel_kernelI23Flash_bwd_kernel_traitsILi192ELi64ELi64ELi8ELi4ELi2ELi2ELb1ELb1EN7cutlass10bfloat16_tE19Flash_kernel_traitsILi192ELi64ELi64ELi8ES3_EELb0ELb0ELb0ELb0ELb0ELb0ELb0EEEvNS_16Flash_bwd_paramsE:
	.zero		1168


//--------------------- .nv.constant0._ZN5flash44flash_bwd_dq_dk_dv_loop_seqk_parallel_kernelI23Flash_bwd_kernel_traitsILi192ELi64ELi64ELi8ELi4ELi2ELi2ELb1ELb1EN7cutlass10bfloat16_tE19Flash_kernel_traitsILi192ELi64ELi64ELi8ES3_EELb0ELb0ELb1ELb0ELb0ELb0ELb0EEEvNS_16Flash_bwd_paramsE --------------------------
	.section	.nv.constant0._ZN5flash44flash_bwd_dq_dk_dv_loop_seqk_parallel_kernelI23Flash_bwd_kernel_traitsILi192ELi64ELi64ELi8ELi4ELi2ELi2ELb1ELb1EN7cutlass10bfloat16_tE19Flash_kernel_traitsILi192ELi64ELi64ELi8ES3_EELb0ELb0ELb1ELb0ELb0ELb0ELb0EEEvNS_16Flash_bwd_paramsE,"a",@progbits
	.sectionflags	@""
	.align	4
.nv.constant0._ZN5flash44flash_bwd_dq_dk_dv_loop_seqk_parallel_kernelI23Flash_bwd_kernel_traitsILi192ELi64ELi64ELi8ELi4ELi2ELi2ELb1ELb1EN7cutlass10bfloat16_tE19Flash_kernel_traitsILi192ELi64ELi64ELi8ES3_EELb0ELb0ELb1ELb0ELb0ELb0ELb0EEEvNS_16Flash_bwd_paramsE:
	.zero		1168


//--------------------- .nv.constant0._ZN5flash44flash_bwd_dq_dk_dv_loop_seqk_parallel_kernelI23Flash_bwd_kernel_traitsILi192ELi64ELi64ELi8ELi4ELi2ELi2ELb1ELb1EN7cutlass10bfloat16_tE19Flash_kernel_traitsILi192ELi64ELi64ELi8ES3_EELb0ELb0ELb0ELb0ELb0ELb1ELb0EEEvNS_16Flash_bwd_paramsE --------------------------
	.section	.nv.constant0._ZN5flash44flash_bwd_dq_dk_dv_loop_seqk_parallel_kernelI23Flash_bwd_kernel_traitsILi192ELi64ELi64ELi8ELi4ELi2ELi2ELb1ELb1EN7cutlass10bfloat16_tE19Flash_kernel_traitsILi192ELi64ELi64ELi8ES3_EELb0ELb0ELb0ELb0ELb0ELb1ELb0EEEvNS_16Flash_bwd_paramsE,"a",@progbits
	.sectionflags	@""
	.align	4
.nv.constant0._ZN5flash44flash_bwd_dq_dk_dv_loop_seqk_parallel_kernelI23Flash_bwd_kernel_traitsILi192ELi64ELi64ELi8ELi4ELi2ELi2ELb1ELb1EN7cutlass10bfloat16_tE19Flash_kernel_traitsILi192ELi64ELi64ELi8ES3_EELb0ELb0ELb0ELb0ELb0ELb1ELb0EEEvNS_16Flash_bwd_paramsE:
	.zero		1168


//--------------------- .nv.constant0._ZN5flash44flash_bwd_dq_dk_dv_loop_seqk_parallel_kernelI23Flash_bwd_kernel_traitsILi192ELi64ELi64ELi8ELi4ELi2ELi2ELb1ELb1EN7cutlass10bfloat16_tE19Flash_kernel_traitsILi192ELi64ELi64ELi8ES3_EELb0ELb0ELb0ELb1ELb0ELb0ELb0EEEvNS_16Flash_bwd_paramsE --------------------------
	.section	.nv.constant0._ZN5flash44flash_bwd_dq_dk_dv_loop_seqk_parallel_kernelI23Flash_bwd_kernel_traitsILi192ELi64ELi64ELi8ELi4ELi2ELi2ELb1ELb1EN7cutlass10bfloat16_tE19Flash_kernel_traitsILi192ELi64ELi64ELi8ES3_EELb0ELb0ELb0ELb1ELb0ELb0ELb0EEEvNS_16Flash_bwd_paramsE,"a",@progbits
	.sectionflags	@""
	.align	4
.nv.constant0._ZN5flash44flash_bwd_dq_dk_dv_loop_seqk_parallel_kernelI23Flash_bwd_kernel_traitsILi192ELi64ELi64ELi8ELi4ELi2ELi2ELb1ELb1EN7cutlass10bfloat16_tE19Flash_kernel_traitsILi192ELi64ELi64ELi8ES3_EELb0ELb0ELb0ELb1ELb0ELb0ELb0EEEvNS_16Flash_bwd_paramsE:
	.zero		1168


//--------------------- .nv.constant0._ZN5flash44flash_bwd_dq_dk_dv_loop_seqk_parallel_kernelI23Flash_bwd_kernel_traitsILi192ELi64ELi64ELi8ELi4ELi2ELi2ELb1ELb1EN7cutlass10bfloat16_tE19Flash_kernel_traitsILi192ELi64ELi64ELi8ES3_EELb0ELb0ELb1ELb0ELb0ELb1ELb0EEEvNS_16Flash_bwd_paramsE --------------------------
	.section	.nv.constant0._ZN5flash44flash_bwd_dq_dk_dv_loop_seqk_parallel_kernelI23Flash_bwd_kernel_traitsILi192ELi64ELi64ELi8ELi4ELi2ELi2ELb1ELb1EN7cutlass10bfloat16_tE19Flash_kernel_traitsILi192ELi64ELi64ELi8ES3_EELb0ELb0ELb1ELb0ELb0ELb1ELb0EEEvNS_16Flash_bwd_paramsE,"a",@progbits
	.sectionflags	@""
	.align	4
.nv.constant0._ZN5flash44flash_bwd_dq_dk_dv_loop_seqk_parallel_kernelI23Flash_bwd_kernel_traitsILi192ELi64ELi64ELi8ELi4ELi2ELi2ELb1ELb1EN7cutlass10bfloat16_tE19Flash_kernel_traitsILi192ELi64ELi64ELi8ES3_EELb0ELb0ELb1ELb0ELb0ELb1ELb0EEEvNS_16Flash_bwd_paramsE:
	.zero		1168


//--------------------- .nv.constant0._ZN5flash44flash_bwd_dq_dk_dv_loop_seqk_parallel_kernelI23Flash_bwd_kernel_traitsILi192ELi64ELi64ELi8ELi4ELi2ELi2ELb1ELb1EN7cutlass10bfloat16_tE19Flash_kernel_traitsILi192ELi64ELi64ELi8ES3_EELb0ELb0ELb1ELb1ELb0ELb0ELb0EEEvNS_16Flash_bwd_paramsE --------------------------
	.section	.nv.constant0._ZN5flash44flash_bwd_dq_dk_dv_loop_seqk_parallel_kernelI23Flash_bwd_kernel_traitsILi192ELi64ELi64ELi8ELi4ELi2ELi2ELb1ELb1EN7cutlass10bfloat16_tE19Flash_kernel_traitsILi192ELi64ELi64ELi8ES3_EELb0ELb0ELb1ELb1ELb0ELb0ELb0EEEvNS_16Flash_bwd_paramsE,"a",@progbits
	.sectionflags	@""
	.align	4
.nv.constant0._ZN5flash44flash_bwd_dq_dk_dv_loop_seqk_parallel_kernelI23Flash_bwd_kernel_traitsILi192ELi64ELi64ELi8ELi4ELi2ELi2ELb1ELb1EN7cutlass10bfloat16_tE19Flash_kernel_traitsILi192ELi64ELi64ELi8ES3_EELb0ELb0ELb1ELb1ELb0ELb0ELb0EEEvNS_16Flash_bwd_paramsE:
	.zero		1168


//--------------------- .nv.constant0._ZN5flash44flash_bwd_dq_dk_dv_loop_seqk_parallel_kernelI23Flash_bwd_kernel_traitsILi192ELi64ELi64ELi8ELi4ELi2ELi2ELb0ELb0EN7cutlass10bfloat16_tE19Flash_kernel_traitsILi192ELi64ELi64ELi8ES3_EELb0ELb0ELb0ELb0ELb0ELb0ELb0EEEvNS_16Flash_bwd_paramsE --------------------------
	.section	.nv.constant0._ZN5flash44flash_bwd_dq_dk_dv_loop_seqk_parallel_kernelI23Flash_bwd_kernel_traitsILi192ELi64ELi64ELi8ELi4ELi2ELi2ELb0ELb0EN7cutlass10bfloat16_tE19Flash_kernel_traitsILi192ELi64ELi64ELi8ES3_EELb0ELb0ELb0ELb0ELb0ELb0ELb0EEEvNS_16Flash_bwd_paramsE,"a",@progbits
	.sectionflags	@""
	.align	4
.nv.constant0._ZN5flash44flash_bwd_dq_dk_dv_loop_seqk_parallel_kernelI23Flash_bwd_kernel_traitsILi192ELi64ELi64ELi8ELi4ELi2ELi2ELb0ELb0EN7cutlass10bfloat16_tE19Flash_kernel_traitsILi192ELi64ELi64ELi8ES3_EELb0ELb0ELb0ELb0ELb0ELb0ELb0EEEvNS_16Flash_bwd_paramsE:
	.zero		1168


//--------------------- .nv.constant0._ZN5flash44flash_bwd_dq_dk_dv_loop_seqk_parallel_kernelI23Flash_bwd_kernel_traitsILi192ELi64ELi64ELi8ELi4ELi2ELi2ELb0ELb0EN7cutlass10bfloat16_tE19Flash_kernel_traitsILi192ELi64ELi64ELi8ES3_EELb0ELb0ELb1ELb0ELb0ELb0ELb0EEEvNS_16Flash_bwd_paramsE --------------------------
	.section	.nv.constant0._ZN5flash44flash_bwd_dq_dk_dv_loop_seqk_parallel_kernelI23Flash_bwd_kernel_traitsILi192ELi64ELi64ELi8ELi4ELi2ELi2ELb0ELb0EN7cutlass10bfloat16_tE19Flash_kernel_traitsILi192ELi64ELi64ELi8ES3_EELb0ELb0ELb1ELb0ELb0ELb0ELb0EEEvNS_16Flash_bwd_paramsE,"a",@progbits
	.sectionflags	@""
	.align	4
.nv.constant0._ZN5flash44flash_bwd_dq_dk_dv_loop_seqk_parallel_kernelI23Flash_bwd_kernel_traitsILi192ELi64ELi64ELi8ELi4ELi2ELi2ELb0ELb0EN7cutlass10bfloat16_tE19Flash_kernel_traitsILi192ELi64ELi64ELi8ES3_EELb0ELb0ELb1ELb0ELb0ELb0ELb0EEEvNS_16Flash_bwd_paramsE:
	.zero		1168


//--------------------- .nv.constant0._ZN5flash44flash_bwd_dq_dk_dv_loop_seqk_parallel_kernelI23Flash_bwd_kernel_traitsILi192ELi64ELi64ELi8ELi4ELi2ELi2ELb0ELb0EN7cutlass10bfloat16_tE19Flash_kernel_traitsILi192ELi64ELi64ELi8ES3_EELb0ELb0ELb0ELb0ELb0ELb1ELb0EEEvNS_16Flash_bwd_paramsE --------------------------
	.section	.nv.constant0._ZN5flash44flash_bwd_dq_dk_dv_loop_seqk_parallel_kernelI23Flash_bwd_kernel_traitsILi192ELi64ELi64ELi8ELi4ELi2ELi2ELb0ELb0EN7cutlass10bfloat16_tE19Flash_kernel_traitsILi192ELi64ELi64ELi8ES3_EELb0ELb0ELb0ELb0ELb0ELb1ELb0EEEvNS_16Flash_bwd_paramsE,"a",@progbits
	.sectionflags	@""
	.align	4
.nv.constant0._ZN5flash44flash_bwd_dq_dk_dv_loop_seqk_parallel_kernelI23Flash_bwd_kernel_traitsILi192ELi64ELi64ELi8ELi4ELi2ELi2ELb0ELb0EN7cutlass10bfloat16_tE19Flash_kernel_traitsILi192ELi64ELi64ELi8ES3_EELb0ELb0ELb0ELb0ELb0ELb1ELb0EEEvNS_16Flash_bwd_paramsE:
	.zero		1168


//--------------------- .nv.constant0._ZN5flash44flash_bwd_dq_dk_dv_loop_seqk_parallel_kernelI23Flash_bwd_kernel_traitsILi192ELi64ELi64ELi8ELi4ELi2ELi2ELb0ELb0EN7cutlass10bfloat16_tE19Flash_kernel_traitsILi192ELi64ELi64ELi8ES3_EELb0ELb0ELb0ELb1ELb0ELb0ELb0EEEvNS_16Flash_bwd_paramsE --------------------------
	.section	.nv.constant0._ZN5flash44flash_bwd_dq_dk_dv_loop_seqk_parallel_kernelI23Flash_bwd_kernel_traitsILi192ELi64ELi64ELi8ELi4ELi2ELi2ELb0ELb0EN7cutlass10bfloat16_tE19Flash_kernel_traitsILi192ELi64ELi64ELi8ES3_EELb0ELb0ELb0ELb1ELb0ELb0ELb0EEEvNS_16Flash_bwd_paramsE,"a",@progbits
	.sectionflags	@""
	.align	4
.nv.constant0._ZN5flash44flash_bwd_dq_dk_dv_loop_seqk_parallel_kernelI23Flash_bwd_kernel_traitsILi192ELi64ELi64ELi8ELi4ELi2ELi2ELb0ELb0EN7cutlass10bfloat16_tE19Flash_kernel_traitsILi192ELi64ELi64ELi8ES3_EELb0ELb0ELb0ELb1ELb0ELb0ELb0EEEvNS_16Flash_bwd_paramsE:
	.zero		1168


//--------------------- .nv.constant0._ZN5flash44flash_bwd_dq_dk_dv_loop_seqk_parallel_kernelI23Flash_bwd_kernel_traitsILi192ELi64ELi64ELi8ELi4ELi2ELi2ELb0ELb0EN7cutlass10bfloat16_tE19Flash_kernel_traitsILi192ELi64ELi64ELi8ES3_EELb0ELb0ELb1ELb0ELb0ELb1ELb0EEEvNS_16Flash_bwd_paramsE --------------------------
	.section	.nv.constant0._ZN5flash44flash_bwd_dq_dk_dv_loop_seqk_parallel_kernelI23Flash_bwd_kernel_traitsILi192ELi64ELi64ELi8ELi4ELi2ELi2ELb0ELb0EN7cutlass10bfloat16_tE19Flash_kernel_traitsILi192ELi64ELi64ELi8ES3_EELb0ELb0ELb1ELb0ELb0ELb1ELb0EEEvNS_16Flash_bwd_paramsE,"a",@progbits
	.sectionflags	@""
	.align	4
.nv.constant0._ZN5flash44flash_bwd_dq_dk_dv_loop_seqk_parallel_kernelI23Flash_bwd_kernel_traitsILi192ELi64ELi64ELi8ELi4ELi2ELi2ELb0ELb0EN7cutlass10bfloat16_tE19Flash_kernel_traitsILi192ELi64ELi64ELi8ES3_EELb0ELb0ELb1ELb0ELb0ELb1ELb0EEEvNS_16Flash_bwd_paramsE:
	.zero		1168


//--------------------- .nv.constant0._ZN5flash44flash_bwd_dq_dk_dv_loop_seqk_parallel_kernelI23Flash_bwd_kernel_traitsILi192ELi64ELi64ELi8ELi4ELi2ELi2ELb0ELb0EN7cutlass10bfloat16_tE19Flash_kernel_traitsILi192ELi64ELi64ELi8ES3_EELb0ELb0ELb1ELb1ELb0ELb0ELb0EEEvNS_16Flash_bwd_paramsE --------------------------
	.section	.nv.constant0._ZN5flash44flash_bwd_dq_dk_dv_loop_seqk_parallel_kernelI23Flash_bwd_kernel_traitsILi192ELi64ELi64ELi8ELi4ELi2ELi2ELb0ELb0EN7cutlass10bfloat16_tE19Flash_kernel_traitsILi192ELi64ELi64ELi8ES3_EELb0ELb0ELb1ELb1ELb0ELb0ELb0EEEvNS_16Flash_bwd_paramsE,"a",@progbits
	.sectionflags	@""
	.align	4
.nv.constant0._ZN5flash44flash_bwd_dq_dk_dv_loop_seqk_parallel_kernelI23Flash_bwd_kernel_traitsILi192ELi64ELi64ELi8ELi4ELi2ELi2ELb0ELb0EN7cutlass10bfloat16_tE19Flash_kernel_traitsILi192ELi64ELi64ELi8ES3_EELb0ELb0ELb1ELb1ELb0ELb0ELb0EEEvNS_16Flash_bwd_paramsE:
	.zero		1168


//--------------------- .nv.constant0._ZN5flash27flash_bwd_convert_dq_kernelI23Flash_bwd_kernel_traitsILi192ELi64ELi64ELi8ELi4ELi2ELi2ELb1ELb1EN7cutlass10bfloat16_tE19Flash_kernel_traitsILi192ELi64ELi64ELi8ES3_EEEEvNS_16Flash_bwd_paramsEi --------------------------
	.section	.nv.constant0._ZN5flash27flash_bwd_convert_dq_kernelI23Flash_bwd_kernel_traitsILi192ELi64ELi64ELi8ELi4ELi2ELi2ELb1ELb1EN7cutlass10bfloat16_tE19Flash_kernel_traitsILi192ELi64ELi64ELi8ES3_EEEEvNS_16Flash_bwd_paramsEi,"a",@progbits
	.sectionflags	@""
	.align	4
.nv.constant0._ZN5flash27flash_bwd_convert_dq_kernelI23Flash_bwd_kernel_traitsILi192ELi64ELi64ELi8ELi4ELi2ELi2ELb1ELb1EN7cutlass10bfloat16_tE19Flash_kernel_traitsILi192ELi64ELi64ELi8ES3_EEEEvNS_16Flash_bwd_paramsEi:
	.zero		1172


//--------------------- .nv.constant0._ZN5flash44flash_bwd_dq_dk_dv_loop_seqk_parallel_kernelI23Flash_bwd_kernel_traitsILi192ELi64ELi64ELi8ELi4ELi2ELi2ELb1ELb1EN7cutlass10bfloat16_tE19Flash_kernel_traitsILi192ELi64ELi64ELi8ES3_EELb1ELb0ELb0ELb0ELb0ELb0ELb0EEEvNS_16Flash_bwd_paramsE --------------------------
	.section	.nv.constant0._ZN5flash44flash_bwd_dq_dk_dv_loop_seqk_parallel_kernelI23Flash_bwd_kernel_traitsILi192ELi64ELi64ELi8ELi4ELi2ELi2ELb1ELb1EN7cutlass10bfloat16_tE19Flash_kernel_traitsILi192ELi64ELi64ELi8ES3_EELb1ELb0ELb0ELb0ELb0ELb0ELb0EEEvNS_16Flash_bwd_paramsE,"a",@progbits
	.sectionflags	@""
	.align	4
.nv.constant0._ZN5flash44flash_bwd_dq_dk_dv_loop_seqk_parallel_kernelI23Flash_bwd_kernel_traitsILi192ELi64ELi64ELi8ELi4ELi2ELi2ELb1ELb1EN7cutlass10bfloat16_tE19Flash_kernel_traitsILi192ELi64ELi64ELi8ES3_EELb1ELb0ELb0ELb0ELb0ELb0ELb0EEEvNS_16Flash_bwd_paramsE:
	.zero		1168


//--------------------- .nv.constant0._ZN5flash44flash_bwd_dq_dk_dv_loop_seqk_parallel_kernelI23Flash_bwd_kernel_traitsILi192ELi64ELi64ELi8ELi4ELi2ELi2ELb1ELb1EN7cutlass10bfloat16_tE19Flash_kernel_traitsILi192ELi64ELi64ELi8ES3_EELb0ELb0ELb0ELb0ELb0ELb0ELb1EEEvNS_16Flash_bwd_paramsE --------------------------
	.section	.nv.constant0._ZN5flash44flash_bwd_dq_dk_dv_loop_seqk_parallel_kernelI23Flash_bwd_kernel_traitsILi192ELi64ELi64ELi8ELi4ELi2ELi2ELb1ELb1EN7cutlass10bfloat16_tE19Flash_kernel_traitsILi192ELi64ELi64ELi8ES3_EELb0ELb0ELb0ELb0ELb0ELb0ELb1EEEvNS_16Flash_bwd_paramsE,"a",@progbits
	.sectionflags	@""
	.align	4
.nv.constant0._ZN5flash44flash_bwd_dq_dk_dv_loop_seqk_parallel_kernelI23Flash_bwd_kernel_traitsILi192ELi64ELi64ELi8ELi4ELi2ELi2ELb1ELb1EN7cutlass10bfloat16_tE19Flash_kernel_traitsILi192ELi64ELi64ELi8ES3_EELb0ELb0ELb0ELb0ELb0ELb0ELb1EEEvNS_16Flash_bwd_paramsE:
	.zero		1168


//--------------------- .nv.constant0._ZN5flash44flash_bwd_dq_dk_dv_loop_seqk_parallel_kernelI23Flash_bwd_kernel_traitsILi192ELi64ELi64ELi8ELi4ELi2ELi2ELb1ELb1EN7cutlass10bfloat16_tE19Flash_kernel_traitsILi192ELi64ELi64ELi8ES3_EELb1ELb0ELb1ELb0ELb0ELb0ELb0EEEvNS_16Flash_bwd_paramsE --------------------------
	.section	.nv.constant0._ZN5flash44flash_bwd_dq_dk_dv_loop_seqk_parallel_kernelI23Flash_bwd_kernel_traitsILi192ELi64ELi64ELi8ELi4ELi2ELi2ELb1ELb1EN7cutlass10bfloat16_tE19Flash_kernel_traitsILi192ELi64ELi64ELi8ES3_EELb1ELb0ELb1ELb0ELb0ELb0ELb0EEEvNS_16Flash_bwd_paramsE,"a",@progbits
	.sectionflags	@""
	.align	4
.nv.constant0._ZN5flash44flash_bwd_dq_dk_dv_loop_seqk_parallel_kernelI23Flash_bwd_kernel_traitsILi192ELi64ELi64ELi8ELi4ELi2ELi2ELb1ELb1EN7cutlass10bfloat16_tE19Flash_kernel_traitsILi192ELi64ELi64ELi8ES3_EELb1ELb0ELb1ELb0ELb0ELb0ELb0EEEvNS_16Flash_bwd_paramsE:
	.zero		1168


//--------------------- .nv.constant0._ZN5flash44flash_bwd_dq_dk_dv_loop_seqk_parallel_kernelI23Flash_bwd_kernel_traitsILi192ELi64ELi64ELi8ELi4ELi2ELi2ELb1ELb1EN7cutlass10bfloat16_tE19Flash_kernel_traitsILi192ELi64ELi64ELi8ES3_EELb0ELb0ELb1ELb0ELb0ELb0ELb1EEEvNS_16Flash_bwd_paramsE --------------------------
	.section	.nv.constant0._ZN5flash44flash_bwd_dq_dk_dv_loop_seqk_parallel_kernelI23Flash_bwd_kernel_traitsILi192ELi64ELi64ELi8ELi4ELi2ELi2ELb1ELb1EN7cutlass10bfloat16_tE19Flash_kernel_traitsILi192ELi64ELi64ELi8ES3_EELb0ELb0ELb1ELb0ELb0ELb0ELb1EEEvNS_16Flash_bwd_paramsE,"a",@progbits
	.sectionflags	@""
	.align	4
.nv.constant0._ZN5flash44flash_bwd_dq_dk_dv_loop_seqk_parallel_kernelI23Flash_bwd_kernel_traitsILi192ELi64ELi64ELi8ELi4ELi2ELi2ELb1ELb1EN7cutlass10bfloat16_tE19Flash_kernel_traitsILi192ELi64ELi64ELi8ES3_EELb0ELb0ELb1ELb0ELb0ELb0ELb1EEEvNS_16Flash_bwd_paramsE:
	.zero		1168


//--------------------- .nv.constant0._ZN5flash44flash_bwd_dq_dk_dv_loop_seqk_parallel_kernelI23Flash_bwd_kernel_traitsILi192ELi64ELi64ELi8ELi4ELi2ELi2ELb1ELb1EN7cutlass10bfloat16_tE19Flash_kernel_traitsILi192ELi64ELi64ELi8ES3_EELb1ELb0ELb0ELb0ELb0ELb1ELb0EEEvNS_16Flash_bwd_paramsE --------------------------
	.section	.nv.constant0._ZN5flash44flash_bwd_dq_dk_dv_loop_seqk_parallel_kernelI23Flash_bwd_kernel_traitsILi192ELi64ELi64ELi8ELi4ELi2ELi2ELb1ELb1EN7cutlass10bfloat16_tE19Flash_kernel_traitsILi192ELi64ELi64ELi8ES3_EELb1ELb0ELb0ELb0ELb0ELb1ELb0EEEvNS_16Flash_bwd_paramsE,"a",@progbits
	.sectionflags	@""
	.align	4
.nv.constant0._ZN5flash44flash_bwd_dq_dk_dv_loop_seqk_parallel_kernelI23Flash_bwd_kernel_traitsILi192ELi64ELi64ELi8ELi4ELi2ELi2ELb1ELb1EN7cutlass10bfloat16_tE19Flash_kernel_traitsILi192ELi64ELi64ELi8ES3_EELb1ELb0ELb0ELb0ELb0ELb1ELb0EEEvNS_16Flash_bwd_paramsE:
	.zero		1168


//--------------------- .nv.constant0._ZN5flash44flash_bwd_dq_dk_dv_loop_seqk_parallel_kernelI23Flash_bwd_kernel_traitsILi192ELi64ELi64ELi8ELi4ELi2ELi2ELb1ELb1EN7cutlass10bfloat16_tE19Flash_kernel_traitsILi192ELi64ELi64ELi8ES3_EELb0ELb0ELb0ELb0ELb0ELb1ELb1EEEvNS_16Flash_bwd_paramsE --------------------------
	.section	.nv.constant0._ZN5flash44flash_bwd_dq_dk_dv_loop_seqk_parallel_kernelI23Flash_bwd_kernel_traitsILi192ELi64ELi64ELi8ELi4ELi2ELi2ELb1ELb1EN7cutlass10bfloat16_tE19Flash_kernel_traitsILi192ELi64ELi64ELi8ES3_EELb0ELb0ELb0ELb0ELb0ELb1ELb1EEEvNS_16Flash_bwd_paramsE,"a",@progbits
	.sectionflags	@""
	.align	4
.nv.constant0._ZN5flash44flash_bwd_dq_dk_dv_loop_seqk_parallel_kernelI23Flash_bwd_kernel_traitsILi192ELi64ELi64ELi8ELi4ELi2ELi2ELb1ELb1EN7cutlass10bfloat16_tE19Flash_kernel_traitsILi192ELi64ELi64ELi8ES3_EELb0ELb0ELb0ELb0ELb0ELb1ELb1EEEvNS_16Flash_bwd_paramsE:
	.zero		1168


//--------------------- .nv.constant0._ZN5flash44flash_bwd_dq_dk_dv_loop_seqk_parallel_kernelI23Flash_bwd_kernel_traitsILi192ELi64ELi64ELi8ELi4ELi2ELi2ELb1ELb1EN7cutlass10bfloat16_tE19Flash_kernel_traitsILi192ELi64ELi64ELi8ES3_EELb1ELb0ELb0ELb1ELb0ELb0ELb0EEEvNS_16Flash_bwd_paramsE --------------------------
	.section	.nv.constant0._ZN5flash44flash_bwd_dq_dk_dv_loop_seqk_parallel_kernelI23Flash_bwd_kernel_traitsILi192ELi64ELi64ELi8ELi4ELi2ELi2ELb1ELb1EN7cutlass10bfloat16_tE19Flash_kernel_traitsILi192ELi64ELi64ELi8ES3_EELb1ELb0ELb0ELb1ELb0ELb0ELb0EEEvNS_16Flash_bwd_paramsE,"a",@progbits
	.sectionflags	@""
	.align	4
.nv.constant0._ZN5flash44flash_bwd_dq_dk_dv_loop_seqk_parallel_kernelI23Flash_bwd_kernel_traitsILi192ELi64ELi64ELi8ELi4ELi2ELi2ELb1ELb1EN7cutlass10bfloat16_tE19Flash_kernel_traitsILi192ELi64ELi64ELi8ES3_EELb1ELb0ELb0ELb1ELb0ELb0ELb0EEEvNS_16Flash_bwd_paramsE:
	.zero		1168


//--------------------- .nv.constant0._ZN5flash44flash_bwd_dq_dk_dv_loop_seqk_parallel_kernelI23Flash_bwd_kernel_traitsILi192ELi64ELi64ELi8ELi4ELi2ELi2ELb1ELb1EN7cutlass10bfloat16_tE19Flash_kernel_traitsILi192ELi64ELi64ELi8ES3_EELb0ELb0ELb0ELb1ELb0ELb0ELb1EEEvNS_16Flash_bwd_paramsE --------------------------
	.section	.nv.constant0._ZN5flash44flash_bwd_dq_dk_dv_loop_seqk_parallel_kernelI23Flash_bwd_kernel_traitsILi192ELi64ELi64ELi8ELi4ELi2ELi2ELb1ELb1EN7cutlass10bfloat16_tE19Flash_kernel_traitsILi192ELi64ELi64ELi8ES3_EELb0ELb0ELb0ELb1ELb0ELb0ELb1EEEvNS_16Flash_bwd_paramsE,"a",@progbits
	.sectionflags	@""
	.align	4
.nv.constant0._ZN5flash44flash_bwd_dq_dk_dv_loop_seqk_parallel_kernelI23Flash_bwd_kernel_traitsILi192ELi64ELi64ELi8ELi4ELi2ELi2ELb1ELb1EN7cutlass10bfloat16_tE19Flash_kernel_traitsILi192ELi64ELi64ELi8ES3_EELb0ELb0ELb0ELb1ELb0ELb0ELb1EEEvNS_16Flash_bwd_paramsE:
	.zero		1168


//--------------------- .nv.constant0._ZN5flash44flash_bwd_dq_dk_dv_loop_seqk_parallel_kernelI23Flash_bwd_kernel_traitsILi192ELi64ELi64ELi8ELi4ELi2ELi2ELb1ELb1EN7cutlass10bfloat16_tE19Flash_kernel_traitsILi192ELi64ELi64ELi8ES3_EELb1ELb0ELb1ELb0ELb0ELb1ELb0EEEvNS_16Flash_bwd_paramsE --------------------------
	.section	.nv.constant0._ZN5flash44flash_bwd_dq_dk_dv_loop_seqk_parallel_kernelI23Flash_bwd_kernel_traitsILi192ELi64ELi64ELi8ELi4ELi2ELi2ELb1ELb1EN7cutlass10bfloat16_tE19Flash_kernel_traitsILi192ELi64ELi64ELi8ES3_EELb1ELb0ELb1ELb0ELb0ELb1ELb0EEEvNS_16Flash_bwd_paramsE,"a",@progbits
	.sectionflags	@""
	.align	4
.nv.constant0._ZN5flash44flash_bwd_dq_dk_dv_loop_seqk_parallel_kernelI23Flash_bwd_kernel_traitsILi192ELi64ELi64ELi8ELi4ELi2ELi2ELb1ELb1EN7cutlass10bfloat16_tE19Flash_kernel_traitsILi192ELi64ELi64ELi8ES3_EELb1ELb0ELb1ELb0ELb0ELb1ELb0EEEvNS_16Flash_bwd_paramsE:
	.zero		1168


//--------------------- .nv.constant0._ZN5flash44flash_bwd_dq_dk_dv_loop_seqk_parallel_kernelI23Flash_bwd_kernel_traitsILi192ELi64ELi64ELi8ELi4ELi2ELi2ELb1ELb1EN7cutlass10bfloat16_tE19Flash_kernel_traitsILi192ELi64ELi64ELi8ES3_EELb0ELb0ELb1ELb0ELb0ELb1ELb1EEEvNS_16Flash_bwd_paramsE --------------------------
	.section	.nv.constant0._ZN5flash44flash_bwd_dq_dk_dv_loop_seqk_parallel_kernelI23Flash_bwd_kernel_traitsILi192ELi64ELi64ELi8ELi4ELi2ELi2ELb1ELb1EN7cutlass10bfloat16_tE19Flash_kernel_traitsILi192ELi64ELi64ELi8ES3_EELb0ELb0ELb1ELb0ELb0ELb1ELb1EEEvNS_16Flash_bwd_paramsE,"a",@progbits
	.sectionflags	@""
	.align	4
.nv.constant0._ZN5flash44flash_bwd_dq_dk_dv_loop_seqk_parallel_kernelI23Flash_bwd_kernel_traitsILi192ELi64ELi64ELi8ELi4ELi2ELi2ELb1ELb1EN7cutlass10bfloat16_tE19Flash_kernel_traitsILi192ELi64ELi64ELi8ES3_EELb0ELb0ELb1ELb0ELb0ELb1ELb1EEEvNS_16Flash_bwd_paramsE:
	.zero		1168


//--------------------- .nv.constant0._ZN5flash44flash_bwd_dq_dk_dv_loop_seqk_parallel_kernelI23Flash_bwd_kernel_traitsILi192ELi64ELi64ELi8ELi4ELi2ELi2ELb1ELb1EN7cutlass10bfloat16_tE19Flash_kernel_traitsILi192ELi64ELi64ELi8ES3_EELb1ELb0ELb1ELb1ELb0ELb0ELb0EEEvNS_16Flash_bwd_paramsE --------------------------
	.section	.nv.constant0._ZN5flash44flash_bwd_dq_dk_dv_loop_seqk_parallel_kernelI23Flash_bwd_kernel_traitsILi192ELi64ELi64ELi8ELi4ELi2ELi2ELb1ELb1EN7cutlass10bfloat16_tE19Flash_kernel_traitsILi192ELi64ELi64ELi8ES3_EELb1ELb0ELb1ELb1ELb0ELb0ELb0EEEvNS_16Flash_bwd_paramsE,"a",@progbits
	.sectionflags	@""
	.align	4
.nv.constant0._ZN5flash44flash_bwd_dq_dk_dv_loop_seqk_parallel_kernelI23Flash_bwd_kernel_traitsILi192ELi64ELi64ELi8ELi4ELi2ELi2ELb1ELb1EN7cutlass10bfloat16_tE19Flash_kernel_traitsILi192ELi64ELi64ELi8ES3_EELb1ELb0ELb1ELb1ELb0ELb0ELb0EEEvNS_16Flash_bwd_paramsE:
	.zero		1168


//--------------------- .nv.constant0._ZN5flash44flash_bwd_dq_dk_dv_loop_seqk_parallel_kernelI23Flash_bwd_kernel_traitsILi192ELi64ELi64ELi8ELi4ELi2ELi2ELb1ELb1EN7cutlass10bfloat16_tE19Flash_kernel_traitsILi192ELi64ELi64ELi8ES3_EELb0ELb0ELb1ELb1ELb0ELb0ELb1EEEvNS_16Flash_bwd_paramsE --------------------------
	.section	.nv.constant0._ZN5flash44flash_bwd_dq_dk_dv_loop_seqk_parallel_kernelI23Flash_bwd_kernel_traitsILi192ELi64ELi64ELi8ELi4ELi2ELi2ELb1ELb1EN7cutlass10bfloat16_tE19Flash_kernel_traitsILi192ELi64ELi64ELi8ES3_EELb0ELb0ELb1ELb1ELb0ELb0ELb1EEEvNS_16Flash_bwd_paramsE,"a",@progbits
	.sectionflags	@""
	.align	4
.nv.constant0._ZN5flash44flash_bwd_dq_dk_dv_loop_seqk_parallel_kernelI23Flash_bwd_kernel_traitsILi192ELi64ELi64ELi8ELi4ELi2ELi2ELb1ELb1EN7cutlass10bfloat16_tE19Flash_kernel_traitsILi192ELi64ELi64ELi8ES3_EELb0ELb0ELb1ELb1ELb0ELb0ELb1EEEvNS_16Flash_bwd_paramsE:
	.zero		1168


//--------------------- .nv.constant0._ZN5flash25flash_bwd_dot_do_o_kernelILb0E23Flash_bwd_kernel_traitsILi192ELi64ELi64ELi8ELi4ELi2ELi2ELb1ELb1EN7cutlass10bfloat16_tE19Flash_kernel_traitsILi192ELi64ELi64ELi8ES3_EEEEvNS_16Flash_bwd_paramsE --------------------------
	.section	.nv.constant0._ZN5flash25flash_bwd_dot_do_o_kernelILb0E23Flash_bwd_kernel_traitsILi192ELi64ELi64ELi8ELi4ELi2ELi2ELb1ELb1EN7cutlass10bfloat16_tE19Flash_kernel_traitsILi192ELi64ELi64ELi8ES3_EEEEvNS_16Flash_bwd_paramsE,"a",@progbits
	.sectionflags	@""
	.align	4
.nv.constant0._ZN5flash25flash_bwd_dot_do_o_kernelILb0E23Flash_bwd_kernel_traitsILi192ELi64ELi64ELi8ELi4ELi2ELi2ELb1ELb1EN7cutlass10bfloat16_tE19Flash_kernel_traitsILi192ELi64ELi64ELi8ES3_EEEEvNS_16Flash_bwd_paramsE:
	.zero		1168


//--------------------- .nv.constant0._ZN5flash25flash_bwd_dot_do_o_kernelILb1E23Flash_bwd_kernel_traitsILi192ELi64ELi64ELi8ELi4ELi2ELi2ELb1ELb1EN7cutlass10bfloat16_tE19Flash_kernel_traitsILi192ELi64ELi64ELi8ES3_EEEEvNS_16Flash_bwd_paramsE --------------------------
	.section	.nv.constant0._ZN5flash25flash_bwd_dot_do_o_kernelILb1E23Flash_bwd_kernel_traitsILi192ELi64ELi64ELi8ELi4ELi2ELi2ELb1ELb1EN7cutlass10bfloat16_tE19Flash_kernel_traitsILi192ELi64ELi64ELi8ES3_EEEEvNS_16Flash_bwd_paramsE,"a",@progbits
	.sectionflags	@""
	.align	4
.nv.constant0._ZN5flash25flash_bwd_dot_do_o_kernelILb1E23Flash_bwd_kernel_traitsILi192ELi64ELi64ELi8ELi4ELi2ELi2ELb1ELb1EN7cutlass10bfloat16_tE19Flash_kernel_traitsILi192ELi64ELi64ELi8ES3_EEEEvNS_16Flash_bwd_paramsE:
	.zero		1168


//--------------------- .nv.constant0._ZN5flash27flash_bwd_convert_dq_kernelI23Flash_bwd_kernel_traitsILi192ELi64ELi64ELi8ELi4ELi2ELi2ELb0ELb0EN7cutlass10bfloat16_tE19Flash_kernel_traitsILi192ELi64ELi64ELi8ES3_EEEEvNS_16Flash_bwd_paramsEi --------------------------
	.section	.nv.constant0._ZN5flash27flash_bwd_convert_dq_kernelI23Flash_bwd_kernel_traitsILi192ELi64ELi64ELi8ELi4ELi2ELi2ELb0ELb0EN7cutlass10bfloat16_tE19Flash_kernel_traitsILi192ELi64ELi64ELi8ES3_EEEEvNS_16Flash_bwd_paramsEi,"a",@progbits
	.sectionflags	@""
	.align	4
.nv.constant0._ZN5flash27flash_bwd_convert_dq_kernelI23Flash_bwd_kernel_traitsILi192ELi64ELi64ELi8ELi4ELi2ELi2ELb0ELb0EN7cutlass10bfloat16_tE19Flash_kernel_traitsILi192ELi64ELi64ELi8ES3_EEEEvNS_16Flash_bwd_paramsEi:
	.zero		1172


//--------------------- .nv.constant0._ZN5flash44flash_bwd_dq_dk_dv_loop_seqk_parallel_kernelI23Flash_bwd_kernel_traitsILi192ELi64ELi64ELi8ELi4ELi2ELi2ELb0ELb0EN7cutlass10bfloat16_tE19Flash_kernel_traitsILi192ELi64ELi64ELi8ES3_EELb1ELb0ELb0ELb0ELb0ELb0ELb0EEEvNS_16Flash_bwd_paramsE --------------------------
	.section	.nv.constant0._ZN5flash44flash_bwd_dq_dk_dv_loop_seqk_parallel_kernelI23Flash_bwd_kernel_traitsILi192ELi64ELi64ELi8ELi4ELi2ELi2ELb0ELb0EN7cutlass10bfloat16_tE19Flash_kernel_traitsILi192ELi64ELi64ELi8ES3_EELb1ELb0ELb0ELb0ELb0ELb0ELb0EEEvNS_16Flash_bwd_paramsE,"a",@progbits
	.sectionflags	@""
	.align	4
.nv.constant0._ZN5flash44flash_bwd_dq_dk_dv_loop_seqk_parallel_kernelI23Flash_bwd_kernel_traitsILi192ELi64ELi64ELi8ELi4ELi2ELi2ELb0ELb0EN7cutlass10bfloat16_tE19Flash_kernel_traitsILi192ELi64ELi64ELi8ES3_EELb1ELb0ELb0ELb0ELb0ELb0ELb0EEEvNS_16Flash_bwd_paramsE:
	.zero		1168


//--------------------- .nv.constant0._ZN5flash44flash_bwd_dq_dk_dv_loop_seqk_parallel_kernelI23Flash_bwd_kernel_traitsILi192ELi64ELi64ELi8ELi4ELi2ELi2ELb0ELb0EN7cutlass10bfloat16_tE19Flash_kernel_traitsILi192ELi64ELi64ELi8ES3_EELb0ELb0ELb0ELb0ELb0ELb0ELb1EEEvNS_16Flash_bwd_paramsE --------------------------
	.section	.nv.constant0._ZN5flash44flash_bwd_dq_dk_dv_loop_seqk_parallel_kernelI23Flash_bwd_kernel_traitsILi192ELi64ELi64ELi8ELi4ELi2ELi2ELb0ELb0EN7cutlass10bfloat16_tE19Flash_kernel_traitsILi192ELi64ELi64ELi8ES3_EELb0ELb0ELb0ELb0ELb0ELb0ELb1EEEvNS_16Flash_bwd_paramsE,"a",@progbits
	.sectionflags	@""
	.align	4
.nv.constant0._ZN5flash44flash_bwd_dq_dk_dv_loop_seqk_parallel_kernelI23Flash_bwd_kernel_traitsILi192ELi64ELi64ELi8ELi4ELi2ELi2ELb0ELb0EN7cutlass10bfloat16_tE19Flash_kernel_traitsILi192ELi64ELi64ELi8ES3_EELb0ELb0ELb0ELb0ELb0ELb0ELb1EEEvNS_16Flash_bwd_paramsE:
	.zero		1168


//--------------------- .nv.constant0._ZN5flash44flash_bwd_dq_dk_dv_loop_seqk_parallel_kernelI23Flash_bwd_kernel_traitsILi192ELi64ELi64ELi8ELi4ELi2ELi2ELb0ELb0EN7cutlass10bfloat16_tE19Flash_kernel_traitsILi192ELi64ELi64ELi8ES3_EELb1ELb0ELb1ELb0ELb0ELb0ELb0EEEvNS_16Flash_bwd_paramsE --------------------------
	.section	.nv.constant0._ZN5flash44flash_bwd_dq_dk_dv_loop_seqk_parallel_kernelI23Flash_bwd_kernel_traitsILi192ELi64ELi64ELi8ELi4ELi2ELi2ELb0ELb0EN7cutlass10bfloat16_tE19Flash_kernel_traitsILi192ELi64ELi64ELi8ES3_EELb1ELb0ELb1ELb0ELb0ELb0ELb0EEEvNS_16Flash_bwd_paramsE,"a",@progbits
	.sectionflags	@""
	.align	4
.nv.constant0._ZN5flash44flash_bwd_dq_dk_dv_loop_seqk_parallel_kernelI23Flash_bwd_kernel_traitsILi192ELi64ELi64ELi8ELi4ELi2ELi2ELb0ELb0EN7cutlass10bfloat16_tE19Flash_kernel_traitsILi192ELi64ELi64ELi8ES3_EELb1ELb0ELb1ELb0ELb0ELb0ELb0EEEvNS_16Flash_bwd_paramsE:
	.zero		1168


//--------------------- .nv.constant0._ZN5flash44flash_bwd_dq_dk_dv_loop_seqk_parallel_kernelI23Flash_bwd_kernel_traitsILi192ELi64ELi64ELi8ELi4ELi2ELi2ELb0ELb0EN7cutlass10bfloat16_tE19Flash_kernel_traitsILi192ELi64ELi64ELi8ES3_EELb0ELb0ELb1ELb0ELb0ELb0ELb1EEEvNS_16Flash_bwd_paramsE --------------------------
	.section	.nv.constant0._ZN5flash44flash_bwd_dq_dk_dv_loop_seqk_parallel_kernelI23Flash_bwd_kernel_traitsILi192ELi64ELi64ELi8ELi4ELi2ELi2ELb0ELb0EN7cutlass10bfloat16_tE19Flash_kernel_traitsILi192ELi64ELi64ELi8ES3_EELb0ELb0ELb1ELb0ELb0ELb0ELb1EEEvNS_16Flash_bwd_paramsE,"a",@progbits
	.sectionflags	@""
	.align	4
.nv.constant0._ZN5flash44flash_bwd_dq_dk_dv_loop_seqk_parallel_kernelI23Flash_bwd_kernel_traitsILi192ELi64ELi64ELi8ELi4ELi2ELi2ELb0ELb0EN7cutlass10bfloat16_tE19Flash_kernel_traitsILi192ELi64ELi64ELi8ES3_EELb0ELb0ELb1ELb0ELb0ELb0ELb1EEEvNS_16Flash_bwd_paramsE:
	.zero		1168


//--------------------- .nv.constant0._ZN5flash44flash_bwd_dq_dk_dv_loop_seqk_parallel_kernelI23Flash_bwd_kernel_traitsILi192ELi64ELi64ELi8ELi4ELi2ELi2ELb0ELb0EN7cutlass10bfloat16_tE19Flash_kernel_traitsILi192ELi64ELi64ELi8ES3_EELb1ELb0ELb0ELb0ELb0ELb1ELb0EEEvNS_16Flash_bwd_paramsE --------------------------
	.section	.nv.constant0._ZN5flash44flash_bwd_dq_dk_dv_loop_seqk_parallel_kernelI23Flash_bwd_kernel_traitsILi192ELi64ELi64ELi8ELi4ELi2ELi2ELb0ELb0EN7cutlass10bfloat16_tE19Flash_kernel_traitsILi192ELi64ELi64ELi8ES3_EELb1ELb0ELb0ELb0ELb0ELb1ELb0EEEvNS_16Flash_bwd_paramsE,"a",@progbits
	.sectionflags	@""
	.align	4
.nv.constant0._ZN5flash44flash_bwd_dq_dk_dv_loop_seqk_parallel_kernelI23Flash_bwd_kernel_traitsILi192ELi64ELi64ELi8ELi4ELi2ELi2ELb0ELb0EN7cutlass10bfloat16_tE19Flash_kernel_traitsILi192ELi64ELi64ELi8ES3_EELb1ELb0ELb0ELb0ELb0ELb1ELb0EEEvNS_16Flash_bwd_paramsE:
	.zero		1168


//--------------------- .nv.constant0._ZN5flash44flash_bwd_dq_dk_dv_loop_seqk_parallel_kernelI23Flash_bwd_kernel_traitsILi192ELi64ELi64ELi8ELi4ELi2ELi2ELb0ELb0EN7cutlass10bfloat16_tE19Flash_kernel_traitsILi192ELi64ELi64ELi8ES3_EELb0ELb0ELb0ELb0ELb0ELb1ELb1EEEvNS_16Flash_bwd_paramsE --------------------------
	.section	.nv.constant0._ZN5flash44flash_bwd_dq_dk_dv_loop_seqk_parallel_kernelI23Flash_bwd_kernel_traitsILi192ELi64ELi64ELi8ELi4ELi2ELi2ELb0ELb0EN7cutlass10bfloat16_tE19Flash_kernel_traitsILi192ELi64ELi64ELi8ES3_EELb0ELb0ELb0ELb0ELb0ELb1ELb1EEEvNS_16Flash_bwd_paramsE,"a",@progbits
	.sectionflags	@""
	.align	4
.nv.constant0._ZN5flash44flash_bwd_dq_dk_dv_loop_seqk_parallel_kernelI23Flash_bwd_kernel_traitsILi192ELi64ELi64ELi8ELi4ELi2ELi2ELb0ELb0EN7cutlass10bfloat16_tE19Flash_kernel_traitsILi192ELi64ELi64ELi8ES3_EELb0ELb0ELb0ELb0ELb0ELb1ELb1EEEvNS_16Flash_bwd_paramsE:
	.zero		1168


//--------------------- .nv.constant0._ZN5flash44flash_bwd_dq_dk_dv_loop_seqk_parallel_kernelI23Flash_bwd_kernel_traitsILi192ELi64ELi64ELi8ELi4ELi2ELi2ELb0ELb0EN7cutlass10bfloat16_tE19Flash_kernel_traitsILi192ELi64ELi64ELi8ES3_EELb1ELb0ELb0ELb1ELb0ELb0ELb0EEEvNS_16Flash_bwd_paramsE --------------------------
	.section	.nv.constant0._ZN5flash44flash_bwd_dq_dk_dv_loop_seqk_parallel_kernelI23Flash_bwd_kernel_traitsILi192ELi64ELi64ELi8ELi4ELi2ELi2ELb0ELb0EN7cutlass10bfloat16_tE19Flash_kernel_traitsILi192ELi64ELi64ELi8ES3_EELb1ELb0ELb0ELb1ELb0ELb0ELb0EEEvNS_16Flash_bwd_paramsE,"a",@progbits
	.sectionflags	@""
	.align	4
.nv.constant0._ZN5flash44flash_bwd_dq_dk_dv_loop_seqk_parallel_kernelI23Flash_bwd_kernel_traitsILi192ELi64ELi64ELi8ELi4ELi2ELi2ELb0ELb0EN7cutlass10bfloat16_tE19Flash_kernel_traitsILi192ELi64ELi64ELi8ES3_EELb1ELb0ELb0ELb1ELb0ELb0ELb0EEEvNS_16Flash_bwd_paramsE:
	.zero		1168


//--------------------- .nv.constant0._ZN5flash44flash_bwd_dq_dk_dv_loop_seqk_parallel_kernelI23Flash_bwd_kernel_traitsILi192ELi64ELi64ELi8ELi4ELi2ELi2ELb0ELb0EN7cutlass10bfloat16_tE19Flash_kernel_traitsILi192ELi64ELi64ELi8ES3_EELb0ELb0ELb0ELb1ELb0ELb0ELb1EEEvNS_16Flash_bwd_paramsE --------------------------
	.section	.nv.constant0._ZN5flash44flash_bwd_dq_dk_dv_loop_seqk_parallel_kernelI23Flash_bwd_kernel_traitsILi192ELi64ELi64ELi8ELi4ELi2ELi2ELb0ELb0EN7cutlass10bfloat16_tE19Flash_kernel_traitsILi192ELi64ELi64ELi8ES3_EELb0ELb0ELb0ELb1ELb0ELb0ELb1EEEvNS_16Flash_bwd_paramsE,"a",@progbits
	.sectionflags	@""
	.align	4
.nv.constant0._ZN5flash44flash_bwd_dq_dk_dv_loop_seqk_parallel_kernelI23Flash_bwd_kernel_traitsILi192ELi64ELi64ELi8ELi4ELi2ELi2ELb0ELb0EN7cutlass10bfloat16_tE19Flash_kernel_traitsILi192ELi64ELi64ELi8ES3_EELb0ELb0ELb0ELb1ELb0ELb0ELb1EEEvNS_16Flash_bwd_paramsE:
	.zero		1168


//--------------------- .nv.constant0._ZN5flash44flash_bwd_dq_dk_dv_loop_seqk_parallel_kernelI23Flash_bwd_kernel_traitsILi192ELi64ELi64ELi8ELi4ELi2ELi2ELb0ELb0EN7cutlass10bfloat16_tE19Flash_kernel_traitsILi192ELi64ELi64ELi8ES3_EELb1ELb0ELb1ELb0ELb0ELb1ELb0EEEvNS_16Flash_bwd_paramsE --------------------------
	.section	.nv.constant0._ZN5flash44flash_bwd_dq_dk_dv_loop_seqk_parallel_kernelI23Flash_bwd_kernel_traitsILi192ELi64ELi64ELi8ELi4ELi2ELi2ELb0ELb0EN7cutlass10bfloat16_tE19Flash_kernel_traitsILi192ELi64ELi64ELi8ES3_EELb1ELb0ELb1ELb0ELb0ELb1ELb0EEEvNS_16Flash_bwd_paramsE,"a",@progbits
	.sectionflags	@""
	.align	4
.nv.constant0._ZN5flash44flash_bwd_dq_dk_dv_loop_seqk_parallel_kernelI23Flash_bwd_kernel_traitsILi192ELi64ELi64ELi8ELi4ELi2ELi2ELb0ELb0EN7cutlass10bfloat16_tE19Flash_kernel_traitsILi192ELi64ELi64ELi8ES3_EELb1ELb0ELb1ELb0ELb0ELb1ELb0EEEvNS_16Flash_bwd_paramsE:
	.zero		1168


//--------------------- .nv.constant0._ZN5flash44flash_bwd_dq_dk_dv_loop_seqk_parallel_kernelI23Flash_bwd_kernel_traitsILi192ELi64ELi64ELi8ELi4ELi2ELi2ELb0ELb0EN7cutlass10bfloat16_tE19Flash_kernel_traitsILi192ELi64ELi64ELi8ES3_EELb0ELb0ELb1ELb0ELb0ELb1ELb1EEEvNS_16Flash_bwd_paramsE --------------------------
	.section	.nv.constant0._ZN5flash44flash_bwd_dq_dk_dv_loop_seqk_parallel_kernelI23Flash_bwd_kernel_traitsILi192ELi64ELi64ELi8ELi4ELi2ELi2ELb0ELb0EN7cutlass10bfloat16_tE19Flash_kernel_traitsILi192ELi64ELi64ELi8ES3_EELb0ELb0ELb1ELb0ELb0ELb1ELb1EEEvNS_16Flash_bwd_paramsE,"a",@progbits
	.sectionflags	@""
	.align	4
.nv.constant0._ZN5flash44flash_bwd_dq_dk_dv_loop_seqk_parallel_kernelI23Flash_bwd_kernel_traitsILi192ELi64ELi64ELi8ELi4ELi2ELi2ELb0ELb0EN7cutlass10bfloat16_tE19Flash_kernel_traitsILi192ELi64ELi64ELi8ES3_EELb0ELb0ELb1ELb0ELb0ELb1ELb1EEEvNS_16Flash_bwd_paramsE:
	.zero		1168


//--------------------- .nv.constant0._ZN5flash44flash_bwd_dq_dk_dv_loop_seqk_parallel_kernelI23Flash_bwd_kernel_traitsILi192ELi64ELi64ELi8ELi4ELi2ELi2ELb0ELb0EN7cutlass10bfloat16_tE19Flash_kernel_traitsILi192ELi64ELi64ELi8ES3_EELb1ELb0ELb1ELb1ELb0ELb0ELb0EEEvNS_16Flash_bwd_paramsE --------------------------
	.section	.nv.constant0._ZN5flash44flash_bwd_dq_dk_dv_loop_seqk_parallel_kernelI23Flash_bwd_kernel_traitsILi192ELi64ELi64ELi8ELi4ELi2ELi2ELb0ELb0EN7cutlass10bfloat16_tE19Flash_kernel_traitsILi192ELi64ELi64ELi8ES3_EELb1ELb0ELb1ELb1ELb0ELb0ELb0EEEvNS_16Flash_bwd_paramsE,"a",@progbits
	.sectionflags	@""
	.align	4
.nv.constant0._ZN5flash44flash_bwd_dq_dk_dv_loop_seqk_parallel_kernelI23Flash_bwd_kernel_traitsILi192ELi64ELi64ELi8ELi4ELi2ELi2ELb0ELb0EN7cutlass10bfloat16_tE19Flash_kernel_traitsILi192ELi64ELi64ELi8ES3_EELb1ELb0ELb1ELb1ELb0ELb0ELb0EEEvNS_16Flash_bwd_paramsE:
	.zero		1168


//--------------------- .nv.constant0._ZN5flash44flash_bwd_dq_dk_dv_loop_seqk_parallel_kernelI23Flash_bwd_kernel_traitsILi192ELi64ELi64ELi8ELi4ELi2ELi2ELb0ELb0EN7cutlass10bfloat16_tE19Flash_kernel_traitsILi192ELi64ELi64ELi8ES3_EELb0ELb0ELb1ELb1ELb0ELb0ELb1EEEvNS_16Flash_bwd_paramsE --------------------------
	.section	.nv.constant0._ZN5flash44flash_bwd_dq_dk_dv_loop_seqk_parallel_kernelI23Flash_bwd_kernel_traitsILi192ELi64ELi64ELi8ELi4ELi2ELi2ELb0ELb0EN7cutlass10bfloat16_tE19Flash_kernel_traitsILi192ELi64ELi64ELi8ES3_EELb0ELb0ELb1ELb1ELb0ELb0ELb1EEEvNS_16Flash_bwd_paramsE,"a",@progbits
	.sectionflags	@""
	.align	4
.nv.constant0._ZN5flash44flash_bwd_dq_dk_dv_loop_seqk_parallel_kernelI23Flash_bwd_kernel_traitsILi192ELi64ELi64ELi8ELi4ELi2ELi2ELb0ELb0EN7cutlass10bfloat16_tE19Flash_kernel_traitsILi192ELi64ELi64ELi8ES3_EELb0ELb0ELb1ELb1ELb0ELb0ELb1EEEvNS_16Flash_bwd_paramsE:
	.zero		1168


//--------------------- .nv.constant0._ZN5flash25flash_bwd_dot_do_o_kernelILb0E23Flash_bwd_kernel_traitsILi192ELi64ELi64ELi8ELi4ELi2ELi2ELb0ELb0EN7cutlass10bfloat16_tE19Flash_kernel_traitsILi192ELi64ELi64ELi8ES3_EEEEvNS_16Flash_bwd_paramsE --------------------------
	.section	.nv.constant0._ZN5flash25flash_bwd_dot_do_o_kernelILb0E23Flash_bwd_kernel_traitsILi192ELi64ELi64ELi8ELi4ELi2ELi2ELb0ELb0EN7cutlass10bfloat16_tE19Flash_kernel_traitsILi192ELi64ELi64ELi8ES3_EEEEvNS_16Flash_bwd_paramsE,"a",@progbits
	.sectionflags	@""
	.align	4
.nv.constant0._ZN5flash25flash_bwd_dot_do_o_kernelILb0E23Flash_bwd_kernel_traitsILi192ELi64ELi64ELi8ELi4ELi2ELi2ELb0ELb0EN7cutlass10bfloat16_tE19Flash_kernel_traitsILi192ELi64ELi64ELi8ES3_EEEEvNS_16Flash_bwd_paramsE:
	.zero		1168


//--------------------- .nv.constant0._ZN5flash25flash_bwd_dot_do_o_kernelILb1E23Flash_bwd_kernel_traitsILi192ELi64ELi64ELi8ELi4ELi2ELi2ELb0ELb0EN7cutlass10bfloat16_tE19Flash_kernel_traitsILi192ELi64ELi64ELi8ES3_EEEEvNS_16Flash_bwd_paramsE --------------------------
	.section	.nv.constant0._ZN5flash25flash_bwd_dot_do_o_kernelILb1E23Flash_bwd_kernel_traitsILi192ELi64ELi64ELi8ELi4ELi2ELi2ELb0ELb0EN7cutlass10bfloat16_tE19Flash_kernel_traitsILi192ELi64ELi64ELi8ES3_EEEEvNS_16Flash_bwd_paramsE,"a",@progbits
	.sectionflags	@""
	.align	4
.nv.constant0._ZN5flash25flash_bwd_dot_do_o_kernelILb1E23Flash_bwd_kernel_traitsILi192ELi64ELi64ELi8ELi4ELi2ELi2ELb0ELb0EN7cutlass10bfloat16_tE19Flash_kernel_traitsILi192ELi64ELi64ELi8ES3_EEEEvNS_16Flash_bwd_paramsE:
	.zero		1168


//--------------------- SYMBOLS --------------------------

	.type		.nv.reservedSmem.offset0,@object
	.size		.nv.reservedSmem.offset0,0x4
